	.target	sm_100a

	.elftype	@"ET_EXEC"


//--------------------- .note.nv.tkinfo           --------------------------
	.section	.note.nv.tkinfo,"",@"SHT_NOTE"
	.sectionflags	@"SHF_NOTE_NV_TKINFO"
	.tkinfo
        /*0018*/ 	.word	0x00000002
        /*0030*/ 	.string	""
        /*0030*/ 	.string	"ptxas"
        /*0030*/ 	.string	"Cuda compilation tools, release 13.0, V13.0.88"
        /*0030*/ 	.string	"Build cuda_13.0.r13.0/compiler.36424714_0"
        /*0030*/ 	.string	"-arch sm_100a -m 64 "



//--------------------- .note.nv.cuinfo           --------------------------
	.section	.note.nv.cuinfo,"",@"SHT_NOTE"
	.sectionflags	@"SHF_NOTE_NV_CUINFO"
        /*0018*/ 	.short	0x0002
        /*001a*/ 	.short	0x0064
        /*001c*/ 	.short	0x0082
	.zero		2


//--------------------- .nv.info                  --------------------------
	.section	.nv.info,"",@"SHT_CUDA_INFO"
	.align	4


	//----- nvinfo : EIATTR_REGCOUNT
	.align		4
        /*0000*/ 	.byte	0x04, 0x2f
        /*0002*/ 	.short	(.L_27 - .L_26)
	.align		4
.L_26:
        /*0004*/ 	.word	index@(_ZN4mmha33masked_multihead_attention_kernelIfLi96ELi128ELi4ELi32ELi64ELb0ELb0EEEv26Multihead_attention_paramsIT_XT5_EE)
        /*0008*/ 	.word	0x00000060


	//----- nvinfo : EIATTR_FRAME_SIZE
	.align		4
.L_27:
        /*000c*/ 	.byte	0x04, 0x11
        /*000e*/ 	.short	(.L_29 - .L_28)
	.align		4
.L_28:
        /*0010*/ 	.word	index@(_ZN4mmha33masked_multihead_attention_kernelIfLi96ELi128ELi4ELi32ELi64ELb0ELb0EEEv26Multihead_attention_paramsIT_XT5_EE)
        /*0014*/ 	.word	0x00000000


	//----- nvinfo : EIATTR_REGCOUNT
	.align		4
.L_29:
        /*0018*/ 	.byte	0x04, 0x2f
        /*001a*/ 	.short	(.L_31 - .L_30)
	.align		4
.L_30:
        /*001c*/ 	.word	index@(_ZN4mmha33masked_multihead_attention_kernelIfLi96ELi128ELi2ELi32ELi128ELb0ELb0EEEv26Multihead_attention_paramsIT_XT5_EE)
        /*0020*/ 	.word	0x000000a5


	//----- nvinfo : EIATTR_FRAME_SIZE
	.align		4
.L_31:
        /*0024*/ 	.byte	0x04, 0x11
        /*0026*/ 	.short	(.L_33 - .L_32)
	.align		4
.L_32:
        /*0028*/ 	.word	index@(_ZN4mmha33masked_multihead_attention_kernelIfLi96ELi128ELi2ELi32ELi128ELb0ELb0EEEv26Multihead_attention_paramsIT_XT5_EE)
        /*002c*/ 	.word	0x00000000


	//----- nvinfo : EIATTR_REGCOUNT
	.align		4
.L_33:
        /*0030*/ 	.byte	0x04, 0x2f
        /*0032*/ 	.short	(.L_35 - .L_34)
	.align		4
.L_34:
        /*0034*/ 	.word	index@(_ZN4mmha33masked_multihead_attention_kernelIfLi96ELi128ELi1ELi32ELi256ELb0ELb0EEEv26Multihead_attention_paramsIT_XT5_EE)
        /*0038*/ 	.word	0x000000ff


	//----- nvinfo : EIATTR_FRAME_SIZE
	.align		4
.L_35:
        /*003c*/ 	.byte	0x04, 0x11
        /*003e*/ 	.short	(.L_37 - .L_36)
	.align		4
.L_36:
        /*0040*/ 	.word	index@(_ZN4mmha33masked_multihead_attention_kernelIfLi96ELi128ELi1ELi32ELi256ELb0ELb0EEEv26Multihead_attention_paramsIT_XT5_EE)
        /*0044*/ 	.word	0x00000048


	//----- nvinfo : EIATTR_REGCOUNT
	.align		4
.L_37:
        /*0048*/ 	.byte	0x04, 0x2f
        /*004a*/ 	.short	(.L_39 - .L_38)
	.align		4
.L_38:
        /*004c*/ 	.word	index@(_ZN4mmha33masked_multihead_attention_kernelIfLi96ELi128ELi4ELi32ELi64ELb0ELb1EEEv26Multihead_attention_paramsIT_XT5_EE)
        /*0050*/ 	.word	0x0000005e


	//----- nvinfo : EIATTR_FRAME_SIZE
	.align		4
.L_39:
        /*0054*/ 	.byte	0x04, 0x11
        /*0056*/ 	.short	(.L_41 - .L_40)
	.align		4
.L_40:
        /*0058*/ 	.word	index@(_ZN4mmha33masked_multihead_attention_kernelIfLi96ELi128ELi4ELi32ELi64ELb0ELb1EEEv26Multihead_attention_paramsIT_XT5_EE)
        /*005c*/ 	.word	0x00000000


	//----- nvinfo : EIATTR_REGCOUNT
	.align		4
.L_41:
        /*0060*/ 	.byte	0x04, 0x2f
        /*0062*/ 	.short	(.L_43 - .L_42)
	.align		4
.L_42:
        /*0064*/ 	.word	index@(_ZN4mmha33masked_multihead_attention_kernelIfLi96ELi128ELi2ELi32ELi128ELb0ELb1EEEv26Multihead_attention_paramsIT_XT5_EE)
        /*0068*/ 	.word	0x000000a3


	//----- nvinfo : EIATTR_FRAME_SIZE
	.align		4
.L_43:
        /*006c*/ 	.byte	0x04, 0x11
        /*006e*/ 	.short	(.L_45 - .L_44)
	.align		4
.L_44:
        /*0070*/ 	.word	index@(_ZN4mmha33masked_multihead_attention_kernelIfLi96ELi128ELi2ELi32ELi128ELb0ELb1EEEv26Multihead_attention_paramsIT_XT5_EE)
        /*0074*/ 	.word	0x00000000


	//----- nvinfo : EIATTR_REGCOUNT
	.align		4
.L_45:
        /*0078*/ 	.byte	0x04, 0x2f
        /*007a*/ 	.short	(.L_47 - .L_46)
	.align		4
.L_46:
        /*007c*/ 	.word	index@(_ZN4mmha33masked_multihead_attention_kernelIfLi96ELi128ELi1ELi32ELi256ELb0ELb1EEEv26Multihead_attention_paramsIT_XT5_EE)
        /*0080*/ 	.word	0x000000ff


	//----- nvinfo : EIATTR_FRAME_SIZE
	.align		4
.L_47:
        /*0084*/ 	.byte	0x04, 0x11
        /*0086*/ 	.short	(.L_49 - .L_48)
	.align		4
.L_48:
        /*0088*/ 	.word	index@(_ZN4mmha33masked_multihead_attention_kernelIfLi96ELi128ELi1ELi32ELi256ELb0ELb1EEEv26Multihead_attention_paramsIT_XT5_EE)
        /*008c*/ 	.word	0x00000050


	//----- nvinfo : EIATTR_REGCOUNT
	.align		4
.L_49:
        /*0090*/ 	.byte	0x04, 0x2f
        /*0092*/ 	.short	(.L_51 - .L_50)
	.align		4
.L_50:
        /*0094*/ 	.word	index@(_ZN4mmha33masked_multihead_attention_kernelItLi96ELi128ELi4ELi16ELi64ELb0ELb0EEEv26Multihead_attention_paramsIT_XT5_EE)
        /*0098*/ 	.word	0x00000040


	//----- nvinfo : EIATTR_FRAME_SIZE
	.align		4
.L_51:
        /*009c*/ 	.byte	0x04, 0x11
        /*009e*/ 	.short	(.L_53 - .L_52)
	.align		4
.L_52:
        /*00a0*/ 	.word	index@(_ZN4mmha33masked_multihead_attention_kernelItLi96ELi128ELi4ELi16ELi64ELb0ELb0EEEv26Multihead_attention_paramsIT_XT5_EE)
        /*00a4*/ 	.word	0x00000000


	//----- nvinfo : EIATTR_REGCOUNT
	.align		4
.L_53:
        /*00a8*/ 	.byte	0x04, 0x2f
        /*00aa*/ 	.short	(.L_55 - .L_54)
	.align		4
.L_54:
        /*00ac*/ 	.word	index@(_ZN4mmha33masked_multihead_attention_kernelItLi96ELi128ELi2ELi16ELi128ELb0ELb0EEEv26Multihead_attention_paramsIT_XT5_EE)
        /*00b0*/ 	.word	0x00000060


	//----- nvinfo : EIATTR_FRAME_SIZE
	.align		4
.L_55:
        /*00b4*/ 	.byte	0x04, 0x11
        /*00b6*/ 	.short	(.L_57 - .L_56)
	.align		4
.L_56:
        /*00b8*/ 	.word	index@(_ZN4mmha33masked_multihead_attention_kernelItLi96ELi128ELi2ELi16ELi128ELb0ELb0EEEv26Multihead_attention_paramsIT_XT5_EE)
        /*00bc*/ 	.word	0x00000000


	//----- nvinfo : EIATTR_REGCOUNT
	.align		4
.L_57:
        /*00c0*/ 	.byte	0x04, 0x2f
        /*00c2*/ 	.short	(.L_59 - .L_58)
	.align		4
.L_58:
        /*00c4*/ 	.word	index@(_ZN4mmha33masked_multihead_attention_kernelItLi96ELi128ELi1ELi16ELi256ELb0ELb0EEEv26Multihead_attention_paramsIT_XT5_EE)
        /*00c8*/ 	.word	0x0000009b


	//----- nvinfo : EIATTR_FRAME_SIZE
	.align		4
.L_59:
        /*00cc*/ 	.byte	0x04, 0x11
        /*00ce*/ 	.short	(.L_61 - .L_60)
	.align		4
.L_60:
        /*00d0*/ 	.word	index@(_ZN4mmha33masked_multihead_attention_kernelItLi96ELi128ELi1ELi16ELi256ELb0ELb0EEEv26Multihead_attention_paramsIT_XT5_EE)
        /*00d4*/ 	.word	0x00000000


	//----- nvinfo : EIATTR_REGCOUNT
	.align		4
.L_61:
        /*00d8*/ 	.byte	0x04, 0x2f
        /*00da*/ 	.short	(.L_63 - .L_62)
	.align		4
.L_62:
        /*00dc*/ 	.word	index@(_ZN4mmha33masked_multihead_attention_kernelItLi96ELi128ELi4ELi16ELi64ELb0ELb1EEEv26Multihead_attention_paramsIT_XT5_EE)
        /*00e0*/ 	.word	0x00000048


	//----- nvinfo : EIATTR_FRAME_SIZE
	.align		4
.L_63:
        /*00e4*/ 	.byte	0x04, 0x11
        /*00e6*/ 	.short	(.L_65 - .L_64)
	.align		4
.L_64:
        /*00e8*/ 	.word	index@(_ZN4mmha33masked_multihead_attention_kernelItLi96ELi128ELi4ELi16ELi64ELb0ELb1EEEv26Multihead_attention_paramsIT_XT5_EE)
        /*00ec*/ 	.word	0x00000000


	//----- nvinfo : EIATTR_REGCOUNT
	.align		4
.L_65:
        /*00f0*/ 	.byte	0x04, 0x2f
        /*00f2*/ 	.short	(.L_67 - .L_66)
	.align		4
.L_66:
        /*00f4*/ 	.word	index@(_ZN4mmha33masked_multihead_attention_kernelItLi96ELi128ELi2ELi16ELi128ELb0ELb1EEEv26Multihead_attention_paramsIT_XT5_EE)
        /*00f8*/ 	.word	0x0000005d


	//----- nvinfo : EIATTR_FRAME_SIZE
	.align		4
.L_67:
        /*00fc*/ 	.byte	0x04, 0x11
        /*00fe*/ 	.short	(.L_69 - .L_68)
	.align		4
.L_68:
        /*0100*/ 	.word	index@(_ZN4mmha33masked_multihead_attention_kernelItLi96ELi128ELi2ELi16ELi128ELb0ELb1EEEv26Multihead_attention_paramsIT_XT5_EE)
        /*0104*/ 	.word	0x00000000


	//----- nvinfo : EIATTR_REGCOUNT
	.align		4
.L_69:
        /*0108*/ 	.byte	0x04, 0x2f
        /*010a*/ 	.short	(.L_71 - .L_70)
	.align		4
.L_70:
        /*010c*/ 	.word	index@(_ZN4mmha33masked_multihead_attention_kernelItLi96ELi128ELi1ELi16ELi256ELb0ELb1EEEv26Multihead_attention_paramsIT_XT5_EE)
        /*0110*/ 	.word	0x0000009f


	//----- nvinfo : EIATTR_FRAME_SIZE
	.align		4
.L_71:
        /*0114*/ 	.byte	0x04, 0x11
        /*0116*/ 	.short	(.L_73 - .L_72)
	.align		4
.L_72:
        /*0118*/ 	.word	index@(_ZN4mmha33masked_multihead_attention_kernelItLi96ELi128ELi1ELi16ELi256ELb0ELb1EEEv26Multihead_attention_paramsIT_XT5_EE)
        /*011c*/ 	.word	0x00000000


	//----- nvinfo : EIATTR_REGCOUNT
	.align		4
.L_73:
        /*0120*/ 	.byte	0x04, 0x2f
        /*0122*/ 	.short	(.L_75 - .L_74)
	.align		4
.L_74:
        /*0124*/ 	.word	index@(_ZN4mmha33masked_multihead_attention_kernelIfLi96ELi128ELi4ELi32ELi64ELb1ELb0EEEv26Multihead_attention_paramsIT_XT5_EE)
        /*0128*/ 	.word	0x00000080


	//----- nvinfo : EIATTR_FRAME_SIZE
	.align		4
.L_75:
        /*012c*/ 	.byte	0x04, 0x11
        /*012e*/ 	.short	(.L_77 - .L_76)
	.align		4
.L_76:
        /*0130*/ 	.word	index@(_ZN4mmha33masked_multihead_attention_kernelIfLi96ELi128ELi4ELi32ELi64ELb1ELb0EEEv26Multihead_attention_paramsIT_XT5_EE)
        /*0134*/ 	.word	0x00000000


	//----- nvinfo : EIATTR_REGCOUNT
	.align		4
.L_77:
        /*0138*/ 	.byte	0x04, 0x2f
        /*013a*/ 	.short	(.L_79 - .L_78)
	.align		4
.L_78:
        /*013c*/ 	.word	index@(_ZN4mmha33masked_multihead_attention_kernelIfLi96ELi128ELi2ELi32ELi128ELb1ELb0EEEv26Multihead_attention_paramsIT_XT5_EE)
        /*0140*/ 	.word	0x000000f3


	//----- nvinfo : EIATTR_FRAME_SIZE
	.align		4
.L_79:
        /*0144*/ 	.byte	0x04, 0x11
        /*0146*/ 	.short	(.L_81 - .L_80)
	.align		4
.L_80:
        /*0148*/ 	.word	index@(_ZN4mmha33masked_multihead_attention_kernelIfLi96ELi128ELi2ELi32ELi128ELb1ELb0EEEv26Multihead_attention_paramsIT_XT5_EE)
        /*014c*/ 	.word	0x00000000


	//----- nvinfo : EIATTR_REGCOUNT
	.align		4
.L_81:
        /*0150*/ 	.byte	0x04, 0x2f
        /*0152*/ 	.short	(.L_83 - .L_82)
	.align		4
.L_82:
        /*0154*/ 	.word	index@(_ZN4mmha33masked_multihead_attention_kernelIfLi96ELi128ELi1ELi32ELi256ELb1ELb0EEEv26Multihead_attention_paramsIT_XT5_EE)
        /*0158*/ 	.word	0x000000ff


	//----- nvinfo : EIATTR_FRAME_SIZE
	.align		4
.L_83:
        /*015c*/ 	.byte	0x04, 0x11
        /*015e*/ 	.short	(.L_85 - .L_84)
	.align		4
.L_84:
        /*0160*/ 	.word	index@(_ZN4mmha33masked_multihead_attention_kernelIfLi96ELi128ELi1ELi32ELi256ELb1ELb0EEEv26Multihead_attention_paramsIT_XT5_EE)
        /*0164*/ 	.word	0x000001c0


	//----- nvinfo : EIATTR_REGCOUNT
	.align		4
.L_85:
        /*0168*/ 	.byte	0x04, 0x2f
        /*016a*/ 	.short	(.L_87 - .L_86)
	.align		4
.L_86:
        /*016c*/ 	.word	index@(_ZN4mmha33masked_multihead_attention_kernelIfLi96ELi128ELi4ELi32ELi64ELb1ELb1EEEv26Multihead_attention_paramsIT_XT5_EE)
        /*0170*/ 	.word	0x00000080


	//----- nvinfo : EIATTR_FRAME_SIZE
	.align		4
.L_87:
        /*0174*/ 	.byte	0x04, 0x11
        /*0176*/ 	.short	(.L_89 - .L_88)
	.align		4
.L_88:
        /*0178*/ 	.word	index@(_ZN4mmha33masked_multihead_attention_kernelIfLi96ELi128ELi4ELi32ELi64ELb1ELb1EEEv26Multihead_attention_paramsIT_XT5_EE)
        /*017c*/ 	.word	0x00000000


	//----- nvinfo : EIATTR_REGCOUNT
	.align		4
.L_89:
        /*0180*/ 	.byte	0x04, 0x2f
        /*0182*/ 	.short	(.L_91 - .L_90)
	.align		4
.L_90:
        /*0184*/ 	.word	index@(_ZN4mmha33masked_multihead_attention_kernelIfLi96ELi128ELi2ELi32ELi128ELb1ELb1EEEv26Multihead_attention_paramsIT_XT5_EE)
        /*0188*/ 	.word	0x000000f7


	//----- nvinfo : EIATTR_FRAME_SIZE
	.align		4
.L_91:
        /*018c*/ 	.byte	0x04, 0x11
        /*018e*/ 	.short	(.L_93 - .L_92)
	.align		4
.L_92:
        /*0190*/ 	.word	index@(_ZN4mmha33masked_multihead_attention_kernelIfLi96ELi128ELi2ELi32ELi128ELb1ELb1EEEv26Multihead_attention_paramsIT_XT5_EE)
        /*0194*/ 	.word	0x00000000


	//----- nvinfo : EIATTR_REGCOUNT
	.align		4
.L_93:
        /*0198*/ 	.byte	0x04, 0x2f
        /*019a*/ 	.short	(.L_95 - .L_94)
	.align		4
.L_94:
        /*019c*/ 	.word	index@(_ZN4mmha33masked_multihead_attention_kernelIfLi96ELi128ELi1ELi32ELi256ELb1ELb1EEEv26Multihead_attention_paramsIT_XT5_EE)
        /*01a0*/ 	.word	0x000000ff


	//----- nvinfo : EIATTR_FRAME_SIZE
	.align		4
.L_95:
        /*01a4*/ 	.byte	0x04, 0x11
        /*01a6*/ 	.short	(.L_97 - .L_96)
	.align		4
.L_96:
        /*01a8*/ 	.word	index@(_ZN4mmha33masked_multihead_attention_kernelIfLi96ELi128ELi1ELi32ELi256ELb1ELb1EEEv26Multihead_attention_paramsIT_XT5_EE)
        /*01ac*/ 	.word	0x000001c0


	//----- nvinfo : EIATTR_REGCOUNT
	.align		4
.L_97:
        /*01b0*/ 	.byte	0x04, 0x2f
        /*01b2*/ 	.short	(.L_99 - .L_98)
	.align		4
.L_98:
        /*01b4*/ 	.word	index@(_ZN4mmha33masked_multihead_attention_kernelItLi96ELi128ELi4ELi16ELi64ELb1ELb0EEEv26Multihead_attention_paramsIT_XT5_EE)
        /*01b8*/ 	.word	0x0000004d


	//----- nvinfo : EIATTR_FRAME_SIZE
	.align		4
.L_99:
        /*01bc*/ 	.byte	0x04, 0x11
        /*01be*/ 	.short	(.L_101 - .L_100)
	.align		4
.L_100:
        /*01c0*/ 	.word	index@(_ZN4mmha33masked_multihead_attention_kernelItLi96ELi128ELi4ELi16ELi64ELb1ELb0EEEv26Multihead_attention_paramsIT_XT5_EE)
        /*01c4*/ 	.word	0x00000000


	//----- nvinfo : EIATTR_REGCOUNT
	.align		4
.L_101:
        /*01c8*/ 	.byte	0x04, 0x2f
        /*01ca*/ 	.short	(.L_103 - .L_102)
	.align		4
.L_102:
        /*01cc*/ 	.word	index@(_ZN4mmha33masked_multihead_attention_kernelItLi96ELi128ELi2ELi16ELi128ELb1ELb0EEEv26Multihead_attention_paramsIT_XT5_EE)
        /*01d0*/ 	.word	0x0000007b


	//----- nvinfo : EIATTR_FRAME_SIZE
	.align		4
.L_103:
        /*01d4*/ 	.byte	0x04, 0x11
        /*01d6*/ 	.short	(.L_105 - .L_104)
	.align		4
.L_104:
        /*01d8*/ 	.word	index@(_ZN4mmha33masked_multihead_attention_kernelItLi96ELi128ELi2ELi16ELi128ELb1ELb0EEEv26Multihead_attention_paramsIT_XT5_EE)
        /*01dc*/ 	.word	0x00000000


	//----- nvinfo : EIATTR_REGCOUNT
	.align		4
.L_105:
        /*01e0*/ 	.byte	0x04, 0x2f
        /*01e2*/ 	.short	(.L_107 - .L_106)
	.align		4
.L_106:
        /*01e4*/ 	.word	index@(_ZN4mmha33masked_multihead_attention_kernelItLi96ELi128ELi1ELi16ELi256ELb1ELb0EEEv26Multihead_attention_paramsIT_XT5_EE)
        /*01e8*/ 	.word	0x000000e3


	//----- nvinfo : EIATTR_FRAME_SIZE
	.align		4
.L_107:
        /*01ec*/ 	.byte	0x04, 0x11
        /*01ee*/ 	.short	(.L_109 - .L_108)
	.align		4
.L_108:
        /*01f0*/ 	.word	index@(_ZN4mmha33masked_multihead_attention_kernelItLi96ELi128ELi1ELi16ELi256ELb1ELb0EEEv26Multihead_attention_paramsIT_XT5_EE)
        /*01f4*/ 	.word	0x00000000


	//----- nvinfo : EIATTR_REGCOUNT
	.align		4
.L_109:
        /*01f8*/ 	.byte	0x04, 0x2f
        /*01fa*/ 	.short	(.L_111 - .L_110)
	.align		4
.L_110:
        /*01fc*/ 	.word	index@(_ZN4mmha33masked_multihead_attention_kernelItLi96ELi128ELi4ELi16ELi64ELb1ELb1EEEv26Multihead_attention_paramsIT_XT5_EE)
        /*0200*/ 	.word	0x00000059


	//----- nvinfo : EIATTR_FRAME_SIZE
	.align		4
.L_111:
        /*0204*/ 	.byte	0x04, 0x11
        /*0206*/ 	.short	(.L_113 - .L_112)
	.align		4
.L_112:
        /*0208*/ 	.word	index@(_ZN4mmha33masked_multihead_attention_kernelItLi96ELi128ELi4ELi16ELi64ELb1ELb1EEEv26Multihead_attention_paramsIT_XT5_EE)
        /*020c*/ 	.word	0x00000000


	//----- nvinfo : EIATTR_REGCOUNT
	.align		4
.L_113:
        /*0210*/ 	.byte	0x04, 0x2f
        /*0212*/ 	.short	(.L_115 - .L_114)
	.align		4
.L_114:
        /*0214*/ 	.word	index@(_ZN4mmha33masked_multihead_attention_kernelItLi96ELi128ELi2ELi16ELi128ELb1ELb1EEEv26Multihead_attention_paramsIT_XT5_EE)
        /*0218*/ 	.word	0x00000080


	//----- nvinfo : EIATTR_FRAME_SIZE
	.align		4
.L_115:
        /*021c*/ 	.byte	0x04, 0x11
        /*021e*/ 	.short	(.L_117 - .L_116)
	.align		4
.L_116:
        /*0220*/ 	.word	index@(_ZN4mmha33masked_multihead_attention_kernelItLi96ELi128ELi2ELi16ELi128ELb1ELb1EEEv26Multihead_attention_paramsIT_XT5_EE)
        /*0224*/ 	.word	0x00000000


	//----- nvinfo : EIATTR_REGCOUNT
	.align		4
.L_117:
        /*0228*/ 	.byte	0x04, 0x2f
        /*022a*/ 	.short	(.L_119 - .L_118)
	.align		4
.L_118:
        /*022c*/ 	.word	index@(_ZN4mmha33masked_multihead_attention_kernelItLi96ELi128ELi1ELi16ELi256ELb1ELb1EEEv26Multihead_attention_paramsIT_XT5_EE)
        /*0230*/ 	.word	0x000000f4


	//----- nvinfo : EIATTR_FRAME_SIZE
	.align		4
.L_119:
        /*0234*/ 	.byte	0x04, 0x11
        /*0236*/ 	.short	(.L_121 - .L_120)
	.align		4
.L_120:
        /*0238*/ 	.word	index@(_ZN4mmha33masked_multihead_attention_kernelItLi96ELi128ELi1ELi16ELi256ELb1ELb1EEEv26Multihead_attention_paramsIT_XT5_EE)
        /*023c*/ 	.word	0x00000000


	//----- nvinfo : EIATTR_MIN_STACK_SIZE
	.align		4
.L_121:
        /*0240*/ 	.byte	0x04, 0x12
        /*0242*/ 	.short	(.L_123 - .L_122)
	.align		4
.L_122:
        /*0244*/ 	.word	index@(_ZN4mmha33masked_multihead_attention_kernelItLi96ELi128ELi1ELi16ELi256ELb1ELb1EEEv26Multihead_attention_paramsIT_XT5_EE)
        /*0248*/ 	.word	0x00000000


	//----- nvinfo : EIATTR_MIN_STACK_SIZE
	.align		4
.L_123:
        /*024c*/ 	.byte	0x04, 0x12
        /*024e*/ 	.short	(.L_125 - .L_124)
	.align		4
.L_124:
        /*0250*/ 	.word	index@(_ZN4mmha33masked_multihead_attention_kernelItLi96ELi128ELi2ELi16ELi128ELb1ELb1EEEv26Multihead_attention_paramsIT_XT5_EE)
        /*0254*/ 	.word	0x00000000


	//----- nvinfo : EIATTR_MIN_STACK_SIZE
	.align		4
.L_125:
        /*0258*/ 	.byte	0x04, 0x12
        /*025a*/ 	.short	(.L_127 - .L_126)
	.align		4
.L_126:
        /*025c*/ 	.word	index@(_ZN4mmha33masked_multihead_attention_kernelItLi96ELi128ELi4ELi16ELi64ELb1ELb1EEEv26Multihead_attention_paramsIT_XT5_EE)
        /*0260*/ 	.word	0x00000000


	//----- nvinfo : EIATTR_MIN_STACK_SIZE
	.align		4
.L_127:
        /*0264*/ 	.byte	0x04, 0x12
        /*0266*/ 	.short	(.L_129 - .L_128)
	.align		4
.L_128:
        /*0268*/ 	.word	index@(_ZN4mmha33masked_multihead_attention_kernelItLi96ELi128ELi1ELi16ELi256ELb1ELb0EEEv26Multihead_attention_paramsIT_XT5_EE)
        /*026c*/ 	.word	0x00000000


	//----- nvinfo : EIATTR_MIN_STACK_SIZE
	.align		4
.L_129:
        /*0270*/ 	.byte	0x04, 0x12
        /*0272*/ 	.short	(.L_131 - .L_130)
	.align		4
.L_130:
        /*0274*/ 	.word	index@(_ZN4mmha33masked_multihead_attention_kernelItLi96ELi128ELi2ELi16ELi128ELb1ELb0EEEv26Multihead_attention_paramsIT_XT5_EE)
        /*0278*/ 	.word	0x00000000


	//----- nvinfo : EIATTR_MIN_STACK_SIZE
	.align		4
.L_131:
        /*027c*/ 	.byte	0x04, 0x12
        /*027e*/ 	.short	(.L_133 - .L_132)
	.align		4
.L_132:
        /*0280*/ 	.word	index@(_ZN4mmha33masked_multihead_attention_kernelItLi96ELi128ELi4ELi16ELi64ELb1ELb0EEEv26Multihead_attention_paramsIT_XT5_EE)
        /*0284*/ 	.word	0x00000000


	//----- nvinfo : EIATTR_MIN_STACK_SIZE
	.align		4
.L_133:
        /*0288*/ 	.byte	0x04, 0x12
        /*028a*/ 	.short	(.L_135 - .L_134)
	.align		4
.L_134:
        /*028c*/ 	.word	index@(_ZN4mmha33masked_multihead_attention_kernelIfLi96ELi128ELi1ELi32ELi256ELb1ELb1EEEv26Multihead_attention_paramsIT_XT5_EE)
        /*0290*/ 	.word	0x000001c0


	//----- nvinfo : EIATTR_MIN_STACK_SIZE
	.align		4
.L_135:
        /*0294*/ 	.byte	0x04, 0x12
        /*0296*/ 	.short	(.L_137 - .L_136)
	.align		4
.L_136:
        /*0298*/ 	.word	index@(_ZN4mmha33masked_multihead_attention_kernelIfLi96ELi128ELi2ELi32ELi128ELb1ELb1EEEv26Multihead_attention_paramsIT_XT5_EE)
        /*029c*/ 	.word	0x00000000


	//----- nvinfo : EIATTR_MIN_STACK_SIZE
	.align		4
.L_137:
        /*02a0*/ 	.byte	0x04, 0x12
        /*02a2*/ 	.short	(.L_139 - .L_138)
	.align		4
.L_138:
        /*02a4*/ 	.word	index@(_ZN4mmha33masked_multihead_attention_kernelIfLi96ELi128ELi4ELi32ELi64ELb1ELb1EEEv26Multihead_attention_paramsIT_XT5_EE)
        /*02a8*/ 	.word	0x00000000


	//----- nvinfo : EIATTR_MIN_STACK_SIZE
	.align		4
.L_139:
        /*02ac*/ 	.byte	0x04, 0x12
        /*02ae*/ 	.short	(.L_141 - .L_140)
	.align		4
.L_140:
        /*02b0*/ 	.word	index@(_ZN4mmha33masked_multihead_attention_kernelIfLi96ELi128ELi1ELi32ELi256ELb1ELb0EEEv26Multihead_attention_paramsIT_XT5_EE)
        /*02b4*/ 	.word	0x000001c0


	//----- nvinfo : EIATTR_MIN_STACK_SIZE
	.align		4
.L_141:
        /*02b8*/ 	.byte	0x04, 0x12
        /*02ba*/ 	.short	(.L_143 - .L_142)
	.align		4
.L_142:
        /*02bc*/ 	.word	index@(_ZN4mmha33masked_multihead_attention_kernelIfLi96ELi128ELi2ELi32ELi128ELb1ELb0EEEv26Multihead_attention_paramsIT_XT5_EE)
        /*02c0*/ 	.word	0x00000000


	//----- nvinfo : EIATTR_MIN_STACK_SIZE
	.align		4
.L_143:
        /*02c4*/ 	.byte	0x04, 0x12
        /*02c6*/ 	.short	(.L_145 - .L_144)
	.align		4
.L_144:
        /*02c8*/ 	.word	index@(_ZN4mmha33masked_multihead_attention_kernelIfLi96ELi128ELi4ELi32ELi64ELb1ELb0EEEv26Multihead_attention_paramsIT_XT5_EE)
        /*02cc*/ 	.word	0x00000000


	//----- nvinfo : EIATTR_MIN_STACK_SIZE
	.align		4
.L_145:
        /*02d0*/ 	.byte	0x04, 0x12
        /*02d2*/ 	.short	(.L_147 - .L_146)
	.align		4
.L_146:
        /*02d4*/ 	.word	index@(_ZN4mmha33masked_multihead_attention_kernelItLi96ELi128ELi1ELi16ELi256ELb0ELb1EEEv26Multihead_attention_paramsIT_XT5_EE)
        /*02d8*/ 	.word	0x00000000


	//----- nvinfo : EIATTR_MIN_STACK_SIZE
	.align		4
.L_147:
        /*02dc*/ 	.byte	0x04, 0x12
        /*02de*/ 	.short	(.L_149 - .L_148)
	.align		4
.L_148:
        /*02e0*/ 	.word	index@(_ZN4mmha33masked_multihead_attention_kernelItLi96ELi128ELi2ELi16ELi128ELb0ELb1EEEv26Multihead_attention_paramsIT_XT5_EE)
        /*02e4*/ 	.word	0x00000000


	//----- nvinfo : EIATTR_MIN_STACK_SIZE
	.align		4
.L_149:
        /*02e8*/ 	.byte	0x04, 0x12
        /*02ea*/ 	.short	(.L_151 - .L_150)
	.align		4
.L_150:
        /*02ec*/ 	.word	index@(_ZN4mmha33masked_multihead_attention_kernelItLi96ELi128ELi4ELi16ELi64ELb0ELb1EEEv26Multihead_attention_paramsIT_XT5_EE)
        /*02f0*/ 	.word	0x00000000


	//----- nvinfo : EIATTR_MIN_STACK_SIZE
	.align		4
.L_151:
        /*02f4*/ 	.byte	0x04, 0x12
        /*02f6*/ 	.short	(.L_153 - .L_152)
	.align		4
.L_152:
        /*02f8*/ 	.word	index@(_ZN4mmha33masked_multihead_attention_kernelItLi96ELi128ELi1ELi16ELi256ELb0ELb0EEEv26Multihead_attention_paramsIT_XT5_EE)
        /*02fc*/ 	.word	0x00000000


	//----- nvinfo : EIATTR_MIN_STACK_SIZE
	.align		4
.L_153:
        /*0300*/ 	.byte	0x04, 0x12
        /*0302*/ 	.short	(.L_155 - .L_154)
	.align		4
.L_154:
        /*0304*/ 	.word	index@(_ZN4mmha33masked_multihead_attention_kernelItLi96ELi128ELi2ELi16ELi128ELb0ELb0EEEv26Multihead_attention_paramsIT_XT5_EE)
        /*0308*/ 	.word	0x00000000


	//----- nvinfo : EIATTR_MIN_STACK_SIZE
	.align		4
.L_155:
        /*030c*/ 	.byte	0x04, 0x12
        /*030e*/ 	.short	(.L_157 - .L_156)
	.align		4
.L_156:
        /*0310*/ 	.word	index@(_ZN4mmha33masked_multihead_attention_kernelItLi96ELi128ELi4ELi16ELi64ELb0ELb0EEEv26Multihead_attention_paramsIT_XT5_EE)
        /*0314*/ 	.word	0x00000000


	//----- nvinfo : EIATTR_MIN_STACK_SIZE
	.align		4
.L_157:
        /*0318*/ 	.byte	0x04, 0x12
        /*031a*/ 	.short	(.L_159 - .L_158)
	.align		4
.L_158:
        /*031c*/ 	.word	index@(_ZN4mmha33masked_multihead_attention_kernelIfLi96ELi128ELi1ELi32ELi256ELb0ELb1EEEv26Multihead_attention_paramsIT_XT5_EE)
        /*0320*/ 	.word	0x00000050


	//----- nvinfo : EIATTR_MIN_STACK_SIZE
	.align		4
.L_159:
        /*0324*/ 	.byte	0x04, 0x12
        /*0326*/ 	.short	(.L_161 - .L_160)
	.align		4
.L_160:
        /*0328*/ 	.word	index@(_ZN4mmha33masked_multihead_attention_kernelIfLi96ELi128ELi2ELi32ELi128ELb0ELb1EEEv26Multihead_attention_paramsIT_XT5_EE)
        /*032c*/ 	.word	0x00000000


	//----- nvinfo : EIATTR_MIN_STACK_SIZE
	.align		4
.L_161:
        /*0330*/ 	.byte	0x04, 0x12
        /*0332*/ 	.short	(.L_163 - .L_162)
	.align		4
.L_162:
        /*0334*/ 	.word	index@(_ZN4mmha33masked_multihead_attention_kernelIfLi96ELi128ELi4ELi32ELi64ELb0ELb1EEEv26Multihead_attention_paramsIT_XT5_EE)
        /*0338*/ 	.word	0x00000000


	//----- nvinfo : EIATTR_MIN_STACK_SIZE
	.align		4
.L_163:
        /*033c*/ 	.byte	0x04, 0x12
        /*033e*/ 	.short	(.L_165 - .L_164)
	.align		4
.L_164:
        /*0340*/ 	.word	index@(_ZN4mmha33masked_multihead_attention_kernelIfLi96ELi128ELi1ELi32ELi256ELb0ELb0EEEv26Multihead_attention_paramsIT_XT5_EE)
        /*0344*/ 	.word	0x00000048


	//----- nvinfo : EIATTR_MIN_STACK_SIZE
	.align		4
.L_165:
        /*0348*/ 	.byte	0x04, 0x12
        /*034a*/ 	.short	(.L_167 - .L_166)
	.align		4
.L_166:
        /*034c*/ 	.word	index@(_ZN4mmha33masked_multihead_attention_kernelIfLi96ELi128ELi2ELi32ELi128ELb0ELb0EEEv26Multihead_attention_paramsIT_XT5_EE)
        /*0350*/ 	.word	0x00000000


	//----- nvinfo : EIATTR_MIN_STACK_SIZE
	.align		4
.L_167:
        /*0354*/ 	.byte	0x04, 0x12
        /*0356*/ 	.short	(.L_169 - .L_168)
	.align		4
.L_168:
        /*0358*/ 	.word	index@(_ZN4mmha33masked_multihead_attention_kernelIfLi96ELi128ELi4ELi32ELi64ELb0ELb0EEEv26Multihead_attention_paramsIT_XT5_EE)
        /*035c*/ 	.word	0x00000000
.L_169:


//--------------------- .nv.compat                --------------------------
	.section	.nv.compat,"",@"SHT_CUDA_COMPAT_INFO"
	.align	4
        /*0000*/ 	.byte	0x02, 0x09, 0x01, 0x00, 0x02, 0x02, 0x01, 0x00, 0x02, 0x05, 0x05, 0x00, 0x03, 0x07, 0x01, 0x01
        /*0010*/ 	.byte	0x02, 0x03, 0x00, 0x00, 0x02, 0x06, 0x01, 0x00, 0x04, 0x0b, 0x08, 0x00, 0x09, 0x00, 0x00, 0x00
        /*0020*/ 	.byte	0x00, 0x00, 0x00, 0x00


//--------------------- .nv.info._ZN4mmha33masked_multihead_attention_kernelItLi96ELi128ELi1ELi16ELi256ELb1ELb1EEEv26Multihead_attention_paramsIT_XT5_EE --------------------------
	.section	.nv.info._ZN4mmha33masked_multihead_attention_kernelItLi96ELi128ELi1ELi16ELi256ELb1ELb1EEEv26Multihead_attention_paramsIT_XT5_EE,"",@"SHT_CUDA_INFO"
	.sectionflags	@""
	.align	4


	//----- nvinfo : EIATTR_CUDA_API_VERSION
	.align		4
        /*0000*/ 	.byte	0x04, 0x37
        /*0002*/ 	.short	(.L_171 - .L_170)
.L_170:
        /*0004*/ 	.word	0x00000082


	//----- nvinfo : EIATTR_KPARAM_INFO
	.align		4
.L_171:
        /*0008*/ 	.byte	0x04, 0x17
        /*000a*/ 	.short	(.L_173 - .L_172)
.L_172:
        /*000c*/ 	.word	0x00000000
        /*0010*/ 	.short	0x0000
        /*0012*/ 	.short	0x0000
        /*0014*/ 	.byte	0x00, 0xf0, 0xa1, 0x04


	//----- nvinfo : EIATTR_SPARSE_MMA_MASK
	.align		4
.L_173:
        /*0018*/ 	.byte	0x03, 0x50
        /*001a*/ 	.short	0x0000


	//----- nvinfo : EIATTR_MAXREG_COUNT
	.align		4
        /*001c*/ 	.byte	0x03, 0x1b
        /*001e*/ 	.short	0x00ff


	//----- nvinfo : EIATTR_NUM_BARRIERS
	.align		4
        /*0020*/ 	.byte	0x02, 0x4c
        /*0022*/ 	.byte	0x01
	.zero		1


	//----- nvinfo : EIATTR_EXTERNS
	.align		4
        /*0024*/ 	.byte	0x04, 0x0f
        /*0026*/ 	.short	(.L_175 - .L_174)


	//   ....[0]....
	.align		4
.L_174:
        /*0028*/ 	.word	index@(__assertfail)


	//----- nvinfo : EIATTR_MERCURY_ISA_VERSION
	.align		4
.L_175:
        /*002c*/ 	.byte	0x03, 0x5f
        /*002e*/ 	.short	0x0101


	//----- nvinfo : EIATTR_INT_WARP_WIDE_INSTR_OFFSETS
	.align		4
        /*0030*/ 	.byte	0x04, 0x31
        /*0032*/ 	.short	(.L_177 - .L_176)


	//   ....[0]....
.L_176:
        /*0034*/ 	.word	0x000009f0


	//----- nvinfo : EIATTR_COOP_GROUP_MASK_REGIDS
	.align		4
.L_177:
        /*0038*/ 	.byte	0x04, 0x29
        /*003a*/ 	.short	(.L_179 - .L_178)


	//   ....[0]....
.L_178:
        /*003c*/ 	.word	0xffffffff


	//   ....[1]....
        /*0040*/ 	.word	0xffffffff


	//   ....[2]....
        /*0044*/ 	.word	0xffffffff


	//   ....[3]....
        /*0048*/ 	.word	0xffffffff


	//   ....[4]....
        /*004c*/ 	.word	0xffffffff


	//   ....[5]....
        /*0050*/ 	.word	0xffffffff


	//   ....[6]....
        /*0054*/ 	.word	0xffffffff


	//   ....[7]....
        /*0058*/ 	.word	0xffffffff


	//   ....[8]....
        /*005c*/ 	.word	0xffffffff


	//   ....[9]....
        /*0060*/ 	.word	0xffffffff


	//   ....[10]....
        /*0064*/ 	.word	0xffffffff


	//   ....[11]....
        /*0068*/ 	.word	0xffffffff


	//   ....[12]....
        /*006c*/ 	.word	0xffffffff


	//   ....[13]....
        /*0070*/ 	.word	0xffffffff


	//   ....[14]....
        /*0074*/ 	.word	0xffffffff


	//   ....[15]....
        /*0078*/ 	.word	0xffffffff


	//   ....[16]....
        /*007c*/ 	.word	0xffffffff


	//   ....[17]....
        /*0080*/ 	.word	0xffffffff


	//   ....[18]....
        /*0084*/ 	.word	0xffffffff


	//   ....[19]....
        /*0088*/ 	.word	0xffffffff


	//   ....[20]....
        /*008c*/ 	.word	0xffffffff


	//   ....[21]....
        /*0090*/ 	.word	0xffffffff


	//   ....[22]....
        /*0094*/ 	.word	0xffffffff


	//   ....[23]....
        /*0098*/ 	.word	0x0500000f


	//   ....[24]....
        /*009c*/ 	.word	0x0500000f


	//   ....[25]....
        /*00a0*/ 	.word	0x0500000f


	//   ....[26]....
        /*00a4*/ 	.word	0x0500000f


	//   ....[27]....
        /*00a8*/ 	.word	0x0500000f


	//----- nvinfo : EIATTR_COOP_GROUP_INSTR_OFFSETS
	.align		4
.L_179:
        /*00ac*/ 	.byte	0x04, 0x28
        /*00ae*/ 	.short	(.L_181 - .L_180)


	//   ....[0]....
.L_180:
        /*00b0*/ 	.word	0x000021a0


	//   ....[1]....
        /*00b4*/ 	.word	0x000021c0


	//   ....[2]....
        /*00b8*/ 	.word	0x000021e0


	//   ....[3]....
        /*00bc*/ 	.word	0x00002200


	//   ....[4]....
        /*00c0*/ 	.word	0x00002220


	//   ....[5]....
        /*00c4*/ 	.word	0x000059a0


	//   ....[6]....
        /*00c8*/ 	.word	0x00005a10


	//   ....[7]....
        /*00cc*/ 	.word	0x00005a40


	//   ....[8]....
        /*00d0*/ 	.word	0x00005a90


	//   ....[9]....
        /*00d4*/ 	.word	0x00005ab0


	//   ....[10]....
        /*00d8*/ 	.word	0x00005b20


	//   ....[11]....
        /*00dc*/ 	.word	0x00005b40


	//   ....[12]....
        /*00e0*/ 	.word	0x00005b60


	//   ....[13]....
        /*00e4*/ 	.word	0x00005b80


	//   ....[14]....
        /*00e8*/ 	.word	0x00007040


	//   ....[15]....
        /*00ec*/ 	.word	0x000070c0


	//   ....[16]....
        /*00f0*/ 	.word	0x00007130


	//   ....[17]....
        /*00f4*/ 	.word	0x00007150


	//   ....[18]....
        /*00f8*/ 	.word	0x00007170


	//   ....[19]....
        /*00fc*/ 	.word	0x000071e0


	//   ....[20]....
        /*0100*/ 	.word	0x00007200


	//   ....[21]....
        /*0104*/ 	.word	0x00007220


	//   ....[22]....
        /*0108*/ 	.word	0x00007240


	//   ....[23]....
        /*010c*/ 	.word	0x0000aa80


	//   ....[24]....
        /*0110*/ 	.word	0x0000aae0


	//   ....[25]....
        /*0114*/ 	.word	0x0000ab40


	//   ....[26]....
        /*0118*/ 	.word	0x0000aba0


	//   ....[27]....
        /*011c*/ 	.word	0x0000ac00


	//----- nvinfo : EIATTR_VRC_CTA_INIT_COUNT
	.align		4
.L_181:
        /*0120*/ 	.byte	0x02, 0x4a
	.zero		1
	.zero		1


	//----- nvinfo : EIATTR_SYSCALL_OFFSETS
	.align		4
        /*0124*/ 	.byte	0x04, 0x46
        /*0126*/ 	.short	(.L_183 - .L_182)


	//   ....[0]....
.L_182:
        /*0128*/ 	.word	0x00001580


	//----- nvinfo : EIATTR_EXIT_INSTR_OFFSETS
	.align		4
.L_183:
        /*012c*/ 	.byte	0x04, 0x1c
        /*012e*/ 	.short	(.L_185 - .L_184)


	//   ....[0]....
.L_184:
        /*0130*/ 	.word	0x000000d0


	//   ....[1]....
        /*0134*/ 	.word	0x0000a5c0


	//   ....[2]....
        /*0138*/ 	.word	0x0000a970


	//   ....[3]....
        /*013c*/ 	.word	0x0000aa30


	//----- nvinfo : EIATTR_CRS_STACK_SIZE
	.align		4
.L_185:
        /*0140*/ 	.byte	0x04, 0x1e
        /*0142*/ 	.short	(.L_187 - .L_186)
.L_186:
        /*0144*/ 	.word	0x00000000


	//----- nvinfo : EIATTR_CBANK_PARAM_SIZE
	.align		4
.L_187:
        /*0148*/ 	.byte	0x03, 0x19
        /*014a*/ 	.short	0x0128


	//----- nvinfo : EIATTR_PARAM_CBANK
	.align		4
        /*014c*/ 	.byte	0x04, 0x0a
        /*014e*/ 	.short	(.L_189 - .L_188)
	.align		4
.L_188:
        /*0150*/ 	.word	index@(.nv.constant0._ZN4mmha33masked_multihead_attention_kernelItLi96ELi128ELi1ELi16ELi256ELb1ELb1EEEv26Multihead_attention_paramsIT_XT5_EE)
        /*0154*/ 	.short	0x0380
        /*0156*/ 	.short	0x0128


	//----- nvinfo : EIATTR_SW_WAR
	.align		4
.L_189:
        /*0158*/ 	.byte	0x04, 0x36
        /*015a*/ 	.short	(.L_191 - .L_190)
.L_190:
        /*015c*/ 	.word	0x00000008
.L_191:


//--------------------- .nv.info._ZN4mmha33masked_multihead_attention_kernelItLi96ELi128ELi2ELi16ELi128ELb1ELb1EEEv26Multihead_attention_paramsIT_XT5_EE --------------------------
	.section	.nv.info._ZN4mmha33masked_multihead_attention_kernelItLi96ELi128ELi2ELi16ELi128ELb1ELb1EEEv26Multihead_attention_paramsIT_XT5_EE,"",@"SHT_CUDA_INFO"
	.sectionflags	@""
	.align	4


	//----- nvinfo : EIATTR_CUDA_API_VERSION
	.align		4
        /*0000*/ 	.byte	0x04, 0x37
        /*0002*/ 	.short	(.L_193 - .L_192)
.L_192:
        /*0004*/ 	.word	0x00000082


	//----- nvinfo : EIATTR_KPARAM_INFO
	.align		4
.L_193:
        /*0008*/ 	.byte	0x04, 0x17
        /*000a*/ 	.short	(.L_195 - .L_194)
.L_194:
        /*000c*/ 	.word	0x00000000
        /*0010*/ 	.short	0x0000
        /*0012*/ 	.short	0x0000
        /*0014*/ 	.byte	0x00, 0xf0, 0xa1, 0x04


	//----- nvinfo : EIATTR_SPARSE_MMA_MASK
	.align		4
.L_195:
        /*0018*/ 	.byte	0x03, 0x50
        /*001a*/ 	.short	0x0000


	//----- nvinfo : EIATTR_MAXREG_COUNT
	.align		4
        /*001c*/ 	.byte	0x03, 0x1b
        /*001e*/ 	.short	0x00ff


	//----- nvinfo : EIATTR_NUM_BARRIERS
	.align		4
        /*0020*/ 	.byte	0x02, 0x4c
        /*0022*/ 	.byte	0x01
	.zero		1


	//----- nvinfo : EIATTR_EXTERNS
	.align		4
        /*0024*/ 	.byte	0x04, 0x0f
        /*0026*/ 	.short	(.L_197 - .L_196)


	//   ....[0]....
	.align		4
.L_196:
        /*0028*/ 	.word	index@(__assertfail)


	//----- nvinfo : EIATTR_MERCURY_ISA_VERSION
	.align		4
.L_197:
        /*002c*/ 	.byte	0x03, 0x5f
        /*002e*/ 	.short	0x0101


	//----- nvinfo : EIATTR_INT_WARP_WIDE_INSTR_OFFSETS
	.align		4
        /*0030*/ 	.byte	0x04, 0x31
        /*0032*/ 	.short	(.L_199 - .L_198)


	//   ....[0]....
.L_198:
        /*0034*/ 	.word	0x000009f0


	//----- nvinfo : EIATTR_COOP_GROUP_MASK_REGIDS
	.align		4
.L_199:
        /*0038*/ 	.byte	0x04, 0x29
        /*003a*/ 	.short	(.L_201 - .L_200)


	//   ....[0]....
.L_200:
        /*003c*/ 	.word	0xffffffff


	//   ....[1]....
        /*0040*/ 	.word	0xffffffff


	//   ....[2]....
        /*0044*/ 	.word	0xffffffff


	//   ....[3]....
        /*0048*/ 	.word	0xffffffff


	//   ....[4]....
        /*004c*/ 	.word	0xffffffff


	//   ....[5]....
        /*0050*/ 	.word	0xffffffff


	//   ....[6]....
        /*0054*/ 	.word	0xffffffff


	//   ....[7]....
        /*0058*/ 	.word	0xffffffff


	//   ....[8]....
        /*005c*/ 	.word	0xffffffff


	//   ....[9]....
        /*0060*/ 	.word	0xffffffff


	//   ....[10]....
        /*0064*/ 	.word	0xffffffff


	//   ....[11]....
        /*0068*/ 	.word	0xffffffff


	//   ....[12]....
        /*006c*/ 	.word	0xffffffff


	//   ....[13]....
        /*0070*/ 	.word	0xffffffff


	//   ....[14]....
        /*0074*/ 	.word	0xffffffff


	//   ....[15]....
        /*0078*/ 	.word	0xffffffff


	//   ....[16]....
        /*007c*/ 	.word	0xffffffff


	//   ....[17]....
        /*0080*/ 	.word	0xffffffff


	//   ....[18]....
        /*0084*/ 	.word	0xffffffff


	//   ....[19]....
        /*0088*/ 	.word	0xffffffff


	//   ....[20]....
        /*008c*/ 	.word	0xffffffff


	//   ....[21]....
        /*0090*/ 	.word	0x0500000f


	//   ....[22]....
        /*0094*/ 	.word	0x0500000f


	//   ....[23]....
        /*0098*/ 	.word	0x0500000f


	//   ....[24]....
        /*009c*/ 	.word	0x0500000f


	//   ....[25]....
        /*00a0*/ 	.word	0x0500000f


	//   ....[26]....
        /*00a4*/ 	.word	0x0500000f


	//   ....[27]....
        /*00a8*/ 	.word	0x0500000f


	//   ....[28]....
        /*00ac*/ 	.word	0x0500000f


	//   ....[29]....
        /*00b0*/ 	.word	0x0500000f


	//   ....[30]....
        /*00b4*/ 	.word	0x0500000f


	//----- nvinfo : EIATTR_COOP_GROUP_INSTR_OFFSETS
	.align		4
.L_201:
        /*00b8*/ 	.byte	0x04, 0x28
        /*00ba*/ 	.short	(.L_203 - .L_202)


	//   ....[0]....
.L_202:
        /*00bc*/ 	.word	0x000021c0


	//   ....[1]....
        /*00c0*/ 	.word	0x000021e0


	//   ....[2]....
        /*00c4*/ 	.word	0x00002200


	//   ....[3]....
        /*00c8*/ 	.word	0x00002220


	//   ....[4]....
        /*00cc*/ 	.word	0x00002240


	//   ....[5]....
        /*00d0*/ 	.word	0x00005fb0


	//   ....[6]....
        /*00d4*/ 	.word	0x00006260


	//   ....[7]....
        /*00d8*/ 	.word	0x00006280


	//   ....[8]....
        /*00dc*/ 	.word	0x000062a0


	//   ....[9]....
        /*00e0*/ 	.word	0x000062c0


	//   ....[10]....
        /*00e4*/ 	.word	0x000063c0


	//   ....[11]....
        /*00e8*/ 	.word	0x000063f0


	//   ....[12]....
        /*00ec*/ 	.word	0x00006420


	//   ....[13]....
        /*00f0*/ 	.word	0x000078e0


	//   ....[14]....
        /*00f4*/ 	.word	0x00007970


	//   ....[15]....
        /*00f8*/ 	.word	0x000079e0


	//   ....[16]....
        /*00fc*/ 	.word	0x00007a00


	//   ....[17]....
        /*0100*/ 	.word	0x00007a20


	//   ....[18]....
        /*0104*/ 	.word	0x00007a90


	//   ....[19]....
        /*0108*/ 	.word	0x00007ab0


	//   ....[20]....
        /*010c*/ 	.word	0x00007ad0


	//   ....[21]....
        /*0110*/ 	.word	0x0000b130


	//   ....[22]....
        /*0114*/ 	.word	0x0000b190


	//   ....[23]....
        /*0118*/ 	.word	0x0000b1f0


	//   ....[24]....
        /*011c*/ 	.word	0x0000b250


	//   ....[25]....
        /*0120*/ 	.word	0x0000b2b0


	//   ....[26]....
        /*0124*/ 	.word	0x0000b330


	//   ....[27]....
        /*0128*/ 	.word	0x0000b3d0


	//   ....[28]....
        /*012c*/ 	.word	0x0000b450


	//   ....[29]....
        /*0130*/ 	.word	0x0000b4b0


	//   ....[30]....
        /*0134*/ 	.word	0x0000b510


	//----- nvinfo : EIATTR_VRC_CTA_INIT_COUNT
	.align		4
.L_203:
        /*0138*/ 	.byte	0x02, 0x4a
	.zero		1
	.zero		1


	//----- nvinfo : EIATTR_SYSCALL_OFFSETS
	.align		4
        /*013c*/ 	.byte	0x04, 0x46
        /*013e*/ 	.short	(.L_205 - .L_204)


	//   ....[0]....
.L_204:
        /*0140*/ 	.word	0x000015a0


	//----- nvinfo : EIATTR_EXIT_INSTR_OFFSETS
	.align		4
.L_205:
        /*0144*/ 	.byte	0x04, 0x1c
        /*0146*/ 	.short	(.L_207 - .L_206)


	//   ....[0]....
.L_206:
        /*0148*/ 	.word	0x000000d0


	//   ....[1]....
        /*014c*/ 	.word	0x0000ac70


	//   ....[2]....
        /*0150*/ 	.word	0x0000b020


	//   ....[3]....
        /*0154*/ 	.word	0x0000b0e0


	//----- nvinfo : EIATTR_CRS_STACK_SIZE
	.align		4
.L_207:
        /*0158*/ 	.byte	0x04, 0x1e
        /*015a*/ 	.short	(.L_209 - .L_208)
.L_208:
        /*015c*/ 	.word	0x00000000


	//----- nvinfo : EIATTR_CBANK_PARAM_SIZE
	.align		4
.L_209:
        /*0160*/ 	.byte	0x03, 0x19
        /*0162*/ 	.short	0x0128


	//----- nvinfo : EIATTR_PARAM_CBANK
	.align		4
        /*0164*/ 	.byte	0x04, 0x0a
        /*0166*/ 	.short	(.L_211 - .L_210)
	.align		4
.L_210:
        /*0168*/ 	.word	index@(.nv.constant0._ZN4mmha33masked_multihead_attention_kernelItLi96ELi128ELi2ELi16ELi128ELb1ELb1EEEv26Multihead_attention_paramsIT_XT5_EE)
        /*016c*/ 	.short	0x0380
        /*016e*/ 	.short	0x0128


	//----- nvinfo : EIATTR_SW_WAR
	.align		4
.L_211:
        /*0170*/ 	.byte	0x04, 0x36
        /*0172*/ 	.short	(.L_213 - .L_212)
.L_212:
        /*0174*/ 	.word	0x00000008
.L_213:


//--------------------- .nv.info._ZN4mmha33masked_multihead_attention_kernelItLi96ELi128ELi4ELi16ELi64ELb1ELb1EEEv26Multihead_attention_paramsIT_XT5_EE --------------------------
	.section	.nv.info._ZN4mmha33masked_multihead_attention_kernelItLi96ELi128ELi4ELi16ELi64ELb1ELb1EEEv26Multihead_attention_paramsIT_XT5_EE,"",@"SHT_CUDA_INFO"
	.sectionflags	@""
	.align	4


	//----- nvinfo : EIATTR_CUDA_API_VERSION
	.align		4
        /*0000*/ 	.byte	0x04, 0x37
        /*0002*/ 	.short	(.L_215 - .L_214)
.L_214:
        /*0004*/ 	.word	0x00000082


	//----- nvinfo : EIATTR_KPARAM_INFO
	.align		4
.L_215:
        /*0008*/ 	.byte	0x04, 0x17
        /*000a*/ 	.short	(.L_217 - .L_216)
.L_216:
        /*000c*/ 	.word	0x00000000
        /*0010*/ 	.short	0x0000
        /*0012*/ 	.short	0x0000
        /*0014*/ 	.byte	0x00, 0xf0, 0xa1, 0x04


	//----- nvinfo : EIATTR_SPARSE_MMA_MASK
	.align		4
.L_217:
        /*0018*/ 	.byte	0x03, 0x50
        /*001a*/ 	.short	0x0000


	//----- nvinfo : EIATTR_MAXREG_COUNT
	.align		4
        /*001c*/ 	.byte	0x03, 0x1b
        /*001e*/ 	.short	0x00ff


	//----- nvinfo : EIATTR_NUM_BARRIERS
	.align		4
        /*0020*/ 	.byte	0x02, 0x4c
        /*0022*/ 	.byte	0x01
	.zero		1


	//----- nvinfo : EIATTR_EXTERNS
	.align		4
        /*0024*/ 	.byte	0x04, 0x0f
        /*0026*/ 	.short	(.L_219 - .L_218)


	//   ....[0]....
	.align		4
.L_218:
        /*0028*/ 	.word	index@(__assertfail)


	//----- nvinfo : EIATTR_MERCURY_ISA_VERSION
	.align		4
.L_219:
        /*002c*/ 	.byte	0x03, 0x5f
        /*002e*/ 	.short	0x0101


	//----- nvinfo : EIATTR_COOP_GROUP_MASK_REGIDS
	.align		4
        /*0030*/ 	.byte	0x04, 0x29
        /*0032*/ 	.short	(.L_221 - .L_220)


	//   ....[0]....
.L_220:
        /*0034*/ 	.word	0xffffffff


	//   ....[1]....
        /*0038*/ 	.word	0xffffffff


	//   ....[2]....
        /*003c*/ 	.word	0xffffffff


	//   ....[3]....
        /*0040*/ 	.word	0xffffffff


	//   ....[4]....
        /*0044*/ 	.word	0xffffffff


	//   ....[5]....
        /*0048*/ 	.word	0xffffffff


	//   ....[6]....
        /*004c*/ 	.word	0xffffffff


	//   ....[7]....
        /*0050*/ 	.word	0xffffffff


	//   ....[8]....
        /*0054*/ 	.word	0xffffffff


	//   ....[9]....
        /*0058*/ 	.word	0xffffffff


	//   ....[10]....
        /*005c*/ 	.word	0xffffffff


	//   ....[11]....
        /*0060*/ 	.word	0xffffffff


	//   ....[12]....
        /*0064*/ 	.word	0xffffffff


	//   ....[13]....
        /*0068*/ 	.word	0xffffffff


	//   ....[14]....
        /*006c*/ 	.word	0xffffffff


	//   ....[15]....
        /*0070*/ 	.word	0xffffffff


	//   ....[16]....
        /*0074*/ 	.word	0xffffffff


	//   ....[17]....
        /*0078*/ 	.word	0xffffffff


	//   ....[18]....
        /*007c*/ 	.word	0xffffffff


	//   ....[19]....
        /*0080*/ 	.word	0x0500000f


	//   ....[20]....
        /*0084*/ 	.word	0x0500000f


	//   ....[21]....
        /*0088*/ 	.word	0x0500000f


	//   ....[22]....
        /*008c*/ 	.word	0x0500000f


	//   ....[23]....
        /*0090*/ 	.word	0x0500000f


	//   ....[24]....
        /*0094*/ 	.word	0x0500000f


	//   ....[25]....
        /*0098*/ 	.word	0x0500000f


	//   ....[26]....
        /*009c*/ 	.word	0x0500000f


	//   ....[27]....
        /*00a0*/ 	.word	0x0500000f


	//   ....[28]....
        /*00a4*/ 	.word	0x0500000f


	//----- nvinfo : EIATTR_COOP_GROUP_INSTR_OFFSETS
	.align		4
.L_221:
        /*00a8*/ 	.byte	0x04, 0x28
        /*00aa*/ 	.short	(.L_223 - .L_222)


	//   ....[0]....
.L_222:
        /*00ac*/ 	.word	0x00001fc0


	//   ....[1]....
        /*00b0*/ 	.word	0x00001fe0


	//   ....[2]....
        /*00b4*/ 	.word	0x00002000


	//   ....[3]....
        /*00b8*/ 	.word	0x00002020


	//   ....[4]....
        /*00bc*/ 	.word	0x00002040


	//   ....[5]....
        /*00c0*/ 	.word	0x000057f0


	//   ....[6]....
        /*00c4*/ 	.word	0x00005810


	//   ....[7]....
        /*00c8*/ 	.word	0x00005ab0


	//   ....[8]....
        /*00cc*/ 	.word	0x00005ad0


	//   ....[9]....
        /*00d0*/ 	.word	0x00005af0


	//   ....[10]....
        /*00d4*/ 	.word	0x00005bf0


	//   ....[11]....
        /*00d8*/ 	.word	0x00005c30


	//   ....[12]....
        /*00dc*/ 	.word	0x00007090


	//   ....[13]....
        /*00e0*/ 	.word	0x00007120


	//   ....[14]....
        /*00e4*/ 	.word	0x00007170


	//   ....[15]....
        /*00e8*/ 	.word	0x00007190


	//   ....[16]....
        /*00ec*/ 	.word	0x000071b0


	//   ....[17]....
        /*00f0*/ 	.word	0x00007230


	//   ....[18]....
        /*00f4*/ 	.word	0x00007250


	//   ....[19]....
        /*00f8*/ 	.word	0x0000a370


	//   ....[20]....
        /*00fc*/ 	.word	0x0000a3d0


	//   ....[21]....
        /*0100*/ 	.word	0x0000a430


	//   ....[22]....
        /*0104*/ 	.word	0x0000a490


	//   ....[23]....
        /*0108*/ 	.word	0x0000a4f0


	//   ....[24]....
        /*010c*/ 	.word	0x0000a570


	//   ....[25]....
        /*0110*/ 	.word	0x0000a5f0


	//   ....[26]....
        /*0114*/ 	.word	0x0000a680


	//   ....[27]....
        /*0118*/ 	.word	0x0000a700


	//   ....[28]....
        /*011c*/ 	.word	0x0000a760


	//----- nvinfo : EIATTR_VRC_CTA_INIT_COUNT
	.align		4
.L_223:
        /*0120*/ 	.byte	0x02, 0x4a
	.zero		1
	.zero		1


	//----- nvinfo : EIATTR_SYSCALL_OFFSETS
	.align		4
        /*0124*/ 	.byte	0x04, 0x46
        /*0126*/ 	.short	(.L_225 - .L_224)


	//   ....[0]....
.L_224:
        /*0128*/ 	.word	0x000013c0


	//----- nvinfo : EIATTR_EXIT_INSTR_OFFSETS
	.align		4
.L_225:
        /*012c*/ 	.byte	0x04, 0x1c
        /*012e*/ 	.short	(.L_227 - .L_226)


	//   ....[0]....
.L_226:
        /*0130*/ 	.word	0x000000b0


	//   ....[1]....
        /*0134*/ 	.word	0x00009eb0


	//   ....[2]....
        /*0138*/ 	.word	0x0000a260


	//   ....[3]....
        /*013c*/ 	.word	0x0000a320


	//----- nvinfo : EIATTR_CRS_STACK_SIZE
	.align		4
.L_227:
        /*0140*/ 	.byte	0x04, 0x1e
        /*0142*/ 	.short	(.L_229 - .L_228)
.L_228:
        /*0144*/ 	.word	0x00000000


	//----- nvinfo : EIATTR_CBANK_PARAM_SIZE
	.align		4
.L_229:
        /*0148*/ 	.byte	0x03, 0x19
        /*014a*/ 	.short	0x0128


	//----- nvinfo : EIATTR_PARAM_CBANK
	.align		4
        /*014c*/ 	.byte	0x04, 0x0a
        /*014e*/ 	.short	(.L_231 - .L_230)
	.align		4
.L_230:
        /*0150*/ 	.word	index@(.nv.constant0._ZN4mmha33masked_multihead_attention_kernelItLi96ELi128ELi4ELi16ELi64ELb1ELb1EEEv26Multihead_attention_paramsIT_XT5_EE)
        /*0154*/ 	.short	0x0380
        /*0156*/ 	.short	0x0128


	//----- nvinfo : EIATTR_SW_WAR
	.align		4
.L_231:
        /*0158*/ 	.byte	0x04, 0x36
        /*015a*/ 	.short	(.L_233 - .L_232)
.L_232:
        /*015c*/ 	.word	0x00000008
.L_233:


//--------------------- .nv.info._ZN4mmha33masked_multihead_attention_kernelItLi96ELi128ELi1ELi16ELi256ELb1ELb0EEEv26Multihead_attention_paramsIT_XT5_EE --------------------------
	.section	.nv.info._ZN4mmha33masked_multihead_attention_kernelItLi96ELi128ELi1ELi16ELi256ELb1ELb0EEEv26Multihead_attention_paramsIT_XT5_EE,"",@"SHT_CUDA_INFO"
	.sectionflags	@""
	.align	4


	//----- nvinfo : EIATTR_CUDA_API_VERSION
	.align		4
        /*0000*/ 	.byte	0x04, 0x37
        /*0002*/ 	.short	(.L_235 - .L_234)
.L_234:
        /*0004*/ 	.word	0x00000082


	//----- nvinfo : EIATTR_KPARAM_INFO
	.align		4
.L_235:
        /*0008*/ 	.byte	0x04, 0x17
        /*000a*/ 	.short	(.L_237 - .L_236)
.L_236:
        /*000c*/ 	.word	0x00000000
        /*0010*/ 	.short	0x0000
        /*0012*/ 	.short	0x0000
        /*0014*/ 	.byte	0x00, 0xf0, 0xa1, 0x04


	//----- nvinfo : EIATTR_SPARSE_MMA_MASK
	.align		4
.L_237:
        /*0018*/ 	.byte	0x03, 0x50
        /*001a*/ 	.short	0x0000


	//----- nvinfo : EIATTR_MAXREG_COUNT
	.align		4
        /*001c*/ 	.byte	0x03, 0x1b
        /*001e*/ 	.short	0x00ff


	//----- nvinfo : EIATTR_NUM_BARRIERS
	.align		4
        /*0020*/ 	.byte	0x02, 0x4c
        /*0022*/ 	.byte	0x01
	.zero		1


	//----- nvinfo : EIATTR_EXTERNS
	.align		4
        /*0024*/ 	.byte	0x04, 0x0f
        /*0026*/ 	.short	(.L_239 - .L_238)


	//   ....[0]....
	.align		4
.L_238:
        /*0028*/ 	.word	index@(__assertfail)


	//----- nvinfo : EIATTR_MERCURY_ISA_VERSION
	.align		4
.L_239:
        /*002c*/ 	.byte	0x03, 0x5f
        /*002e*/ 	.short	0x0101


	//----- nvinfo : EIATTR_COOP_GROUP_MASK_REGIDS
	.align		4
        /*0030*/ 	.byte	0x04, 0x29
        /*0032*/ 	.short	(.L_241 - .L_240)


	//   ....[0]....
.L_240:
        /*0034*/ 	.word	0xffffffff


	//   ....[1]....
        /*0038*/ 	.word	0xffffffff


	//   ....[2]....
        /*003c*/ 	.word	0xffffffff


	//   ....[3]....
        /*0040*/ 	.word	0xffffffff


	//   ....[4]....
        /*0044*/ 	.word	0xffffffff


	//   ....[5]....
        /*0048*/ 	.word	0xffffffff


	//   ....[6]....
        /*004c*/ 	.word	0xffffffff


	//   ....[7]....
        /*0050*/ 	.word	0xffffffff


	//   ....[8]....
        /*0054*/ 	.word	0xffffffff


	//   ....[9]....
        /*0058*/ 	.word	0xffffffff


	//   ....[10]....
        /*005c*/ 	.word	0xffffffff


	//   ....[11]....
        /*0060*/ 	.word	0xffffffff


	//   ....[12]....
        /*0064*/ 	.word	0xffffffff


	//   ....[13]....
        /*0068*/ 	.word	0xffffffff


	//   ....[14]....
        /*006c*/ 	.word	0xffffffff


	//   ....[15]....
        /*0070*/ 	.word	0xffffffff


	//   ....[16]....
        /*0074*/ 	.word	0xffffffff


	//   ....[17]....
        /*0078*/ 	.word	0xffffffff


	//   ....[18]....
        /*007c*/ 	.word	0xffffffff


	//   ....[19]....
        /*0080*/ 	.word	0xffffffff


	//   ....[20]....
        /*0084*/ 	.word	0xffffffff


	//   ....[21]....
        /*0088*/ 	.word	0xffffffff


	//   ....[22]....
        /*008c*/ 	.word	0xffffffff


	//   ....[23]....
        /*0090*/ 	.word	0x0500000f


	//   ....[24]....
        /*0094*/ 	.word	0x0500000f


	//   ....[25]....
        /*0098*/ 	.word	0x0500000f


	//   ....[26]....
        /*009c*/ 	.word	0x0500000f


	//   ....[27]....
        /*00a0*/ 	.word	0x0500000f


	//----- nvinfo : EIATTR_COOP_GROUP_INSTR_OFFSETS
	.align		4
.L_241:
        /*00a4*/ 	.byte	0x04, 0x28
        /*00a6*/ 	.short	(.L_243 - .L_242)


	//   ....[0]....
.L_242:
        /*00a8*/ 	.word	0x00001f50


	//   ....[1]....
        /*00ac*/ 	.word	0x00001f70


	//   ....[2]....
        /*00b0*/ 	.word	0x00001f90


	//   ....[3]....
        /*00b4*/ 	.word	0x00001fb0


	//   ....[4]....
        /*00b8*/ 	.word	0x00001fd0


	//   ....[5]....
        /*00bc*/ 	.word	0x00005c80


	//   ....[6]....
        /*00c0*/ 	.word	0x00005ce0


	//   ....[7]....
        /*00c4*/ 	.word	0x00005d10


	//   ....[8]....
        /*00c8*/ 	.word	0x00005d40


	//   ....[9]....
        /*00cc*/ 	.word	0x00005d80


	//   ....[10]....
        /*00d0*/ 	.word	0x00005e00


	//   ....[11]....
        /*00d4*/ 	.word	0x00005e20


	//   ....[12]....
        /*00d8*/ 	.word	0x00005e40


	//   ....[13]....
        /*00dc*/ 	.word	0x00005e70


	//   ....[14]....
        /*00e0*/ 	.word	0x00007330


	//   ....[15]....
        /*00e4*/ 	.word	0x000073b0


	//   ....[16]....
        /*00e8*/ 	.word	0x00007400


	//   ....[17]....
        /*00ec*/ 	.word	0x00007420


	//   ....[18]....
        /*00f0*/ 	.word	0x00007440


	//   ....[19]....
        /*00f4*/ 	.word	0x000074b0


	//   ....[20]....
        /*00f8*/ 	.word	0x000074d0


	//   ....[21]....
        /*00fc*/ 	.word	0x00007500


	//   ....[22]....
        /*0100*/ 	.word	0x00007530


	//   ....[23]....
        /*0104*/ 	.word	0x0000ad80


	//   ....[24]....
        /*0108*/ 	.word	0x0000ade0


	//   ....[25]....
        /*010c*/ 	.word	0x0000ae40


	//   ....[26]....
        /*0110*/ 	.word	0x0000aea0


	//   ....[27]....
        /*0114*/ 	.word	0x0000af00


	//----- nvinfo : EIATTR_VRC_CTA_INIT_COUNT
	.align		4
.L_243:
        /*0118*/ 	.byte	0x02, 0x4a
	.zero		1
	.zero		1


	//----- nvinfo : EIATTR_SYSCALL_OFFSETS
	.align		4
        /*011c*/ 	.byte	0x04, 0x46
        /*011e*/ 	.short	(.L_245 - .L_244)


	//   ....[0]....
.L_244:
        /*0120*/ 	.word	0x00001340


	//----- nvinfo : EIATTR_EXIT_INSTR_OFFSETS
	.align		4
.L_245:
        /*0124*/ 	.byte	0x04, 0x1c
        /*0126*/ 	.short	(.L_247 - .L_246)


	//   ....[0]....
.L_246:
        /*0128*/ 	.word	0x000000b0


	//   ....[1]....
        /*012c*/ 	.word	0x0000a8c0


	//   ....[2]....
        /*0130*/ 	.word	0x0000ac70


	//   ....[3]....
        /*0134*/ 	.word	0x0000ad30


	//----- nvinfo : EIATTR_CRS_STACK_SIZE
	.align		4
.L_247:
        /*0138*/ 	.byte	0x04, 0x1e
        /*013a*/ 	.short	(.L_249 - .L_248)
.L_248:
        /*013c*/ 	.word	0x00000000


	//----- nvinfo : EIATTR_CBANK_PARAM_SIZE
	.align		4
.L_249:
        /*0140*/ 	.byte	0x03, 0x19
        /*0142*/ 	.short	0x0128


	//----- nvinfo : EIATTR_PARAM_CBANK
	.align		4
        /*0144*/ 	.byte	0x04, 0x0a
        /*0146*/ 	.short	(.L_251 - .L_250)
	.align		4
.L_250:
        /*0148*/ 	.word	index@(.nv.constant0._ZN4mmha33masked_multihead_attention_kernelItLi96ELi128ELi1ELi16ELi256ELb1ELb0EEEv26Multihead_attention_paramsIT_XT5_EE)
        /*014c*/ 	.short	0x0380
        /*014e*/ 	.short	0x0128


	//----- nvinfo : EIATTR_SW_WAR
	.align		4
.L_251:
        /*0150*/ 	.byte	0x04, 0x36
        /*0152*/ 	.short	(.L_253 - .L_252)
.L_252:
        /*0154*/ 	.word	0x00000008
.L_253:


//--------------------- .nv.info._ZN4mmha33masked_multihead_attention_kernelItLi96ELi128ELi2ELi16ELi128ELb1ELb0EEEv26Multihead_attention_paramsIT_XT5_EE --------------------------
	.section	.nv.info._ZN4mmha33masked_multihead_attention_kernelItLi96ELi128ELi2ELi16ELi128ELb1ELb0EEEv26Multihead_attention_paramsIT_XT5_EE,"",@"SHT_CUDA_INFO"
	.sectionflags	@""
	.align	4


	//----- nvinfo : EIATTR_CUDA_API_VERSION
	.align		4
        /*0000*/ 	.byte	0x04, 0x37
        /*0002*/ 	.short	(.L_255 - .L_254)
.L_254:
        /*0004*/ 	.word	0x00000082


	//----- nvinfo : EIATTR_KPARAM_INFO
	.align		4
.L_255:
        /*0008*/ 	.byte	0x04, 0x17
        /*000a*/ 	.short	(.L_257 - .L_256)
.L_256:
        /*000c*/ 	.word	0x00000000
        /*0010*/ 	.short	0x0000
        /*0012*/ 	.short	0x0000
        /*0014*/ 	.byte	0x00, 0xf0, 0xa1, 0x04


	//----- nvinfo : EIATTR_SPARSE_MMA_MASK
	.align		4
.L_257:
        /*0018*/ 	.byte	0x03, 0x50
        /*001a*/ 	.short	0x0000


	//----- nvinfo : EIATTR_MAXREG_COUNT
	.align		4
        /*001c*/ 	.byte	0x03, 0x1b
        /*001e*/ 	.short	0x00ff


	//----- nvinfo : EIATTR_NUM_BARRIERS
	.align		4
        /*0020*/ 	.byte	0x02, 0x4c
        /*0022*/ 	.byte	0x01
	.zero		1


	//----- nvinfo : EIATTR_EXTERNS
	.align		4
        /*0024*/ 	.byte	0x04, 0x0f
        /*0026*/ 	.short	(.L_259 - .L_258)


	//   ....[0]....
	.align		4
.L_258:
        /*0028*/ 	.word	index@(__assertfail)


	//----- nvinfo : EIATTR_MERCURY_ISA_VERSION
	.align		4
.L_259:
        /*002c*/ 	.byte	0x03, 0x5f
        /*002e*/ 	.short	0x0101


	//----- nvinfo : EIATTR_INT_WARP_WIDE_INSTR_OFFSETS
	.align		4
        /*0030*/ 	.byte	0x04, 0x31
        /*0032*/ 	.short	(.L_261 - .L_260)


	//   ....[0]....
.L_260:
        /*0034*/ 	.word	0x00000a00


	//----- nvinfo : EIATTR_COOP_GROUP_MASK_REGIDS
	.align		4
.L_261:
        /*0038*/ 	.byte	0x04, 0x29
        /*003a*/ 	.short	(.L_263 - .L_262)


	//   ....[0]....
.L_262:
        /*003c*/ 	.word	0xffffffff


	//   ....[1]....
        /*0040*/ 	.word	0xffffffff


	//   ....[2]....
        /*0044*/ 	.word	0xffffffff


	//   ....[3]....
        /*0048*/ 	.word	0xffffffff


	//   ....[4]....
        /*004c*/ 	.word	0xffffffff


	//   ....[5]....
        /*0050*/ 	.word	0xffffffff


	//   ....[6]....
        /*0054*/ 	.word	0xffffffff


	//   ....[7]....
        /*0058*/ 	.word	0xffffffff


	//   ....[8]....
        /*005c*/ 	.word	0xffffffff


	//   ....[9]....
        /*0060*/ 	.word	0xffffffff


	//   ....[10]....
        /*0064*/ 	.word	0xffffffff


	//   ....[11]....
        /*0068*/ 	.word	0xffffffff


	//   ....[12]....
        /*006c*/ 	.word	0xffffffff


	//   ....[13]....
        /*0070*/ 	.word	0xffffffff


	//   ....[14]....
        /*0074*/ 	.word	0xffffffff


	//   ....[15]....
        /*0078*/ 	.word	0xffffffff


	//   ....[16]....
        /*007c*/ 	.word	0xffffffff


	//   ....[17]....
        /*0080*/ 	.word	0xffffffff


	//   ....[18]....
        /*0084*/ 	.word	0xffffffff


	//   ....[19]....
        /*0088*/ 	.word	0xffffffff


	//   ....[20]....
        /*008c*/ 	.word	0xffffffff


	//   ....[21]....
        /*0090*/ 	.word	0x0500000f


	//   ....[22]....
        /*0094*/ 	.word	0x0500000f


	//   ....[23]....
        /*0098*/ 	.word	0x0500000f


	//   ....[24]....
        /*009c*/ 	.word	0x0500000f


	//   ....[25]....
        /*00a0*/ 	.word	0x0500000f


	//   ....[26]....
        /*00a4*/ 	.word	0x0500000f


	//   ....[27]....
        /*00a8*/ 	.word	0x0500000f


	//   ....[28]....
        /*00ac*/ 	.word	0x0500000f


	//   ....[29]....
        /*00b0*/ 	.word	0x0500000f


	//   ....[30]....
        /*00b4*/ 	.word	0x0500000f


	//----- nvinfo : EIATTR_COOP_GROUP_INSTR_OFFSETS
	.align		4
.L_263:
        /*00b8*/ 	.byte	0x04, 0x28
        /*00ba*/ 	.short	(.L_265 - .L_264)


	//   ....[0]....
.L_264:
        /*00bc*/ 	.word	0x00002190


	//   ....[1]....
        /*00c0*/ 	.word	0x000021b0


	//   ....[2]....
        /*00c4*/ 	.word	0x000021d0


	//   ....[3]....
        /*00c8*/ 	.word	0x000021f0


	//   ....[4]....
        /*00cc*/ 	.word	0x00002210


	//   ....[5]....
        /*00d0*/ 	.word	0x00005950


	//   ....[6]....
        /*00d4*/ 	.word	0x00005ca0


	//   ....[7]....
        /*00d8*/ 	.word	0x00005cc0


	//   ....[8]....
        /*00dc*/ 	.word	0x00005ce0


	//   ....[9]....
        /*00e0*/ 	.word	0x00005d00


	//   ....[10]....
        /*00e4*/ 	.word	0x00005df0


	//   ....[11]....
        /*00e8*/ 	.word	0x00005e20


	//   ....[12]....
        /*00ec*/ 	.word	0x00005e60


	//   ....[13]....
        /*00f0*/ 	.word	0x00007320


	//   ....[14]....
        /*00f4*/ 	.word	0x000073a0


	//   ....[15]....
        /*00f8*/ 	.word	0x00007410


	//   ....[16]....
        /*00fc*/ 	.word	0x00007430


	//   ....[17]....
        /*0100*/ 	.word	0x00007450


	//   ....[18]....
        /*0104*/ 	.word	0x000074c0


	//   ....[19]....
        /*0108*/ 	.word	0x000074e0


	//   ....[20]....
        /*010c*/ 	.word	0x00007500


	//   ....[21]....
        /*0110*/ 	.word	0x0000af10


	//   ....[22]....
        /*0114*/ 	.word	0x0000af70


	//   ....[23]....
        /*0118*/ 	.word	0x0000afd0


	//   ....[24]....
        /*011c*/ 	.word	0x0000b030


	//   ....[25]....
        /*0120*/ 	.word	0x0000b090


	//   ....[26]....
        /*0124*/ 	.word	0x0000b110


	//   ....[27]....
        /*0128*/ 	.word	0x0000b1b0


	//   ....[28]....
        /*012c*/ 	.word	0x0000b230


	//   ....[29]....
        /*0130*/ 	.word	0x0000b290


	//   ....[30]....
        /*0134*/ 	.word	0x0000b2f0


	//----- nvinfo : EIATTR_VRC_CTA_INIT_COUNT
	.align		4
.L_265:
        /*0138*/ 	.byte	0x02, 0x4a
	.zero		1
	.zero		1


	//----- nvinfo : EIATTR_SYSCALL_OFFSETS
	.align		4
        /*013c*/ 	.byte	0x04, 0x46
        /*013e*/ 	.short	(.L_267 - .L_266)


	//   ....[0]....
.L_266:
        /*0140*/ 	.word	0x00001560


	//----- nvinfo : EIATTR_EXIT_INSTR_OFFSETS
	.align		4
.L_267:
        /*0144*/ 	.byte	0x04, 0x1c
        /*0146*/ 	.short	(.L_269 - .L_268)


	//   ....[0]....
.L_268:
        /*0148*/ 	.word	0x000000d0


	//   ....[1]....
        /*014c*/ 	.word	0x0000aa50


	//   ....[2]....
        /*0150*/ 	.word	0x0000ae00


	//   ....[3]....
        /*0154*/ 	.word	0x0000aec0


	//----- nvinfo : EIATTR_CRS_STACK_SIZE
	.align		4
.L_269:
        /*0158*/ 	.byte	0x04, 0x1e
        /*015a*/ 	.short	(.L_271 - .L_270)
.L_270:
        /*015c*/ 	.word	0x00000000


	//----- nvinfo : EIATTR_CBANK_PARAM_SIZE
	.align		4
.L_271:
        /*0160*/ 	.byte	0x03, 0x19
        /*0162*/ 	.short	0x0128


	//----- nvinfo : EIATTR_PARAM_CBANK
	.align		4
        /*0164*/ 	.byte	0x04, 0x0a
        /*0166*/ 	.short	(.L_273 - .L_272)
	.align		4
.L_272:
        /*0168*/ 	.word	index@(.nv.constant0._ZN4mmha33masked_multihead_attention_kernelItLi96ELi128ELi2ELi16ELi128ELb1ELb0EEEv26Multihead_attention_paramsIT_XT5_EE)
        /*016c*/ 	.short	0x0380
        /*016e*/ 	.short	0x0128


	//----- nvinfo : EIATTR_SW_WAR
	.align		4
.L_273:
        /*0170*/ 	.byte	0x04, 0x36
        /*0172*/ 	.short	(.L_275 - .L_274)
.L_274:
        /*0174*/ 	.word	0x00000008
.L_275:


//--------------------- .nv.info._ZN4mmha33masked_multihead_attention_kernelItLi96ELi128ELi4ELi16ELi64ELb1ELb0EEEv26Multihead_attention_paramsIT_XT5_EE --------------------------
	.section	.nv.info._ZN4mmha33masked_multihead_attention_kernelItLi96ELi128ELi4ELi16ELi64ELb1ELb0EEEv26Multihead_attention_paramsIT_XT5_EE,"",@"SHT_CUDA_INFO"
	.sectionflags	@""
	.align	4


	//----- nvinfo : EIATTR_CUDA_API_VERSION
	.align		4
        /*0000*/ 	.byte	0x04, 0x37
        /*0002*/ 	.short	(.L_277 - .L_276)
.L_276:
        /*0004*/ 	.word	0x00000082


	//----- nvinfo : EIATTR_KPARAM_INFO
	.align		4
.L_277:
        /*0008*/ 	.byte	0x04, 0x17
        /*000a*/ 	.short	(.L_279 - .L_278)
.L_278:
        /*000c*/ 	.word	0x00000000
        /*0010*/ 	.short	0x0000
        /*0012*/ 	.short	0x0000
        /*0014*/ 	.byte	0x00, 0xf0, 0xa1, 0x04


	//----- nvinfo : EIATTR_SPARSE_MMA_MASK
	.align		4
.L_279:
        /*0018*/ 	.byte	0x03, 0x50
        /*001a*/ 	.short	0x0000


	//----- nvinfo : EIATTR_MAXREG_COUNT
	.align		4
        /*001c*/ 	.byte	0x03, 0x1b
        /*001e*/ 	.short	0x00ff


	//----- nvinfo : EIATTR_NUM_BARRIERS
	.align		4
        /*0020*/ 	.byte	0x02, 0x4c
        /*0022*/ 	.byte	0x01
	.zero		1


	//----- nvinfo : EIATTR_EXTERNS
	.align		4
        /*0024*/ 	.byte	0x04, 0x0f
        /*0026*/ 	.short	(.L_281 - .L_280)


	//   ....[0]....
	.align		4
.L_280:
        /*0028*/ 	.word	index@(__assertfail)


	//----- nvinfo : EIATTR_MERCURY_ISA_VERSION
	.align		4
.L_281:
        /*002c*/ 	.byte	0x03, 0x5f
        /*002e*/ 	.short	0x0101


	//----- nvinfo : EIATTR_INT_WARP_WIDE_INSTR_OFFSETS
	.align		4
        /*0030*/ 	.byte	0x04, 0x31
        /*0032*/ 	.short	(.L_283 - .L_282)


	//   ....[0]....
.L_282:
        /*0034*/ 	.word	0x00000a00


	//----- nvinfo : EIATTR_COOP_GROUP_MASK_REGIDS
	.align		4
.L_283:
        /*0038*/ 	.byte	0x04, 0x29
        /*003a*/ 	.short	(.L_285 - .L_284)


	//   ....[0]....
.L_284:
        /*003c*/ 	.word	0xffffffff


	//   ....[1]....
        /*0040*/ 	.word	0xffffffff


	//   ....[2]....
        /*0044*/ 	.word	0xffffffff


	//   ....[3]....
        /*0048*/ 	.word	0xffffffff


	//   ....[4]....
        /*004c*/ 	.word	0xffffffff


	//   ....[5]....
        /*0050*/ 	.word	0xffffffff


	//   ....[6]....
        /*0054*/ 	.word	0xffffffff


	//   ....[7]....
        /*0058*/ 	.word	0xffffffff


	//   ....[8]....
        /*005c*/ 	.word	0xffffffff


	//   ....[9]....
        /*0060*/ 	.word	0xffffffff


	//   ....[10]....
        /*0064*/ 	.word	0xffffffff


	//   ....[11]....
        /*0068*/ 	.word	0xffffffff


	//   ....[12]....
        /*006c*/ 	.word	0xffffffff


	//   ....[13]....
        /*0070*/ 	.word	0xffffffff


	//   ....[14]....
        /*0074*/ 	.word	0xffffffff


	//   ....[15]....
        /*0078*/ 	.word	0xffffffff


	//   ....[16]....
        /*007c*/ 	.word	0xffffffff


	//   ....[17]....
        /*0080*/ 	.word	0xffffffff


	//   ....[18]....
        /*0084*/ 	.word	0xffffffff


	//   ....[19]....
        /*0088*/ 	.word	0x0500000f


	//   ....[20]....
        /*008c*/ 	.word	0x0500000f


	//   ....[21]....
        /*0090*/ 	.word	0x0500000f


	//   ....[22]....
        /*0094*/ 	.word	0x0500000f


	//   ....[23]....
        /*0098*/ 	.word	0x0500000f


	//   ....[24]....
        /*009c*/ 	.word	0x0500000f


	//   ....[25]....
        /*00a0*/ 	.word	0x0500000f


	//   ....[26]....
        /*00a4*/ 	.word	0x0500000f


	//   ....[27]....
        /*00a8*/ 	.word	0x0500000f


	//   ....[28]....
        /*00ac*/ 	.word	0x0500000f


	//----- nvinfo : EIATTR_COOP_GROUP_INSTR_OFFSETS
	.align		4
.L_285:
        /*00b0*/ 	.byte	0x04, 0x28
        /*00b2*/ 	.short	(.L_287 - .L_286)


	//   ....[0]....
.L_286:
        /*00b4*/ 	.word	0x00002190


	//   ....[1]....
        /*00b8*/ 	.word	0x000021b0


	//   ....[2]....
        /*00bc*/ 	.word	0x000021d0


	//   ....[3]....
        /*00c0*/ 	.word	0x000021f0


	//   ....[4]....
        /*00c4*/ 	.word	0x00002210


	//   ....[5]....
        /*00c8*/ 	.word	0x00005610


	//   ....[6]....
        /*00cc*/ 	.word	0x00005630


	//   ....[7]....
        /*00d0*/ 	.word	0x000058f0


	//   ....[8]....
        /*00d4*/ 	.word	0x00005910


	//   ....[9]....
        /*00d8*/ 	.word	0x00005930


	//   ....[10]....
        /*00dc*/ 	.word	0x00005a40


	//   ....[11]....
        /*00e0*/ 	.word	0x00005a70


	//   ....[12]....
        /*00e4*/ 	.word	0x00006f30


	//   ....[13]....
        /*00e8*/ 	.word	0x00006fb0


	//   ....[14]....
        /*00ec*/ 	.word	0x00007020


	//   ....[15]....
        /*00f0*/ 	.word	0x00007040


	//   ....[16]....
        /*00f4*/ 	.word	0x00007060


	//   ....[17]....
        /*00f8*/ 	.word	0x000070d0


	//   ....[18]....
        /*00fc*/ 	.word	0x000070f0


	//   ....[19]....
        /*0100*/ 	.word	0x0000a8e0


	//   ....[20]....
        /*0104*/ 	.word	0x0000a940


	//   ....[21]....
        /*0108*/ 	.word	0x0000a9a0


	//   ....[22]....
        /*010c*/ 	.word	0x0000aa00


	//   ....[23]....
        /*0110*/ 	.word	0x0000aa60


	//   ....[24]....
        /*0114*/ 	.word	0x0000aae0


	//   ....[25]....
        /*0118*/ 	.word	0x0000ab60


	//   ....[26]....
        /*011c*/ 	.word	0x0000abf0


	//   ....[27]....
        /*0120*/ 	.word	0x0000ac70


	//   ....[28]....
        /*0124*/ 	.word	0x0000acd0


	//----- nvinfo : EIATTR_VRC_CTA_INIT_COUNT
	.align		4
.L_287:
        /*0128*/ 	.byte	0x02, 0x4a
	.zero		1
	.zero		1


	//----- nvinfo : EIATTR_SYSCALL_OFFSETS
	.align		4
        /*012c*/ 	.byte	0x04, 0x46
        /*012e*/ 	.short	(.L_289 - .L_288)


	//   ....[0]....
.L_288:
        /*0130*/ 	.word	0x00001560


	//----- nvinfo : EIATTR_EXIT_INSTR_OFFSETS
	.align		4
.L_289:
        /*0134*/ 	.byte	0x04, 0x1c
        /*0136*/ 	.short	(.L_291 - .L_290)


	//   ....[0]....
.L_290:
        /*0138*/ 	.word	0x000000d0


	//   ....[1]....
        /*013c*/ 	.word	0x0000a420


	//   ....[2]....
        /*0140*/ 	.word	0x0000a7d0


	//   ....[3]....
        /*0144*/ 	.word	0x0000a890


	//----- nvinfo : EIATTR_CRS_STACK_SIZE
	.align		4
.L_291:
        /*0148*/ 	.byte	0x04, 0x1e
        /*014a*/ 	.short	(.L_293 - .L_292)
.L_292:
        /*014c*/ 	.word	0x00000000


	//----- nvinfo : EIATTR_CBANK_PARAM_SIZE
	.align		4
.L_293:
        /*0150*/ 	.byte	0x03, 0x19
        /*0152*/ 	.short	0x0128


	//----- nvinfo : EIATTR_PARAM_CBANK
	.align		4
        /*0154*/ 	.byte	0x04, 0x0a
        /*0156*/ 	.short	(.L_295 - .L_294)
	.align		4
.L_294:
        /*0158*/ 	.word	index@(.nv.constant0._ZN4mmha33masked_multihead_attention_kernelItLi96ELi128ELi4ELi16ELi64ELb1ELb0EEEv26Multihead_attention_paramsIT_XT5_EE)
        /*015c*/ 	.short	0x0380
        /*015e*/ 	.short	0x0128


	//----- nvinfo : EIATTR_SW_WAR
	.align		4
.L_295:
        /*0160*/ 	.byte	0x04, 0x36
        /*0162*/ 	.short	(.L_297 - .L_296)
.L_296:
        /*0164*/ 	.word	0x00000008
.L_297:


//--------------------- .nv.info._ZN4mmha33masked_multihead_attention_kernelIfLi96ELi128ELi1ELi32ELi256ELb1ELb1EEEv26Multihead_attention_paramsIT_XT5_EE --------------------------
	.section	.nv.info._ZN4mmha33masked_multihead_attention_kernelIfLi96ELi128ELi1ELi32ELi256ELb1ELb1EEEv26Multihead_attention_paramsIT_XT5_EE,"",@"SHT_CUDA_INFO"
	.sectionflags	@""
	.align	4


	//----- nvinfo : EIATTR_CUDA_API_VERSION
	.align		4
        /*0000*/ 	.byte	0x04, 0x37
        /*0002*/ 	.short	(.L_299 - .L_298)
.L_298:
        /*0004*/ 	.word	0x00000082


	//----- nvinfo : EIATTR_KPARAM_INFO
	.align		4
.L_299:
        /*0008*/ 	.byte	0x04, 0x17
        /*000a*/ 	.short	(.L_301 - .L_300)
.L_300:
        /*000c*/ 	.word	0x00000000
        /*0010*/ 	.short	0x0000
        /*0012*/ 	.short	0x0000
        /*0014*/ 	.byte	0x00, 0xf0, 0xa1, 0x04


	//----- nvinfo : EIATTR_SPARSE_MMA_MASK
	.align		4
.L_301:
        /*0018*/ 	.byte	0x03, 0x50
        /*001a*/ 	.short	0x0000


	//----- nvinfo : EIATTR_MAXREG_COUNT
	.align		4
        /*001c*/ 	.byte	0x03, 0x1b
        /*001e*/ 	.short	0x00ff


	//----- nvinfo : EIATTR_NUM_BARRIERS
	.align		4
        /*0020*/ 	.byte	0x02, 0x4c
        /*0022*/ 	.byte	0x01
	.zero		1


	//----- nvinfo : EIATTR_EXTERNS
	.align		4
        /*0024*/ 	.byte	0x04, 0x0f
        /*0026*/ 	.short	(.L_303 - .L_302)


	//   ....[0]....
	.align		4
.L_302:
        /*0028*/ 	.word	index@(__assertfail)


	//----- nvinfo : EIATTR_ANNOTATIONS
	.align		4
.L_303:
        /*002c*/ 	.byte	0x04, 0x55
        /*002e*/ 	.short	(.L_305 - .L_304)


	//   ....[0]....
.L_304:
        /*0030*/ 	.word	0x00000001
        /*0034*/ 	.byte	0x60, 0x06, 0x00, 0x00, 0x01, 0x00, 0x00, 0x00, 0x40, 0x1e, 0x00, 0x00, 0x01, 0x00, 0x00, 0x00
        /* <DEDUP_REMOVED lines=93> */
        /*0614*/ 	.byte	0xe0, 0x6d, 0x01, 0x00


	//----- nvinfo : EIATTR_MERCURY_ISA_VERSION
	.align		4
.L_305:
        /*0618*/ 	.byte	0x03, 0x5f
        /*061a*/ 	.short	0x0101


	//----- nvinfo : EIATTR_INT_WARP_WIDE_INSTR_OFFSETS
	.align		4
        /*061c*/ 	.byte	0x04, 0x31
        /*061e*/ 	.short	(.L_307 - .L_306)


	//   ....[0]....
.L_306:
        /*0620*/ 	.word	0x000009a0


	//----- nvinfo : EIATTR_COOP_GROUP_MASK_REGIDS
	.align		4
.L_307:
        /*0624*/ 	.byte	0x04, 0x29
        /*0626*/ 	.short	(.L_309 - .L_308)


	//   ....[0]....
.L_308:
        /*0628*/ 	.word	0xffffffff


	//   ....[1]....
        /*062c*/ 	.word	0xffffffff


	//   ....[2]....
        /*0630*/ 	.word	0xffffffff


	//   ....[3]....
        /*0634*/ 	.word	0xffffffff


	//   ....[4]....
        /*0638*/ 	.word	0xffffffff


	//   ....[5]....
        /*063c*/ 	.word	0xffffffff


	//   ....[6]....
        /*0640*/ 	.word	0xffffffff


	//   ....[7]....
        /*0644*/ 	.word	0xffffffff


	//   ....[8]....
        /*0648*/ 	.word	0xffffffff


	//   ....[9]....
        /*064c*/ 	.word	0xffffffff


	//   ....[10]....
        /*0650*/ 	.word	0xffffffff


	//   ....[11]....
        /*0654*/ 	.word	0xffffffff


	//   ....[12]....
        /*0658*/ 	.word	0xffffffff


	//   ....[13]....
        /*065c*/ 	.word	0xffffffff


	//   ....[14]....
        /*0660*/ 	.word	0xffffffff


	//   ....[15]....
        /*0664*/ 	.word	0xffffffff


	//   ....[16]....
        /*0668*/ 	.word	0xffffffff


	//   ....[17]....
        /*066c*/ 	.word	0xffffffff


	//   ....[18]....
        /*0670*/ 	.word	0xffffffff


	//   ....[19]....
        /*0674*/ 	.word	0xffffffff


	//   ....[20]....
        /*0678*/ 	.word	0xffffffff


	//   ....[21]....
        /*067c*/ 	.word	0xffffffff


	//   ....[22]....
        /*0680*/ 	.word	0xffffffff


	//   ....[23]....
        /*0684*/ 	.word	0x0500000f


	//   ....[24]....
        /*0688*/ 	.word	0x0500000f


	//   ....[25]....
        /*068c*/ 	.word	0x0500000f


	//   ....[26]....
        /*0690*/ 	.word	0x0500000f


	//   ....[27]....
        /*0694*/ 	.word	0x0500000f


	//----- nvinfo : EIATTR_COOP_GROUP_INSTR_OFFSETS
	.align		4
.L_309:
        /*0698*/ 	.byte	0x04, 0x28
        /*069a*/ 	.short	(.L_311 - .L_310)


	//   ....[0]....
.L_310:
        /*069c*/ 	.word	0x00002030


	//   ....[1]....
        /*06a0*/ 	.word	0x00002050


	//   ....[2]....
        /*06a4*/ 	.word	0x00002070


	//   ....[3]....
        /*06a8*/ 	.word	0x00002090


	//   ....[4]....
        /*06ac*/ 	.word	0x000020b0


	//   ....[5]....
        /*06b0*/ 	.word	0x00012390


	//   ....[6]....
        /*06b4*/ 	.word	0x000123b0


	//   ....[7]....
        /*06b8*/ 	.word	0x000123e0


	//   ....[8]....
        /*06bc*/ 	.word	0x00012420


	//   ....[9]....
        /*06c0*/ 	.word	0x00012450


	//   ....[10]....
        /*06c4*/ 	.word	0x000124e0


	//   ....[11]....
        /*06c8*/ 	.word	0x00012500


	//   ....[12]....
        /*06cc*/ 	.word	0x00012540


	//   ....[13]....
        /*06d0*/ 	.word	0x00012590


	//   ....[14]....
        /*06d4*/ 	.word	0x00013a40


	//   ....[15]....
        /*06d8*/ 	.word	0x00013ae0


	//   ....[16]....
        /*06dc*/ 	.word	0x00013b10


	//   ....[17]....
        /*06e0*/ 	.word	0x00013b30


	//   ....[18]....
        /*06e4*/ 	.word	0x00013b50


	//   ....[19]....
        /*06e8*/ 	.word	0x00013bb0


	//   ....[20]....
        /*06ec*/ 	.word	0x00013bd0


	//   ....[21]....
        /*06f0*/ 	.word	0x00013bf0


	//   ....[22]....
        /*06f4*/ 	.word	0x00013c10


	//   ....[23]....
        /*06f8*/ 	.word	0x00017540


	//   ....[24]....
        /*06fc*/ 	.word	0x000175a0


	//   ....[25]....
        /*0700*/ 	.word	0x00017600


	//   ....[26]....
        /*0704*/ 	.word	0x00017660


	//   ....[27]....
        /*0708*/ 	.word	0x000176c0


	//----- nvinfo : EIATTR_VRC_CTA_INIT_COUNT
	.align		4
.L_311:
        /*070c*/ 	.byte	0x02, 0x4a
	.zero		1
	.zero		1


	//----- nvinfo : EIATTR_SYSCALL_OFFSETS
	.align		4
        /*0710*/ 	.byte	0x04, 0x46
        /*0712*/ 	.short	(.L_313 - .L_312)


	//   ....[0]....
.L_312:
        /*0714*/ 	.word	0x000014d0


	//----- nvinfo : EIATTR_EXIT_INSTR_OFFSETS
	.align		4
.L_313:
        /*0718*/ 	.byte	0x04, 0x1c
        /*071a*/ 	.short	(.L_315 - .L_314)


	//   ....[0]....
.L_314:
        /*071c*/ 	.word	0x000000c0


	//   ....[1]....
        /*0720*/ 	.word	0x00017000


	//   ....[2]....
        /*0724*/ 	.word	0x00017240


	//   ....[3]....
        /*0728*/ 	.word	0x000174a0


	//   ....[4]....
        /*072c*/ 	.word	0x000174f0


	//----- nvinfo : EIATTR_CRS_STACK_SIZE
	.align		4
.L_315:
        /*0730*/ 	.byte	0x04, 0x1e
        /*0732*/ 	.short	(.L_317 - .L_316)
.L_316:
        /*0734*/ 	.word	0x00000000


	//----- nvinfo : EIATTR_CBANK_PARAM_SIZE
	.align		4
.L_317:
        /*0738*/ 	.byte	0x03, 0x19
        /*073a*/ 	.short	0x0128


	//----- nvinfo : EIATTR_PARAM_CBANK
	.align		4
        /*073c*/ 	.byte	0x04, 0x0a
        /*073e*/ 	.short	(.L_319 - .L_318)
	.align		4
.L_318:
        /*0740*/ 	.word	index@(.nv.constant0._ZN4mmha33masked_multihead_attention_kernelIfLi96ELi128ELi1ELi32ELi256ELb1ELb1EEEv26Multihead_attention_paramsIT_XT5_EE)
        /*0744*/ 	.short	0x0380
        /*0746*/ 	.short	0x0128


	//----- nvinfo : EIATTR_SW_WAR
	.align		4
.L_319:
        /*0748*/ 	.byte	0x04, 0x36
        /*074a*/ 	.short	(.L_321 - .L_320)
.L_320:
        /*074c*/ 	.word	0x00000008
.L_321:


//--------------------- .nv.info._ZN4mmha33masked_multihead_attention_kernelIfLi96ELi128ELi2ELi32ELi128ELb1ELb1EEEv26Multihead_attention_paramsIT_XT5_EE --------------------------
	.section	.nv.info._ZN4mmha33masked_multihead_attention_kernelIfLi96ELi128ELi2ELi32ELi128ELb1ELb1EEEv26Multihead_attention_paramsIT_XT5_EE,"",@"SHT_CUDA_INFO"
	.sectionflags	@""
	.align	4


	//----- nvinfo : EIATTR_CUDA_API_VERSION
	.align		4
        /*0000*/ 	.byte	0x04, 0x37
        /*0002*/ 	.short	(.L_323 - .L_322)
.L_322:
        /*0004*/ 	.word	0x00000082


	//----- nvinfo : EIATTR_KPARAM_INFO
	.align		4
.L_323:
        /*0008*/ 	.byte	0x04, 0x17
        /*000a*/ 	.short	(.L_325 - .L_324)
.L_324:
        /*000c*/ 	.word	0x00000000
        /*0010*/ 	.short	0x0000
        /*0012*/ 	.short	0x0000
        /*0014*/ 	.byte	0x00, 0xf0, 0xa1, 0x04


	//----- nvinfo : EIATTR_SPARSE_MMA_MASK
	.align		4
.L_325:
        /*0018*/ 	.byte	0x03, 0x50
        /*001a*/ 	.short	0x0000


	//----- nvinfo : EIATTR_MAXREG_COUNT
	.align		4
        /*001c*/ 	.byte	0x03, 0x1b
        /*001e*/ 	.short	0x00ff


	//----- nvinfo : EIATTR_NUM_BARRIERS
	.align		4
        /*0020*/ 	.byte	0x02, 0x4c
        /*0022*/ 	.byte	0x01
	.zero		1


	//----- nvinfo : EIATTR_EXTERNS
	.align		4
        /*0024*/ 	.byte	0x04, 0x0f
        /*0026*/ 	.short	(.L_327 - .L_326)


	//   ....[0]....
	.align		4
.L_326:
        /*0028*/ 	.word	index@(__assertfail)


	//----- nvinfo : EIATTR_MERCURY_ISA_VERSION
	.align		4
.L_327:
        /*002c*/ 	.byte	0x03, 0x5f
        /*002e*/ 	.short	0x0101


	//----- nvinfo : EIATTR_COOP_GROUP_MASK_REGIDS
	.align		4
        /*0030*/ 	.byte	0x04, 0x29
        /*0032*/ 	.short	(.L_329 - .L_328)


	//   ....[0]....
.L_328:
        /*0034*/ 	.word	0xffffffff


	//   ....[1]....
        /*0038*/ 	.word	0xffffffff


	//   ....[2]....
        /*003c*/ 	.word	0xffffffff


	//   ....[3]....
        /*0040*/ 	.word	0xffffffff


	//   ....[4]....
        /*0044*/ 	.word	0xffffffff


	//   ....[5]....
        /*0048*/ 	.word	0xffffffff


	//   ....[6]....
        /*004c*/ 	.word	0xffffffff


	//   ....[7]....
        /*0050*/ 	.word	0xffffffff


	//   ....[8]....
        /*0054*/ 	.word	0xffffffff


	//   ....[9]....
        /*0058*/ 	.word	0xffffffff


	//   ....[10]....
        /*005c*/ 	.word	0xffffffff


	//   ....[11]....
        /*0060*/ 	.word	0xffffffff


	//   ....[12]....
        /*0064*/ 	.word	0xffffffff


	//   ....[13]....
        /*0068*/ 	.word	0xffffffff


	//   ....[14]....
        /*006c*/ 	.word	0xffffffff


	//   ....[15]....
        /*0070*/ 	.word	0xffffffff


	//   ....[16]....
        /*0074*/ 	.word	0xffffffff


	//   ....[17]....
        /*0078*/ 	.word	0xffffffff


	//   ....[18]....
        /*007c*/ 	.word	0xffffffff


	//   ....[19]....
        /*0080*/ 	.word	0xffffffff


	//   ....[20]....
        /*0084*/ 	.word	0xffffffff


	//   ....[21]....
        /*0088*/ 	.word	0x0500000f


	//   ....[22]....
        /*008c*/ 	.word	0x0500000f


	//   ....[23]....
        /*0090*/ 	.word	0x0500000f


	//   ....[24]....
        /*0094*/ 	.word	0x0500000f


	//   ....[25]....
        /*0098*/ 	.word	0x0500000f


	//   ....[26]....
        /*009c*/ 	.word	0x0500000f


	//   ....[27]....
        /*00a0*/ 	.word	0x0500000f


	//   ....[28]....
        /*00a4*/ 	.word	0x0500000f


	//   ....[29]....
        /*00a8*/ 	.word	0x0500000f


	//   ....[30]....
        /*00ac*/ 	.word	0x0500000f


	//----- nvinfo : EIATTR_COOP_GROUP_INSTR_OFFSETS
	.align		4
.L_329:
        /*00b0*/ 	.byte	0x04, 0x28
        /*00b2*/ 	.short	(.L_331 - .L_330)


	//   ....[0]....
.L_330:
        /*00b4*/ 	.word	0x00001e00


	//   ....[1]....
        /*00b8*/ 	.word	0x00001e20


	//   ....[2]....
        /*00bc*/ 	.word	0x00001e40


	//   ....[3]....
        /*00c0*/ 	.word	0x00001e60


	//   ....[4]....
        /*00c4*/ 	.word	0x00001e80


	//   ....[5]....
        /*00c8*/ 	.word	0x00007b70


	//   ....[6]....
        /*00cc*/ 	.word	0x00007d90


	//   ....[7]....
        /*00d0*/ 	.word	0x00007db0


	//   ....[8]....
        /*00d4*/ 	.word	0x00007dd0


	//   ....[9]....
        /*00d8*/ 	.word	0x00007df0


	//   ....[10]....
        /*00dc*/ 	.word	0x00007ef0


	//   ....[11]....
        /*00e0*/ 	.word	0x00007f10


	//   ....[12]....
        /*00e4*/ 	.word	0x00007f40


	//   ....[13]....
        /*00e8*/ 	.word	0x000093d0


	//   ....[14]....
        /*00ec*/ 	.word	0x00009430


	//   ....[15]....
        /*00f0*/ 	.word	0x00009450


	//   ....[16]....
        /*00f4*/ 	.word	0x00009470


	//   ....[17]....
        /*00f8*/ 	.word	0x000094a0


	//   ....[18]....
        /*00fc*/ 	.word	0x00009520


	//   ....[19]....
        /*0100*/ 	.word	0x00009540


	//   ....[20]....
        /*0104*/ 	.word	0x00009560


	//   ....[21]....
        /*0108*/ 	.word	0x0000ca10


	//   ....[22]....
        /*010c*/ 	.word	0x0000ca70


	//   ....[23]....
        /*0110*/ 	.word	0x0000cad0


	//   ....[24]....
        /*0114*/ 	.word	0x0000cb30


	//   ....[25]....
        /*0118*/ 	.word	0x0000cb90


	//   ....[26]....
        /*011c*/ 	.word	0x0000cc10


	//   ....[27]....
        /*0120*/ 	.word	0x0000ccb0


	//   ....[28]....
        /*0124*/ 	.word	0x0000cd30


	//   ....[29]....
        /*0128*/ 	.word	0x0000cd90


	//   ....[30]....
        /*012c*/ 	.word	0x0000cdf0


	//----- nvinfo : EIATTR_VRC_CTA_INIT_COUNT
	.align		4
.L_331:
        /*0130*/ 	.byte	0x02, 0x4a
	.zero		1
	.zero		1


	//----- nvinfo : EIATTR_SYSCALL_OFFSETS
	.align		4
        /*0134*/ 	.byte	0x04, 0x46
        /*0136*/ 	.short	(.L_333 - .L_332)


	//   ....[0]....
.L_332:
        /*0138*/ 	.word	0x000012d0


	//----- nvinfo : EIATTR_EXIT_INSTR_OFFSETS
	.align		4
.L_333:
        /*013c*/ 	.byte	0x04, 0x1c
        /*013e*/ 	.short	(.L_335 - .L_334)


	//   ....[0]....
.L_334:
        /*0140*/ 	.word	0x000000b0


	//   ....[1]....
        /*0144*/ 	.word	0x0000c580


	//   ....[2]....
        /*0148*/ 	.word	0x0000c710


	//   ....[3]....
        /*014c*/ 	.word	0x0000c970


	//   ....[4]....
        /*0150*/ 	.word	0x0000c9c0


	//----- nvinfo : EIATTR_CRS_STACK_SIZE
	.align		4
.L_335:
        /*0154*/ 	.byte	0x04, 0x1e
        /*0156*/ 	.short	(.L_337 - .L_336)
.L_336:
        /*0158*/ 	.word	0x00000000


	//----- nvinfo : EIATTR_CBANK_PARAM_SIZE
	.align		4
.L_337:
        /*015c*/ 	.byte	0x03, 0x19
        /*015e*/ 	.short	0x0128


	//----- nvinfo : EIATTR_PARAM_CBANK
	.align		4
        /*0160*/ 	.byte	0x04, 0x0a
        /*0162*/ 	.short	(.L_339 - .L_338)
	.align		4
.L_338:
        /*0164*/ 	.word	index@(.nv.constant0._ZN4mmha33masked_multihead_attention_kernelIfLi96ELi128ELi2ELi32ELi128ELb1ELb1EEEv26Multihead_attention_paramsIT_XT5_EE)
        /*0168*/ 	.short	0x0380
        /*016a*/ 	.short	0x0128


	//----- nvinfo : EIATTR_SW_WAR
	.align		4
.L_339:
        /*016c*/ 	.byte	0x04, 0x36
        /*016e*/ 	.short	(.L_341 - .L_340)
.L_340:
        /*0170*/ 	.word	0x00000008
.L_341:


//--------------------- .nv.info._ZN4mmha33masked_multihead_attention_kernelIfLi96ELi128ELi4ELi32ELi64ELb1ELb1EEEv26Multihead_attention_paramsIT_XT5_EE --------------------------
	.section	.nv.info._ZN4mmha33masked_multihead_attention_kernelIfLi96ELi128ELi4ELi32ELi64ELb1ELb1EEEv26Multihead_attention_paramsIT_XT5_EE,"",@"SHT_CUDA_INFO"
	.sectionflags	@""
	.align	4


	//----- nvinfo : EIATTR_CUDA_API_VERSION
	.align		4
        /*0000*/ 	.byte	0x04, 0x37
        /*0002*/ 	.short	(.L_343 - .L_342)
.L_342:
        /*0004*/ 	.word	0x00000082


	//----- nvinfo : EIATTR_KPARAM_INFO
	.align		4
.L_343:
        /*0008*/ 	.byte	0x04, 0x17
        /*000a*/ 	.short	(.L_345 - .L_344)
.L_344:
        /*000c*/ 	.word	0x00000000
        /*0010*/ 	.short	0x0000
        /*0012*/ 	.short	0x0000
        /*0014*/ 	.byte	0x00, 0xf0, 0xa1, 0x04


	//----- nvinfo : EIATTR_SPARSE_MMA_MASK
	.align		4
.L_345:
        /*0018*/ 	.byte	0x03, 0x50
        /*001a*/ 	.short	0x0000


	//----- nvinfo : EIATTR_MAXREG_COUNT
	.align		4
        /*001c*/ 	.byte	0x03, 0x1b
        /*001e*/ 	.short	0x00ff


	//----- nvinfo : EIATTR_NUM_BARRIERS
	.align		4
        /*0020*/ 	.byte	0x02, 0x4c
        /*0022*/ 	.byte	0x01
	.zero		1


	//----- nvinfo : EIATTR_EXTERNS
	.align		4
        /*0024*/ 	.byte	0x04, 0x0f
        /*0026*/ 	.short	(.L_347 - .L_346)


	//   ....[0]....
	.align		4
.L_346:
        /*0028*/ 	.word	index@(__assertfail)


	//----- nvinfo : EIATTR_MERCURY_ISA_VERSION
	.align		4
.L_347:
        /*002c*/ 	.byte	0x03, 0x5f
        /*002e*/ 	.short	0x0101


	//----- nvinfo : EIATTR_COOP_GROUP_MASK_REGIDS
	.align		4
        /*0030*/ 	.byte	0x04, 0x29
        /*0032*/ 	.short	(.L_349 - .L_348)


	//   ....[0]....
.L_348:
        /*0034*/ 	.word	0xffffffff


	//   ....[1]....
        /*0038*/ 	.word	0xffffffff


	//   ....[2]....
        /*003c*/ 	.word	0xffffffff


	//   ....[3]....
        /*0040*/ 	.word	0xffffffff


	//   ....[4]....
        /*0044*/ 	.word	0xffffffff


	//   ....[5]....
        /*0048*/ 	.word	0xffffffff


	//   ....[6]....
        /*004c*/ 	.word	0xffffffff


	//   ....[7]....
        /*0050*/ 	.word	0xffffffff


	//   ....[8]....
        /*0054*/ 	.word	0xffffffff


	//   ....[9]....
        /*0058*/ 	.word	0xffffffff


	//   ....[10]....
        /*005c*/ 	.word	0xffffffff


	//   ....[11]....
        /*0060*/ 	.word	0xffffffff


	//   ....[12]....
        /*0064*/ 	.word	0xffffffff


	//   ....[13]....
        /*0068*/ 	.word	0xffffffff


	//   ....[14]....
        /*006c*/ 	.word	0xffffffff


	//   ....[15]....
        /*0070*/ 	.word	0xffffffff


	//   ....[16]....
        /*0074*/ 	.word	0xffffffff


	//   ....[17]....
        /*0078*/ 	.word	0xffffffff


	//   ....[18]....
        /*007c*/ 	.word	0xffffffff


	//   ....[19]....
        /*0080*/ 	.word	0x0500000f


	//   ....[20]....
        /*0084*/ 	.word	0x0500000f


	//   ....[21]....
        /*0088*/ 	.word	0x0500000f


	//   ....[22]....
        /*008c*/ 	.word	0x0500000f


	//   ....[23]....
        /*0090*/ 	.word	0x0500000f


	//   ....[24]....
        /*0094*/ 	.word	0x0500000f


	//   ....[25]....
        /*0098*/ 	.word	0x0500000f


	//   ....[26]....
        /*009c*/ 	.word	0x0500000f


	//   ....[27]....
        /*00a0*/ 	.word	0x0500000f


	//   ....[28]....
        /*00a4*/ 	.word	0x0500000f


	//----- nvinfo : EIATTR_COOP_GROUP_INSTR_OFFSETS
	.align		4
.L_349:
        /*00a8*/ 	.byte	0x04, 0x28
        /*00aa*/ 	.short	(.L_351 - .L_350)


	//   ....[0]....
.L_350:
        /*00ac*/ 	.word	0x00001fd0


	//   ....[1]....
        /*00b0*/ 	.word	0x00001ff0


	//   ....[2]....
        /*00b4*/ 	.word	0x00002010


	//   ....[3]....
        /*00b8*/ 	.word	0x00002030


	//   ....[4]....
        /*00bc*/ 	.word	0x00002050


	//   ....[5]....
        /*00c0*/ 	.word	0x0000ea70


	//   ....[6]....
        /*00c4*/ 	.word	0x0000ea90


	//   ....[7]....
        /*00c8*/ 	.word	0x0000ece0


	//   ....[8]....
        /*00cc*/ 	.word	0x0000ed00


	//   ....[9]....
        /*00d0*/ 	.word	0x0000ed20


	//   ....[10]....
        /*00d4*/ 	.word	0x0000ee80


	//   ....[11]....
        /*00d8*/ 	.word	0x0000eeb0


	//   ....[12]....
        /*00dc*/ 	.word	0x00010360


	//   ....[13]....
        /*00e0*/ 	.word	0x000103e0


	//   ....[14]....
        /*00e4*/ 	.word	0x00010400


	//   ....[15]....
        /*00e8*/ 	.word	0x00010420


	//   ....[16]....
        /*00ec*/ 	.word	0x00010440


	//   ....[17]....
        /*00f0*/ 	.word	0x000104c0


	//   ....[18]....
        /*00f4*/ 	.word	0x000104e0


	//   ....[19]....
        /*00f8*/ 	.word	0x00013bb0


	//   ....[20]....
        /*00fc*/ 	.word	0x00013c10


	//   ....[21]....
        /*0100*/ 	.word	0x00013c70


	//   ....[22]....
        /*0104*/ 	.word	0x00013cd0


	//   ....[23]....
        /*0108*/ 	.word	0x00013d30


	//   ....[24]....
        /*010c*/ 	.word	0x00013db0


	//   ....[25]....
        /*0110*/ 	.word	0x00013e30


	//   ....[26]....
        /*0114*/ 	.word	0x00013ec0


	//   ....[27]....
        /*0118*/ 	.word	0x00013f40


	//   ....[28]....
        /*011c*/ 	.word	0x00013fa0


	//----- nvinfo : EIATTR_VRC_CTA_INIT_COUNT
	.align		4
.L_351:
        /*0120*/ 	.byte	0x02, 0x4a
	.zero		1
	.zero		1


	//----- nvinfo : EIATTR_SYSCALL_OFFSETS
	.align		4
        /*0124*/ 	.byte	0x04, 0x46
        /*0126*/ 	.short	(.L_353 - .L_352)


	//   ....[0]....
.L_352:
        /*0128*/ 	.word	0x000014a0


	//----- nvinfo : EIATTR_EXIT_INSTR_OFFSETS
	.align		4
.L_353:
        /*012c*/ 	.byte	0x04, 0x1c
        /*012e*/ 	.short	(.L_355 - .L_354)


	//   ....[0]....
.L_354:
        /*0130*/ 	.word	0x000000c0


	//   ....[1]....
        /*0134*/ 	.word	0x000137e0


	//   ....[2]....
        /*0138*/ 	.word	0x000138b0


	//   ....[3]....
        /*013c*/ 	.word	0x00013b10


	//   ....[4]....
        /*0140*/ 	.word	0x00013b60


	//----- nvinfo : EIATTR_CRS_STACK_SIZE
	.align		4
.L_355:
        /*0144*/ 	.byte	0x04, 0x1e
        /*0146*/ 	.short	(.L_357 - .L_356)
.L_356:
        /*0148*/ 	.word	0x00000000


	//----- nvinfo : EIATTR_CBANK_PARAM_SIZE
	.align		4
.L_357:
        /*014c*/ 	.byte	0x03, 0x19
        /*014e*/ 	.short	0x0128


	//----- nvinfo : EIATTR_PARAM_CBANK
	.align		4
        /*0150*/ 	.byte	0x04, 0x0a
        /*0152*/ 	.short	(.L_359 - .L_358)
	.align		4
.L_358:
        /*0154*/ 	.word	index@(.nv.constant0._ZN4mmha33masked_multihead_attention_kernelIfLi96ELi128ELi4ELi32ELi64ELb1ELb1EEEv26Multihead_attention_paramsIT_XT5_EE)
        /*0158*/ 	.short	0x0380
        /*015a*/ 	.short	0x0128


	//----- nvinfo : EIATTR_SW_WAR
	.align		4
.L_359:
        /*015c*/ 	.byte	0x04, 0x36
        /*015e*/ 	.short	(.L_361 - .L_360)
.L_360:
        /*0160*/ 	.word	0x00000008
.L_361:


//--------------------- .nv.info._ZN4mmha33masked_multihead_attention_kernelIfLi96ELi128ELi1ELi32ELi256ELb1ELb0EEEv26Multihead_attention_paramsIT_XT5_EE --------------------------
	.section	.nv.info._ZN4mmha33masked_multihead_attention_kernelIfLi96ELi128ELi1ELi32ELi256ELb1ELb0EEEv26Multihead_attention_paramsIT_XT5_EE,"",@"SHT_CUDA_INFO"
	.sectionflags	@""
	.align	4


	//----- nvinfo : EIATTR_CUDA_API_VERSION
	.align		4
        /*0000*/ 	.byte	0x04, 0x37
        /*0002*/ 	.short	(.L_363 - .L_362)
.L_362:
        /*0004*/ 	.word	0x00000082


	//----- nvinfo : EIATTR_KPARAM_INFO
	.align		4
.L_363:
        /*0008*/ 	.byte	0x04, 0x17
        /*000a*/ 	.short	(.L_365 - .L_364)
.L_364:
        /*000c*/ 	.word	0x00000000
        /*0010*/ 	.short	0x0000
        /*0012*/ 	.short	0x0000
        /*0014*/ 	.byte	0x00, 0xf0, 0xa1, 0x04


	//----- nvinfo : EIATTR_SPARSE_MMA_MASK
	.align		4
.L_365:
        /*0018*/ 	.byte	0x03, 0x50
        /*001a*/ 	.short	0x0000


	//----- nvinfo : EIATTR_MAXREG_COUNT
	.align		4
        /*001c*/ 	.byte	0x03, 0x1b
        /*001e*/ 	.short	0x00ff


	//----- nvinfo : EIATTR_NUM_BARRIERS
	.align		4
        /*0020*/ 	.byte	0x02, 0x4c
        /*0022*/ 	.byte	0x01
	.zero		1


	//----- nvinfo : EIATTR_EXTERNS
	.align		4
        /*0024*/ 	.byte	0x04, 0x0f
        /*0026*/ 	.short	(.L_367 - .L_366)


	//   ....[0]....
	.align		4
.L_366:
        /*0028*/ 	.word	index@(__assertfail)


	//----- nvinfo : EIATTR_ANNOTATIONS
	.align		4
.L_367:
        /*002c*/ 	.byte	0x04, 0x55
        /*002e*/ 	.short	(.L_369 - .L_368)


	//   ....[0]....
.L_368:
        /* <DEDUP_REMOVED lines=99> */


	//----- nvinfo : EIATTR_MERCURY_ISA_VERSION
	.align		4
.L_369:
        /*0648*/ 	.byte	0x03, 0x5f
        /*064a*/ 	.short	0x0101


	//----- nvinfo : EIATTR_INT_WARP_WIDE_INSTR_OFFSETS
	.align		4
        /*064c*/ 	.byte	0x04, 0x31
        /*064e*/ 	.short	(.L_371 - .L_370)


	//   ....[0]....
.L_370:
        /*0650*/ 	.word	0x000009a0


	//----- nvinfo : EIATTR_COOP_GROUP_MASK_REGIDS
	.align		4
.L_371:
        /*0654*/ 	.byte	0x04, 0x29
        /*0656*/ 	.short	(.L_373 - .L_372)


	//   ....[0]....
.L_372:
        /*0658*/ 	.word	0xffffffff


	//   ....[1]....
        /*065c*/ 	.word	0xffffffff


	//   ....[2]....
        /*0660*/ 	.word	0xffffffff


	//   ....[3]....
        /*0664*/ 	.word	0xffffffff


	//   ....[4]....
        /*0668*/ 	.word	0xffffffff


	//   ....[5]....
        /*066c*/ 	.word	0xffffffff


	//   ....[6]....
        /*0670*/ 	.word	0xffffffff


	//   ....[7]....
        /*0674*/ 	.word	0xffffffff


	//   ....[8]....
        /*0678*/ 	.word	0xffffffff


	//   ....[9]....
        /*067c*/ 	.word	0xffffffff


	//   ....[10]....
        /*0680*/ 	.word	0xffffffff


	//   ....[11]....
        /*0684*/ 	.word	0xffffffff


	//   ....[12]....
        /*0688*/ 	.word	0xffffffff


	//   ....[13]....
        /*068c*/ 	.word	0xffffffff


	//   ....[14]....
        /*0690*/ 	.word	0xffffffff


	//   ....[15]....
        /*0694*/ 	.word	0xffffffff


	//   ....[16]....
        /*0698*/ 	.word	0xffffffff


	//   ....[17]....
        /*069c*/ 	.word	0xffffffff


	//   ....[18]....
        /*06a0*/ 	.word	0xffffffff


	//   ....[19]....
        /*06a4*/ 	.word	0xffffffff


	//   ....[20]....
        /*06a8*/ 	.word	0xffffffff


	//   ....[21]....
        /*06ac*/ 	.word	0xffffffff


	//   ....[22]....
        /*06b0*/ 	.word	0xffffffff


	//   ....[23]....
        /*06b4*/ 	.word	0x0500000f


	//   ....[24]....
        /*06b8*/ 	.word	0x0500000f


	//   ....[25]....
        /*06bc*/ 	.word	0x0500000f


	//   ....[26]....
        /*06c0*/ 	.word	0x0500000f


	//   ....[27]....
        /*06c4*/ 	.word	0x0500000f


	//----- nvinfo : EIATTR_COOP_GROUP_INSTR_OFFSETS
	.align		4
.L_373:
        /*06c8*/ 	.byte	0x04, 0x28
        /*06ca*/ 	.short	(.L_375 - .L_374)


	//   ....[0]....
.L_374:
        /*06cc*/ 	.word	0x00002080


	//   ....[1]....
        /*06d0*/ 	.word	0x000020a0


	//   ....[2]....
        /*06d4*/ 	.word	0x000020c0


	//   ....[3]....
        /*06d8*/ 	.word	0x000020e0


	//   ....[4]....
        /*06dc*/ 	.word	0x00002100


	//   ....[5]....
        /*06e0*/ 	.word	0x0000e650


	//   ....[6]....
        /*06e4*/ 	.word	0x0000e670


	//   ....[7]....
        /*06e8*/ 	.word	0x0000e6a0


	//   ....[8]....
        /*06ec*/ 	.word	0x0000e6e0


	//   ....[9]....
        /*06f0*/ 	.word	0x0000e720


	//   ....[10]....
        /*06f4*/ 	.word	0x0000e7b0


	//   ....[11]....
        /*06f8*/ 	.word	0x0000e7e0


	//   ....[12]....
        /*06fc*/ 	.word	0x0000e810


	//   ....[13]....
        /*0700*/ 	.word	0x0000e840


	//   ....[14]....
        /*0704*/ 	.word	0x0000fd30


	//   ....[15]....
        /*0708*/ 	.word	0x0000fdd0


	//   ....[16]....
        /*070c*/ 	.word	0x0000fe00


	//   ....[17]....
        /*0710*/ 	.word	0x0000fe20


	//   ....[18]....
        /*0714*/ 	.word	0x0000fe40


	//   ....[19]....
        /*0718*/ 	.word	0x0000fea0


	//   ....[20]....
        /*071c*/ 	.word	0x0000fec0


	//   ....[21]....
        /*0720*/ 	.word	0x0000fee0


	//   ....[22]....
        /*0724*/ 	.word	0x0000ff00


	//   ....[23]....
        /*0728*/ 	.word	0x00013b20


	//   ....[24]....
        /*072c*/ 	.word	0x00013b80


	//   ....[25]....
        /*0730*/ 	.word	0x00013be0


	//   ....[26]....
        /*0734*/ 	.word	0x00013c40


	//   ....[27]....
        /*0738*/ 	.word	0x00013ca0


	//----- nvinfo : EIATTR_VRC_CTA_INIT_COUNT
	.align		4
.L_375:
        /*073c*/ 	.byte	0x02, 0x4a
	.zero		1
	.zero		1


	//----- nvinfo : EIATTR_SYSCALL_OFFSETS
	.align		4
        /*0740*/ 	.byte	0x04, 0x46
        /*0742*/ 	.short	(.L_377 - .L_376)


	//   ....[0]....
.L_376:
        /*0744*/ 	.word	0x00001510


	//----- nvinfo : EIATTR_EXIT_INSTR_OFFSETS
	.align		4
.L_377:
        /*0748*/ 	.byte	0x04, 0x1c
        /*074a*/ 	.short	(.L_379 - .L_378)


	//   ....[0]....
.L_378:
        /*074c*/ 	.word	0x000000c0


	//   ....[1]....
        /*0750*/ 	.word	0x000135e0


	//   ....[2]....
        /*0754*/ 	.word	0x00013820


	//   ....[3]....
        /*0758*/ 	.word	0x00013a80


	//   ....[4]....
        /*075c*/ 	.word	0x00013ad0


	//----- nvinfo : EIATTR_CRS_STACK_SIZE
	.align		4
.L_379:
        /*0760*/ 	.byte	0x04, 0x1e
        /*0762*/ 	.short	(.L_381 - .L_380)
.L_380:
        /*0764*/ 	.word	0x00000000


	//----- nvinfo : EIATTR_CBANK_PARAM_SIZE
	.align		4
.L_381:
        /*0768*/ 	.byte	0x03, 0x19
        /*076a*/ 	.short	0x0128


	//----- nvinfo : EIATTR_PARAM_CBANK
	.align		4
        /*076c*/ 	.byte	0x04, 0x0a
        /*076e*/ 	.short	(.L_383 - .L_382)
	.align		4
.L_382:
        /*0770*/ 	.word	index@(.nv.constant0._ZN4mmha33masked_multihead_attention_kernelIfLi96ELi128ELi1ELi32ELi256ELb1ELb0EEEv26Multihead_attention_paramsIT_XT5_EE)
        /*0774*/ 	.short	0x0380
        /*0776*/ 	.short	0x0128


	//----- nvinfo : EIATTR_SW_WAR
	.align		4
.L_383:
        /*0778*/ 	.byte	0x04, 0x36
        /*077a*/ 	.short	(.L_385 - .L_384)
.L_384:
        /*077c*/ 	.word	0x00000008
.L_385:


//--------------------- .nv.info._ZN4mmha33masked_multihead_attention_kernelIfLi96ELi128ELi2ELi32ELi128ELb1ELb0EEEv26Multihead_attention_paramsIT_XT5_EE --------------------------
	.section	.nv.info._ZN4mmha33masked_multihead_attention_kernelIfLi96ELi128ELi2ELi32ELi128ELb1ELb0EEEv26Multihead_attention_paramsIT_XT5_EE,"",@"SHT_CUDA_INFO"
	.sectionflags	@""
	.align	4


	//----- nvinfo : EIATTR_CUDA_API_VERSION
	.align		4
        /*0000*/ 	.byte	0x04, 0x37
        /*0002*/ 	.short	(.L_387 - .L_386)
.L_386:
        /*0004*/ 	.word	0x00000082


	//----- nvinfo : EIATTR_KPARAM_INFO
	.align		4
.L_387:
        /*0008*/ 	.byte	0x04, 0x17
        /*000a*/ 	.short	(.L_389 - .L_388)
.L_388:
        /*000c*/ 	.word	0x00000000
        /*0010*/ 	.short	0x0000
        /*0012*/ 	.short	0x0000
        /*0014*/ 	.byte	0x00, 0xf0, 0xa1, 0x04


	//----- nvinfo : EIATTR_SPARSE_MMA_MASK
	.align		4
.L_389:
        /*0018*/ 	.byte	0x03, 0x50
        /*001a*/ 	.short	0x0000


	//----- nvinfo : EIATTR_MAXREG_COUNT
	.align		4
        /*001c*/ 	.byte	0x03, 0x1b
        /*001e*/ 	.short	0x00ff


	//----- nvinfo : EIATTR_NUM_BARRIERS
	.align		4
        /*0020*/ 	.byte	0x02, 0x4c
        /*0022*/ 	.byte	0x01
	.zero		1


	//----- nvinfo : EIATTR_EXTERNS
	.align		4
        /*0024*/ 	.byte	0x04, 0x0f
        /*0026*/ 	.short	(.L_391 - .L_390)


	//   ....[0]....
	.align		4
.L_390:
        /*0028*/ 	.word	index@(__assertfail)


	//----- nvinfo : EIATTR_MERCURY_ISA_VERSION
	.align		4
.L_391:
        /*002c*/ 	.byte	0x03, 0x5f
        /*002e*/ 	.short	0x0101


	//----- nvinfo : EIATTR_COOP_GROUP_MASK_REGIDS
	.align		4
        /*0030*/ 	.byte	0x04, 0x29
        /*0032*/ 	.short	(.L_393 - .L_392)


	//   ....[0]....
.L_392:
        /*0034*/ 	.word	0xffffffff


	//   ....[1]....
        /*0038*/ 	.word	0xffffffff


	//   ....[2]....
        /*003c*/ 	.word	0xffffffff


	//   ....[3]....
        /*0040*/ 	.word	0xffffffff


	//   ....[4]....
        /*0044*/ 	.word	0xffffffff


	//   ....[5]....
        /*0048*/ 	.word	0xffffffff


	//   ....[6]....
        /*004c*/ 	.word	0xffffffff


	//   ....[7]....
        /*0050*/ 	.word	0xffffffff


	//   ....[8]....
        /*0054*/ 	.word	0xffffffff


	//   ....[9]....
        /*0058*/ 	.word	0xffffffff


	//   ....[10]....
        /*005c*/ 	.word	0xffffffff


	//   ....[11]....
        /*0060*/ 	.word	0xffffffff


	//   ....[12]....
        /*0064*/ 	.word	0xffffffff


	//   ....[13]....
        /*0068*/ 	.word	0xffffffff


	//   ....[14]....
        /*006c*/ 	.word	0xffffffff


	//   ....[15]....
        /*0070*/ 	.word	0xffffffff


	//   ....[16]....
        /*0074*/ 	.word	0xffffffff


	//   ....[17]....
        /*0078*/ 	.word	0xffffffff


	//   ....[18]....
        /*007c*/ 	.word	0xffffffff


	//   ....[19]....
        /*0080*/ 	.word	0xffffffff


	//   ....[20]....
        /*0084*/ 	.word	0xffffffff


	//   ....[21]....
        /*0088*/ 	.word	0x0500000f


	//   ....[22]....
        /*008c*/ 	.word	0x0500000f


	//   ....[23]....
        /*0090*/ 	.word	0x0500000f


	//   ....[24]....
        /*0094*/ 	.word	0x0500000f


	//   ....[25]....
        /*0098*/ 	.word	0x0500000f


	//   ....[26]....
        /*009c*/ 	.word	0x0500000f


	//   ....[27]....
        /*00a0*/ 	.word	0x0500000f


	//   ....[28]....
        /*00a4*/ 	.word	0x0500000f


	//   ....[29]....
        /*00a8*/ 	.word	0x0500000f


	//   ....[30]....
        /*00ac*/ 	.word	0x0500000f


	//----- nvinfo : EIATTR_COOP_GROUP_INSTR_OFFSETS
	.align		4
.L_393:
        /*00b0*/ 	.byte	0x04, 0x28
        /*00b2*/ 	.short	(.L_395 - .L_394)


	//   ....[0]....
.L_394:
        /*00b4*/ 	.word	0x00001de0


	//   ....[1]....
        /*00b8*/ 	.word	0x00001e00


	//   ....[2]....
        /*00bc*/ 	.word	0x00001e20


	//   ....[3]....
        /*00c0*/ 	.word	0x00001e40


	//   ....[4]....
        /*00c4*/ 	.word	0x00001e60


	//   ....[5]....
        /*00c8*/ 	.word	0x0000bda0


	//   ....[6]....
        /*00cc*/ 	.word	0x0000bff0


	//   ....[7]....
        /*00d0*/ 	.word	0x0000c010


	//   ....[8]....
        /*00d4*/ 	.word	0x0000c030


	//   ....[9]....
        /*00d8*/ 	.word	0x0000c050


	//   ....[10]....
        /*00dc*/ 	.word	0x0000c150


	//   ....[11]....
        /*00e0*/ 	.word	0x0000c180


	//   ....[12]....
        /*00e4*/ 	.word	0x0000c1b0


	//   ....[13]....
        /*00e8*/ 	.word	0x0000d670


	//   ....[14]....
        /*00ec*/ 	.word	0x0000d700


	//   ....[15]....
        /*00f0*/ 	.word	0x0000d720


	//   ....[16]....
        /*00f4*/ 	.word	0x0000d740


	//   ....[17]....
        /*00f8*/ 	.word	0x0000d760


	//   ....[18]....
        /*00fc*/ 	.word	0x0000d7c0


	//   ....[19]....
        /*0100*/ 	.word	0x0000d7e0


	//   ....[20]....
        /*0104*/ 	.word	0x0000d810


	//   ....[21]....
        /*0108*/ 	.word	0x00010f20


	//   ....[22]....
        /*010c*/ 	.word	0x00010f80


	//   ....[23]....
        /*0110*/ 	.word	0x00010fe0


	//   ....[24]....
        /*0114*/ 	.word	0x00011040


	//   ....[25]....
        /*0118*/ 	.word	0x000110a0


	//   ....[26]....
        /*011c*/ 	.word	0x00011120


	//   ....[27]....
        /*0120*/ 	.word	0x000111c0


	//   ....[28]....
        /*0124*/ 	.word	0x00011240


	//   ....[29]....
        /*0128*/ 	.word	0x000112a0


	//   ....[30]....
        /*012c*/ 	.word	0x00011300


	//----- nvinfo : EIATTR_VRC_CTA_INIT_COUNT
	.align		4
.L_395:
        /*0130*/ 	.byte	0x02, 0x4a
	.zero		1
	.zero		1


	//----- nvinfo : EIATTR_SYSCALL_OFFSETS
	.align		4
        /*0134*/ 	.byte	0x04, 0x46
        /*0136*/ 	.short	(.L_397 - .L_396)


	//   ....[0]....
.L_396:
        /*0138*/ 	.word	0x000012b0


	//----- nvinfo : EIATTR_EXIT_INSTR_OFFSETS
	.align		4
.L_397:
        /*013c*/ 	.byte	0x04, 0x1c
        /*013e*/ 	.short	(.L_399 - .L_398)


	//   ....[0]....
.L_398:
        /*0140*/ 	.word	0x000000b0


	//   ....[1]....
        /*0144*/ 	.word	0x00010a90


	//   ....[2]....
        /*0148*/ 	.word	0x00010c20


	//   ....[3]....
        /*014c*/ 	.word	0x00010e80


	//   ....[4]....
        /*0150*/ 	.word	0x00010ed0


	//----- nvinfo : EIATTR_CRS_STACK_SIZE
	.align		4
.L_399:
        /*0154*/ 	.byte	0x04, 0x1e
        /*0156*/ 	.short	(.L_401 - .L_400)
.L_400:
        /*0158*/ 	.word	0x00000000


	//----- nvinfo : EIATTR_CBANK_PARAM_SIZE
	.align		4
.L_401:
        /*015c*/ 	.byte	0x03, 0x19
        /*015e*/ 	.short	0x0128


	//----- nvinfo : EIATTR_PARAM_CBANK
	.align		4
        /*0160*/ 	.byte	0x04, 0x0a
        /*0162*/ 	.short	(.L_403 - .L_402)
	.align		4
.L_402:
        /*0164*/ 	.word	index@(.nv.constant0._ZN4mmha33masked_multihead_attention_kernelIfLi96ELi128ELi2ELi32ELi128ELb1ELb0EEEv26Multihead_attention_paramsIT_XT5_EE)
        /*0168*/ 	.short	0x0380
        /*016a*/ 	.short	0x0128


	//----- nvinfo : EIATTR_SW_WAR
	.align		4
.L_403:
        /*016c*/ 	.byte	0x04, 0x36
        /*016e*/ 	.short	(.L_405 - .L_404)
.L_404:
        /*0170*/ 	.word	0x00000008
.L_405:


//--------------------- .nv.info._ZN4mmha33masked_multihead_attention_kernelIfLi96ELi128ELi4ELi32ELi64ELb1ELb0EEEv26Multihead_attention_paramsIT_XT5_EE --------------------------
	.section	.nv.info._ZN4mmha33masked_multihead_attention_kernelIfLi96ELi128ELi4ELi32ELi64ELb1ELb0EEEv26Multihead_attention_paramsIT_XT5_EE,"",@"SHT_CUDA_INFO"
	.sectionflags	@""
	.align	4


	//----- nvinfo : EIATTR_CUDA_API_VERSION
	.align		4
        /*0000*/ 	.byte	0x04, 0x37
        /*0002*/ 	.short	(.L_407 - .L_406)
.L_406:
        /*0004*/ 	.word	0x00000082


	//----- nvinfo : EIATTR_KPARAM_INFO
	.align		4
.L_407:
        /*0008*/ 	.byte	0x04, 0x17
        /*000a*/ 	.short	(.L_409 - .L_408)
.L_408:
        /*000c*/ 	.word	0x00000000
        /*0010*/ 	.short	0x0000
        /*0012*/ 	.short	0x0000
        /*0014*/ 	.byte	0x00, 0xf0, 0xa1, 0x04


	//----- nvinfo : EIATTR_SPARSE_MMA_MASK
	.align		4
.L_409:
        /*0018*/ 	.byte	0x03, 0x50
        /*001a*/ 	.short	0x0000


	//----- nvinfo : EIATTR_MAXREG_COUNT
	.align		4
        /*001c*/ 	.byte	0x03, 0x1b
        /*001e*/ 	.short	0x00ff


	//----- nvinfo : EIATTR_NUM_BARRIERS
	.align		4
        /*0020*/ 	.byte	0x02, 0x4c
        /*0022*/ 	.byte	0x01
	.zero		1


	//----- nvinfo : EIATTR_EXTERNS
	.align		4
        /*0024*/ 	.byte	0x04, 0x0f
        /*0026*/ 	.short	(.L_411 - .L_410)


	//   ....[0]....
	.align		4
.L_410:
        /*0028*/ 	.word	index@(__assertfail)


	//----- nvinfo : EIATTR_MERCURY_ISA_VERSION
	.align		4
.L_411:
        /*002c*/ 	.byte	0x03, 0x5f
        /*002e*/ 	.short	0x0101


	//----- nvinfo : EIATTR_INT_WARP_WIDE_INSTR_OFFSETS
	.align		4
        /*0030*/ 	.byte	0x04, 0x31
        /*0032*/ 	.short	(.L_413 - .L_412)


	//   ....[0]....
.L_412:
        /*0034*/ 	.word	0x00000970


	//----- nvinfo : EIATTR_COOP_GROUP_MASK_REGIDS
	.align		4
.L_413:
        /*0038*/ 	.byte	0x04, 0x29
        /*003a*/ 	.short	(.L_415 - .L_414)


	//   ....[0]....
.L_414:
        /*003c*/ 	.word	0xffffffff


	//   ....[1]....
        /*0040*/ 	.word	0xffffffff


	//   ....[2]....
        /*0044*/ 	.word	0xffffffff


	//   ....[3]....
        /*0048*/ 	.word	0xffffffff


	//   ....[4]....
        /*004c*/ 	.word	0xffffffff


	//   ....[5]....
        /*0050*/ 	.word	0xffffffff


	//   ....[6]....
        /*0054*/ 	.word	0xffffffff


	//   ....[7]....
        /*0058*/ 	.word	0xffffffff


	//   ....[8]....
        /*005c*/ 	.word	0xffffffff


	//   ....[9]....
        /*0060*/ 	.word	0xffffffff


	//   ....[10]....
        /*0064*/ 	.word	0xffffffff


	//   ....[11]....
        /*0068*/ 	.word	0xffffffff


	//   ....[12]....
        /*006c*/ 	.word	0xffffffff


	//   ....[13]....
        /*0070*/ 	.word	0xffffffff


	//   ....[14]....
        /*0074*/ 	.word	0xffffffff


	//   ....[15]....
        /*0078*/ 	.word	0xffffffff


	//   ....[16]....
        /*007c*/ 	.word	0xffffffff


	//   ....[17]....
        /*0080*/ 	.word	0xffffffff


	//   ....[18]....
        /*0084*/ 	.word	0xffffffff


	//   ....[19]....
        /*0088*/ 	.word	0x0500000f


	//   ....[20]....
        /*008c*/ 	.word	0x0500000f


	//   ....[21]....
        /*0090*/ 	.word	0x0500000f


	//   ....[22]....
        /*0094*/ 	.word	0x0500000f


	//   ....[23]....
        /*0098*/ 	.word	0x0500000f


	//   ....[24]....
        /*009c*/ 	.word	0x0500000f


	//   ....[25]....
        /*00a0*/ 	.word	0x0500000f


	//   ....[26]....
        /*00a4*/ 	.word	0x0500000f


	//   ....[27]....
        /*00a8*/ 	.word	0x0500000f


	//   ....[28]....
        /*00ac*/ 	.word	0x0500000f


	//----- nvinfo : EIATTR_COOP_GROUP_INSTR_OFFSETS
	.align		4
.L_415:
        /*00b0*/ 	.byte	0x04, 0x28
        /*00b2*/ 	.short	(.L_417 - .L_416)


	//   ....[0]....
.L_416:
        /*00b4*/ 	.word	0x00002020


	//   ....[1]....
        /*00b8*/ 	.word	0x00002040


	//   ....[2]....
        /*00bc*/ 	.word	0x00002060


	//   ....[3]....
        /*00c0*/ 	.word	0x00002080


	//   ....[4]....
        /*00c4*/ 	.word	0x000020a0


	//   ....[5]....
        /*00c8*/ 	.word	0x0000aec0


	//   ....[6]....
        /*00cc*/ 	.word	0x0000aee0


	//   ....[7]....
        /*00d0*/ 	.word	0x0000b130


	//   ....[8]....
        /*00d4*/ 	.word	0x0000b150


	//   ....[9]....
        /*00d8*/ 	.word	0x0000b170


	//   ....[10]....
        /*00dc*/ 	.word	0x0000b2b0


	//   ....[11]....
        /*00e0*/ 	.word	0x0000b2d0


	//   ....[12]....
        /*00e4*/ 	.word	0x0000c7b0


	//   ....[13]....
        /*00e8*/ 	.word	0x0000c840


	//   ....[14]....
        /*00ec*/ 	.word	0x0000c860


	//   ....[15]....
        /*00f0*/ 	.word	0x0000c880


	//   ....[16]....
        /*00f4*/ 	.word	0x0000c8b0


	//   ....[17]....
        /*00f8*/ 	.word	0x0000c920


	//   ....[18]....
        /*00fc*/ 	.word	0x0000c940


	//   ....[19]....
        /*0100*/ 	.word	0x00010d40


	//   ....[20]....
        /*0104*/ 	.word	0x00010da0


	//   ....[21]....
        /*0108*/ 	.word	0x00010e00


	//   ....[22]....
        /*010c*/ 	.word	0x00010e60


	//   ....[23]....
        /*0110*/ 	.word	0x00010ec0


	//   ....[24]....
        /*0114*/ 	.word	0x00010f40


	//   ....[25]....
        /*0118*/ 	.word	0x00010fc0


	//   ....[26]....
        /*011c*/ 	.word	0x00011050


	//   ....[27]....
        /*0120*/ 	.word	0x000110d0


	//   ....[28]....
        /*0124*/ 	.word	0x00011130


	//----- nvinfo : EIATTR_VRC_CTA_INIT_COUNT
	.align		4
.L_417:
        /*0128*/ 	.byte	0x02, 0x4a
	.zero		1
	.zero		1


	//----- nvinfo : EIATTR_SYSCALL_OFFSETS
	.align		4
        /*012c*/ 	.byte	0x04, 0x46
        /*012e*/ 	.short	(.L_419 - .L_418)


	//   ....[0]....
.L_418:
        /*0130*/ 	.word	0x000014f0


	//----- nvinfo : EIATTR_EXIT_INSTR_OFFSETS
	.align		4
.L_419:
        /*0134*/ 	.byte	0x04, 0x1c
        /*0136*/ 	.short	(.L_421 - .L_420)


	//   ....[0]....
.L_420:
        /*0138*/ 	.word	0x000000d0


	//   ....[1]....
        /*013c*/ 	.word	0x00010970


	//   ....[2]....
        /*0140*/ 	.word	0x00010a40


	//   ....[3]....
        /*0144*/ 	.word	0x00010ca0


	//   ....[4]....
        /*0148*/ 	.word	0x00010cf0


	//----- nvinfo : EIATTR_CRS_STACK_SIZE
	.align		4
.L_421:
        /*014c*/ 	.byte	0x04, 0x1e
        /*014e*/ 	.short	(.L_423 - .L_422)
.L_422:
        /*0150*/ 	.word	0x00000000


	//----- nvinfo : EIATTR_CBANK_PARAM_SIZE
	.align		4
.L_423:
        /*0154*/ 	.byte	0x03, 0x19
        /*0156*/ 	.short	0x0128


	//----- nvinfo : EIATTR_PARAM_CBANK
	.align		4
        /*0158*/ 	.byte	0x04, 0x0a
        /*015a*/ 	.short	(.L_425 - .L_424)
	.align		4
.L_424:
        /*015c*/ 	.word	index@(.nv.constant0._ZN4mmha33masked_multihead_attention_kernelIfLi96ELi128ELi4ELi32ELi64ELb1ELb0EEEv26Multihead_attention_paramsIT_XT5_EE)
        /*0160*/ 	.short	0x0380
        /*0162*/ 	.short	0x0128


	//----- nvinfo : EIATTR_SW_WAR
	.align		4
.L_425:
        /*0164*/ 	.byte	0x04, 0x36
        /*0166*/ 	.short	(.L_427 - .L_426)
.L_426:
        /*0168*/ 	.word	0x00000008
.L_427:


//--------------------- .nv.info._ZN4mmha33masked_multihead_attention_kernelItLi96ELi128ELi1ELi16ELi256ELb0ELb1EEEv26Multihead_attention_paramsIT_XT5_EE --------------------------
	.section	.nv.info._ZN4mmha33masked_multihead_attention_kernelItLi96ELi128ELi1ELi16ELi256ELb0ELb1EEEv26Multihead_attention_paramsIT_XT5_EE,"",@"SHT_CUDA_INFO"
	.sectionflags	@""
	.align	4


	//----- nvinfo : EIATTR_CUDA_API_VERSION
	.align		4
        /*0000*/ 	.byte	0x04, 0x37
        /*0002*/ 	.short	(.L_429 - .L_428)
.L_428:
        /*0004*/ 	.word	0x00000082


	//----- nvinfo : EIATTR_KPARAM_INFO
	.align		4
.L_429:
        /*0008*/ 	.byte	0x04, 0x17
        /*000a*/ 	.short	(.L_431 - .L_430)
.L_430:
        /*000c*/ 	.word	0x00000000
        /*0010*/ 	.short	0x0000
        /*0012*/ 	.short	0x0000
        /*0014*/ 	.byte	0x00, 0xf0, 0xa1, 0x04


	//----- nvinfo : EIATTR_SPARSE_MMA_MASK
	.align		4
.L_431:
        /*0018*/ 	.byte	0x03, 0x50
        /*001a*/ 	.short	0x0000


	//----- nvinfo : EIATTR_MAXREG_COUNT
	.align		4
        /*001c*/ 	.byte	0x03, 0x1b
        /*001e*/ 	.short	0x00ff


	//----- nvinfo : EIATTR_NUM_BARRIERS
	.align		4
        /*0020*/ 	.byte	0x02, 0x4c
        /*0022*/ 	.byte	0x01
	.zero		1


	//----- nvinfo : EIATTR_EXTERNS
	.align		4
        /*0024*/ 	.byte	0x04, 0x0f
        /*0026*/ 	.short	(.L_433 - .L_432)


	//   ....[0]....
	.align		4
.L_432:
        /*0028*/ 	.word	index@(__assertfail)


	//----- nvinfo : EIATTR_MERCURY_ISA_VERSION
	.align		4
.L_433:
        /*002c*/ 	.byte	0x03, 0x5f
        /*002e*/ 	.short	0x0101


	//----- nvinfo : EIATTR_COOP_GROUP_MASK_REGIDS
	.align		4
        /*0030*/ 	.byte	0x04, 0x29
        /*0032*/ 	.short	(.L_435 - .L_434)


	//   ....[0]....
.L_434:
        /*0034*/ 	.word	0xffffffff


	//   ....[1]....
        /*0038*/ 	.word	0xffffffff


	//   ....[2]....
        /*003c*/ 	.word	0xffffffff


	//   ....[3]....
        /*0040*/ 	.word	0xffffffff


	//   ....[4]....
        /*0044*/ 	.word	0xffffffff


	//   ....[5]....
        /*0048*/ 	.word	0xffffffff


	//   ....[6]....
        /*004c*/ 	.word	0xffffffff


	//   ....[7]....
        /*0050*/ 	.word	0xffffffff


	//   ....[8]....
        /*0054*/ 	.word	0xffffffff


	//   ....[9]....
        /*0058*/ 	.word	0xffffffff


	//   ....[10]....
        /*005c*/ 	.word	0xffffffff


	//   ....[11]....
        /*0060*/ 	.word	0xffffffff


	//   ....[12]....
        /*0064*/ 	.word	0xffffffff


	//   ....[13]....
        /*0068*/ 	.word	0xffffffff


	//   ....[14]....
        /*006c*/ 	.word	0xffffffff


	//   ....[15]....
        /*0070*/ 	.word	0xffffffff


	//   ....[16]....
        /*0074*/ 	.word	0xffffffff


	//   ....[17]....
        /*0078*/ 	.word	0xffffffff


	//   ....[18]....
        /*007c*/ 	.word	0xffffffff


	//   ....[19]....
        /*0080*/ 	.word	0xffffffff


	//   ....[20]....
        /*0084*/ 	.word	0xffffffff


	//   ....[21]....
        /*0088*/ 	.word	0xffffffff


	//   ....[22]....
        /*008c*/ 	.word	0xffffffff


	//   ....[23]....
        /*0090*/ 	.word	0x0500000f


	//   ....[24]....
        /*0094*/ 	.word	0x0500000f


	//   ....[25]....
        /*0098*/ 	.word	0x0500000f


	//   ....[26]....
        /*009c*/ 	.word	0x0500000f


	//   ....[27]....
        /*00a0*/ 	.word	0x0500000f


	//----- nvinfo : EIATTR_COOP_GROUP_INSTR_OFFSETS
	.align		4
.L_435:
        /*00a4*/ 	.byte	0x04, 0x28
        /*00a6*/ 	.short	(.L_437 - .L_436)


	//   ....[0]....
.L_436:
        /*00a8*/ 	.word	0x00001b00


	//   ....[1]....
        /*00ac*/ 	.word	0x00001b20


	//   ....[2]....
        /*00b0*/ 	.word	0x00001b40


	//   ....[3]....
        /*00b4*/ 	.word	0x00001b60


	//   ....[4]....
        /*00b8*/ 	.word	0x00001b80


	//   ....[5]....
        /*00bc*/ 	.word	0x00004390


	//   ....[6]....
        /*00c0*/ 	.word	0x00004420


	//   ....[7]....
        /*00c4*/ 	.word	0x00004440


	//   ....[8]....
        /*00c8*/ 	.word	0x00004470


	//   ....[9]....
        /*00cc*/ 	.word	0x000044a0


	//   ....[10]....
        /*00d0*/ 	.word	0x00004540


	//   ....[11]....
        /*00d4*/ 	.word	0x00004570


	//   ....[12]....
        /*00d8*/ 	.word	0x000045b0


	//   ....[13]....
        /*00dc*/ 	.word	0x000045e0


	//   ....[14]....
        /*00e0*/ 	.word	0x00005c20


	//   ....[15]....
        /*00e4*/ 	.word	0x00005ca0


	//   ....[16]....
        /*00e8*/ 	.word	0x00005d20


	//   ....[17]....
        /*00ec*/ 	.word	0x00005d50


	//   ....[18]....
        /*00f0*/ 	.word	0x00005d70


	//   ....[19]....
        /*00f4*/ 	.word	0x00005de0


	//   ....[20]....
        /*00f8*/ 	.word	0x00005e00


	//   ....[21]....
        /*00fc*/ 	.word	0x00005e30


	//   ....[22]....
        /*0100*/ 	.word	0x00005e60


	//   ....[23]....
        /*0104*/ 	.word	0x00009da0


	//   ....[24]....
        /*0108*/ 	.word	0x00009e00


	//   ....[25]....
        /*010c*/ 	.word	0x00009e60


	//   ....[26]....
        /*0110*/ 	.word	0x00009ec0


	//   ....[27]....
        /*0114*/ 	.word	0x00009f20


	//----- nvinfo : EIATTR_VRC_CTA_INIT_COUNT
	.align		4
.L_437:
        /*0118*/ 	.byte	0x02, 0x4a
	.zero		1
	.zero		1


	//----- nvinfo : EIATTR_SYSCALL_OFFSETS
	.align		4
        /*011c*/ 	.byte	0x04, 0x46
        /*011e*/ 	.short	(.L_439 - .L_438)


	//   ....[0]....
.L_438:
        /*0120*/ 	.word	0x00001260


	//----- nvinfo : EIATTR_EXIT_INSTR_OFFSETS
	.align		4
.L_439:
        /*0124*/ 	.byte	0x04, 0x1c
        /*0126*/ 	.short	(.L_441 - .L_440)


	//   ....[0]....
.L_440:
        /*0128*/ 	.word	0x000000b0


	//   ....[1]....
        /*012c*/ 	.word	0x000098e0


	//   ....[2]....
        /*0130*/ 	.word	0x00009c90


	//   ....[3]....
        /*0134*/ 	.word	0x00009d50


	//----- nvinfo : EIATTR_CRS_STACK_SIZE
	.align		4
.L_441:
        /*0138*/ 	.byte	0x04, 0x1e
        /*013a*/ 	.short	(.L_443 - .L_442)
.L_442:
        /*013c*/ 	.word	0x00000000


	//----- nvinfo : EIATTR_CBANK_PARAM_SIZE
	.align		4
.L_443:
        /*0140*/ 	.byte	0x03, 0x19
        /*0142*/ 	.short	0x0128


	//----- nvinfo : EIATTR_PARAM_CBANK
	.align		4
        /*0144*/ 	.byte	0x04, 0x0a
        /*0146*/ 	.short	(.L_445 - .L_444)
	.align		4
.L_444:
        /*0148*/ 	.word	index@(.nv.constant0._ZN4mmha33masked_multihead_attention_kernelItLi96ELi128ELi1ELi16ELi256ELb0ELb1EEEv26Multihead_attention_paramsIT_XT5_EE)
        /*014c*/ 	.short	0x0380
        /*014e*/ 	.short	0x0128


	//----- nvinfo : EIATTR_SW_WAR
	.align		4
.L_445:
        /*0150*/ 	.byte	0x04, 0x36
        /*0152*/ 	.short	(.L_447 - .L_446)
.L_446:
        /*0154*/ 	.word	0x00000008
.L_447:


//--------------------- .nv.info._ZN4mmha33masked_multihead_attention_kernelItLi96ELi128ELi2ELi16ELi128ELb0ELb1EEEv26Multihead_attention_paramsIT_XT5_EE --------------------------
	.section	.nv.info._ZN4mmha33masked_multihead_attention_kernelItLi96ELi128ELi2ELi16ELi128ELb0ELb1EEEv26Multihead_attention_paramsIT_XT5_EE,"",@"SHT_CUDA_INFO"
	.sectionflags	@""
	.align	4


	//----- nvinfo : EIATTR_CUDA_API_VERSION
	.align		4
        /*0000*/ 	.byte	0x04, 0x37
        /*0002*/ 	.short	(.L_449 - .L_448)
.L_448:
        /*0004*/ 	.word	0x00000082


	//----- nvinfo : EIATTR_KPARAM_INFO
	.align		4
.L_449:
        /*0008*/ 	.byte	0x04, 0x17
        /*000a*/ 	.short	(.L_451 - .L_450)
.L_450:
        /*000c*/ 	.word	0x00000000
        /*0010*/ 	.short	0x0000
        /*0012*/ 	.short	0x0000
        /*0014*/ 	.byte	0x00, 0xf0, 0xa1, 0x04


	//----- nvinfo : EIATTR_SPARSE_MMA_MASK
	.align		4
.L_451:
        /*0018*/ 	.byte	0x03, 0x50
        /*001a*/ 	.short	0x0000


	//----- nvinfo : EIATTR_MAXREG_COUNT
	.align		4
        /*001c*/ 	.byte	0x03, 0x1b
        /*001e*/ 	.short	0x00ff


	//----- nvinfo : EIATTR_NUM_BARRIERS
	.align		4
        /*0020*/ 	.byte	0x02, 0x4c
        /*0022*/ 	.byte	0x01
	.zero		1


	//----- nvinfo : EIATTR_EXTERNS
	.align		4
        /*0024*/ 	.byte	0x04, 0x0f
        /*0026*/ 	.short	(.L_453 - .L_452)


	//   ....[0]....
	.align		4
.L_452:
        /*0028*/ 	.word	index@(__assertfail)


	//----- nvinfo : EIATTR_MERCURY_ISA_VERSION
	.align		4
.L_453:
        /*002c*/ 	.byte	0x03, 0x5f
        /*002e*/ 	.short	0x0101


	//----- nvinfo : EIATTR_COOP_GROUP_MASK_REGIDS
	.align		4
        /*0030*/ 	.byte	0x04, 0x29
        /*0032*/ 	.short	(.L_455 - .L_454)


	//   ....[0]....
.L_454:
        /*0034*/ 	.word	0xffffffff


	//   ....[1]....
        /*0038*/ 	.word	0xffffffff


	//   ....[2]....
        /*003c*/ 	.word	0xffffffff


	//   ....[3]....
        /*0040*/ 	.word	0xffffffff


	//   ....[4]....
        /*0044*/ 	.word	0xffffffff


	//   ....[5]....
        /*0048*/ 	.word	0xffffffff


	//   ....[6]....
        /*004c*/ 	.word	0xffffffff


	//   ....[7]....
        /*0050*/ 	.word	0xffffffff


	//   ....[8]....
        /*0054*/ 	.word	0xffffffff


	//   ....[9]....
        /*0058*/ 	.word	0xffffffff


	//   ....[10]....
        /*005c*/ 	.word	0xffffffff


	//   ....[11]....
        /*0060*/ 	.word	0xffffffff


	//   ....[12]....
        /*0064*/ 	.word	0xffffffff


	//   ....[13]....
        /*0068*/ 	.word	0xffffffff


	//   ....[14]....
        /*006c*/ 	.word	0xffffffff


	//   ....[15]....
        /*0070*/ 	.word	0xffffffff


	//   ....[16]....
        /*0074*/ 	.word	0xffffffff


	//   ....[17]....
        /*0078*/ 	.word	0xffffffff


	//   ....[18]....
        /*007c*/ 	.word	0xffffffff


	//   ....[19]....
        /*0080*/ 	.word	0xffffffff


	//   ....[20]....
        /*0084*/ 	.word	0xffffffff


	//   ....[21]....
        /*0088*/ 	.word	0x0500000f


	//   ....[22]....
        /*008c*/ 	.word	0x0500000f


	//   ....[23]....
        /*0090*/ 	.word	0x0500000f


	//   ....[24]....
        /*0094*/ 	.word	0x0500000f


	//   ....[25]....
        /*0098*/ 	.word	0x0500000f


	//   ....[26]....
        /*009c*/ 	.word	0x0500000f


	//   ....[27]....
        /*00a0*/ 	.word	0x0500000f


	//   ....[28]....
        /*00a4*/ 	.word	0x0500000f


	//   ....[29]....
        /*00a8*/ 	.word	0x0500000f


	//   ....[30]....
        /*00ac*/ 	.word	0x0500000f


	//----- nvinfo : EIATTR_COOP_GROUP_INSTR_OFFSETS
	.align		4
.L_455:
        /*00b0*/ 	.byte	0x04, 0x28
        /*00b2*/ 	.short	(.L_457 - .L_456)


	//   ....[0]....
.L_456:
        /*00b4*/ 	.word	0x00001b90


	//   ....[1]....
        /*00b8*/ 	.word	0x00001bb0


	//   ....[2]....
        /*00bc*/ 	.word	0x00001bd0


	//   ....[3]....
        /*00c0*/ 	.word	0x00001bf0


	//   ....[4]....
        /*00c4*/ 	.word	0x00001c10


	//   ....[5]....
        /*00c8*/ 	.word	0x00004240


	//   ....[6]....
        /*00cc*/ 	.word	0x000044d0


	//   ....[7]....
        /*00d0*/ 	.word	0x000044f0


	//   ....[8]....
        /*00d4*/ 	.word	0x00004510


	//   ....[9]....
        /*00d8*/ 	.word	0x00004530


	//   ....[10]....
        /*00dc*/ 	.word	0x00004670


	//   ....[11]....
        /*00e0*/ 	.word	0x000046b0


	//   ....[12]....
        /*00e4*/ 	.word	0x00004700


	//   ....[13]....
        /*00e8*/ 	.word	0x00005d60


	//   ....[14]....
        /*00ec*/ 	.word	0x00005df0


	//   ....[15]....
        /*00f0*/ 	.word	0x00005e70


	//   ....[16]....
        /*00f4*/ 	.word	0x00005e90


	//   ....[17]....
        /*00f8*/ 	.word	0x00005ec0


	//   ....[18]....
        /*00fc*/ 	.word	0x00005f50


	//   ....[19]....
        /*0100*/ 	.word	0x00005f70


	//   ....[20]....
        /*0104*/ 	.word	0x00005f90


	//   ....[21]....
        /*0108*/ 	.word	0x00009cf0


	//   ....[22]....
        /*010c*/ 	.word	0x00009d50


	//   ....[23]....
        /*0110*/ 	.word	0x00009db0


	//   ....[24]....
        /*0114*/ 	.word	0x00009e10


	//   ....[25]....
        /*0118*/ 	.word	0x00009e70


	//   ....[26]....
        /*011c*/ 	.word	0x00009ef0


	//   ....[27]....
        /*0120*/ 	.word	0x00009f90


	//   ....[28]....
        /*0124*/ 	.word	0x0000a010


	//   ....[29]....
        /*0128*/ 	.word	0x0000a070


	//   ....[30]....
        /*012c*/ 	.word	0x0000a0d0


	//----- nvinfo : EIATTR_VRC_CTA_INIT_COUNT
	.align		4
.L_457:
        /*0130*/ 	.byte	0x02, 0x4a
	.zero		1
	.zero		1


	//----- nvinfo : EIATTR_SYSCALL_OFFSETS
	.align		4
        /*0134*/ 	.byte	0x04, 0x46
        /*0136*/ 	.short	(.L_459 - .L_458)


	//   ....[0]....
.L_458:
        /*0138*/ 	.word	0x000012e0


	//----- nvinfo : EIATTR_EXIT_INSTR_OFFSETS
	.align		4
.L_459:
        /*013c*/ 	.byte	0x04, 0x1c
        /*013e*/ 	.short	(.L_461 - .L_460)


	//   ....[0]....
.L_460:
        /*0140*/ 	.word	0x000000b0


	//   ....[1]....
        /*0144*/ 	.word	0x00009830


	//   ....[2]....
        /*0148*/ 	.word	0x00009be0


	//   ....[3]....
        /*014c*/ 	.word	0x00009ca0


	//----- nvinfo : EIATTR_CRS_STACK_SIZE
	.align		4
.L_461:
        /*0150*/ 	.byte	0x04, 0x1e
        /*0152*/ 	.short	(.L_463 - .L_462)
.L_462:
        /*0154*/ 	.word	0x00000000


	//----- nvinfo : EIATTR_CBANK_PARAM_SIZE
	.align		4
.L_463:
        /*0158*/ 	.byte	0x03, 0x19
        /*015a*/ 	.short	0x0128


	//----- nvinfo : EIATTR_PARAM_CBANK
	.align		4
        /*015c*/ 	.byte	0x04, 0x0a
        /*015e*/ 	.short	(.L_465 - .L_464)
	.align		4
.L_464:
        /*0160*/ 	.word	index@(.nv.constant0._ZN4mmha33masked_multihead_attention_kernelItLi96ELi128ELi2ELi16ELi128ELb0ELb1EEEv26Multihead_attention_paramsIT_XT5_EE)
        /*0164*/ 	.short	0x0380
        /*0166*/ 	.short	0x0128


	//----- nvinfo : EIATTR_SW_WAR
	.align		4
.L_465:
        /*0168*/ 	.byte	0x04, 0x36
        /*016a*/ 	.short	(.L_467 - .L_466)
.L_466:
        /*016c*/ 	.word	0x00000008
.L_467:


//--------------------- .nv.info._ZN4mmha33masked_multihead_attention_kernelItLi96ELi128ELi4ELi16ELi64ELb0ELb1EEEv26Multihead_attention_paramsIT_XT5_EE --------------------------
	.section	.nv.info._ZN4mmha33masked_multihead_attention_kernelItLi96ELi128ELi4ELi16ELi64ELb0ELb1EEEv26Multihead_attention_paramsIT_XT5_EE,"",@"SHT_CUDA_INFO"
	.sectionflags	@""
	.align	4


	//----- nvinfo : EIATTR_CUDA_API_VERSION
	.align		4
        /*0000*/ 	.byte	0x04, 0x37
        /*0002*/ 	.short	(.L_469 - .L_468)
.L_468:
        /*0004*/ 	.word	0x00000082


	//----- nvinfo : EIATTR_KPARAM_INFO
	.align		4
.L_469:
        /*0008*/ 	.byte	0x04, 0x17
        /*000a*/ 	.short	(.L_471 - .L_470)
.L_470:
        /*000c*/ 	.word	0x00000000
        /*0010*/ 	.short	0x0000
        /*0012*/ 	.short	0x0000
        /*0014*/ 	.byte	0x00, 0xf0, 0xa1, 0x04


	//----- nvinfo : EIATTR_SPARSE_MMA_MASK
	.align		4
.L_471:
        /*0018*/ 	.byte	0x03, 0x50
        /*001a*/ 	.short	0x0000


	//----- nvinfo : EIATTR_MAXREG_COUNT
	.align		4
        /*001c*/ 	.byte	0x03, 0x1b
        /*001e*/ 	.short	0x00ff


	//----- nvinfo : EIATTR_NUM_BARRIERS
	.align		4
        /*0020*/ 	.byte	0x02, 0x4c
        /*0022*/ 	.byte	0x01
	.zero		1


	//----- nvinfo : EIATTR_EXTERNS
	.align		4
        /*0024*/ 	.byte	0x04, 0x0f
        /*0026*/ 	.short	(.L_473 - .L_472)


	//   ....[0]....
	.align		4
.L_472:
        /*0028*/ 	.word	index@(__assertfail)


	//----- nvinfo : EIATTR_MERCURY_ISA_VERSION
	.align		4
.L_473:
        /*002c*/ 	.byte	0x03, 0x5f
        /*002e*/ 	.short	0x0101


	//----- nvinfo : EIATTR_COOP_GROUP_MASK_REGIDS
	.align		4
        /*0030*/ 	.byte	0x04, 0x29
        /*0032*/ 	.short	(.L_475 - .L_474)


	//   ....[0]....
.L_474:
        /*0034*/ 	.word	0xffffffff


	//   ....[1]....
        /*0038*/ 	.word	0xffffffff


	//   ....[2]....
        /*003c*/ 	.word	0xffffffff


	//   ....[3]....
        /*0040*/ 	.word	0xffffffff


	//   ....[4]....
        /*0044*/ 	.word	0xffffffff


	//   ....[5]....
        /*0048*/ 	.word	0xffffffff


	//   ....[6]....
        /*004c*/ 	.word	0xffffffff


	//   ....[7]....
        /*0050*/ 	.word	0xffffffff


	//   ....[8]....
        /*0054*/ 	.word	0xffffffff


	//   ....[9]....
        /*0058*/ 	.word	0xffffffff


	//   ....[10]....
        /*005c*/ 	.word	0xffffffff


	//   ....[11]....
        /*0060*/ 	.word	0xffffffff


	//   ....[12]....
        /*0064*/ 	.word	0xffffffff


	//   ....[13]....
        /*0068*/ 	.word	0xffffffff


	//   ....[14]....
        /*006c*/ 	.word	0xffffffff


	//   ....[15]....
        /*0070*/ 	.word	0xffffffff


	//   ....[16]....
        /*0074*/ 	.word	0xffffffff


	//   ....[17]....
        /*0078*/ 	.word	0xffffffff


	//   ....[18]....
        /*007c*/ 	.word	0xffffffff


	//   ....[19]....
        /*0080*/ 	.word	0x0500000f


	//   ....[20]....
        /*0084*/ 	.word	0x0500000f


	//   ....[21]....
        /*0088*/ 	.word	0x0500000f


	//   ....[22]....
        /*008c*/ 	.word	0x0500000f


	//   ....[23]....
        /*0090*/ 	.word	0x0500000f


	//   ....[24]....
        /*0094*/ 	.word	0x0500000f


	//   ....[25]....
        /*0098*/ 	.word	0x0500000f


	//   ....[26]....
        /*009c*/ 	.word	0x0500000f


	//   ....[27]....
        /*00a0*/ 	.word	0x0500000f


	//   ....[28]....
        /*00a4*/ 	.word	0x0500000f


	//----- nvinfo : EIATTR_COOP_GROUP_INSTR_OFFSETS
	.align		4
.L_475:
        /*00a8*/ 	.byte	0x04, 0x28
        /*00aa*/ 	.short	(.L_477 - .L_476)


	//   ....[0]....
.L_476:
        /*00ac*/ 	.word	0x00001be0


	//   ....[1]....
        /*00b0*/ 	.word	0x00001c00


	//   ....[2]....
        /*00b4*/ 	.word	0x00001c20


	//   ....[3]....
        /*00b8*/ 	.word	0x00001c40


	//   ....[4]....
        /*00bc*/ 	.word	0x00001c60


	//   ....[5]....
        /*00c0*/ 	.word	0x000030c0


	//   ....[6]....
        /*00c4*/ 	.word	0x000030e0


	//   ....[7]....
        /*00c8*/ 	.word	0x000033d0


	//   ....[8]....
        /*00cc*/ 	.word	0x000033f0


	//   ....[9]....
        /*00d0*/ 	.word	0x00003410


	//   ....[10]....
        /*00d4*/ 	.word	0x00003510


	//   ....[11]....
        /*00d8*/ 	.word	0x00003550


	//   ....[12]....
        /*00dc*/ 	.word	0x00004bb0


	//   ....[13]....
        /*00e0*/ 	.word	0x00004c30


	//   ....[14]....
        /*00e4*/ 	.word	0x00004cb0


	//   ....[15]....
        /*00e8*/ 	.word	0x00004cd0


	//   ....[16]....
        /*00ec*/ 	.word	0x00004cf0


	//   ....[17]....
        /*00f0*/ 	.word	0x00004d60


	//   ....[18]....
        /*00f4*/ 	.word	0x00004d80


	//   ....[19]....
        /*00f8*/ 	.word	0x000088b0


	//   ....[20]....
        /*00fc*/ 	.word	0x00008910


	//   ....[21]....
        /*0100*/ 	.word	0x00008970


	//   ....[22]....
        /*0104*/ 	.word	0x000089d0


	//   ....[23]....
        /*0108*/ 	.word	0x00008a30


	//   ....[24]....
        /*010c*/ 	.word	0x00008ab0


	//   ....[25]....
        /*0110*/ 	.word	0x00008b30


	//   ....[26]....
        /*0114*/ 	.word	0x00008bc0


	//   ....[27]....
        /*0118*/ 	.word	0x00008c40


	//   ....[28]....
        /*011c*/ 	.word	0x00008ca0


	//----- nvinfo : EIATTR_VRC_CTA_INIT_COUNT
	.align		4
.L_477:
        /*0120*/ 	.byte	0x02, 0x4a
	.zero		1
	.zero		1


	//----- nvinfo : EIATTR_SYSCALL_OFFSETS
	.align		4
        /*0124*/ 	.byte	0x04, 0x46
        /*0126*/ 	.short	(.L_479 - .L_478)


	//   ....[0]....
.L_478:
        /*0128*/ 	.word	0x00001330


	//----- nvinfo : EIATTR_EXIT_INSTR_OFFSETS
	.align		4
.L_479:
        /*012c*/ 	.byte	0x04, 0x1c
        /*012e*/ 	.short	(.L_481 - .L_480)


	//   ....[0]....
.L_480:
        /*0130*/ 	.word	0x000000d0


	//   ....[1]....
        /*0134*/ 	.word	0x000083f0


	//   ....[2]....
        /*0138*/ 	.word	0x000087a0


	//   ....[3]....
        /*013c*/ 	.word	0x00008860


	//----- nvinfo : EIATTR_CRS_STACK_SIZE
	.align		4
.L_481:
        /*0140*/ 	.byte	0x04, 0x1e
        /*0142*/ 	.short	(.L_483 - .L_482)
.L_482:
        /*0144*/ 	.word	0x00000000


	//----- nvinfo : EIATTR_CBANK_PARAM_SIZE
	.align		4
.L_483:
        /*0148*/ 	.byte	0x03, 0x19
        /*014a*/ 	.short	0x0128


	//----- nvinfo : EIATTR_PARAM_CBANK
	.align		4
        /*014c*/ 	.byte	0x04, 0x0a
        /*014e*/ 	.short	(.L_485 - .L_484)
	.align		4
.L_484:
        /*0150*/ 	.word	index@(.nv.constant0._ZN4mmha33masked_multihead_attention_kernelItLi96ELi128ELi4ELi16ELi64ELb0ELb1EEEv26Multihead_attention_paramsIT_XT5_EE)
        /*0154*/ 	.short	0x0380
        /*0156*/ 	.short	0x0128


	//----- nvinfo : EIATTR_SW_WAR
	.align		4
.L_485:
        /*0158*/ 	.byte	0x04, 0x36
        /*015a*/ 	.short	(.L_487 - .L_486)
.L_486:
        /*015c*/ 	.word	0x00000008
.L_487:


//--------------------- .nv.info._ZN4mmha33masked_multihead_attention_kernelItLi96ELi128ELi1ELi16ELi256ELb0ELb0EEEv26Multihead_attention_paramsIT_XT5_EE --------------------------
	.section	.nv.info._ZN4mmha33masked_multihead_attention_kernelItLi96ELi128ELi1ELi16ELi256ELb0ELb0EEEv26Multihead_attention_paramsIT_XT5_EE,"",@"SHT_CUDA_INFO"
	.sectionflags	@""
	.align	4


	//----- nvinfo : EIATTR_CUDA_API_VERSION
	.align		4
        /*0000*/ 	.byte	0x04, 0x37
        /*0002*/ 	.short	(.L_489 - .L_488)
.L_488:
        /*0004*/ 	.word	0x00000082


	//----- nvinfo : EIATTR_KPARAM_INFO
	.align		4
.L_489:
        /*0008*/ 	.byte	0x04, 0x17
        /*000a*/ 	.short	(.L_491 - .L_490)
.L_490:
        /*000c*/ 	.word	0x00000000
        /*0010*/ 	.short	0x0000
        /*0012*/ 	.short	0x0000
        /*0014*/ 	.byte	0x00, 0xf0, 0xa1, 0x04


	//----- nvinfo : EIATTR_SPARSE_MMA_MASK
	.align		4
.L_491:
        /*0018*/ 	.byte	0x03, 0x50
        /*001a*/ 	.short	0x0000


	//----- nvinfo : EIATTR_MAXREG_COUNT
	.align		4
        /*001c*/ 	.byte	0x03, 0x1b
        /*001e*/ 	.short	0x00ff


	//----- nvinfo : EIATTR_NUM_BARRIERS
	.align		4
        /*0020*/ 	.byte	0x02, 0x4c
        /*0022*/ 	.byte	0x01
	.zero		1


	//----- nvinfo : EIATTR_EXTERNS
	.align		4
        /*0024*/ 	.byte	0x04, 0x0f
        /*0026*/ 	.short	(.L_493 - .L_492)


	//   ....[0]....
	.align		4
.L_492:
        /*0028*/ 	.word	index@(__assertfail)


	//----- nvinfo : EIATTR_MERCURY_ISA_VERSION
	.align		4
.L_493:
        /*002c*/ 	.byte	0x03, 0x5f
        /*002e*/ 	.short	0x0101


	//----- nvinfo : EIATTR_COOP_GROUP_MASK_REGIDS
	.align		4
        /*0030*/ 	.byte	0x04, 0x29
        /*0032*/ 	.short	(.L_495 - .L_494)


	//   ....[0]....
.L_494:
        /*0034*/ 	.word	0xffffffff


	//   ....[1]....
        /*0038*/ 	.word	0xffffffff


	//   ....[2]....
        /*003c*/ 	.word	0xffffffff


	//   ....[3]....
        /*0040*/ 	.word	0xffffffff


	//   ....[4]....
        /*0044*/ 	.word	0xffffffff


	//   ....[5]....
        /*0048*/ 	.word	0xffffffff


	//   ....[6]....
        /*004c*/ 	.word	0xffffffff


	//   ....[7]....
        /*0050*/ 	.word	0xffffffff


	//   ....[8]....
        /*0054*/ 	.word	0xffffffff


	//   ....[9]....
        /*0058*/ 	.word	0xffffffff


	//   ....[10]....
        /*005c*/ 	.word	0xffffffff


	//   ....[11]....
        /*0060*/ 	.word	0xffffffff


	//   ....[12]....
        /*0064*/ 	.word	0xffffffff


	//   ....[13]....
        /*0068*/ 	.word	0xffffffff


	//   ....[14]....
        /*006c*/ 	.word	0xffffffff


	//   ....[15]....
        /*0070*/ 	.word	0xffffffff


	//   ....[16]....
        /*0074*/ 	.word	0xffffffff


	//   ....[17]....
        /*0078*/ 	.word	0xffffffff


	//   ....[18]....
        /*007c*/ 	.word	0xffffffff


	//   ....[19]....
        /*0080*/ 	.word	0xffffffff


	//   ....[20]....
        /*0084*/ 	.word	0xffffffff


	//   ....[21]....
        /*0088*/ 	.word	0xffffffff


	//   ....[22]....
        /*008c*/ 	.word	0xffffffff


	//   ....[23]....
        /*0090*/ 	.word	0x0500000f


	//   ....[24]....
        /*0094*/ 	.word	0x0500000f


	//   ....[25]....
        /*0098*/ 	.word	0x0500000f


	//   ....[26]....
        /*009c*/ 	.word	0x0500000f


	//   ....[27]....
        /*00a0*/ 	.word	0x0500000f


	//----- nvinfo : EIATTR_COOP_GROUP_INSTR_OFFSETS
	.align		4
.L_495:
        /*00a4*/ 	.byte	0x04, 0x28
        /*00a6*/ 	.short	(.L_497 - .L_496)


	//   ....[0]....
.L_496:
        /*00a8*/ 	.word	0x00001b00


	//   ....[1]....
        /*00ac*/ 	.word	0x00001b20


	//   ....[2]....
        /*00b0*/ 	.word	0x00001b40


	//   ....[3]....
        /*00b4*/ 	.word	0x00001b60


	//   ....[4]....
        /*00b8*/ 	.word	0x00001b80


	//   ....[5]....
        /*00bc*/ 	.word	0x00003840


	//   ....[6]....
        /*00c0*/ 	.word	0x000038b0


	//   ....[7]....
        /*00c4*/ 	.word	0x000038e0


	//   ....[8]....
        /*00c8*/ 	.word	0x00003910


	//   ....[9]....
        /*00cc*/ 	.word	0x00003940


	//   ....[10]....
        /*00d0*/ 	.word	0x000039c0


	//   ....[11]....
        /*00d4*/ 	.word	0x000039e0


	//   ....[12]....
        /*00d8*/ 	.word	0x00003a10


	//   ....[13]....
        /*00dc*/ 	.word	0x00003a50


	//   ....[14]....
        /*00e0*/ 	.word	0x000050d0


	//   ....[15]....
        /*00e4*/ 	.word	0x00005170


	//   ....[16]....
        /*00e8*/ 	.word	0x000051f0


	//   ....[17]....
        /*00ec*/ 	.word	0x00005210


	//   ....[18]....
        /*00f0*/ 	.word	0x00005230


	//   ....[19]....
        /*00f4*/ 	.word	0x000052a0


	//   ....[20]....
        /*00f8*/ 	.word	0x000052c0


	//   ....[21]....
        /*00fc*/ 	.word	0x000052f0


	//   ....[22]....
        /*0100*/ 	.word	0x00005330


	//   ....[23]....
        /*0104*/ 	.word	0x00008d90


	//   ....[24]....
        /*0108*/ 	.word	0x00008df0


	//   ....[25]....
        /*010c*/ 	.word	0x00008e50


	//   ....[26]....
        /*0110*/ 	.word	0x00008eb0


	//   ....[27]....
        /*0114*/ 	.word	0x00008f10


	//----- nvinfo : EIATTR_VRC_CTA_INIT_COUNT
	.align		4
.L_497:
        /*0118*/ 	.byte	0x02, 0x4a
	.zero		1
	.zero		1


	//----- nvinfo : EIATTR_SYSCALL_OFFSETS
	.align		4
        /*011c*/ 	.byte	0x04, 0x46
        /*011e*/ 	.short	(.L_499 - .L_498)


	//   ....[0]....
.L_498:
        /*0120*/ 	.word	0x00001260


	//----- nvinfo : EIATTR_EXIT_INSTR_OFFSETS
	.align		4
.L_499:
        /*0124*/ 	.byte	0x04, 0x1c
        /*0126*/ 	.short	(.L_501 - .L_500)


	//   ....[0]....
.L_500:
        /*0128*/ 	.word	0x000000b0


	//   ....[1]....
        /*012c*/ 	.word	0x000088d0


	//   ....[2]....
        /*0130*/ 	.word	0x00008c80


	//   ....[3]....
        /*0134*/ 	.word	0x00008d40


	//----- nvinfo : EIATTR_CRS_STACK_SIZE
	.align		4
.L_501:
        /*0138*/ 	.byte	0x04, 0x1e
        /*013a*/ 	.short	(.L_503 - .L_502)
.L_502:
        /*013c*/ 	.word	0x00000000


	//----- nvinfo : EIATTR_CBANK_PARAM_SIZE
	.align		4
.L_503:
        /*0140*/ 	.byte	0x03, 0x19
        /*0142*/ 	.short	0x0128


	//----- nvinfo : EIATTR_PARAM_CBANK
	.align		4
        /*0144*/ 	.byte	0x04, 0x0a
        /*0146*/ 	.short	(.L_505 - .L_504)
	.align		4
.L_504:
        /*0148*/ 	.word	index@(.nv.constant0._ZN4mmha33masked_multihead_attention_kernelItLi96ELi128ELi1ELi16ELi256ELb0ELb0EEEv26Multihead_attention_paramsIT_XT5_EE)
        /*014c*/ 	.short	0x0380
        /*014e*/ 	.short	0x0128


	//----- nvinfo : EIATTR_SW_WAR
	.align		4
.L_505:
        /*0150*/ 	.byte	0x04, 0x36
        /*0152*/ 	.short	(.L_507 - .L_506)
.L_506:
        /*0154*/ 	.word	0x00000008
.L_507:


//--------------------- .nv.info._ZN4mmha33masked_multihead_attention_kernelItLi96ELi128ELi2ELi16ELi128ELb0ELb0EEEv26Multihead_attention_paramsIT_XT5_EE --------------------------
	.section	.nv.info._ZN4mmha33masked_multihead_attention_kernelItLi96ELi128ELi2ELi16ELi128ELb0ELb0EEEv26Multihead_attention_paramsIT_XT5_EE,"",@"SHT_CUDA_INFO"
	.sectionflags	@""
	.align	4


	//----- nvinfo : EIATTR_CUDA_API_VERSION
	.align		4
        /*0000*/ 	.byte	0x04, 0x37
        /*0002*/ 	.short	(.L_509 - .L_508)
.L_508:
        /*0004*/ 	.word	0x00000082


	//----- nvinfo : EIATTR_KPARAM_INFO
	.align		4
.L_509:
        /*0008*/ 	.byte	0x04, 0x17
        /*000a*/ 	.short	(.L_511 - .L_510)
.L_510:
        /*000c*/ 	.word	0x00000000
        /*0010*/ 	.short	0x0000
        /*0012*/ 	.short	0x0000
        /*0014*/ 	.byte	0x00, 0xf0, 0xa1, 0x04


	//----- nvinfo : EIATTR_SPARSE_MMA_MASK
	.align		4
.L_511:
        /*0018*/ 	.byte	0x03, 0x50
        /*001a*/ 	.short	0x0000


	//----- nvinfo : EIATTR_MAXREG_COUNT
	.align		4
        /*001c*/ 	.byte	0x03, 0x1b
        /*001e*/ 	.short	0x00ff


	//----- nvinfo : EIATTR_NUM_BARRIERS
	.align		4
        /*0020*/ 	.byte	0x02, 0x4c
        /*0022*/ 	.byte	0x01
	.zero		1


	//----- nvinfo : EIATTR_EXTERNS
	.align		4
        /*0024*/ 	.byte	0x04, 0x0f
        /*0026*/ 	.short	(.L_513 - .L_512)


	//   ....[0]....
	.align		4
.L_512:
        /*0028*/ 	.word	index@(__assertfail)


	//----- nvinfo : EIATTR_MERCURY_ISA_VERSION
	.align		4
.L_513:
        /*002c*/ 	.byte	0x03, 0x5f
        /*002e*/ 	.short	0x0101


	//----- nvinfo : EIATTR_COOP_GROUP_MASK_REGIDS
	.align		4
        /*0030*/ 	.byte	0x04, 0x29
        /*0032*/ 	.short	(.L_515 - .L_514)


	//   ....[0]....
.L_514:
        /*0034*/ 	.word	0xffffffff


	//   ....[1]....
        /*0038*/ 	.word	0xffffffff


	//   ....[2]....
        /*003c*/ 	.word	0xffffffff


	//   ....[3]....
        /*0040*/ 	.word	0xffffffff


	//   ....[4]....
        /*0044*/ 	.word	0xffffffff


	//   ....[5]....
        /*0048*/ 	.word	0xffffffff


	//   ....[6]....
        /*004c*/ 	.word	0xffffffff


	//   ....[7]....
        /*0050*/ 	.word	0xffffffff


	//   ....[8]....
        /*0054*/ 	.word	0xffffffff


	//   ....[9]....
        /*0058*/ 	.word	0xffffffff


	//   ....[10]....
        /*005c*/ 	.word	0xffffffff


	//   ....[11]....
        /*0060*/ 	.word	0xffffffff


	//   ....[12]....
        /*0064*/ 	.word	0xffffffff


	//   ....[13]....
        /*0068*/ 	.word	0xffffffff


	//   ....[14]....
        /*006c*/ 	.word	0xffffffff


	//   ....[15]....
        /*0070*/ 	.word	0xffffffff


	//   ....[16]....
        /*0074*/ 	.word	0xffffffff


	//   ....[17]....
        /*0078*/ 	.word	0xffffffff


	//   ....[18]....
        /*007c*/ 	.word	0xffffffff


	//   ....[19]....
        /*0080*/ 	.word	0xffffffff


	//   ....[20]....
        /*0084*/ 	.word	0xffffffff


	//   ....[21]....
        /*0088*/ 	.word	0x0500000f


	//   ....[22]....
        /*008c*/ 	.word	0x0500000f


	//   ....[23]....
        /*0090*/ 	.word	0x0500000f


	//   ....[24]....
        /*0094*/ 	.word	0x0500000f


	//   ....[25]....
        /*0098*/ 	.word	0x0500000f


	//   ....[26]....
        /*009c*/ 	.word	0x0500000f


	//   ....[27]....
        /*00a0*/ 	.word	0x0500000f


	//   ....[28]....
        /*00a4*/ 	.word	0x0500000f


	//   ....[29]....
        /*00a8*/ 	.word	0x0500000f


	//   ....[30]....
        /*00ac*/ 	.word	0x0500000f


	//----- nvinfo : EIATTR_COOP_GROUP_INSTR_OFFSETS
	.align		4
.L_515:
        /*00b0*/ 	.byte	0x04, 0x28
        /*00b2*/ 	.short	(.L_517 - .L_516)


	//   ....[0]....
.L_516:
        /*00b4*/ 	.word	0x00001ad0


	//   ....[1]....
        /*00b8*/ 	.word	0x00001af0


	//   ....[2]....
        /*00bc*/ 	.word	0x00001b10


	//   ....[3]....
        /*00c0*/ 	.word	0x00001b30


	//   ....[4]....
        /*00c4*/ 	.word	0x00001b50


	//   ....[5]....
        /*00c8*/ 	.word	0x00003340


	//   ....[6]....
        /*00cc*/ 	.word	0x00003620


	//   ....[7]....
        /*00d0*/ 	.word	0x00003640


	//   ....[8]....
        /*00d4*/ 	.word	0x00003660


	//   ....[9]....
        /*00d8*/ 	.word	0x00003680


	//   ....[10]....
        /*00dc*/ 	.word	0x00003790


	//   ....[11]....
        /*00e0*/ 	.word	0x000037c0


	//   ....[12]....
        /*00e4*/ 	.word	0x00003800


	//   ....[13]....
        /*00e8*/ 	.word	0x00004e90


	//   ....[14]....
        /*00ec*/ 	.word	0x00004f30


	//   ....[15]....
        /*00f0*/ 	.word	0x00004fb0


	//   ....[16]....
        /*00f4*/ 	.word	0x00004fd0


	//   ....[17]....
        /*00f8*/ 	.word	0x00004ff0


	//   ....[18]....
        /*00fc*/ 	.word	0x00005080


	//   ....[19]....
        /*0100*/ 	.word	0x000050a0


	//   ....[20]....
        /*0104*/ 	.word	0x000050d0


	//   ....[21]....
        /*0108*/ 	.word	0x00008900


	//   ....[22]....
        /*010c*/ 	.word	0x00008960


	//   ....[23]....
        /*0110*/ 	.word	0x000089c0


	//   ....[24]....
        /*0114*/ 	.word	0x00008a20


	//   ....[25]....
        /*0118*/ 	.word	0x00008a80


	//   ....[26]....
        /*011c*/ 	.word	0x00008b00


	//   ....[27]....
        /*0120*/ 	.word	0x00008ba0


	//   ....[28]....
        /*0124*/ 	.word	0x00008c20


	//   ....[29]....
        /*0128*/ 	.word	0x00008c80


	//   ....[30]....
        /*012c*/ 	.word	0x00008ce0


	//----- nvinfo : EIATTR_VRC_CTA_INIT_COUNT
	.align		4
.L_517:
        /*0130*/ 	.byte	0x02, 0x4a
	.zero		1
	.zero		1


	//----- nvinfo : EIATTR_SYSCALL_OFFSETS
	.align		4
        /*0134*/ 	.byte	0x04, 0x46
        /*0136*/ 	.short	(.L_519 - .L_518)


	//   ....[0]....
.L_518:
        /*0138*/ 	.word	0x00001230


	//----- nvinfo : EIATTR_EXIT_INSTR_OFFSETS
	.align		4
.L_519:
        /*013c*/ 	.byte	0x04, 0x1c
        /*013e*/ 	.short	(.L_521 - .L_520)


	//   ....[0]....
.L_520:
        /*0140*/ 	.word	0x000000b0


	//   ....[1]....
        /*0144*/ 	.word	0x00008440


	//   ....[2]....
        /*0148*/ 	.word	0x000087f0


	//   ....[3]....
        /*014c*/ 	.word	0x000088b0


	//----- nvinfo : EIATTR_CRS_STACK_SIZE
	.align		4
.L_521:
        /*0150*/ 	.byte	0x04, 0x1e
        /*0152*/ 	.short	(.L_523 - .L_522)
.L_522:
        /*0154*/ 	.word	0x00000000


	//----- nvinfo : EIATTR_CBANK_PARAM_SIZE
	.align		4
.L_523:
        /*0158*/ 	.byte	0x03, 0x19
        /*015a*/ 	.short	0x0128


	//----- nvinfo : EIATTR_PARAM_CBANK
	.align		4
        /*015c*/ 	.byte	0x04, 0x0a
        /*015e*/ 	.short	(.L_525 - .L_524)
	.align		4
.L_524:
        /*0160*/ 	.word	index@(.nv.constant0._ZN4mmha33masked_multihead_attention_kernelItLi96ELi128ELi2ELi16ELi128ELb0ELb0EEEv26Multihead_attention_paramsIT_XT5_EE)
        /*0164*/ 	.short	0x0380
        /*0166*/ 	.short	0x0128


	//----- nvinfo : EIATTR_SW_WAR
	.align		4
.L_525:
        /*0168*/ 	.byte	0x04, 0x36
        /*016a*/ 	.short	(.L_527 - .L_526)
.L_526:
        /*016c*/ 	.word	0x00000008
.L_527:


//--------------------- .nv.info._ZN4mmha33masked_multihead_attention_kernelItLi96ELi128ELi4ELi16ELi64ELb0ELb0EEEv26Multihead_attention_paramsIT_XT5_EE --------------------------
	.section	.nv.info._ZN4mmha33masked_multihead_attention_kernelItLi96ELi128ELi4ELi16ELi64ELb0ELb0EEEv26Multihead_attention_paramsIT_XT5_EE,"",@"SHT_CUDA_INFO"
	.sectionflags	@""
	.align	4


	//----- nvinfo : EIATTR_CUDA_API_VERSION
	.align		4
        /*0000*/ 	.byte	0x04, 0x37
        /*0002*/ 	.short	(.L_529 - .L_528)
.L_528:
        /*0004*/ 	.word	0x00000082


	//----- nvinfo : EIATTR_KPARAM_INFO
	.align		4
.L_529:
        /*0008*/ 	.byte	0x04, 0x17
        /*000a*/ 	.short	(.L_531 - .L_530)
.L_530:
        /*000c*/ 	.word	0x00000000
        /*0010*/ 	.short	0x0000
        /*0012*/ 	.short	0x0000
        /*0014*/ 	.byte	0x00, 0xf0, 0xa1, 0x04


	//----- nvinfo : EIATTR_SPARSE_MMA_MASK
	.align		4
.L_531:
        /*0018*/ 	.byte	0x03, 0x50
        /*001a*/ 	.short	0x0000


	//----- nvinfo : EIATTR_MAXREG_COUNT
	.align		4
        /*001c*/ 	.byte	0x03, 0x1b
        /*001e*/ 	.short	0x00ff


	//----- nvinfo : EIATTR_NUM_BARRIERS
	.align		4
        /*0020*/ 	.byte	0x02, 0x4c
        /*0022*/ 	.byte	0x01
	.zero		1


	//----- nvinfo : EIATTR_EXTERNS
	.align		4
        /*0024*/ 	.byte	0x04, 0x0f
        /*0026*/ 	.short	(.L_533 - .L_532)


	//   ....[0]....
	.align		4
.L_532:
        /*0028*/ 	.word	index@(__assertfail)


	//----- nvinfo : EIATTR_MERCURY_ISA_VERSION
	.align		4
.L_533:
        /*002c*/ 	.byte	0x03, 0x5f
        /*002e*/ 	.short	0x0101


	//----- nvinfo : EIATTR_COOP_GROUP_MASK_REGIDS
	.align		4
        /*0030*/ 	.byte	0x04, 0x29
        /*0032*/ 	.short	(.L_535 - .L_534)


	//   ....[0]....
.L_534:
        /*0034*/ 	.word	0xffffffff


	//   ....[1]....
        /*0038*/ 	.word	0xffffffff


	//   ....[2]....
        /*003c*/ 	.word	0xffffffff


	//   ....[3]....
        /*0040*/ 	.word	0xffffffff


	//   ....[4]....
        /*0044*/ 	.word	0xffffffff


	//   ....[5]....
        /*0048*/ 	.word	0xffffffff


	//   ....[6]....
        /*004c*/ 	.word	0xffffffff


	//   ....[7]....
        /*0050*/ 	.word	0xffffffff


	//   ....[8]....
        /*0054*/ 	.word	0xffffffff


	//   ....[9]....
        /*0058*/ 	.word	0xffffffff


	//   ....[10]....
        /*005c*/ 	.word	0xffffffff


	//   ....[11]....
        /*0060*/ 	.word	0xffffffff


	//   ....[12]....
        /*0064*/ 	.word	0xffffffff


	//   ....[13]....
        /*0068*/ 	.word	0xffffffff


	//   ....[14]....
        /*006c*/ 	.word	0xffffffff


	//   ....[15]....
        /*0070*/ 	.word	0xffffffff


	//   ....[16]....
        /*0074*/ 	.word	0xffffffff


	//   ....[17]....
        /*0078*/ 	.word	0xffffffff


	//   ....[18]....
        /*007c*/ 	.word	0xffffffff


	//   ....[19]....
        /*0080*/ 	.word	0x0500000f


	//   ....[20]....
        /*0084*/ 	.word	0x0500000f


	//   ....[21]....
        /*0088*/ 	.word	0x0500000f


	//   ....[22]....
        /*008c*/ 	.word	0x0500000f


	//   ....[23]....
        /*0090*/ 	.word	0x0500000f


	//   ....[24]....
        /*0094*/ 	.word	0x0500000f


	//   ....[25]....
        /*0098*/ 	.word	0x0500000f


	//   ....[26]....
        /*009c*/ 	.word	0x0500000f


	//   ....[27]....
        /*00a0*/ 	.word	0x0500000f


	//   ....[28]....
        /*00a4*/ 	.word	0x0500000f


	//----- nvinfo : EIATTR_COOP_GROUP_INSTR_OFFSETS
	.align		4
.L_535:
        /*00a8*/ 	.byte	0x04, 0x28
        /*00aa*/ 	.short	(.L_537 - .L_536)


	//   ....[0]....
.L_536:
        /*00ac*/ 	.word	0x00001b40


	//   ....[1]....
        /*00b0*/ 	.word	0x00001b60


	//   ....[2]....
        /*00b4*/ 	.word	0x00001b80


	//   ....[3]....
        /*00b8*/ 	.word	0x00001ba0


	//   ....[4]....
        /*00bc*/ 	.word	0x00001bc0


	//   ....[5]....
        /*00c0*/ 	.word	0x00002dc0


	//   ....[6]....
        /*00c4*/ 	.word	0x00002de0


	//   ....[7]....
        /*00c8*/ 	.word	0x00003100


	//   ....[8]....
        /*00cc*/ 	.word	0x00003120


	//   ....[9]....
        /*00d0*/ 	.word	0x00003140


	//   ....[10]....
        /*00d4*/ 	.word	0x00003240


	//   ....[11]....
        /*00d8*/ 	.word	0x00003280


	//   ....[12]....
        /*00dc*/ 	.word	0x000048d0


	//   ....[13]....
        /*00e0*/ 	.word	0x00004950


	//   ....[14]....
        /*00e4*/ 	.word	0x000049d0


	//   ....[15]....
        /*00e8*/ 	.word	0x000049f0


	//   ....[16]....
        /*00ec*/ 	.word	0x00004a10


	//   ....[17]....
        /*00f0*/ 	.word	0x00004a90


	//   ....[18]....
        /*00f4*/ 	.word	0x00004ab0


	//   ....[19]....
        /*00f8*/ 	.word	0x00008120


	//   ....[20]....
        /*00fc*/ 	.word	0x00008180


	//   ....[21]....
        /*0100*/ 	.word	0x000081e0


	//   ....[22]....
        /*0104*/ 	.word	0x00008240


	//   ....[23]....
        /*0108*/ 	.word	0x000082a0


	//   ....[24]....
        /*010c*/ 	.word	0x00008320


	//   ....[25]....
        /*0110*/ 	.word	0x000083a0


	//   ....[26]....
        /*0114*/ 	.word	0x00008430


	//   ....[27]....
        /*0118*/ 	.word	0x000084b0


	//   ....[28]....
        /*011c*/ 	.word	0x00008510


	//----- nvinfo : EIATTR_VRC_CTA_INIT_COUNT
	.align		4
.L_537:
        /*0120*/ 	.byte	0x02, 0x4a
	.zero		1
	.zero		1


	//----- nvinfo : EIATTR_SYSCALL_OFFSETS
	.align		4
        /*0124*/ 	.byte	0x04, 0x46
        /*0126*/ 	.short	(.L_539 - .L_538)


	//   ....[0]....
.L_538:
        /*0128*/ 	.word	0x00001290


	//----- nvinfo : EIATTR_EXIT_INSTR_OFFSETS
	.align		4
.L_539:
        /*012c*/ 	.byte	0x04, 0x1c
        /*012e*/ 	.short	(.L_541 - .L_540)


	//   ....[0]....
.L_540:
        /*0130*/ 	.word	0x000000b0


	//   ....[1]....
        /*0134*/ 	.word	0x00007c60


	//   ....[2]....
        /*0138*/ 	.word	0x00008010


	//   ....[3]....
        /*013c*/ 	.word	0x000080d0


	//----- nvinfo : EIATTR_CRS_STACK_SIZE
	.align		4
.L_541:
        /*0140*/ 	.byte	0x04, 0x1e
        /*0142*/ 	.short	(.L_543 - .L_542)
.L_542:
        /*0144*/ 	.word	0x00000000


	//----- nvinfo : EIATTR_CBANK_PARAM_SIZE
	.align		4
.L_543:
        /*0148*/ 	.byte	0x03, 0x19
        /*014a*/ 	.short	0x0128


	//----- nvinfo : EIATTR_PARAM_CBANK
	.align		4
        /*014c*/ 	.byte	0x04, 0x0a
        /*014e*/ 	.short	(.L_545 - .L_544)
	.align		4
.L_544:
        /*0150*/ 	.word	index@(.nv.constant0._ZN4mmha33masked_multihead_attention_kernelItLi96ELi128ELi4ELi16ELi64ELb0ELb0EEEv26Multihead_attention_paramsIT_XT5_EE)
        /*0154*/ 	.short	0x0380
        /*0156*/ 	.short	0x0128


	//----- nvinfo : EIATTR_SW_WAR
	.align		4
.L_545:
        /*0158*/ 	.byte	0x04, 0x36
        /*015a*/ 	.short	(.L_547 - .L_546)
.L_546:
        /*015c*/ 	.word	0x00000008
.L_547:


//--------------------- .nv.info._ZN4mmha33masked_multihead_attention_kernelIfLi96ELi128ELi1ELi32ELi256ELb0ELb1EEEv26Multihead_attention_paramsIT_XT5_EE --------------------------
	.section	.nv.info._ZN4mmha33masked_multihead_attention_kernelIfLi96ELi128ELi1ELi32ELi256ELb0ELb1EEEv26Multihead_attention_paramsIT_XT5_EE,"",@"SHT_CUDA_INFO"
	.sectionflags	@""
	.align	4


	//----- nvinfo : EIATTR_CUDA_API_VERSION
	.align		4
        /*0000*/ 	.byte	0x04, 0x37
        /*0002*/ 	.short	(.L_549 - .L_548)
.L_548:
        /*0004*/ 	.word	0x00000082


	//----- nvinfo : EIATTR_KPARAM_INFO
	.align		4
.L_549:
        /*0008*/ 	.byte	0x04, 0x17
        /*000a*/ 	.short	(.L_551 - .L_550)
.L_550:
        /*000c*/ 	.word	0x00000000
        /*0010*/ 	.short	0x0000
        /*0012*/ 	.short	0x0000
        /*0014*/ 	.byte	0x00, 0xf0, 0xa1, 0x04


	//----- nvinfo : EIATTR_SPARSE_MMA_MASK
	.align		4
.L_551:
        /*0018*/ 	.byte	0x03, 0x50
        /*001a*/ 	.short	0x0000


	//----- nvinfo : EIATTR_MAXREG_COUNT
	.align		4
        /*001c*/ 	.byte	0x03, 0x1b
        /*001e*/ 	.short	0x00ff


	//----- nvinfo : EIATTR_NUM_BARRIERS
	.align		4
        /*0020*/ 	.byte	0x02, 0x4c
        /*0022*/ 	.byte	0x01
	.zero		1


	//----- nvinfo : EIATTR_EXTERNS
	.align		4
        /*0024*/ 	.byte	0x04, 0x0f
        /*0026*/ 	.short	(.L_553 - .L_552)


	//   ....[0]....
	.align		4
.L_552:
        /*0028*/ 	.word	index@(__assertfail)


	//----- nvinfo : EIATTR_ANNOTATIONS
	.align		4
.L_553:
        /*002c*/ 	.byte	0x04, 0x55
        /*002e*/ 	.short	(.L_555 - .L_554)


	//   ....[0]....
.L_554:
        /* <DEDUP_REMOVED lines=22> */


	//----- nvinfo : EIATTR_MERCURY_ISA_VERSION
	.align		4
.L_555:
        /*0178*/ 	.byte	0x03, 0x5f
        /*017a*/ 	.short	0x0101


	//----- nvinfo : EIATTR_INT_WARP_WIDE_INSTR_OFFSETS
	.align		4
        /*017c*/ 	.byte	0x04, 0x31
        /*017e*/ 	.short	(.L_557 - .L_556)


	//   ....[0]....
.L_556:
        /*0180*/ 	.word	0x00000ae0


	//----- nvinfo : EIATTR_COOP_GROUP_MASK_REGIDS
	.align		4
.L_557:
        /*0184*/ 	.byte	0x04, 0x29
        /*0186*/ 	.short	(.L_559 - .L_558)


	//   ....[0]....
.L_558:
        /*0188*/ 	.word	0xffffffff


	//   ....[1]....
        /*018c*/ 	.word	0xffffffff


	//   ....[2]....
        /*0190*/ 	.word	0xffffffff


	//   ....[3]....
        /*0194*/ 	.word	0xffffffff


	//   ....[4]....
        /*0198*/ 	.word	0xffffffff


	//   ....[5]....
        /*019c*/ 	.word	0xffffffff


	//   ....[6]....
        /*01a0*/ 	.word	0xffffffff


	//   ....[7]....
        /*01a4*/ 	.word	0xffffffff


	//   ....[8]....
        /*01a8*/ 	.word	0xffffffff


	//   ....[9]....
        /*01ac*/ 	.word	0xffffffff


	//   ....[10]....
        /*01b0*/ 	.word	0xffffffff


	//   ....[11]....
        /*01b4*/ 	.word	0xffffffff


	//   ....[12]....
        /*01b8*/ 	.word	0xffffffff


	//   ....[13]....
        /*01bc*/ 	.word	0xffffffff


	//   ....[14]....
        /*01c0*/ 	.word	0xffffffff


	//   ....[15]....
        /*01c4*/ 	.word	0xffffffff


	//   ....[16]....
        /*01c8*/ 	.word	0xffffffff


	//   ....[17]....
        /*01cc*/ 	.word	0xffffffff


	//   ....[18]....
        /*01d0*/ 	.word	0xffffffff


	//   ....[19]....
        /*01d4*/ 	.word	0xffffffff


	//   ....[20]....
        /*01d8*/ 	.word	0xffffffff


	//   ....[21]....
        /*01dc*/ 	.word	0xffffffff


	//   ....[22]....
        /*01e0*/ 	.word	0xffffffff


	//   ....[23]....
        /*01e4*/ 	.word	0x0500000f


	//   ....[24]....
        /*01e8*/ 	.word	0x0500000f


	//   ....[25]....
        /*01ec*/ 	.word	0x0500000f


	//   ....[26]....
        /*01f0*/ 	.word	0x0500000f


	//   ....[27]....
        /*01f4*/ 	.word	0x0500000f


	//----- nvinfo : EIATTR_COOP_GROUP_INSTR_OFFSETS
	.align		4
.L_559:
        /*01f8*/ 	.byte	0x04, 0x28
        /*01fa*/ 	.short	(.L_561 - .L_560)


	//   ....[0]....
.L_560:
        /*01fc*/ 	.word	0x00001bc0


	//   ....[1]....
        /*0200*/ 	.word	0x00001be0


	//   ....[2]....
        /*0204*/ 	.word	0x00001c00


	//   ....[3]....
        /*0208*/ 	.word	0x00001c20


	//   ....[4]....
        /*020c*/ 	.word	0x00001c40


	//   ....[5]....
        /*0210*/ 	.word	0x00006920


	//   ....[6]....
        /*0214*/ 	.word	0x00006940


	//   ....[7]....
        /*0218*/ 	.word	0x00006970


	//   ....[8]....
        /*021c*/ 	.word	0x000069a0


	//   ....[9]....
        /*0220*/ 	.word	0x000069e0


	//   ....[10]....
        /*0224*/ 	.word	0x00006a70


	//   ....[11]....
        /*0228*/ 	.word	0x00006aa0


	//   ....[12]....
        /*022c*/ 	.word	0x00006ad0


	//   ....[13]....
        /*0230*/ 	.word	0x00006af0


	//   ....[14]....
        /*0234*/ 	.word	0x00008160


	//   ....[15]....
        /*0238*/ 	.word	0x000081f0


	//   ....[16]....
        /*023c*/ 	.word	0x00008210


	//   ....[17]....
        /*0240*/ 	.word	0x00008230


	//   ....[18]....
        /*0244*/ 	.word	0x00008250


	//   ....[19]....
        /*0248*/ 	.word	0x000082b0


	//   ....[20]....
        /*024c*/ 	.word	0x000082d0


	//   ....[21]....
        /*0250*/ 	.word	0x00008300


	//   ....[22]....
        /*0254*/ 	.word	0x00008330


	//   ....[23]....
        /*0258*/ 	.word	0x0000c3f0


	//   ....[24]....
        /*025c*/ 	.word	0x0000c450


	//   ....[25]....
        /*0260*/ 	.word	0x0000c4b0


	//   ....[26]....
        /*0264*/ 	.word	0x0000c510


	//   ....[27]....
        /*0268*/ 	.word	0x0000c570


	//----- nvinfo : EIATTR_VRC_CTA_INIT_COUNT
	.align		4
.L_561:
        /*026c*/ 	.byte	0x02, 0x4a
	.zero		1
	.zero		1


	//----- nvinfo : EIATTR_SYSCALL_OFFSETS
	.align		4
        /*0270*/ 	.byte	0x04, 0x46
        /*0272*/ 	.short	(.L_563 - .L_562)


	//   ....[0]....
.L_562:
        /*0274*/ 	.word	0x000013d0


	//----- nvinfo : EIATTR_EXIT_INSTR_OFFSETS
	.align		4
.L_563:
        /*0278*/ 	.byte	0x04, 0x1c
        /*027a*/ 	.short	(.L_565 - .L_564)


	//   ....[0]....
.L_564:
        /*027c*/ 	.word	0x000000e0


	//   ....[1]....
        /*0280*/ 	.word	0x0000c130


	//   ....[2]....
        /*0284*/ 	.word	0x0000c350


	//   ....[3]....
        /*0288*/ 	.word	0x0000c3a0


	//----- nvinfo : EIATTR_CRS_STACK_SIZE
	.align		4
.L_565:
        /*028c*/ 	.byte	0x04, 0x1e
        /*028e*/ 	.short	(.L_567 - .L_566)
.L_566:
        /*0290*/ 	.word	0x00000000


	//----- nvinfo : EIATTR_CBANK_PARAM_SIZE
	.align		4
.L_567:
        /*0294*/ 	.byte	0x03, 0x19
        /*0296*/ 	.short	0x0128


	//----- nvinfo : EIATTR_PARAM_CBANK
	.align		4
        /*0298*/ 	.byte	0x04, 0x0a
        /*029a*/ 	.short	(.L_569 - .L_568)
	.align		4
.L_568:
        /*029c*/ 	.word	index@(.nv.constant0._ZN4mmha33masked_multihead_attention_kernelIfLi96ELi128ELi1ELi32ELi256ELb0ELb1EEEv26Multihead_attention_paramsIT_XT5_EE)
        /*02a0*/ 	.short	0x0380
        /*02a2*/ 	.short	0x0128


	//----- nvinfo : EIATTR_SW_WAR
	.align		4
.L_569:
        /*02a4*/ 	.byte	0x04, 0x36
        /*02a6*/ 	.short	(.L_571 - .L_570)
.L_570:
        /*02a8*/ 	.word	0x00000008
.L_571:


//--------------------- .nv.info._ZN4mmha33masked_multihead_attention_kernelIfLi96ELi128ELi2ELi32ELi128ELb0ELb1EEEv26Multihead_attention_paramsIT_XT5_EE --------------------------
	.section	.nv.info._ZN4mmha33masked_multihead_attention_kernelIfLi96ELi128ELi2ELi32ELi128ELb0ELb1EEEv26Multihead_attention_paramsIT_XT5_EE,"",@"SHT_CUDA_INFO"
	.sectionflags	@""
	.align	4


	//----- nvinfo : EIATTR_CUDA_API_VERSION
	.align		4
        /*0000*/ 	.byte	0x04, 0x37
        /*0002*/ 	.short	(.L_573 - .L_572)
.L_572:
        /*0004*/ 	.word	0x00000082


	//----- nvinfo : EIATTR_KPARAM_INFO
	.align		4
.L_573:
        /*0008*/ 	.byte	0x04, 0x17
        /*000a*/ 	.short	(.L_575 - .L_574)
.L_574:
        /*000c*/ 	.word	0x00000000
        /*0010*/ 	.short	0x0000
        /*0012*/ 	.short	0x0000
        /*0014*/ 	.byte	0x00, 0xf0, 0xa1, 0x04


	//----- nvinfo : EIATTR_SPARSE_MMA_MASK
	.align		4
.L_575:
        /*0018*/ 	.byte	0x03, 0x50
        /*001a*/ 	.short	0x0000


	//----- nvinfo : EIATTR_MAXREG_COUNT
	.align		4
        /*001c*/ 	.byte	0x03, 0x1b
        /*001e*/ 	.short	0x00ff


	//----- nvinfo : EIATTR_NUM_BARRIERS
	.align		4
        /*0020*/ 	.byte	0x02, 0x4c
        /*0022*/ 	.byte	0x01
	.zero		1


	//----- nvinfo : EIATTR_EXTERNS
	.align		4
        /*0024*/ 	.byte	0x04, 0x0f
        /*0026*/ 	.short	(.L_577 - .L_576)


	//   ....[0]....
	.align		4
.L_576:
        /*0028*/ 	.word	index@(__assertfail)


	//----- nvinfo : EIATTR_MERCURY_ISA_VERSION
	.align		4
.L_577:
        /*002c*/ 	.byte	0x03, 0x5f
        /*002e*/ 	.short	0x0101


	//----- nvinfo : EIATTR_COOP_GROUP_MASK_REGIDS
	.align		4
        /*0030*/ 	.byte	0x04, 0x29
        /*0032*/ 	.short	(.L_579 - .L_578)


	//   ....[0]....
.L_578:
        /*0034*/ 	.word	0xffffffff


	//   ....[1]....
        /*0038*/ 	.word	0xffffffff


	//   ....[2]....
        /*003c*/ 	.word	0xffffffff


	//   ....[3]....
        /*0040*/ 	.word	0xffffffff


	//   ....[4]....
        /*0044*/ 	.word	0xffffffff


	//   ....[5]....
        /*0048*/ 	.word	0xffffffff


	//   ....[6]....
        /*004c*/ 	.word	0xffffffff


	//   ....[7]....
        /*0050*/ 	.word	0xffffffff


	//   ....[8]....
        /*0054*/ 	.word	0xffffffff


	//   ....[9]....
        /*0058*/ 	.word	0xffffffff


	//   ....[10]....
        /*005c*/ 	.word	0xffffffff


	//   ....[11]....
        /*0060*/ 	.word	0xffffffff


	//   ....[12]....
        /*0064*/ 	.word	0xffffffff


	//   ....[13]....
        /*0068*/ 	.word	0xffffffff


	//   ....[14]....
        /*006c*/ 	.word	0xffffffff


	//   ....[15]....
        /*0070*/ 	.word	0xffffffff


	//   ....[16]....
        /*0074*/ 	.word	0xffffffff


	//   ....[17]....
        /*0078*/ 	.word	0xffffffff


	//   ....[18]....
        /*007c*/ 	.word	0xffffffff


	//   ....[19]....
        /*0080*/ 	.word	0xffffffff


	//   ....[20]....
        /*0084*/ 	.word	0xffffffff


	//   ....[21]....
        /*0088*/ 	.word	0x0500000f


	//   ....[22]....
        /*008c*/ 	.word	0x0500000f


	//   ....[23]....
        /*0090*/ 	.word	0x0500000f


	//   ....[24]....
        /*0094*/ 	.word	0x0500000f


	//   ....[25]....
        /*0098*/ 	.word	0x0500000f


	//   ....[26]....
        /*009c*/ 	.word	0x0500000f


	//   ....[27]....
        /*00a0*/ 	.word	0x0500000f


	//   ....[28]....
        /*00a4*/ 	.word	0x0500000f


	//   ....[29]....
        /*00a8*/ 	.word	0x0500000f


	//   ....[30]....
        /*00ac*/ 	.word	0x0500000f


	//----- nvinfo : EIATTR_COOP_GROUP_INSTR_OFFSETS
	.align		4
.L_579:
        /*00b0*/ 	.byte	0x04, 0x28
        /*00b2*/ 	.short	(.L_581 - .L_580)


	//   ....[0]....
.L_580:
        /*00b4*/ 	.word	0x000019f0


	//   ....[1]....
        /*00b8*/ 	.word	0x00001a10


	//   ....[2]....
        /*00bc*/ 	.word	0x00001a30


	//   ....[3]....
        /*00c0*/ 	.word	0x00001a50


	//   ....[4]....
        /*00c4*/ 	.word	0x00001a70


	//   ....[5]....
        /*00c8*/ 	.word	0x00005f60


	//   ....[6]....
        /*00cc*/ 	.word	0x000061d0


	//   ....[7]....
        /*00d0*/ 	.word	0x000061f0


	//   ....[8]....
        /*00d4*/ 	.word	0x00006210


	//   ....[9]....
        /*00d8*/ 	.word	0x00006230


	//   ....[10]....
        /*00dc*/ 	.word	0x00006380


	//   ....[11]....
        /*00e0*/ 	.word	0x000063c0


	//   ....[12]....
        /*00e4*/ 	.word	0x00006400


	//   ....[13]....
        /*00e8*/ 	.word	0x00007a40


	//   ....[14]....
        /*00ec*/ 	.word	0x00007ad0


	//   ....[15]....
        /*00f0*/ 	.word	0x00007af0


	//   ....[16]....
        /*00f4*/ 	.word	0x00007b10


	//   ....[17]....
        /*00f8*/ 	.word	0x00007b30


	//   ....[18]....
        /*00fc*/ 	.word	0x00007ba0


	//   ....[19]....
        /*0100*/ 	.word	0x00007bc0


	//   ....[20]....
        /*0104*/ 	.word	0x00007bf0


	//   ....[21]....
        /*0108*/ 	.word	0x0000bb20


	//   ....[22]....
        /*010c*/ 	.word	0x0000bb80


	//   ....[23]....
        /*0110*/ 	.word	0x0000bbe0


	//   ....[24]....
        /*0114*/ 	.word	0x0000bc40


	//   ....[25]....
        /*0118*/ 	.word	0x0000bca0


	//   ....[26]....
        /*011c*/ 	.word	0x0000bd20


	//   ....[27]....
        /*0120*/ 	.word	0x0000bdc0


	//   ....[28]....
        /*0124*/ 	.word	0x0000be40


	//   ....[29]....
        /*0128*/ 	.word	0x0000bea0


	//   ....[30]....
        /*012c*/ 	.word	0x0000bf00


	//----- nvinfo : EIATTR_VRC_CTA_INIT_COUNT
	.align		4
.L_581:
        /*0130*/ 	.byte	0x02, 0x4a
	.zero		1
	.zero		1


	//----- nvinfo : EIATTR_SYSCALL_OFFSETS
	.align		4
        /*0134*/ 	.byte	0x04, 0x46
        /*0136*/ 	.short	(.L_583 - .L_582)


	//   ....[0]....
.L_582:
        /*0138*/ 	.word	0x00001210


	//----- nvinfo : EIATTR_EXIT_INSTR_OFFSETS
	.align		4
.L_583:
        /*013c*/ 	.byte	0x04, 0x1c
        /*013e*/ 	.short	(.L_585 - .L_584)


	//   ....[0]....
.L_584:
        /*0140*/ 	.word	0x000000b0


	//   ....[1]....
        /*0144*/ 	.word	0x0000b860


	//   ....[2]....
        /*0148*/ 	.word	0x0000ba80


	//   ....[3]....
        /*014c*/ 	.word	0x0000bad0


	//----- nvinfo : EIATTR_CRS_STACK_SIZE
	.align		4
.L_585:
        /*0150*/ 	.byte	0x04, 0x1e
        /*0152*/ 	.short	(.L_587 - .L_586)
.L_586:
        /*0154*/ 	.word	0x00000000


	//----- nvinfo : EIATTR_CBANK_PARAM_SIZE
	.align		4
.L_587:
        /*0158*/ 	.byte	0x03, 0x19
        /*015a*/ 	.short	0x0128


	//----- nvinfo : EIATTR_PARAM_CBANK
	.align		4
        /*015c*/ 	.byte	0x04, 0x0a
        /*015e*/ 	.short	(.L_589 - .L_588)
	.align		4
.L_588:
        /*0160*/ 	.word	index@(.nv.constant0._ZN4mmha33masked_multihead_attention_kernelIfLi96ELi128ELi2ELi32ELi128ELb0ELb1EEEv26Multihead_attention_paramsIT_XT5_EE)
        /*0164*/ 	.short	0x0380
        /*0166*/ 	.short	0x0128


	//----- nvinfo : EIATTR_SW_WAR
	.align		4
.L_589:
        /*0168*/ 	.byte	0x04, 0x36
        /*016a*/ 	.short	(.L_591 - .L_590)
.L_590:
        /*016c*/ 	.word	0x00000008
.L_591:


//--------------------- .nv.info._ZN4mmha33masked_multihead_attention_kernelIfLi96ELi128ELi4ELi32ELi64ELb0ELb1EEEv26Multihead_attention_paramsIT_XT5_EE --------------------------
	.section	.nv.info._ZN4mmha33masked_multihead_attention_kernelIfLi96ELi128ELi4ELi32ELi64ELb0ELb1EEEv26Multihead_attention_paramsIT_XT5_EE,"",@"SHT_CUDA_INFO"
	.sectionflags	@""
	.align	4


	//----- nvinfo : EIATTR_CUDA_API_VERSION
	.align		4
        /*0000*/ 	.byte	0x04, 0x37
        /*0002*/ 	.short	(.L_593 - .L_592)
.L_592:
        /*0004*/ 	.word	0x00000082


	//----- nvinfo : EIATTR_KPARAM_INFO
	.align		4
.L_593:
        /*0008*/ 	.byte	0x04, 0x17
        /*000a*/ 	.short	(.L_595 - .L_594)
.L_594:
        /*000c*/ 	.word	0x00000000
        /*0010*/ 	.short	0x0000
        /*0012*/ 	.short	0x0000
        /*0014*/ 	.byte	0x00, 0xf0, 0xa1, 0x04


	//----- nvinfo : EIATTR_SPARSE_MMA_MASK
	.align		4
.L_595:
        /*0018*/ 	.byte	0x03, 0x50
        /*001a*/ 	.short	0x0000


	//----- nvinfo : EIATTR_MAXREG_COUNT
	.align		4
        /*001c*/ 	.byte	0x03, 0x1b
        /*001e*/ 	.short	0x00ff


	//----- nvinfo : EIATTR_NUM_BARRIERS
	.align		4
        /*0020*/ 	.byte	0x02, 0x4c
        /*0022*/ 	.byte	0x01
	.zero		1


	//----- nvinfo : EIATTR_EXTERNS
	.align		4
        /*0024*/ 	.byte	0x04, 0x0f
        /*0026*/ 	.short	(.L_597 - .L_596)


	//   ....[0]....
	.align		4
.L_596:
        /*0028*/ 	.word	index@(__assertfail)


	//----- nvinfo : EIATTR_MERCURY_ISA_VERSION
	.align		4
.L_597:
        /*002c*/ 	.byte	0x03, 0x5f
        /*002e*/ 	.short	0x0101


	//----- nvinfo : EIATTR_COOP_GROUP_MASK_REGIDS
	.align		4
        /*0030*/ 	.byte	0x04, 0x29
        /*0032*/ 	.short	(.L_599 - .L_598)


	//   ....[0]....
.L_598:
        /*0034*/ 	.word	0xffffffff


	//   ....[1]....
        /*0038*/ 	.word	0xffffffff


	//   ....[2]....
        /*003c*/ 	.word	0xffffffff


	//   ....[3]....
        /*0040*/ 	.word	0xffffffff


	//   ....[4]....
        /*0044*/ 	.word	0xffffffff


	//   ....[5]....
        /*0048*/ 	.word	0xffffffff


	//   ....[6]....
        /*004c*/ 	.word	0xffffffff


	//   ....[7]....
        /*0050*/ 	.word	0xffffffff


	//   ....[8]....
        /*0054*/ 	.word	0xffffffff


	//   ....[9]....
        /*0058*/ 	.word	0xffffffff


	//   ....[10]....
        /*005c*/ 	.word	0xffffffff


	//   ....[11]....
        /*0060*/ 	.word	0xffffffff


	//   ....[12]....
        /*0064*/ 	.word	0xffffffff


	//   ....[13]....
        /*0068*/ 	.word	0xffffffff


	//   ....[14]....
        /*006c*/ 	.word	0xffffffff


	//   ....[15]....
        /*0070*/ 	.word	0xffffffff


	//   ....[16]....
        /*0074*/ 	.word	0xffffffff


	//   ....[17]....
        /*0078*/ 	.word	0xffffffff


	//   ....[18]....
        /*007c*/ 	.word	0xffffffff


	//   ....[19]....
        /*0080*/ 	.word	0x0500000f


	//   ....[20]....
        /*0084*/ 	.word	0x0500000f


	//   ....[21]....
        /*0088*/ 	.word	0x0500000f


	//   ....[22]....
        /*008c*/ 	.word	0x0500000f


	//   ....[23]....
        /*0090*/ 	.word	0x0500000f


	//   ....[24]....
        /*0094*/ 	.word	0x0500000f


	//   ....[25]....
        /*0098*/ 	.word	0x0500000f


	//   ....[26]....
        /*009c*/ 	.word	0x0500000f


	//   ....[27]....
        /*00a0*/ 	.word	0x0500000f


	//   ....[28]....
        /*00a4*/ 	.word	0x0500000f


	//----- nvinfo : EIATTR_COOP_GROUP_INSTR_OFFSETS
	.align		4
.L_599:
        /*00a8*/ 	.byte	0x04, 0x28
        /*00aa*/ 	.short	(.L_601 - .L_600)


	//   ....[0]....
.L_600:
        /*00ac*/ 	.word	0x00001b70


	//   ....[1]....
        /*00b0*/ 	.word	0x00001b90


	//   ....[2]....
        /*00b4*/ 	.word	0x00001bb0


	//   ....[3]....
        /*00b8*/ 	.word	0x00001bd0


	//   ....[4]....
        /*00bc*/ 	.word	0x00001bf0


	//   ....[5]....
        /*00c0*/ 	.word	0x00005b50


	//   ....[6]....
        /*00c4*/ 	.word	0x00005b70


	//   ....[7]....
        /*00c8*/ 	.word	0x00005de0


	//   ....[8]....
        /*00cc*/ 	.word	0x00005e00


	//   ....[9]....
        /*00d0*/ 	.word	0x00005e20


	//   ....[10]....
        /*00d4*/ 	.word	0x00005fa0


	//   ....[11]....
        /*00d8*/ 	.word	0x00005fd0


	//   ....[12]....
        /*00dc*/ 	.word	0x00007650


	//   ....[13]....
        /*00e0*/ 	.word	0x000076d0


	//   ....[14]....
        /*00e4*/ 	.word	0x00007700


	//   ....[15]....
        /*00e8*/ 	.word	0x00007730


	//   ....[16]....
        /*00ec*/ 	.word	0x00007760


	//   ....[17]....
        /*00f0*/ 	.word	0x000077d0


	//   ....[18]....
        /*00f4*/ 	.word	0x000077f0


	//   ....[19]....
        /*00f8*/ 	.word	0x0000b6c0


	//   ....[20]....
        /*00fc*/ 	.word	0x0000b720


	//   ....[21]....
        /*0100*/ 	.word	0x0000b780


	//   ....[22]....
        /*0104*/ 	.word	0x0000b7e0


	//   ....[23]....
        /*0108*/ 	.word	0x0000b840


	//   ....[24]....
        /*010c*/ 	.word	0x0000b8c0


	//   ....[25]....
        /*0110*/ 	.word	0x0000b940


	//   ....[26]....
        /*0114*/ 	.word	0x0000b9d0


	//   ....[27]....
        /*0118*/ 	.word	0x0000ba50


	//   ....[28]....
        /*011c*/ 	.word	0x0000bab0


	//----- nvinfo : EIATTR_VRC_CTA_INIT_COUNT
	.align		4
.L_601:
        /*0120*/ 	.byte	0x02, 0x4a
	.zero		1
	.zero		1


	//----- nvinfo : EIATTR_SYSCALL_OFFSETS
	.align		4
        /*0124*/ 	.byte	0x04, 0x46
        /*0126*/ 	.short	(.L_603 - .L_602)


	//   ....[0]....
.L_602:
        /*0128*/ 	.word	0x00001380


	//----- nvinfo : EIATTR_EXIT_INSTR_OFFSETS
	.align		4
.L_603:
        /*012c*/ 	.byte	0x04, 0x1c
        /*012e*/ 	.short	(.L_605 - .L_604)


	//   ....[0]....
.L_604:
        /*0130*/ 	.word	0x000000d0


	//   ....[1]....
        /*0134*/ 	.word	0x0000b400


	//   ....[2]....
        /*0138*/ 	.word	0x0000b620


	//   ....[3]....
        /*013c*/ 	.word	0x0000b670


	//----- nvinfo : EIATTR_CRS_STACK_SIZE
	.align		4
.L_605:
        /*0140*/ 	.byte	0x04, 0x1e
        /*0142*/ 	.short	(.L_607 - .L_606)
.L_606:
        /*0144*/ 	.word	0x00000000


	//----- nvinfo : EIATTR_CBANK_PARAM_SIZE
	.align		4
.L_607:
        /*0148*/ 	.byte	0x03, 0x19
        /*014a*/ 	.short	0x0128


	//----- nvinfo : EIATTR_PARAM_CBANK
	.align		4
        /*014c*/ 	.byte	0x04, 0x0a
        /*014e*/ 	.short	(.L_609 - .L_608)
	.align		4
.L_608:
        /*0150*/ 	.word	index@(.nv.constant0._ZN4mmha33masked_multihead_attention_kernelIfLi96ELi128ELi4ELi32ELi64ELb0ELb1EEEv26Multihead_attention_paramsIT_XT5_EE)
        /*0154*/ 	.short	0x0380
        /*0156*/ 	.short	0x0128


	//----- nvinfo : EIATTR_SW_WAR
	.align		4
.L_609:
        /*0158*/ 	.byte	0x04, 0x36
        /*015a*/ 	.short	(.L_611 - .L_610)
.L_610:
        /*015c*/ 	.word	0x00000008
.L_611:


//--------------------- .nv.info._ZN4mmha33masked_multihead_attention_kernelIfLi96ELi128ELi1ELi32ELi256ELb0ELb0EEEv26Multihead_attention_paramsIT_XT5_EE --------------------------
	.section	.nv.info._ZN4mmha33masked_multihead_attention_kernelIfLi96ELi128ELi1ELi32ELi256ELb0ELb0EEEv26Multihead_attention_paramsIT_XT5_EE,"",@"SHT_CUDA_INFO"
	.sectionflags	@""
	.align	4


	//----- nvinfo : EIATTR_CUDA_API_VERSION
	.align		4
        /*0000*/ 	.byte	0x04, 0x37
        /*0002*/ 	.short	(.L_613 - .L_612)
.L_612:
        /*0004*/ 	.word	0x00000082


	//----- nvinfo : EIATTR_KPARAM_INFO
	.align		4
.L_613:
        /*0008*/ 	.byte	0x04, 0x17
        /*000a*/ 	.short	(.L_615 - .L_614)
.L_614:
        /*000c*/ 	.word	0x00000000
        /*0010*/ 	.short	0x0000
        /*0012*/ 	.short	0x0000
        /*0014*/ 	.byte	0x00, 0xf0, 0xa1, 0x04


	//----- nvinfo : EIATTR_SPARSE_MMA_MASK
	.align		4
.L_615:
        /*0018*/ 	.byte	0x03, 0x50
        /*001a*/ 	.short	0x0000


	//----- nvinfo : EIATTR_MAXREG_COUNT
	.align		4
        /*001c*/ 	.byte	0x03, 0x1b
        /*001e*/ 	.short	0x00ff


	//----- nvinfo : EIATTR_NUM_BARRIERS
	.align		4
        /*0020*/ 	.byte	0x02, 0x4c
        /*0022*/ 	.byte	0x01
	.zero		1


	//----- nvinfo : EIATTR_EXTERNS
	.align		4
        /*0024*/ 	.byte	0x04, 0x0f
        /*0026*/ 	.short	(.L_617 - .L_616)


	//   ....[0]....
	.align		4
.L_616:
        /*0028*/ 	.word	index@(__assertfail)


	//----- nvinfo : EIATTR_ANNOTATIONS
	.align		4
.L_617:
        /*002c*/ 	.byte	0x04, 0x55
        /*002e*/ 	.short	(.L_619 - .L_618)


	//   ....[0]....
.L_618:
        /* <DEDUP_REMOVED lines=27> */


	//----- nvinfo : EIATTR_MERCURY_ISA_VERSION
	.align		4
.L_619:
        /*01c8*/ 	.byte	0x03, 0x5f
        /*01ca*/ 	.short	0x0101


	//----- nvinfo : EIATTR_INT_WARP_WIDE_INSTR_OFFSETS
	.align		4
        /*01cc*/ 	.byte	0x04, 0x31
        /*01ce*/ 	.short	(.L_621 - .L_620)


	//   ....[0]....
.L_620:
        /*01d0*/ 	.word	0x00000ae0


	//----- nvinfo : EIATTR_COOP_GROUP_MASK_REGIDS
	.align		4
.L_621:
        /*01d4*/ 	.byte	0x04, 0x29
        /*01d6*/ 	.short	(.L_623 - .L_622)


	//   ....[0]....
.L_622:
        /*01d8*/ 	.word	0xffffffff


	//   ....[1]....
        /*01dc*/ 	.word	0xffffffff


	//   ....[2]....
        /*01e0*/ 	.word	0xffffffff


	//   ....[3]....
        /*01e4*/ 	.word	0xffffffff


	//   ....[4]....
        /*01e8*/ 	.word	0xffffffff


	//   ....[5]....
        /*01ec*/ 	.word	0xffffffff


	//   ....[6]....
        /*01f0*/ 	.word	0xffffffff


	//   ....[7]....
        /*01f4*/ 	.word	0xffffffff


	//   ....[8]....
        /*01f8*/ 	.word	0xffffffff


	//   ....[9]....
        /*01fc*/ 	.word	0xffffffff


	//   ....[10]....
        /*0200*/ 	.word	0xffffffff


	//   ....[11]....
        /*0204*/ 	.word	0xffffffff


	//   ....[12]....
        /*0208*/ 	.word	0xffffffff


	//   ....[13]....
        /*020c*/ 	.word	0xffffffff


	//   ....[14]....
        /*0210*/ 	.word	0xffffffff


	//   ....[15]....
        /*0214*/ 	.word	0xffffffff


	//   ....[16]....
        /*0218*/ 	.word	0xffffffff


	//   ....[17]....
        /*021c*/ 	.word	0xffffffff


	//   ....[18]....
        /*0220*/ 	.word	0xffffffff


	//   ....[19]....
        /*0224*/ 	.word	0xffffffff


	//   ....[20]....
        /*0228*/ 	.word	0xffffffff


	//   ....[21]....
        /*022c*/ 	.word	0xffffffff


	//   ....[22]....
        /*0230*/ 	.word	0xffffffff


	//   ....[23]....
        /*0234*/ 	.word	0x0500000f


	//   ....[24]....
        /*0238*/ 	.word	0x0500000f


	//   ....[25]....
        /*023c*/ 	.word	0x0500000f


	//   ....[26]....
        /*0240*/ 	.word	0x0500000f


	//   ....[27]....
        /*0244*/ 	.word	0x0500000f


	//----- nvinfo : EIATTR_COOP_GROUP_INSTR_OFFSETS
	.align		4
.L_623:
        /*0248*/ 	.byte	0x04, 0x28
        /*024a*/ 	.short	(.L_625 - .L_624)


	//   ....[0]....
.L_624:
        /*024c*/ 	.word	0x00001bc0


	//   ....[1]....
        /*0250*/ 	.word	0x00001be0


	//   ....[2]....
        /*0254*/ 	.word	0x00001c00


	//   ....[3]....
        /*0258*/ 	.word	0x00001c20


	//   ....[4]....
        /*025c*/ 	.word	0x00001c40


	//   ....[5]....
        /*0260*/ 	.word	0x00005650


	//   ....[6]....
        /*0264*/ 	.word	0x00005670


	//   ....[7]....
        /*0268*/ 	.word	0x000056a0


	//   ....[8]....
        /*026c*/ 	.word	0x000056d0


	//   ....[9]....
        /*0270*/ 	.word	0x00005710


	//   ....[10]....
        /*0274*/ 	.word	0x000057a0


	//   ....[11]....
        /*0278*/ 	.word	0x000057d0


	//   ....[12]....
        /*027c*/ 	.word	0x00005800


	//   ....[13]....
        /*0280*/ 	.word	0x00005820


	//   ....[14]....
        /*0284*/ 	.word	0x00006ed0


	//   ....[15]....
        /*0288*/ 	.word	0x00006f70


	//   ....[16]....
        /*028c*/ 	.word	0x00006f90


	//   ....[17]....
        /*0290*/ 	.word	0x00006fb0


	//   ....[18]....
        /*0294*/ 	.word	0x00006fd0


	//   ....[19]....
        /*0298*/ 	.word	0x00007030


	//   ....[20]....
        /*029c*/ 	.word	0x00007050


	//   ....[21]....
        /*02a0*/ 	.word	0x00007080


	//   ....[22]....
        /*02a4*/ 	.word	0x000070c0


	//   ....[23]....
        /*02a8*/ 	.word	0x0000b0f0


	//   ....[24]....
        /*02ac*/ 	.word	0x0000b150


	//   ....[25]....
        /*02b0*/ 	.word	0x0000b1b0


	//   ....[26]....
        /*02b4*/ 	.word	0x0000b210


	//   ....[27]....
        /*02b8*/ 	.word	0x0000b270


	//----- nvinfo : EIATTR_VRC_CTA_INIT_COUNT
	.align		4
.L_625:
        /*02bc*/ 	.byte	0x02, 0x4a
	.zero		1
	.zero		1


	//----- nvinfo : EIATTR_SYSCALL_OFFSETS
	.align		4
        /*02c0*/ 	.byte	0x04, 0x46
        /*02c2*/ 	.short	(.L_627 - .L_626)


	//   ....[0]....
.L_626:
        /*02c4*/ 	.word	0x000013d0


	//----- nvinfo : EIATTR_EXIT_INSTR_OFFSETS
	.align		4
.L_627:
        /*02c8*/ 	.byte	0x04, 0x1c
        /*02ca*/ 	.short	(.L_629 - .L_628)


	//   ....[0]....
.L_628:
        /*02cc*/ 	.word	0x000000e0


	//   ....[1]....
        /*02d0*/ 	.word	0x0000ae30


	//   ....[2]....
        /*02d4*/ 	.word	0x0000b050


	//   ....[3]....
        /*02d8*/ 	.word	0x0000b0a0


	//----- nvinfo : EIATTR_CRS_STACK_SIZE
	.align		4
.L_629:
        /*02dc*/ 	.byte	0x04, 0x1e
        /*02de*/ 	.short	(.L_631 - .L_630)
.L_630:
        /*02e0*/ 	.word	0x00000000


	//----- nvinfo : EIATTR_CBANK_PARAM_SIZE
	.align		4
.L_631:
        /*02e4*/ 	.byte	0x03, 0x19
        /*02e6*/ 	.short	0x0128


	//----- nvinfo : EIATTR_PARAM_CBANK
	.align		4
        /*02e8*/ 	.byte	0x04, 0x0a
        /*02ea*/ 	.short	(.L_633 - .L_632)
	.align		4
.L_632:
        /*02ec*/ 	.word	index@(.nv.constant0._ZN4mmha33masked_multihead_attention_kernelIfLi96ELi128ELi1ELi32ELi256ELb0ELb0EEEv26Multihead_attention_paramsIT_XT5_EE)
        /*02f0*/ 	.short	0x0380
        /*02f2*/ 	.short	0x0128


	//----- nvinfo : EIATTR_SW_WAR
	.align		4
.L_633:
        /*02f4*/ 	.byte	0x04, 0x36
        /*02f6*/ 	.short	(.L_635 - .L_634)
.L_634:
        /*02f8*/ 	.word	0x00000008
.L_635:


//--------------------- .nv.info._ZN4mmha33masked_multihead_attention_kernelIfLi96ELi128ELi2ELi32ELi128ELb0ELb0EEEv26Multihead_attention_paramsIT_XT5_EE --------------------------
	.section	.nv.info._ZN4mmha33masked_multihead_attention_kernelIfLi96ELi128ELi2ELi32ELi128ELb0ELb0EEEv26Multihead_attention_paramsIT_XT5_EE,"",@"SHT_CUDA_INFO"
	.sectionflags	@""
	.align	4


	//----- nvinfo : EIATTR_CUDA_API_VERSION
	.align		4
        /*0000*/ 	.byte	0x04, 0x37
        /*0002*/ 	.short	(.L_637 - .L_636)
.L_636:
        /*0004*/ 	.word	0x00000082


	//----- nvinfo : EIATTR_KPARAM_INFO
	.align		4
.L_637:
        /*0008*/ 	.byte	0x04, 0x17
        /*000a*/ 	.short	(.L_639 - .L_638)
.L_638:
        /*000c*/ 	.word	0x00000000
        /*0010*/ 	.short	0x0000
        /*0012*/ 	.short	0x0000
        /*0014*/ 	.byte	0x00, 0xf0, 0xa1, 0x04


	//----- nvinfo : EIATTR_SPARSE_MMA_MASK
	.align		4
.L_639:
        /*0018*/ 	.byte	0x03, 0x50
        /*001a*/ 	.short	0x0000


	//----- nvinfo : EIATTR_MAXREG_COUNT
	.align		4
        /*001c*/ 	.byte	0x03, 0x1b
        /*001e*/ 	.short	0x00ff


	//----- nvinfo : EIATTR_NUM_BARRIERS
	.align		4
        /*0020*/ 	.byte	0x02, 0x4c
        /*0022*/ 	.byte	0x01
	.zero		1


	//----- nvinfo : EIATTR_EXTERNS
	.align		4
        /*0024*/ 	.byte	0x04, 0x0f
        /*0026*/ 	.short	(.L_641 - .L_640)


	//   ....[0]....
	.align		4
.L_640:
        /*0028*/ 	.word	index@(__assertfail)


	//----- nvinfo : EIATTR_MERCURY_ISA_VERSION
	.align		4
.L_641:
        /*002c*/ 	.byte	0x03, 0x5f
        /*002e*/ 	.short	0x0101


	//----- nvinfo : EIATTR_COOP_GROUP_MASK_REGIDS
	.align		4
        /*0030*/ 	.byte	0x04, 0x29
        /*0032*/ 	.short	(.L_643 - .L_642)


	//   ....[0]....
.L_642:
        /*0034*/ 	.word	0xffffffff


	//   ....[1]....
        /*0038*/ 	.word	0xffffffff


	//   ....[2]....
        /*003c*/ 	.word	0xffffffff


	//   ....[3]....
        /*0040*/ 	.word	0xffffffff


	//   ....[4]....
        /*0044*/ 	.word	0xffffffff


	//   ....[5]....
        /*0048*/ 	.word	0xffffffff


	//   ....[6]....
        /*004c*/ 	.word	0xffffffff


	//   ....[7]....
        /*0050*/ 	.word	0xffffffff


	//   ....[8]....
        /*0054*/ 	.word	0xffffffff


	//   ....[9]....
        /*0058*/ 	.word	0xffffffff


	//   ....[10]....
        /*005c*/ 	.word	0xffffffff


	//   ....[11]....
        /*0060*/ 	.word	0xffffffff


	//   ....[12]....
        /*0064*/ 	.word	0xffffffff


	//   ....[13]....
        /*0068*/ 	.word	0xffffffff


	//   ....[14]....
        /*006c*/ 	.word	0xffffffff


	//   ....[15]....
        /*0070*/ 	.word	0xffffffff


	//   ....[16]....
        /*0074*/ 	.word	0xffffffff


	//   ....[17]....
        /*0078*/ 	.word	0xffffffff


	//   ....[18]....
        /*007c*/ 	.word	0xffffffff


	//   ....[19]....
        /*0080*/ 	.word	0xffffffff


	//   ....[20]....
        /*0084*/ 	.word	0xffffffff


	//   ....[21]....
        /*0088*/ 	.word	0x0500000f


	//   ....[22]....
        /*008c*/ 	.word	0x0500000f


	//   ....[23]....
        /*0090*/ 	.word	0x0500000f


	//   ....[24]....
        /*0094*/ 	.word	0x0500000f


	//   ....[25]....
        /*0098*/ 	.word	0x0500000f


	//   ....[26]....
        /*009c*/ 	.word	0x0500000f


	//   ....[27]....
        /*00a0*/ 	.word	0x0500000f


	//   ....[28]....
        /*00a4*/ 	.word	0x0500000f


	//   ....[29]....
        /*00a8*/ 	.word	0x0500000f


	//   ....[30]....
        /*00ac*/ 	.word	0x0500000f


	//----- nvinfo : EIATTR_COOP_GROUP_INSTR_OFFSETS
	.align		4
.L_643:
        /*00b0*/ 	.byte	0x04, 0x28
        /*00b2*/ 	.short	(.L_645 - .L_644)


	//   ....[0]....
.L_644:
        /*00b4*/ 	.word	0x000019f0


	//   ....[1]....
        /*00b8*/ 	.word	0x00001a10


	//   ....[2]....
        /*00bc*/ 	.word	0x00001a30


	//   ....[3]....
        /*00c0*/ 	.word	0x00001a50


	//   ....[4]....
        /*00c4*/ 	.word	0x00001a70


	//   ....[5]....
        /*00c8*/ 	.word	0x00004370


	//   ....[6]....
        /*00cc*/ 	.word	0x000045e0


	//   ....[7]....
        /*00d0*/ 	.word	0x00004600


	//   ....[8]....
        /*00d4*/ 	.word	0x00004620


	//   ....[9]....
        /*00d8*/ 	.word	0x00004640


	//   ....[10]....
        /*00dc*/ 	.word	0x00004780


	//   ....[11]....
        /*00e0*/ 	.word	0x000047a0


	//   ....[12]....
        /*00e4*/ 	.word	0x000047d0


	//   ....[13]....
        /*00e8*/ 	.word	0x00005e50


	//   ....[14]....
        /*00ec*/ 	.word	0x00005ed0


	//   ....[15]....
        /*00f0*/ 	.word	0x00005ef0


	//   ....[16]....
        /*00f4*/ 	.word	0x00005f10


	//   ....[17]....
        /*00f8*/ 	.word	0x00005f40


	//   ....[18]....
        /*00fc*/ 	.word	0x00005fb0


	//   ....[19]....
        /*0100*/ 	.word	0x00005fd0


	//   ....[20]....
        /*0104*/ 	.word	0x00006010


	//   ....[21]....
        /*0108*/ 	.word	0x00009ed0


	//   ....[22]....
        /*010c*/ 	.word	0x00009f30


	//   ....[23]....
        /*0110*/ 	.word	0x00009f90


	//   ....[24]....
        /*0114*/ 	.word	0x00009ff0


	//   ....[25]....
        /*0118*/ 	.word	0x0000a050


	//   ....[26]....
        /*011c*/ 	.word	0x0000a0d0


	//   ....[27]....
        /*0120*/ 	.word	0x0000a170


	//   ....[28]....
        /*0124*/ 	.word	0x0000a1f0


	//   ....[29]....
        /*0128*/ 	.word	0x0000a250


	//   ....[30]....
        /*012c*/ 	.word	0x0000a2b0


	//----- nvinfo : EIATTR_VRC_CTA_INIT_COUNT
	.align		4
.L_645:
        /*0130*/ 	.byte	0x02, 0x4a
	.zero		1
	.zero		1


	//----- nvinfo : EIATTR_SYSCALL_OFFSETS
	.align		4
        /*0134*/ 	.byte	0x04, 0x46
        /*0136*/ 	.short	(.L_647 - .L_646)


	//   ....[0]....
.L_646:
        /*0138*/ 	.word	0x00001210


	//----- nvinfo : EIATTR_EXIT_INSTR_OFFSETS
	.align		4
.L_647:
        /*013c*/ 	.byte	0x04, 0x1c
        /*013e*/ 	.short	(.L_649 - .L_648)


	//   ....[0]....
.L_648:
        /*0140*/ 	.word	0x000000b0


	//   ....[1]....
        /*0144*/ 	.word	0x00009c10


	//   ....[2]....
        /*0148*/ 	.word	0x00009e30


	//   ....[3]....
        /*014c*/ 	.word	0x00009e80


	//----- nvinfo : EIATTR_CRS_STACK_SIZE
	.align		4
.L_649:
        /*0150*/ 	.byte	0x04, 0x1e
        /*0152*/ 	.short	(.L_651 - .L_650)
.L_650:
        /*0154*/ 	.word	0x00000000


	//----- nvinfo : EIATTR_CBANK_PARAM_SIZE
	.align		4
.L_651:
        /*0158*/ 	.byte	0x03, 0x19
        /*015a*/ 	.short	0x0128


	//----- nvinfo : EIATTR_PARAM_CBANK
	.align		4
        /*015c*/ 	.byte	0x04, 0x0a
        /*015e*/ 	.short	(.L_653 - .L_652)
	.align		4
.L_652:
        /*0160*/ 	.word	index@(.nv.constant0._ZN4mmha33masked_multihead_attention_kernelIfLi96ELi128ELi2ELi32ELi128ELb0ELb0EEEv26Multihead_attention_paramsIT_XT5_EE)
        /*0164*/ 	.short	0x0380
        /*0166*/ 	.short	0x0128


	//----- nvinfo : EIATTR_SW_WAR
	.align		4
.L_653:
        /*0168*/ 	.byte	0x04, 0x36
        /*016a*/ 	.short	(.L_655 - .L_654)
.L_654:
        /*016c*/ 	.word	0x00000008
.L_655:


//--------------------- .nv.info._ZN4mmha33masked_multihead_attention_kernelIfLi96ELi128ELi4ELi32ELi64ELb0ELb0EEEv26Multihead_attention_paramsIT_XT5_EE --------------------------
	.section	.nv.info._ZN4mmha33masked_multihead_attention_kernelIfLi96ELi128ELi4ELi32ELi64ELb0ELb0EEEv26Multihead_attention_paramsIT_XT5_EE,"",@"SHT_CUDA_INFO"
	.sectionflags	@""
	.align	4


	//----- nvinfo : EIATTR_CUDA_API_VERSION
	.align		4
        /*0000*/ 	.byte	0x04, 0x37
        /*0002*/ 	.short	(.L_657 - .L_656)
.L_656:
        /*0004*/ 	.word	0x00000082


	//----- nvinfo : EIATTR_KPARAM_INFO
	.align		4
.L_657:
        /*0008*/ 	.byte	0x04, 0x17
        /*000a*/ 	.short	(.L_659 - .L_658)
.L_658:
        /*000c*/ 	.word	0x00000000
        /*0010*/ 	.short	0x0000
        /*0012*/ 	.short	0x0000
        /*0014*/ 	.byte	0x00, 0xf0, 0xa1, 0x04


	//----- nvinfo : EIATTR_SPARSE_MMA_MASK
	.align		4
.L_659:
        /*0018*/ 	.byte	0x03, 0x50
        /*001a*/ 	.short	0x0000


	//----- nvinfo : EIATTR_MAXREG_COUNT
	.align		4
        /*001c*/ 	.byte	0x03, 0x1b
        /*001e*/ 	.short	0x00ff


	//----- nvinfo : EIATTR_NUM_BARRIERS
	.align		4
        /*0020*/ 	.byte	0x02, 0x4c
        /*0022*/ 	.byte	0x01
	.zero		1


	//----- nvinfo : EIATTR_EXTERNS
	.align		4
        /*0024*/ 	.byte	0x04, 0x0f
        /*0026*/ 	.short	(.L_661 - .L_660)


	//   ....[0]....
	.align		4
.L_660:
        /*0028*/ 	.word	index@(__assertfail)


	//----- nvinfo : EIATTR_MERCURY_ISA_VERSION
	.align		4
.L_661:
        /*002c*/ 	.byte	0x03, 0x5f
        /*002e*/ 	.short	0x0101


	//----- nvinfo : EIATTR_COOP_GROUP_MASK_REGIDS
	.align		4
        /*0030*/ 	.byte	0x04, 0x29
        /*0032*/ 	.short	(.L_663 - .L_662)


	//   ....[0]....
.L_662:
        /*0034*/ 	.word	0xffffffff


	//   ....[1]....
        /*0038*/ 	.word	0xffffffff


	//   ....[2]....
        /*003c*/ 	.word	0xffffffff


	//   ....[3]....
        /*0040*/ 	.word	0xffffffff


	//   ....[4]....
        /*0044*/ 	.word	0xffffffff


	//   ....[5]....
        /*0048*/ 	.word	0xffffffff


	//   ....[6]....
        /*004c*/ 	.word	0xffffffff


	//   ....[7]....
        /*0050*/ 	.word	0xffffffff


	//   ....[8]....
        /*0054*/ 	.word	0xffffffff


	//   ....[9]....
        /*0058*/ 	.word	0xffffffff


	//   ....[10]....
        /*005c*/ 	.word	0xffffffff


	//   ....[11]....
        /*0060*/ 	.word	0xffffffff


	//   ....[12]....
        /*0064*/ 	.word	0xffffffff


	//   ....[13]....
        /*0068*/ 	.word	0xffffffff


	//   ....[14]....
        /*006c*/ 	.word	0xffffffff


	//   ....[15]....
        /*0070*/ 	.word	0xffffffff


	//   ....[16]....
        /*0074*/ 	.word	0xffffffff


	//   ....[17]....
        /*0078*/ 	.word	0xffffffff


	//   ....[18]....
        /*007c*/ 	.word	0xffffffff


	//   ....[19]....
        /*0080*/ 	.word	0x0500000f


	//   ....[20]....
        /*0084*/ 	.word	0x0500000f


	//   ....[21]....
        /*0088*/ 	.word	0x0500000f


	//   ....[22]....
        /*008c*/ 	.word	0x0500000f


	//   ....[23]....
        /*0090*/ 	.word	0x0500000f


	//   ....[24]....
        /*0094*/ 	.word	0x0500000f


	//   ....[25]....
        /*0098*/ 	.word	0x0500000f


	//   ....[26]....
        /*009c*/ 	.word	0x0500000f


	//   ....[27]....
        /*00a0*/ 	.word	0x0500000f


	//   ....[28]....
        /*00a4*/ 	.word	0x0500000f


	//----- nvinfo : EIATTR_COOP_GROUP_INSTR_OFFSETS
	.align		4
.L_663:
        /*00a8*/ 	.byte	0x04, 0x28
        /*00aa*/ 	.short	(.L_665 - .L_664)


	//   ....[0]....
.L_664:
        /*00ac*/ 	.word	0x000019c0


	//   ....[1]....
        /*00b0*/ 	.word	0x000019e0


	//   ....[2]....
        /*00b4*/ 	.word	0x00001a00


	//   ....[3]....
        /*00b8*/ 	.word	0x00001a20


	//   ....[4]....
        /*00bc*/ 	.word	0x00001a40


	//   ....[5]....
        /*00c0*/ 	.word	0x00003d30


	//   ....[6]....
        /*00c4*/ 	.word	0x00003d50


	//   ....[7]....
        /*00c8*/ 	.word	0x00004080


	//   ....[8]....
        /*00cc*/ 	.word	0x000040a0


	//   ....[9]....
        /*00d0*/ 	.word	0x000040c0


	//   ....[10]....
        /*00d4*/ 	.word	0x000041f0


	//   ....[11]....
        /*00d8*/ 	.word	0x00004230


	//   ....[12]....
        /*00dc*/ 	.word	0x000058c0


	//   ....[13]....
        /*00e0*/ 	.word	0x00005940


	//   ....[14]....
        /*00e4*/ 	.word	0x00005960


	//   ....[15]....
        /*00e8*/ 	.word	0x00005990


	//   ....[16]....
        /*00ec*/ 	.word	0x000059d0


	//   ....[17]....
        /*00f0*/ 	.word	0x00005a50


	//   ....[18]....
        /*00f4*/ 	.word	0x00005a70


	//   ....[19]....
        /*00f8*/ 	.word	0x000098b0


	//   ....[20]....
        /*00fc*/ 	.word	0x00009910


	//   ....[21]....
        /*0100*/ 	.word	0x00009970


	//   ....[22]....
        /*0104*/ 	.word	0x000099d0


	//   ....[23]....
        /*0108*/ 	.word	0x00009a30


	//   ....[24]....
        /*010c*/ 	.word	0x00009ab0


	//   ....[25]....
        /*0110*/ 	.word	0x00009b30


	//   ....[26]....
        /*0114*/ 	.word	0x00009bc0


	//   ....[27]....
        /*0118*/ 	.word	0x00009c40


	//   ....[28]....
        /*011c*/ 	.word	0x00009ca0


	//----- nvinfo : EIATTR_VRC_CTA_INIT_COUNT
	.align		4
.L_665:
        /*0120*/ 	.byte	0x02, 0x4a
	.zero		1
	.zero		1


	//----- nvinfo : EIATTR_SYSCALL_OFFSETS
	.align		4
        /*0124*/ 	.byte	0x04, 0x46
        /*0126*/ 	.short	(.L_667 - .L_666)


	//   ....[0]....
.L_666:
        /*0128*/ 	.word	0x000011e0


	//----- nvinfo : EIATTR_EXIT_INSTR_OFFSETS
	.align		4
.L_667:
        /*012c*/ 	.byte	0x04, 0x1c
        /*012e*/ 	.short	(.L_669 - .L_668)


	//   ....[0]....
.L_668:
        /*0130*/ 	.word	0x000000b0


	//   ....[1]....
        /*0134*/ 	.word	0x000095f0


	//   ....[2]....
        /*0138*/ 	.word	0x00009810


	//   ....[3]....
        /*013c*/ 	.word	0x00009860


	//----- nvinfo : EIATTR_CRS_STACK_SIZE
	.align		4
.L_669:
        /*0140*/ 	.byte	0x04, 0x1e
        /*0142*/ 	.short	(.L_671 - .L_670)
.L_670:
        /*0144*/ 	.word	0x00000000


	//----- nvinfo : EIATTR_CBANK_PARAM_SIZE
	.align		4
.L_671:
        /*0148*/ 	.byte	0x03, 0x19
        /*014a*/ 	.short	0x0128


	//----- nvinfo : EIATTR_PARAM_CBANK
	.align		4
        /*014c*/ 	.byte	0x04, 0x0a
        /*014e*/ 	.short	(.L_673 - .L_672)
	.align		4
.L_672:
        /*0150*/ 	.word	index@(.nv.constant0._ZN4mmha33masked_multihead_attention_kernelIfLi96ELi128ELi4ELi32ELi64ELb0ELb0EEEv26Multihead_attention_paramsIT_XT5_EE)
        /*0154*/ 	.short	0x0380
        /*0156*/ 	.short	0x0128


	//----- nvinfo : EIATTR_SW_WAR
	.align		4
.L_673:
        /*0158*/ 	.byte	0x04, 0x36
        /*015a*/ 	.short	(.L_675 - .L_674)
.L_674:
        /*015c*/ 	.word	0x00000008
.L_675:


//--------------------- .nv.callgraph             --------------------------
	.section	.nv.callgraph,"",@"SHT_CUDA_CALLGRAPH"
	.align	4
	.sectionentsize	8
	.align		4
        /*0000*/ 	.word	0x00000000
	.align		4
        /*0004*/ 	.word	0xffffffff
	.align		4
        /*0008*/ 	.word	index@(_ZN4mmha33masked_multihead_attention_kernelItLi96ELi128ELi1ELi16ELi256ELb1ELb1EEEv26Multihead_attention_paramsIT_XT5_EE)
	.align		4
        /*000c*/ 	.word	index@(__assertfail)
	.align		4
        /*0010*/ 	.word	index@(_ZN4mmha33masked_multihead_attention_kernelItLi96ELi128ELi2ELi16ELi128ELb1ELb1EEEv26Multihead_attention_paramsIT_XT5_EE)
	.align		4
        /*0014*/ 	.word	index@(__assertfail)
	.align		4
        /*0018*/ 	.word	index@(_ZN4mmha33masked_multihead_attention_kernelItLi96ELi128ELi4ELi16ELi64ELb1ELb1EEEv26Multihead_attention_paramsIT_XT5_EE)
	.align		4
        /*001c*/ 	.word	index@(__assertfail)
	.align		4
        /*0020*/ 	.word	index@(_ZN4mmha33masked_multihead_attention_kernelItLi96ELi128ELi1ELi16ELi256ELb1ELb0EEEv26Multihead_attention_paramsIT_XT5_EE)
	.align		4
        /*0024*/ 	.word	index@(__assertfail)
	.align		4
        /*0028*/ 	.word	index@(_ZN4mmha33masked_multihead_attention_kernelItLi96ELi128ELi2ELi16ELi128ELb1ELb0EEEv26Multihead_attention_paramsIT_XT5_EE)
	.align		4
        /*002c*/ 	.word	index@(__assertfail)
	.align		4
        /*0030*/ 	.word	index@(_ZN4mmha33masked_multihead_attention_kernelItLi96ELi128ELi4ELi16ELi64ELb1ELb0EEEv26Multihead_attention_paramsIT_XT5_EE)
	.align		4
        /*0034*/ 	.word	index@(__assertfail)
	.align		4
        /*0038*/ 	.word	index@(_ZN4mmha33masked_multihead_attention_kernelIfLi96ELi128ELi1ELi32ELi256ELb1ELb1EEEv26Multihead_attention_paramsIT_XT5_EE)
	.align		4
        /*003c*/ 	.word	index@(__assertfail)
	.align		4
        /*0040*/ 	.word	index@(_ZN4mmha33masked_multihead_attention_kernelIfLi96ELi128ELi2ELi32ELi128ELb1ELb1EEEv26Multihead_attention_paramsIT_XT5_EE)
	.align		4
        /*0044*/ 	.word	index@(__assertfail)
	.align		4
        /*0048*/ 	.word	index@(_ZN4mmha33masked_multihead_attention_kernelIfLi96ELi128ELi4ELi32ELi64ELb1ELb1EEEv26Multihead_attention_paramsIT_XT5_EE)
	.align		4
        /*004c*/ 	.word	index@(__assertfail)
	.align		4
        /*0050*/ 	.word	index@(_ZN4mmha33masked_multihead_attention_kernelIfLi96ELi128ELi1ELi32ELi256ELb1ELb0EEEv26Multihead_attention_paramsIT_XT5_EE)
	.align		4
        /*0054*/ 	.word	index@(__assertfail)
	.align		4
        /*0058*/ 	.word	index@(_ZN4mmha33masked_multihead_attention_kernelIfLi96ELi128ELi2ELi32ELi128ELb1ELb0EEEv26Multihead_attention_paramsIT_XT5_EE)
	.align		4
        /*005c*/ 	.word	index@(__assertfail)
	.align		4
        /*0060*/ 	.word	index@(_ZN4mmha33masked_multihead_attention_kernelIfLi96ELi128ELi4ELi32ELi64ELb1ELb0EEEv26Multihead_attention_paramsIT_XT5_EE)
	.align		4
        /*0064*/ 	.word	index@(__assertfail)
	.align		4
        /*0068*/ 	.word	index@(_ZN4mmha33masked_multihead_attention_kernelItLi96ELi128ELi1ELi16ELi256ELb0ELb1EEEv26Multihead_attention_paramsIT_XT5_EE)
	.align		4
        /*006c*/ 	.word	index@(__assertfail)
	.align		4
        /*0070*/ 	.word	index@(_ZN4mmha33masked_multihead_attention_kernelItLi96ELi128ELi2ELi16ELi128ELb0ELb1EEEv26Multihead_attention_paramsIT_XT5_EE)
	.align		4
        /*0074*/ 	.word	index@(__assertfail)
	.align		4
        /*0078*/ 	.word	index@(_ZN4mmha33masked_multihead_attention_kernelItLi96ELi128ELi4ELi16ELi64ELb0ELb1EEEv26Multihead_attention_paramsIT_XT5_EE)
	.align		4
        /*007c*/ 	.word	index@(__assertfail)
	.align		4
        /*0080*/ 	.word	index@(_ZN4mmha33masked_multihead_attention_kernelItLi96ELi128ELi1ELi16ELi256ELb0ELb0EEEv26Multihead_attention_paramsIT_XT5_EE)
	.align		4
        /*0084*/ 	.word	index@(__assertfail)
	.align		4
        /*0088*/ 	.word	index@(_ZN4mmha33masked_multihead_attention_kernelItLi96ELi128ELi2ELi16ELi128ELb0ELb0EEEv26Multihead_attention_paramsIT_XT5_EE)
	.align		4
        /*008c*/ 	.word	index@(__assertfail)
	.align		4
        /*0090*/ 	.word	index@(_ZN4mmha33masked_multihead_attention_kernelItLi96ELi128ELi4ELi16ELi64ELb0ELb0EEEv26Multihead_attention_paramsIT_XT5_EE)
	.align		4
        /*0094*/ 	.word	index@(__assertfail)
	.align		4
        /*0098*/ 	.word	index@(_ZN4mmha33masked_multihead_attention_kernelIfLi96ELi128ELi1ELi32ELi256ELb0ELb1EEEv26Multihead_attention_paramsIT_XT5_EE)
	.align		4
        /*009c*/ 	.word	index@(__assertfail)
	.align		4
        /*00a0*/ 	.word	index@(_ZN4mmha33masked_multihead_attention_kernelIfLi96ELi128ELi2ELi32ELi128ELb0ELb1EEEv26Multihead_attention_paramsIT_XT5_EE)
	.align		4
        /*00a4*/ 	.word	index@(__assertfail)
	.align		4
        /*00a8*/ 	.word	index@(_ZN4mmha33masked_multihead_attention_kernelIfLi96ELi128ELi4ELi32ELi64ELb0ELb1EEEv26Multihead_attention_paramsIT_XT5_EE)
	.align		4
        /*00ac*/ 	.word	index@(__assertfail)
	.align		4
        /*00b0*/ 	.word	index@(_ZN4mmha33masked_multihead_attention_kernelIfLi96ELi128ELi1ELi32ELi256ELb0ELb0EEEv26Multihead_attention_paramsIT_XT5_EE)
	.align		4
        /*00b4*/ 	.word	index@(__assertfail)
	.align		4
        /*00b8*/ 	.word	index@(_ZN4mmha33masked_multihead_attention_kernelIfLi96ELi128ELi2ELi32ELi128ELb0ELb0EEEv26Multihead_attention_paramsIT_XT5_EE)
	.align		4
        /*00bc*/ 	.word	index@(__assertfail)
	.align		4
        /*00c0*/ 	.word	index@(_ZN4mmha33masked_multihead_attention_kernelIfLi96ELi128ELi4ELi32ELi64ELb0ELb0EEEv26Multihead_attention_paramsIT_XT5_EE)
	.align		4
        /*00c4*/ 	.word	index@(__assertfail)
	.align		4
        /*00c8*/ 	.word	0x00000000
	.align		4
        /*00cc*/ 	.word	0xfffffffe
	.align		4
        /*00d0*/ 	.word	0x00000000
	.align		4
        /*00d4*/ 	.word	0xfffffffd
	.align		4
        /*00d8*/ 	.word	0x00000000
	.align		4
        /*00dc*/ 	.word	0xfffffffc


//--------------------- .nv.constant4             --------------------------
	.section	.nv.constant4,"a",@progbits
	.align	8
	.align		8
.nv.constant4:
        /*0000*/ 	.dword	__assertfail
	.align		8
        /*0008*/ 	.dword	__unnamed_1
	.align		8
        /*0010*/ 	.dword	__unnamed_2
	.align		8
        /*0018*/ 	.dword	__unnamed_3
	.align		8
        /*0020*/ 	.dword	__unnamed_4
	.align		8
        /*0028*/ 	.dword	__unnamed_5
	.align		8
        /*0030*/ 	.dword	__unnamed_6
	.align		8
        /*0038*/ 	.dword	__unnamed_7
	.align		8
        /*0040*/ 	.dword	__unnamed_8
	.align		8
        /*0048*/ 	.dword	__unnamed_9
	.align		8
        /*0050*/ 	.dword	__unnamed_10
	.align		8
        /*0058*/ 	.dword	__unnamed_11
	.align		8
        /*0060*/ 	.dword	__unnamed_12
	.align		8
        /*0068*/ 	.dword	__unnamed_13
	.align		8
        /*0070*/ 	.dword	__unnamed_14
	.align		8
        /*0078*/ 	.dword	__unnamed_15
	.align		8
        /*0080*/ 	.dword	__unnamed_16
	.align		8
        /*0088*/ 	.dword	__unnamed_17
	.align		8
        /*0090*/ 	.dword	__unnamed_18
	.align		8
        /*0098*/ 	.dword	__unnamed_19
	.align		8
        /*00a0*/ 	.dword	__unnamed_20
	.align		8
        /*00a8*/ 	.dword	__unnamed_21
	.align		8
        /*00b0*/ 	.dword	__unnamed_22
	.align		8
        /*00b8*/ 	.dword	__unnamed_23
	.align		8
        /*00c0*/ 	.dword	__unnamed_24
	.align		8
        /*00c8*/ 	.dword	$str
	.align		8
        /*00d0*/ 	.dword	$str$1


//--------------------- .text._ZN4mmha33masked_multihead_attention_kernelItLi96ELi128ELi1ELi16ELi256ELb1ELb1EEEv26Multihead_attention_paramsIT_XT5_EE --------------------------
	.section	.text._ZN4mmha33masked_multihead_attention_kernelItLi96ELi128ELi1ELi16ELi256ELb1ELb1EEEv26Multihead_attention_paramsIT_XT5_EE,"ax",@progbits
	.align	128
        .global         _ZN4mmha33masked_multihead_attention_kernelItLi96ELi128ELi1ELi16ELi256ELb1ELb1EEEv26Multihead_attention_paramsIT_XT5_EE
        .type           _ZN4mmha33masked_multihead_attention_kernelItLi96ELi128ELi1ELi16ELi256ELb1ELb1EEEv26Multihead_attention_paramsIT_XT5_EE,@function
        .size           _ZN4mmha33masked_multihead_attention_kernelItLi96ELi128ELi1ELi16ELi256ELb1ELb1EEEv26Multihead_attention_paramsIT_XT5_EE,(.L_x_4053 - _ZN4mmha33masked_multihead_attention_kernelItLi96ELi128ELi1ELi16ELi256ELb1ELb1EEEv26Multihead_attention_paramsIT_XT5_EE)
        .other          _ZN4mmha33masked_multihead_attention_kernelItLi96ELi128ELi1ELi16ELi256ELb1ELb1EEEv26Multihead_attention_paramsIT_XT5_EE,@"STO_CUDA_ENTRY STV_DEFAULT"
_ZN4mmha33masked_multihead_attention_kernelItLi96ELi128ELi1ELi16ELi256ELb1ELb1EEEv26Multihead_attention_paramsIT_XT5_EE:
.text._ZN4mmha33masked_multihead_attention_kernelItLi96ELi128ELi1ELi16ELi256ELb1ELb1EEEv26Multihead_attention_paramsIT_XT5_EE:
[----:B------:R-:W0:Y:S01]  /*0000*/  LDC R1, c[0x0][0x37c] ;  /* 0x0000df00ff017b82 */ /* 0x000e220000000800 */
[----:B------:R-:W1:Y:S07]  /*0010*/  LDCU.64 UR4, c[0x0][0x490] ;  /* 0x00009200ff0477ac */ /* 0x000e6e0008000a00 */
[----:B------:R-:W2:Y:S01]  /*0020*/  S2UR UR7, SR_CTAID.Y ;  /* 0x00000000000779c3 */ /* 0x000ea20000002600 */
[----:B------:R-:W3:Y:S01]  /*0030*/  LDCU.64 UR36, c[0x0][0x358] ;  /* 0x00006b00ff2477ac */ /* 0x000ee20008000a00 */
[----:B-1----:R-:W-:-:S04]  /*0040*/  UISETP.NE.U32.AND UP0, UPT, UR4, URZ, UPT ;  /* 0x000000ff0400728c */ /* 0x002fc8000bf05070 */
[----:B------:R-:W-:-:S09]  /*0050*/  UISETP.NE.AND.EX UP0, UPT, UR5, URZ, UPT, UP0 ;  /* 0x000000ff0500728c */ /* 0x000fd2000bf05300 */
[----:B--23--:R-:W-:Y:S05]  /*0060*/  BRA.U !UP0, `(.L_x_0) ;  /* 0x00000001081c7547 */ /* 0x00cfea000b800000 */
[----:B------:R-:W-:-:S04]  /*0070*/  UIADD3 UR4, UP0, UPT, UR7, UR4, URZ ;  /* 0x0000000407047290 */ /* 0x000fc8000ff1e0ff */
[----:B------:R-:W-:Y:S02]  /*0080*/  UIADD3.X UR5, UPT, UPT, URZ, UR5, URZ, UP0, !UPT ;  /* 0x00000005ff057290 */ /* 0x000fe400087fe4ff */
[----:B------:R-:W-:-:S04]  /*0090*/  MOV R2, UR4 ;  /* 0x0000000400027c02 */ /* 0x000fc80008000f00 */
[----:B------:R-:W-:-:S05]  /*00a0*/  IMAD.U32 R3, RZ, RZ, UR5 ;  /* 0x00000005ff037e24 */ /* 0x000fca000f8e00ff */
[----:B------:R-:W2:Y:S02]  /*00b0*/  LDG.E.U8 R2, desc[UR36][R2.64] ;  /* 0x0000002402027981 */ /* 0x000ea4000c1e1100 */
[----:B--2---:R-:W-:-:S13]  /*00c0*/  ISETP.NE.AND P0, PT, R2, 0x1, PT ;  /* 0x000000010200780c */ /* 0x004fda0003f05270 */
[----:B------:R-:W-:Y:S05]  /*00d0*/  @!P0 EXIT ;  /* 0x000000000000894d */ /* 0x000fea0003800000 */
.L_x_0:
[----:B------:R-:W1:Y:S01]  /*00e0*/  LDCU.64 UR4, c[0x0][0x498] ;  /* 0x00009300ff0477ac */ /* 0x000e620008000a00 */
[----:B------:R-:W2:Y:S01]  /*00f0*/  S2R R6, SR_CTAID.Y ;  /* 0x0000000000067919 */ /* 0x000ea20000002600 */
[----:B------:R-:W3:Y:S01]  /*0100*/  LDCU UR8, c[0x0][0x3f0] ;  /* 0x00007e00ff0877ac */ /* 0x000ee20008000800 */
[----:B------:R-:W4:Y:S01]  /*0110*/  LDCU UR9, c[0x0][0x40c] ;  /* 0x00008180ff0977ac */ /* 0x000f220008000800 */
[----:B-1----:R-:W-:Y:S01]  /*0120*/  UIMAD.WIDE.U32 UR4, UR7, 0x4, UR4 ;  /* 0x00000004070478a5 */ /* 0x002fe2000f8e0004 */
[----:B---3--:R-:W-:-:S05]  /*0130*/  MOV R0, UR8 ;  /* 0x0000000800007c02 */ /* 0x008fca0008000f00 */
[----:B------:R-:W-:Y:S01]  /*0140*/  MOV R2, UR4 ;  /* 0x0000000400027c02 */ /* 0x000fe20008000f00 */
[----:B------:R-:W-:Y:S01]  /*0150*/  IMAD.U32 R3, RZ, RZ, UR5 ;  /* 0x00000005ff037e24 */ /* 0x000fe2000f8e00ff */
[----:B------:R-:W-:-:S04]  /*0160*/  IABS R7, R0 ;  /* 0x0000000000077213 */ /* 0x000fc80000000000 */
[----:B------:R1:W3:Y:S01]  /*0170*/  LDG.E R10, desc[UR36][R2.64] ;  /* 0x00000024020a7981 */ /* 0x0002e2000c1e1900 */
[----:B------:R-:W0:Y:S08]  /*0180*/  I2F.RP R0, R7 ;  /* 0x0000000700007306 */ /* 0x000e300000209400 */
[----:B0-----:R-:W0:Y:S02]  /*0190*/  MUFU.RCP R0, R0 ;  /* 0x0000000000007308 */ /* 0x001e240000001000 */
[----:B0-----:R-:W-:-:S06]  /*01a0*/  VIADD R4, R0, 0xffffffe ;  /* 0x0ffffffe00047836 */ /* 0x001fcc0000000000 */
[----:B------:R0:W4:Y:S01]  /*01b0*/  F2I.FTZ.U32.TRUNC.NTZ R5, R4 ;  /* 0x0000000400057305 */ /* 0x000122000021f000 */
[----:B--2---:R-:W-:Y:S01]  /*01c0*/  IABS R0, R6 ;  /* 0x0000000600007213 */ /* 0x004fe20000000000 */
[----:B0-----:R-:W-:Y:S01]  /*01d0*/  IMAD.MOV.U32 R4, RZ, RZ, RZ ;  /* 0x000000ffff047224 */ /* 0x001fe200078e00ff */
[----:B----4-:R-:W-:-:S05]  /*01e0*/  IADD3 R8, PT, PT, RZ, -R5, RZ ;  /* 0x80000005ff087210 */ /* 0x010fca0007ffe0ff */
[----:B------:R-:W-:-:S04]  /*01f0*/  IMAD R9, R8, R7, RZ ;  /* 0x0000000708097224 */ /* 0x000fc800078e02ff */
[----:B------:R-:W-:-:S06]  /*0200*/  IMAD.HI.U32 R5, R5, R9, R4 ;  /* 0x0000000905057227 */ /* 0x000fcc00078e0004 */
[----:B------:R-:W-:-:S05]  /*0210*/  IMAD.HI.U32 R5, R5, R0, RZ ;  /* 0x0000000005057227 */ /* 0x000fca00078e00ff */
[----:B------:R-:W-:-:S13]  /*0220*/  R2UR UR6, R5 ;  /* 0x00000000050672ca */ /* 0x000fda00000e0000 */
[----:B------:R-:W-:-:S05]  /*0230*/  IADD3 R4, PT, PT, RZ, -UR6, RZ ;  /* 0x80000006ff047c10 */ /* 0x000fca000fffe0ff */
[C---:B------:R-:W-:Y:S02]  /*0240*/  IMAD R0, R7.reuse, R4, R0 ;  /* 0x0000000407007224 */ /* 0x040fe400078e0200 */
[----:B-1----:R-:W-:Y:S01]  /*0250*/  IMAD.U32 R2, RZ, RZ, UR6 ;  /* 0x00000006ff027e24 */ /* 0x002fe2000f8e00ff */
[----:B------:R-:W-:Y:S01]  /*0260*/  ULOP3.LUT UR4, UR7, UR8, URZ, 0x3c, !UPT ;  /* 0x0000000807047292 */ /* 0x000fe2000f8e3cff */
[----:B------:R-:W0:Y:S01]  /*0270*/  LDC.64 R4, c[0x0][0x460] ;  /* 0x00011800ff047b82 */ /* 0x000e220000000a00 */
[----:B------:R-:W-:-:S13]  /*0280*/  ISETP.GT.U32.AND P0, PT, R7, R0, PT ;  /* 0x000000000700720c */ /* 0x000fda0003f04070 */
[----:B------:R-:W-:Y:S01]  /*0290*/  @!P0 IADD3 R2, PT, PT, R2, 0x1, RZ ;  /* 0x0000000102028810 */ /* 0x000fe20007ffe0ff */
[----:B------:R-:W-:-:S03]  /*02a0*/  @!P0 IMAD.IADD R0, R0, 0x1, -R7 ;  /* 0x0000000100008824 */ /* 0x000fc600078e0a07 */
[----:B------:R-:W-:Y:S02]  /*02b0*/  @!P0 R2UR UR6, R2 ;  /* 0x00000000020682ca */ /* 0x000fe400000e0000 */
[----:B------:R-:W-:-:S11]  /*02c0*/  ISETP.GE.U32.AND P1, PT, R0, R7, PT ;  /* 0x000000070000720c */ /* 0x000fd60003f26070 */
[----:B------:R-:W-:-:S05]  /*02d0*/  MOV R0, UR6 ;  /* 0x0000000600007c02 */ /* 0x000fca0008000f00 */
[----:B------:R-:W-:Y:S01]  /*02e0*/  @P1 VIADD R0, R0, 0x1 ;  /* 0x0000000100001836 */ /* 0x000fe20000000000 */
[----:B------:R-:W-:-:S04]  /*02f0*/  UISETP.GE.AND UP1, UPT, UR4, URZ, UPT ;  /* 0x000000ff0400728c */ /* 0x000fc8000bf26270 */
[----:B------:R-:W-:Y:S01]  /*0300*/  @P1 R2UR UR6, R0 ;  /* 0x00000000000612ca */ /* 0x000fe200000e0000 */
[----:B------:R-:W-:-:S12]  /*0310*/  UISETP.NE.AND UP0, UPT, UR8, URZ, UPT ;  /* 0x000000ff0800728c */ /* 0x000fd8000bf05270 */
[----:B------:R-:W-:Y:S01]  /*0320*/  UMOV UR42, UR6 ;  /* 0x00000006002a7c82 */ /* 0x000fe20008000000 */
[----:B0-----:R-:W-:Y:S01]  /*0330*/  ISETP.NE.U32.AND P0, PT, R4, RZ, PT ;  /* 0x000000ff0400720c */ /* 0x001fe20003f05070 */
[----:B------:R-:W-:Y:S02]  /*0340*/  @!UP1 UIADD3 UR42, UPT, UPT, -UR42, URZ, URZ ;  /* 0x000000ff2a2a9290 */ /* 0x000fe4000fffe1ff */
[----:B------:R-:W-:Y:S01]  /*0350*/  @!UP0 ULOP3.LUT UR42, URZ, UR8, URZ, 0x33, !UPT ;  /* 0x00000008ff2a8292 */ /* 0x000fe2000f8e33ff */
[----:B------:R-:W0:Y:S01]  /*0360*/  LDCU UR8, c[0x0][0x3f4] ;  /* 0x00007e80ff0877ac */ /* 0x000e220008000800 */
[----:B------:R-:W1:Y:S01]  /*0370*/  S2UR UR46, SR_CTAID.X ;  /* 0x00000000002e79c3 */ /* 0x000e620000002500 */
[----:B------:R-:W1:Y:S01]  /*0380*/  LDCU UR6, c[0x0][0x3f8] ;  /* 0x00007f00ff0677ac */ /* 0x000e620008000800 */
[----:B0-----:R-:W-:-:S04]  /*0390*/  MOV R12, UR8 ;  /* 0x00000008000c7c02 */ /* 0x001fc80008000f00 */
[----:B------:R-:W-:-:S04]  /*03a0*/  IABS R6, R12 ;  /* 0x0000000c00067213 */ /* 0x000fc80000000000 */
[----:B------:R-:W0:Y:S08]  /*03b0*/  I2F.RP R0, R6 ;  /* 0x0000000600007306 */ /* 0x000e300000209400 */
[----:B0-----:R-:W0:Y:S01]  /*03c0*/  MUFU.RCP R0, R0 ;  /* 0x0000000000007308 */ /* 0x001e220000001000 */
[----:B------:R-:W-:Y:S01]  /*03d0*/  ISETP.NE.AND.EX P0, PT, R5, RZ, PT, P0 ;  /* 0x000000ff0500720c */ /* 0x000fe20003f05300 */
[----:B0-----:R-:W-:-:S06]  /*03e0*/  VIADD R4, R0, 0xffffffe ;  /* 0x0ffffffe00047836 */ /* 0x001fcc0000000000 */
[----:B------:R0:W2:Y:S01]  /*03f0*/  F2I.FTZ.U32.TRUNC.NTZ R5, R4 ;  /* 0x0000000400057305 */ /* 0x0000a2000021f000 */
[----:B------:R-:W-:Y:S01]  /*0400*/  ISETP.EQ.AND P4, PT, RZ, UR9, P0 ;  /* 0x00000009ff007c0c */ /* 0x000fe20008782270 */
[----:B0-----:R-:W-:Y:S01]  /*0410*/  IMAD.MOV.U32 R4, RZ, RZ, RZ ;  /* 0x000000ffff047224 */ /* 0x001fe200078e00ff */
[----:B--2---:R-:W-:-:S11]  /*0420*/  IADD3 R7, PT, PT, RZ, -R5, RZ ;  /* 0x80000005ff077210 */ /* 0x004fd60007ffe0ff */
[----:B------:R-:W-:Y:S01]  /*0430*/  VOTEU.ANY UP2, P4 ;  /* 0x0000000000ff7886 */ /* 0x000fe20002040100 */
[----:B------:R-:W-:-:S04]  /*0440*/  IMAD R7, R7, R6, RZ ;  /* 0x0000000607077224 */ /* 0x000fc800078e02ff */
[----:B------:R-:W0:Y:S01]  /*0450*/  @UP2 LDCU.64 UR4, c[0x0][0x460] ;  /* 0x00008c00ff0427ac */ /* 0x000e220008000a00 */
[----:B------:R-:W-:Y:S01]  /*0460*/  IMAD.HI.U32 R5, R5, R7, R4 ;  /* 0x0000000705057227 */ /* 0x000fe200078e0004 */
[----:B------:R-:W-:Y:S01]  /*0470*/  PLOP3.LUT P0, PT, PT, PT, UP2, 0x80, 0x8 ;  /* 0x000000000008781c */ /* 0x000fe20003f0f028 */
[----:B0-----:R-:W-:Y:S01]  /*0480*/  @UP2 UIMAD.WIDE UR4, UR42, 0x4, UR4 ;  /* 0x000000042a0428a5 */ /* 0x001fe2000f8e0204 */
[----:B---3--:R-:W-:-:S13]  /*0490*/  R2UR UR45, R10 ;  /* 0x000000000a2d72ca */ /* 0x008fda00000e0000 */
[----:B------:R-:W-:-:S06]  /*04a0*/  UIADD3 UR44, UPT, UPT, UR45, -0x1, URZ ;  /* 0xffffffff2d2c7890 */ /* 0x000fcc000fffe0ff */
[----:B------:R-:W-:-:S05]  /*04b0*/  IABS R0, UR44 ;  /* 0x0000002c00007c13 */ /* 0x000fca0008000000 */
[----:B------:R-:W-:-:S05]  /*04c0*/  IMAD.HI.U32 R5, R5, R0, RZ ;  /* 0x0000000005057227 */ /* 0x000fca00078e00ff */
[----:B------:R-:W-:-:S05]  /*04d0*/  IADD3 R5, PT, PT, -R5, RZ, RZ ;  /* 0x000000ff05057210 */ /* 0x000fca0007ffe1ff */
[----:B------:R-:W-:-:S05]  /*04e0*/  IMAD R5, R6, R5, R0 ;  /* 0x0000000506057224 */ /* 0x000fca00078e0200 */
[----:B------:R-:W-:Y:S01]  /*04f0*/  R2UR UR41, R5 ;  /* 0x00000000052972ca */ /* 0x000fe200000e0000 */
[----:B------:R-:W-:Y:S01]  /*0500*/  IMAD.U32 R3, RZ, RZ, UR5 ;  /* 0x00000005ff037e24 */ /* 0x000fe2000f8e00ff */
[----:B------:R-:W-:Y:S01]  /*0510*/  MOV R2, UR4 ;  /* 0x0000000400027c02 */ /* 0x000fe20008000f00 */
[----:B------:R-:W0:Y:S04]  /*0520*/  LDCU UR4, c[0x0][0x3e8] ;  /* 0x00007d00ff0477ac */ /* 0x000e280008000800 */
[----:B------:R2:W5:Y:S06]  /*0530*/  @P0 LDG.E R3, desc[UR36][R2.64] ;  /* 0x0000002402030981 */ /* 0x00056c000c1e1900 */
[----:B------:R-:W-:Y:S01]  /*0540*/  ISETP.GT.U32.AND P0, PT, R6, UR41, PT ;  /* 0x0000002906007c0c */ /* 0x000fe2000bf04070 */
[----:B--2---:R-:W2:-:S12]  /*0550*/  S2R R2, SR_TID.X ;  /* 0x0000000000027919 */ /* 0x004e980000002100 */
[----:B------:R-:W-:-:S04]  /*0560*/  @!P0 IADD3 R0, PT, PT, -R6, UR41, RZ ;  /* 0x0000002906008c10 */ /* 0x000fc8000fffe1ff */
[----:B------:R-:W-:-:S13]  /*0570*/  @!P0 R2UR UR41, R0 ;  /* 0x00000000002982ca */ /* 0x000fda00000e0000 */
[----:B------:R-:W-:Y:S01]  /*0580*/  ISETP.GT.U32.AND P0, PT, R6, UR41, PT ;  /* 0x0000002906007c0c */ /* 0x000fe2000bf04070 */
[----:B0-----:R-:W-:Y:S02]  /*0590*/  UISETP.NE.AND UP1, UPT, UR4, URZ, UPT ;  /* 0x000000ff0400728c */ /* 0x001fe4000bf25270 */
[----:B------:R-:W-:Y:S02]  /*05a0*/  UP2UR UR43, UPR, URZ, 0x4 ;  /* 0x00000004ff2b7883 */ /* 0x000fe40008000000 */
[----:B------:R-:W-:Y:S01]  /*05b0*/  UISETP.GE.AND UP2, UPT, UR44, URZ, UPT ;  /* 0x000000ff2c00728c */ /* 0x000fe2000bf46270 */
[----:B--2---:R-:W-:-:S07]  /*05c0*/  ISETP.GT.U32.AND P3, PT, R2, 0x17, PT ;  /* 0x000000170200780c */ /* 0x004fce0003f64070 */
[----:B------:R-:W-:Y:S01]  /*05d0*/  @!P0 IADD3 R6, PT, PT, -R6, UR41, RZ ;  /* 0x0000002906068c10 */ /* 0x000fe2000fffe1ff */
[----:B------:R-:W-:-:S03]  /*05e0*/  UISETP.NE.AND UP0, UPT, UR8, URZ, UPT ;  /* 0x000000ff0800728c */ /* 0x000fc6000bf05270 */
[----:B------:R-:W-:Y:S01]  /*05f0*/  @!P0 R2UR UR41, R6 ;  /* 0x00000000062982ca */ /* 0x000fe200000e0000 */
[----:B-1----:R-:W-:Y:S02]  /*0600*/  UIMAD UR40, UR7, UR6, UR46 ;  /* 0x00000006072872a4 */ /* 0x002fe4000f8e022e */
[----:B------:R-:W-:Y:S01]  /*0610*/  @UP1 UIMAD UR4, UR7, UR4, URZ ;  /* 0x00000004070412a4 */ /* 0x000fe2000f8e02ff */
[----:B------:R-:W-:Y:S01]  /*0620*/  BSSY.RECONVERGENT B0, `(.L_x_1) ;  /* 0x0000022000007945 */ /* 0x000fe20003800200 */
[----:B------:R-:W-:Y:S01]  /*0630*/  @!UP1 UIMAD UR5, UR40, 0x60, URZ ;  /* 0x00000060280598a4 */ /* 0x000fe2000f8e02ff */
[----:B------:R-:W-:Y:S01]  /*0640*/  UMOV UR38, URZ ;  /* 0x000000ff00267c82 */ /* 0x000fe20008000000 */
[----:B------:R-:W-:Y:S02]  /*0650*/  UIMAD UR47, UR7, UR8, URZ ;  /* 0x00000008072f72a4 */ /* 0x000fe4000f8e02ff */
[----:B------:R-:W-:Y:S02]  /*0660*/  @UP1 UIMAD UR5, UR46, 0x60, UR4 ;  /* 0x000000602e0518a4 */ /* 0x000fe4000f8e0204 */
[----:B------:R-:W-:-:S02]  /*0670*/  UIMAD UR42, UR42, UR6, URZ ;  /* 0x000000062a2a72a4 */ /* 0x000fc4000f8e02ff */
[----:B------:R-:W-:Y:S02]  /*0680*/  @!UP2 UIADD3 UR41, UPT, UPT, -UR41, URZ, URZ ;  /* 0x000000ff2929a290 */ /* 0x000fe4000fffe1ff */
[----:B------:R-:W-:Y:S01]  /*0690*/  @!UP0 ULOP3.LUT UR41, URZ, UR8, URZ, 0x33, !UPT ;  /* 0x00000008ff298292 */ /* 0x000fe2000f8e33ff */
[----:B------:R-:W-:Y:S02]  /*06a0*/  P2R R17, PR, RZ, 0x10 ;  /* 0x00000010ff117803 */ /* 0x000fe40000000000 */
[----:B------:R-:W-:Y:S01]  /*06b0*/  CS2R R26, SRZ ;  /* 0x00000000001a7805 */ /* 0x000fe2000001ff00 */
[----:B------:R-:W-:Y:S01]  /*06c0*/  IMAD.SHL.U32 R16, R2, 0x4, RZ ;  /* 0x0000000402107824 */ /* 0x000fe200078e00ff */
[----:B------:R-:W-:Y:S07]  /*06d0*/  @P3 BRA `(.L_x_2) ;  /* 0x0000000000583947 */ /* 0x000fee0003800000 */
[----:B------:R-:W0:Y:S01]  /*06e0*/  LDC R0, c[0x0][0x478] ;  /* 0x00011e00ff007b82 */ /* 0x000e220000000800 */
[----:B------:R-:W-:Y:S02]  /*06f0*/  IADD3 R21, PT, PT, R16, UR5, RZ ;  /* 0x0000000510157c10 */ /* 0x000fe4000fffe0ff */
[----:B0-----:R-:W-:-:S13]  /*0700*/  ISETP.NE.AND P0, PT, R0, 0x2, PT ;  /* 0x000000020000780c */ /* 0x001fda0003f05270 */
[----:B------:R-:W0:Y:S08]  /*0710*/  @!P0 LDC.64 R6, c[0x0][0x388] ;  /* 0x0000e200ff068b82 */ /* 0x000e300000000a00 */
[----:B------:R-:W1:Y:S08]  /*0720*/  @!P0 LDC.64 R4, c[0x0][0x468] ;  /* 0x00011a00ff048b82 */ /* 0x000e700000000a00 */
[----:B------:R-:W2:Y:S01]  /*0730*/  @P0 LDC.64 R8, c[0x0][0x388] ;  /* 0x0000e200ff080b82 */ /* 0x000ea20000000a00 */
[----:B0-----:R-:W-:-:S04]  /*0740*/  @!P0 IADD3 R6, P1, PT, R21, R6, RZ ;  /* 0x0000000615068210 */ /* 0x001fc80007f3e0ff */
[C---:B------:R-:W-:Y:S01]  /*0750*/  @!P0 LEA.HI.X.SX32 R7, R21.reuse, R7, 0x1, P1 ;  /* 0x0000000715078211 */ /* 0x040fe200008f0eff */
[----:B-1----:R-:W3:Y:S04]  /*0760*/  @!P0 LDG.E R4, desc[UR36][R4.64] ;  /* 0x0000002404048981 */ /* 0x002ee8000c1e1900 */
[----:B------:R-:W4:Y:S01]  /*0770*/  @!P0 LDG.E R0, desc[UR36][R6.64] ;  /* 0x0000002406008981 */ /* 0x000f22000c1e1900 */
[----:B--2---:R-:W-:Y:S01]  /*0780*/  @P0 IMAD.WIDE R6, R21, 0x2, R8 ;  /* 0x0000000215060825 */ /* 0x004fe200078e0208 */
[----:B----4-:R-:W3:Y:S08]  /*0790*/  @!P0 I2F.S8 R11, R0 ;  /* 0x00000000000b8306 */ /* 0x010ef00000001400 */
[----:B------:R-:W0:Y:S08]  /*07a0*/  @!P0 I2F.S8 R13, R0.B1 ;  /* 0x10000000000d8306 */ /* 0x000e300000001400 */
[----:B------:R-:W1:Y:S08]  /*07b0*/  @!P0 I2F.S8 R15, R0.B2 ;  /* 0x20000000000f8306 */ /* 0x000e700000001400 */
[----:B------:R-:W2:Y:S01]  /*07c0*/  @!P0 I2F.S8 R19, R0.B3 ;  /* 0x3000000000138306 */ /* 0x000ea20000001400 */
[C---:B---3--:R-:W-:Y:S01]  /*07d0*/  @!P0 FMUL.FTZ R11, R4.reuse, R11 ;  /* 0x0000000b040b8220 */ /* 0x048fe20000410000 */
[C---:B0-----:R-:W-:Y:S01]  /*07e0*/  @!P0 FMUL.FTZ R26, R4.reuse, R13 ;  /* 0x0000000d041a8220 */ /* 0x041fe20000410000 */
[----:B-1----:R-:W-:-:S04]  /*07f0*/  @!P0 FMUL.FTZ R15, R4, R15 ;  /* 0x0000000f040f8220 */ /* 0x002fc80000410000 */
[----:B------:R-:W-:Y:S01]  /*0800*/  @!P0 F2FP.F16.F32.PACK_AB R26, R26, R11 ;  /* 0x0000000b1a1a823e */ /* 0x000fe200000000ff */
[----:B--2---:R-:W-:-:S05]  /*0810*/  @!P0 FMUL.FTZ R10, R4, R19 ;  /* 0x00000013040a8220 */ /* 0x004fca0000410000 */
[----:B------:R-:W-:-:S06]  /*0820*/  @!P0 F2FP.F16.F32.PACK_AB R27, R10, R15 ;  /* 0x0000000f0a1b823e */ /* 0x000fcc00000000ff */
[----:B------:R0:W5:Y:S02]  /*0830*/  @P0 LDG.E.64 R26, desc[UR36][R6.64] ;  /* 0x00000024061a0981 */ /* 0x000164000c1e1b00 */
.L_x_2:
[----:B------:R-:W-:Y:S05]  /*0840*/  BSYNC.RECONVERGENT B0 ;  /* 0x0000000000007941 */ /* 0x000fea0003800200 */
.L_x_1:
[----:B------:R-:W1:Y:S01]  /*0850*/  LDCU.64 UR10, c[0x0][0x3a0] ;  /* 0x00007400ff0a77ac */ /* 0x000e620008000a00 */
[----:B------:R-:W2:Y:S01]  /*0860*/  @!P3 LDC.64 R4, c[0x0][0x3b8] ;  /* 0x0000ee00ff04bb82 */ /* 0x000ea20000000a00 */
[----:B------:R-:W-:Y:S01]  /*0870*/  LOP3.LUT R19, R16, 0x4, RZ, 0xc0, !PT ;  /* 0x0000000410137812 */ /* 0x000fe200078ec0ff */
[----:B------:R-:W-:Y:S01]  /*0880*/  IMAD.U32 R15, RZ, RZ, UR46 ;  /* 0x0000002eff0f7e24 */ /* 0x000fe2000f8e00ff */
[----:B------:R-:W3:Y:S01]  /*0890*/  LDCU.64 UR4, c[0x0][0x390] ;  /* 0x00007200ff0477ac */ /* 0x000ee20008000a00 */
[----:B------:R-:W-:Y:S02]  /*08a0*/  SHF.R.U32.HI R28, RZ, 0x1, R2 ;  /* 0x00000001ff1c7819 */ /* 0x000fe40000011602 */
[----:B------:R-:W-:Y:S02]  /*08b0*/  CS2R R24, SRZ ;  /* 0x0000000000187805 */ /* 0x000fe4000001ff00 */
[----:B------:R-:W-:Y:S01]  /*08c0*/  CS2R R22, SRZ ;  /* 0x0000000000167805 */ /* 0x000fe2000001ff00 */
[----:B------:R-:W4:Y:S01]  /*08d0*/  LDCU.64 UR12, c[0x0][0x418] ;  /* 0x00008300ff0c77ac */ /* 0x000f220008000a00 */
[----:B------:R-:W-:Y:S01]  /*08e0*/  VOTEU.ANY UP1, P4 ;  /* 0x0000000000ff7886 */ /* 0x000fe20002020100 */
[----:B------:R-:W-:Y:S01]  /*08f0*/  PLOP3.LUT P0, PT, PT, PT, UP1, 0x40, 0x4 ;  /* 0x000000000004781c */ /* 0x000fe20003f0e818 */
[----:B------:R-:W-:Y:S01]  /*0900*/  UIMAD UR48, UR40, 0x60, URZ ;  /* 0x00000060283078a4 */ /* 0x000fe2000f8e02ff */
[----:B------:R-:W-:-:S02]  /*0910*/  PLOP3.LUT P4, PT, PT, PT, UP1, 0x80, 0x8 ;  /* 0x000000000008781c */ /* 0x000fc40003f8f018 */
[----:B------:R-:W-:Y:S02]  /*0920*/  ISETP.GT.U32.OR P0, PT, R2, 0x1f, P0 ;  /* 0x0000001f0200780c */ /* 0x000fe40000704470 */
[----:B-1----:R-:W-:Y:S01]  /*0930*/  ISETP.NE.U32.AND P2, PT, RZ, UR10, PT ;  /* 0x0000000aff007c0c */ /* 0x002fe2000bf45070 */
[----:B------:R-:W-:Y:S01]  /*0940*/  @!P3 IMAD R0, R12, UR48, R19 ;  /* 0x000000300c00bc24 */ /* 0x000fe2000f8e0213 */
[----:B---3--:R-:W-:Y:S02]  /*0950*/  ISETP.NE.U32.AND P1, PT, RZ, UR4, PT ;  /* 0x00000004ff007c0c */ /* 0x008fe4000bf25070 */
[----:B------:R-:W-:Y:S02]  /*0960*/  ISETP.NE.AND.EX P2, PT, RZ, UR11, PT, P2 ;  /* 0x0000000bff007c0c */ /* 0x000fe4000bf45320 */
[----:B------:R-:W-:Y:S01]  /*0970*/  ISETP.NE.AND.EX P1, PT, RZ, UR5, PT, P1 ;  /* 0x00000005ff007c0c */ /* 0x000fe2000bf25310 */
[----:B----4-:R-:W-:Y:S01]  /*0980*/  UISETP.NE.U32.AND UP0, UPT, UR12, URZ, UPT ;  /* 0x000000ff0c00728c */ /* 0x010fe2000bf05070 */
[----:B------:R-:W-:-:S02]  /*0990*/  ISETP.GT.U32.OR P2, PT, R2, 0x17, !P2 ;  /* 0x000000170200780c */ /* 0x000fc40005744470 */
[----:B------:R-:W-:Y:S01]  /*09a0*/  ISETP.GT.U32.OR P1, PT, R2, 0x17, !P1 ;  /* 0x000000170200780c */ /* 0x000fe20004f24470 */
[----:B------:R-:W-:Y:S01]  /*09b0*/  UISETP.NE.AND.EX UP0, UPT, UR13, URZ, UPT, UP0 ;  /* 0x000000ff0d00728c */ /* 0x000fe2000bf05300 */
[----:B------:R-:W-:Y:S01]  /*09c0*/  ISETP.NE.OR P2, PT, RZ, UR9, P2 ;  /* 0x00000009ff007c0c */ /* 0x000fe20009745670 */
[----:B------:R-:W1:Y:S01]  /*09d0*/  @!P0 LDC.64 R10, c[0x0][0x450] ;  /* 0x00011400ff0a8b82 */ /* 0x000e620000000a00 */
[----:B-----5:R-:W-:Y:S01]  /*09e0*/  @P4 R2UR UR38, R3 ;  /* 0x00000000032642ca */ /* 0x020fe200000e0000 */
[----:B------:R-:W-:Y:S01]  /*09f0*/  VOTEU.ALL UP1, P0 ;  /* 0x0000000000ff7886 */ /* 0x000fe20000020000 */
[----:B------:R-:W-:Y:S01]  /*0a00*/  @!P3 IMAD R3, R28, R12, UR44 ;  /* 0x0000002c1c03be24 */ /* 0x000fe2000f8e020c */
[----:B------:R-:W-:-:S04]  /*0a10*/  PLOP3.LUT P4, PT, PT, PT, UP0, 0x80, 0x8 ;  /* 0x000000000008781c */ /* 0x000fc80003f8f008 */
[----:B------:R-:W-:Y:S01]  /*0a20*/  @!P3 LEA R13, R3, R0, 0x3 ;  /* 0x00000000030db211 */ /* 0x000fe200078e18ff */
[----:B------:R-:W3:Y:S01]  /*0a30*/  @UP0 LDCU.64 UR4, c[0x0][0x418] ;  /* 0x00008300ff0407ac */ /* 0x000ee20008000a00 */
[----:B0-----:R-:W0:Y:S01]  /*0a40*/  @!P1 LDC.64 R6, c[0x0][0x390] ;  /* 0x0000e400ff069b82 */ /* 0x001e220000000a00 */
[----:B------:R-:W-:Y:S01]  /*0a50*/  IMAD R3, R15, 0x60, R16 ;  /* 0x000000600f037824 */ /* 0x000fe200078e0210 */
[----:B------:R-:W-:Y:S01]  /*0a60*/  CS2R R14, SRZ ;  /* 0x00000000000e7805 */ /* 0x000fe2000001ff00 */
[----:B--2---:R-:W-:Y:S01]  /*0a70*/  @!P3 IMAD.WIDE R4, R13, 0x2, R4 ;  /* 0x000000020d04b825 */ /* 0x004fe200078e0204 */
[----:B------:R-:W-:-:S04]  /*0a80*/  @!UP1 UIMAD UR6, UR38, UR6, URZ ;  /* 0x00000006260692a4 */ /* 0x000fc8000f8e02ff */
[----:B------:R-:W2:Y:S01]  /*0a90*/  @!P2 LDC.64 R8, c[0x0][0x3a0] ;  /* 0x0000e800ff08ab82 */ /* 0x000ea20000000a00 */
[----:B------:R-:W4:Y:S01]  /*0aa0*/  @!P3 LDG.E.64 R24, desc[UR36][R4.64] ;  /* 0x000000240418b981 */ /* 0x000f22000c1e1b00 */
[----:B------:R-:W-:-:S04]  /*0ab0*/  IMAD.U32 R0, RZ, RZ, UR6 ;  /* 0x00000006ff007e24 */ /* 0x000fc8000f8e00ff */
[----:B------:R-:W-:Y:S01]  /*0ac0*/  @!P0 IMAD R21, R0, 0x60, R3 ;  /* 0x0000006000158824 */ /* 0x000fe200078e0203 */
[----:B---3--:R-:W-:-:S03]  /*0ad0*/  @UP0 UIMAD.WIDE.U32 UR4, UR7, 0x4, UR4 ;  /* 0x00000004070408a5 */ /* 0x008fc6000f8e0004 */
[----:B-1----:R-:W-:-:S03]  /*0ae0*/  @!P0 IMAD.WIDE R10, R21, 0x2, R10 ;  /* 0x00000002150a8825 */ /* 0x002fc600078e020a */
[----:B------:R-:W-:Y:S01]  /*0af0*/  MOV R12, UR4 ;  /* 0x00000004000c7c02 */ /* 0x000fe20008000f00 */
[----:B------:R-:W-:Y:S02]  /*0b00*/  IMAD.U32 R13, RZ, RZ, UR5 ;  /* 0x00000005ff0d7e24 */ /* 0x000fe4000f8e00ff */
[----:B------:R-:W3:Y:S01]  /*0b10*/  @!P0 LDG.E.64 R10, desc[UR36][R10.64] ;  /* 0x000000240a0a8981 */ /* 0x000ee2000c1e1b00 */
[C---:B0-----:R-:W-:Y:S01]  /*0b20*/  @!P1 IMAD.WIDE.U32 R6, R3.reuse, 0x2, R6 ;  /* 0x0000000203069825 */ /* 0x041fe200078e0006 */
[----:B------:R-:W0:Y:S02]  /*0b30*/  LDCU.U8 UR4, c[0x0][0x404] ;  /* 0x00008080ff0477ac */ /* 0x000e240008000000 */
[----:B------:R-:W4:Y:S01]  /*0b40*/  @P4 LDG.E R12, desc[UR36][R12.64] ;  /* 0x000000240c0c4981 */ /* 0x000f22000c1e1900 */
[----:B--2---:R-:W-:-:S03]  /*0b50*/  @!P2 IMAD.WIDE.U32 R8, R3, 0x2, R8 ;  /* 0x000000020308a825 */ /* 0x004fc600078e0008 */
[----:B------:R-:W2:Y:S01]  /*0b60*/  @!P1 LDG.E.64 R14, desc[UR36][R6.64] ;  /* 0x00000024060e9981 */ /* 0x000ea2000c1e1b00 */
[----:B------:R-:W1:Y:S03]  /*0b70*/  LDC R3, c[0x0][0x400] ;  /* 0x00010000ff037b82 */ /* 0x000e660000000800 */
[----:B------:R-:W3:Y:S01]  /*0b80*/  @!P2 LDG.E.64 R22, desc[UR36][R8.64] ;  /* 0x000000240816a981 */ /* 0x000ee2000c1e1b00 */
[----:B------:R-:W-:Y:S02]  /*0b90*/  ISETP.NE.AND P2, PT, RZ, UR9, PT ;  /* 0x00000009ff007c0c */ /* 0x000fe4000bf45270 */
[----:B0-----:R-:W-:Y:S01]  /*0ba0*/  ISETP.NE.AND P1, PT, RZ, UR4, PT ;  /* 0x00000004ff007c0c */ /* 0x001fe2000bf25270 */
[----:B------:R-:W-:-:S03]  /*0bb0*/  UMOV UR39, URZ ;  /* 0x000000ff00277c82 */ /* 0x000fc60008000000 */
[----:B-1----:R-:W-:Y:S01]  /*0bc0*/  ISETP.LT.OR P1, PT, R3, 0x1, P1 ;  /* 0x000000010300780c */ /* 0x002fe20000f21670 */
[----:B------:R-:W-:Y:S01]  /*0bd0*/  BSSY.RECONVERGENT B6, `(.L_x_3) ;  /* 0x000013b000067945 */ /* 0x000fe20003800200 */
[----:B------:R-:W-:-:S04]  /*0be0*/  MOV R18, UR47 ;  /* 0x0000002f00127c02 */ /* 0x000fc80008000f00 */
[----:B------:R-:W-:Y:S02]  /*0bf0*/  SHF.R.S32.HI R18, RZ, 0x1f, R18 ;  /* 0x0000001fff127819 */ /* 0x000fe40000011412 */
[----:B----4-:R-:W-:Y:S01]  /*0c00*/  @P4 R2UR UR39, R12 ;  /* 0x000000000c2742ca */ /* 0x010fe200000e0000 */
[----:B---3--:R-:W-:Y:S02]  /*0c10*/  @!P2 HFMA2 R25, R25, 1, 1, R23 ;  /* 0x3c003c001919a831 */ /* 0x008fe40000000017 */
[----:B------:R-:W-:Y:S02]  /*0c20*/  @!P2 HADD2 R24, R24, R22 ;  /* 0x000000161818a230 */ /* 0x000fe40000000000 */
[----:B--2---:R-:W-:Y:S02]  /*0c30*/  HFMA2 R26, R26, 1, 1, R14 ;  /* 0x3c003c001a1a7831 */ /* 0x004fe4000000000e */
[----:B------:R-:W-:Y:S02]  /*0c40*/  HADD2 R27, R27, R15 ;  /* 0x0000000f1b1b7230 */ /* 0x000fe40000000000 */
[----:B------:R-:W-:-:S02]  /*0c50*/  @!P0 HMUL2 R24, R24, R10 ;  /* 0x0000000a18188232 */ /* 0x000fc40000000000 */
[----:B------:R-:W-:Y:S01]  /*0c60*/  @!P0 HFMA2 R25, R25, R11, -RZ ;  /* 0x0000000b19198231 */ /* 0x000fe200001000ff */
[----:B------:R-:W-:Y:S06]  /*0c70*/  @P1 BRA `(.L_x_4) ;  /* 0x00000004006c1947 */ /* 0x000fec0003800000 */
[----:B------:R-:W-:Y:S05]  /*0c80*/  @P2 BRA `(.L_x_5) ;  /* 0x0000000000d02947 */ /* 0x000fea0003800000 */
[----:B------:R-:W-:-:S13]  /*0c90*/  ISETP.GE.AND P0, PT, R16, R3, PT ;  /* 0x000000031000720c */ /* 0x000fda0003f06270 */
[----:B------:R-:W-:Y:S05]  /*0ca0*/  @P0 BRA `(.L_x_6) ;  /* 0x0000001000b40947 */ /* 0x000fea0003800000 */
[----:B------:R-:W-:Y:S01]  /*0cb0*/  I2FP.F32.U32 R3, R3 ;  /* 0x0000000300037245 */ /* 0x000fe20000201000 */
[----:B------:R-:W-:Y:S01]  /*0cc0*/  VIADD R0, R16, 0x2 ;  /* 0x0000000210007836 */ /* 0x000fe20000000000 */
[----:B------:R-:W-:Y:S01]  /*0cd0*/  UIADD3 UR4, UPT, UPT, -UR39, UR9, URZ ;  /* 0x0000000927047290 */ /* 0x000fe2000fffe1ff */
[--C-:B------:R-:W-:Y:S02]  /*0ce0*/  HADD2.F32 R8, -RZ, R25.reuse.H1_H1 ;  /* 0x30000019ff087230 */ /* 0x100fe40000004100 */
[----:B------:R-:W-:Y:S01]  /*0cf0*/  HADD2.F32 R25, -RZ, R25.H0_H0 ;  /* 0x20000019ff197230 */ /* 0x000fe20000004100 */
[----:B------:R-:W0:Y:S01]  /*0d00*/  MUFU.RCP R3, R3 ;  /* 0x0000000300037308 */ /* 0x000e220000001000 */
[----:B------:R-:W-:-:S05]  /*0d10*/  I2FP.F32.U32 R0, R0 ;  /* 0x0000000000007245 */ /* 0x000fca0000201000 */
[----:B0-----:R-:W-:-:S04]  /*0d20*/  FMUL.FTZ R0, R0, R3 ;  /* 0x0000000300007220 */ /* 0x001fc80000410000 */
[----:B------:R-:W-:Y:S01]  /*0d30*/  FMUL.FTZ R5, R0, 13.28771209716796875 ;  /* 0x41549a7800057820 */ /* 0x000fe20000410000 */
[----:B------:R-:W-:-:S05]  /*0d40*/  I2FP.F32.U32 R0, R16 ;  /* 0x0000001000007245 */ /* 0x000fca0000201000 */
[----:B------:R-:W0:Y:S01]  /*0d50*/  MUFU.EX2 R5, -R5 ;  /* 0x8000000500057308 */ /* 0x000e220000000800 */
[----:B------:R-:W-:-:S04]  /*0d60*/  FMUL.FTZ R0, R0, R3 ;  /* 0x0000000300007220 */ /* 0x000fc80000410000 */
[----:B------:R-:W-:Y:S01]  /*0d70*/  FMUL.FTZ R4, R0, 13.28771209716796875 ;  /* 0x41549a7800047820 */ /* 0x000fe20000410000 */
[----:B------:R-:W-:-:S03]  /*0d80*/  I2FP.F32.S32 R0, UR4 ;  /* 0x0000000400007c45 */ /* 0x000fc60008201400 */
[----:B------:R-:W1:Y:S02]  /*0d90*/  MUFU.EX2 R9, -R4 ;  /* 0x8000000400097308 */ /* 0x000e640000000800 */
[----:B0-----:R-:W-:Y:S01]  /*0da0*/  FMUL.FTZ R3, R0, R5 ;  /* 0x0000000500037220 */ /* 0x001fe20000410000 */
[--C-:B------:R-:W-:Y:S02]  /*0db0*/  HADD2.F32 R5, -RZ, R27.reuse.H1_H1 ;  /* 0x3000001bff057230 */ /* 0x100fe40000004100 */
[----:B------:R-:W-:Y:S02]  /*0dc0*/  HADD2.F32 R27, -RZ, R27.H0_H0 ;  /* 0x2000001bff1b7230 */ /* 0x000fe40000004100 */
[----:B------:R-:W-:-:S04]  /*0dd0*/  FMUL.RZ R10, R3, 0.15915493667125701904 ;  /* 0x3e22f983030a7820 */ /* 0x000fc8000040c000 */
[----:B------:R-:W0:Y:S01]  /*0de0*/  MUFU.SIN R7, R10 ;  /* 0x0000000a00077308 */ /* 0x000e220000000400 */
[----:B-1----:R-:W-:-:S04]  /*0df0*/  FMUL.FTZ R0, R0, R9 ;  /* 0x0000000900007220 */ /* 0x002fc80000410000 */
[----:B------:R-:W-:-:S03]  /*0e00*/  FMUL.RZ R11, R0, 0.15915493667125701904 ;  /* 0x3e22f983000b7820 */ /* 0x000fc6000040c000 */
[----:B------:R1:W2:Y:S08]  /*0e10*/  MUFU.COS R6, R10 ;  /* 0x0000000a00067308 */ /* 0x0002b00000000000 */
[----:B------:R-:W3:Y:S01]  /*0e20*/  MUFU.SIN R3, R11 ;  /* 0x0000000b00037308 */ /* 0x000ee20000000400 */
[C---:B0-----:R-:W-:Y:S01]  /*0e30*/  FMUL.FTZ R9, R7.reuse, R5 ;  /* 0x0000000507097220 */ /* 0x041fe20000410000 */
[----:B-1----:R-:W-:-:S06]  /*0e40*/  FMUL.FTZ R10, R7, R8 ;  /* 0x00000008070a7220 */ /* 0x002fcc0000410000 */
[----:B------:R-:W0:Y:S01]  /*0e50*/  MUFU.COS R0, R11 ;  /* 0x0000000b00007308 */ /* 0x000e220000000000 */
[C---:B--2---:R-:W-:Y:S01]  /*0e60*/  FMUL.FTZ R4, R6.reuse, R5 ;  /* 0x0000000506047220 */ /* 0x044fe20000410000 */
[C---:B------:R-:W-:Y:S01]  /*0e70*/  FMUL.FTZ R12, R6.reuse, R8 ;  /* 0x00000008060c7220 */ /* 0x040fe20000410000 */
[C---:B------:R-:W-:Y:S01]  /*0e80*/  FFMA.FTZ R9, R6.reuse, R27, -R9 ;  /* 0x0000001b06097223 */ /* 0x040fe20000010809 */
[----:B------:R-:W-:Y:S01]  /*0e90*/  FFMA.FTZ R10, R6, R25, -R10 ;  /* 0x00000019060a7223 */ /* 0x000fe2000001080a */
[C---:B------:R-:W-:Y:S01]  /*0ea0*/  FFMA.FTZ R8, R7.reuse, R27, R4 ;  /* 0x0000001b07087223 */ /* 0x040fe20000010004 */
[----:B------:R-:W-:Y:S02]  /*0eb0*/  HADD2.F32 R4, -RZ, R26.H1_H1 ;  /* 0x3000001aff047230 */ /* 0x000fe40000004100 */
[----:B------:R-:W-:Y:S01]  /*0ec0*/  FFMA.FTZ R25, R7, R25, R12 ;  /* 0x0000001907197223 */ /* 0x000fe2000001000c */
[----:B------:R-:W-:Y:S02]  /*0ed0*/  HADD2.F32 R6, -RZ, R24.H1_H1 ;  /* 0x30000018ff067230 */ /* 0x000fe40000004100 */
[----:B------:R-:W-:-:S02]  /*0ee0*/  HADD2.F32 R26, -RZ, R26.H0_H0 ;  /* 0x2000001aff1a7230 */ /* 0x000fc40000004100 */
[C---:B---3--:R-:W-:Y:S01]  /*0ef0*/  FMUL.FTZ R5, R3.reuse, R4 ;  /* 0x0000000403057220 */ /* 0x048fe20000410000 */
[----:B------:R-:W-:Y:S02]  /*0f00*/  HADD2.F32 R24, -RZ, R24.H0_H0 ;  /* 0x20000018ff187230 */ /* 0x000fe40000004100 */
[----:B------:R-:W-:Y:S01]  /*0f10*/  FMUL.FTZ R7, R3, R6 ;  /* 0x0000000603077220 */ /* 0x000fe20000410000 */
[----:B------:R-:W-:Y:S02]  /*0f20*/  F2FP.F16.F32.PACK_AB R27, R8, R9 ;  /* 0x00000009081b723e */ /* 0x000fe400000000ff */
[----:B------:R-:W-:Y:S01]  /*0f30*/  F2FP.F16.F32.PACK_AB R25, R25, R10 ;  /* 0x0000000a1919723e */ /* 0x000fe200000000ff */
[C---:B0-----:R-:W-:Y:S01]  /*0f40*/  FMUL.FTZ R4, R0.reuse, R4 ;  /* 0x0000000400047220 */ /* 0x041fe20000410000 */
[C---:B------:R-:W-:Y:S01]  /*0f50*/  FMUL.FTZ R6, R0.reuse, R6 ;  /* 0x0000000600067220 */ /* 0x040fe20000410000 */
[C---:B------:R-:W-:Y:S01]  /*0f60*/  FFMA.FTZ R5, R0.reuse, R26, -R5 ;  /* 0x0000001a00057223 */ /* 0x040fe20000010805 */
[----:B------:R-:W-:Y:S01]  /*0f70*/  FFMA.FTZ R7, R0, R24, -R7 ;  /* 0x0000001800077223 */ /* 0x000fe20000010807 */
[C---:B------:R-:W-:Y:S01]  /*0f80*/  FFMA.FTZ R26, R3.reuse, R26, R4 ;  /* 0x0000001a031a7223 */ /* 0x040fe20000010004 */
[----:B------:R-:W-:-:S04]  /*0f90*/  FFMA.FTZ R24, R3, R24, R6 ;  /* 0x0000001803187223 */ /* 0x000fc80000010006 */
[----:B------:R-:W-:Y:S02]  /*0fa0*/  F2FP.F16.F32.PACK_AB R26, R26, R5 ;  /* 0x000000051a1a723e */ /* 0x000fe400000000ff */
[----:B------:R-:W-:Y:S01]  /*0fb0*/  F2FP.F16.F32.PACK_AB R24, R24, R7 ;  /* 0x000000071818723e */ /* 0x000fe200000000ff */
[----:B------:R-:W-:Y:S06]  /*0fc0*/  BRA `(.L_x_6) ;  /* 0x0000000c00ec7947 */ /* 0x000fec0003800000 */
.L_x_5:
[----:B------:R-:W-:-:S13]  /*0fd0*/  ISETP.GE.AND P0, PT, R16, R3, PT ;  /* 0x000000031000720c */ /* 0x000fda0003f06270 */
[----:B------:R-:W-:Y:S05]  /*0fe0*/  @P0 BRA `(.L_x_6) ;  /* 0x0000000c00e40947 */ /* 0x000fea0003800000 */
[----:B------:R-:W-:Y:S01]  /*0ff0*/  I2FP.F32.U32 R3, R3 ;  /* 0x0000000300037245 */ /* 0x000fe20000201000 */
[----:B------:R-:W-:Y:S01]  /*1000*/  UIADD3 UR4, UPT, UPT, -UR39, UR9, URZ ;  /* 0x0000000927047290 */ /* 0x000fe2000fffe1ff */
[----:B------:R-:W-:-:S04]  /*1010*/  IADD3 R0, PT, PT, R16, 0x2, RZ ;  /* 0x0000000210007810 */ /* 0x000fc80007ffe0ff */
[----:B------:R-:W0:Y:S01]  /*1020*/  MUFU.RCP R3, R3 ;  /* 0x0000000300037308 */ /* 0x000e220000001000 */
[----:B------:R-:W-:-:S05]  /*1030*/  I2FP.F32.U32 R0, R0 ;  /* 0x0000000000007245 */ /* 0x000fca0000201000 */
[----:B0-----:R-:W-:Y:S01]  /*1040*/  FMUL.FTZ R4, R0, R3 ;  /* 0x0000000300047220 */ /* 0x001fe20000410000 */
[----:B------:R-:W-:-:S03]  /*1050*/  I2FP.F32.U32 R0, R16 ;  /* 0x0000001000007245 */ /* 0x000fc60000201000 */
[----:B------:R-:W-:Y:S02]  /*1060*/  FMUL.FTZ R6, R4, 13.28771209716796875 ;  /* 0x41549a7804067820 */ /* 0x000fe40000410000 */
[----:B------:R-:W-:Y:S02]  /*1070*/  FMUL.FTZ R0, R0, R3 ;  /* 0x0000000300007220 */ /* 0x000fe40000410000 */
[----:B------:R0:W1:Y:S02]  /*1080*/  MUFU.EX2 R7, -R6 ;  /* 0x8000000600077308 */ /* 0x0000640000000800 */
[----:B------:R-:W-:Y:S01]  /*1090*/  FMUL.FTZ R4, R0, 13.28771209716796875 ;  /* 0x41549a7800047820 */ /* 0x000fe20000410000 */
[----:B------:R-:W-:-:S05]  /*10a0*/  I2FP.F32.S32 R0, UR4 ;  /* 0x0000000400007c45 */ /* 0x000fca0008201400 */
[----:B------:R2:W3:Y:S01]  /*10b0*/  MUFU.EX2 R5, -R4 ;  /* 0x8000000400057308 */ /* 0x0004e20000000800 */
[--C-:B0-----:R-:W-:Y:S02]  /*10c0*/  HADD2.F32 R6, -RZ, R27.reuse.H1_H1 ;  /* 0x3000001bff067230 */ /* 0x101fe40000004100 */
[----:B------:R-:W-:Y:S02]  /*10d0*/  HADD2.F32 R27, -RZ, R27.H0_H0 ;  /* 0x2000001bff1b7230 */ /* 0x000fe40000004100 */
[C---:B-1----:R-:W-:Y:S01]  /*10e0*/  FMUL.FTZ R7, R0.reuse, R7 ;  /* 0x0000000700077220 */ /* 0x042fe20000410000 */
[--C-:B--2---:R-:W-:Y:S02]  /*10f0*/  HADD2.F32 R4, -RZ, R26.reuse.H1_H1 ;  /* 0x3000001aff047230 */ /* 0x104fe40000004100 */
[----:B------:R-:W-:Y:S02]  /*1100*/  HADD2.F32 R26, -RZ, R26.H0_H0 ;  /* 0x2000001aff1a7230 */ /* 0x000fe40000004100 */
[----:B------:R-:W-:Y:S01]  /*1110*/  FMUL.RZ R8, R7, 0.15915493667125701904 ;  /* 0x3e22f98307087820 */ /* 0x000fe2000040c000 */
[----:B---3--:R-:W-:-:S03]  /*1120*/  FMUL.FTZ R5, R0, R5 ;  /* 0x0000000500057220 */ /* 0x008fc60000410000 */
[----:B------:R-:W0:Y:S01]  /*1130*/  MUFU.SIN R10, R8 ;  /* 0x00000008000a7308 */ /* 0x000e220000000400 */
[----:B------:R-:W-:-:S07]  /*1140*/  FMUL.RZ R5, R5, 0.15915493667125701904 ;  /* 0x3e22f98305057820 */ /* 0x000fce000040c000 */
[----:B------:R-:W1:Y:S08]  /*1150*/  MUFU.SIN R3, R5 ;  /* 0x0000000500037308 */ /* 0x000e700000000400 */
[----:B------:R-:W2:Y:S01]  /*1160*/  MUFU.COS R9, R8 ;  /* 0x0000000800097308 */ /* 0x000ea20000000000 */
[----:B0-----:R-:W-:-:S07]  /*1170*/  FMUL.FTZ R12, R10, R6 ;  /* 0x000000060a0c7220 */ /* 0x001fce0000410000 */
[----:B------:R-:W0:Y:S01]  /*1180*/  MUFU.COS R0, R5 ;  /* 0x0000000500007308 */ /* 0x000e220000000000 */
[----:B-1----:R-:W-:Y:S01]  /*1190*/  FMUL.FTZ R7, R3, R4 ;  /* 0x0000000403077220 */ /* 0x002fe20000410000 */
[C---:B--2---:R-:W-:Y:S01]  /*11a0*/  FMUL.FTZ R11, R9.reuse, R6 ;  /* 0x00000006090b7220 */ /* 0x044fe20000410000 */
[----:B------:R-:W-:-:S03]  /*11b0*/  FFMA.FTZ R12, R9, R27, -R12 ;  /* 0x0000001b090c7223 */ /* 0x000fc6000001080c */
[----:B------:R-:W-:Y:S01]  /*11c0*/  FFMA.FTZ R27, R10, R27, R11 ;  /* 0x0000001b0a1b7223 */ /* 0x000fe2000001000b */
[C---:B0-----:R-:W-:Y:S01]  /*11d0*/  FMUL.FTZ R4, R0.reuse, R4 ;  /* 0x0000000400047220 */ /* 0x041fe20000410000 */
[----:B------:R-:W-:-:S03]  /*11e0*/  FFMA.FTZ R7, R0, R26, -R7 ;  /* 0x0000001a00077223 */ /* 0x000fc60000010807 */
[----:B------:R-:W-:Y:S01]  /*11f0*/  F2FP.F16.F32.PACK_AB R27, R27, R12 ;  /* 0x0000000c1b1b723e */ /* 0x000fe200000000ff */
[----:B------:R-:W-:-:S05]  /*1200*/  FFMA.FTZ R26, R3, R26, R4 ;  /* 0x0000001a031a7223 */ /* 0x000fca0000010004 */
[----:B------:R-:W-:Y:S01]  /*1210*/  F2FP.F16.F32.PACK_AB R26, R26, R7 ;  /* 0x000000071a1a723e */ /* 0x000fe200000000ff */
[----:B------:R-:W-:Y:S06]  /*1220*/  BRA `(.L_x_6) ;  /* 0x0000000c00547947 */ /* 0x000fec0003800000 */
.L_x_4:
[----:B------:R-:W-:-:S04]  /*1230*/  ISETP.NE.AND P0, PT, RZ, UR4, PT ;  /* 0x00000004ff007c0c */ /* 0x000fc8000bf05270 */
[----:B------:R-:W-:-:S13]  /*1240*/  ISETP.LT.OR P0, PT, R3, 0x1, !P0 ;  /* 0x000000010300780c */ /* 0x000fda0004701670 */
[----:B------:R-:W-:Y:S05]  /*1250*/  @P0 BRA `(.L_x_6) ;  /* 0x0000000c00480947 */ /* 0x000fea0003800000 */
[----:B------:R-:W-:Y:S02]  /*1260*/  LEA.HI R0, R3, R3, RZ, 0x1 ;  /* 0x0000000303007211 */ /* 0x000fe400078f08ff */
[----:B------:R-:W-:Y:S02]  /*1270*/  IABS R8, R16 ;  /* 0x0000001000087213 */ /* 0x000fe40000000000 */
[----:B------:R-:W-:-:S04]  /*1280*/  SHF.R.S32.HI R29, RZ, 0x1, R0 ;  /* 0x00000001ff1d7819 */ /* 0x000fc80000011400 */
[-C--:B------:R-:W-:Y:S02]  /*1290*/  IABS R7, R29.reuse ;  /* 0x0000001d00077213 */ /* 0x080fe40000000000 */
[----:B------:R-:W-:Y:S02]  /*12a0*/  IABS R10, R29 ;  /* 0x0000001d000a7213 */ /* 0x000fe40000000000 */
[----:B------:R-:W0:Y:S08]  /*12b0*/  I2F.RP R0, R7 ;  /* 0x0000000700007306 */ /* 0x000e300000209400 */
[----:B0-----:R-:W0:Y:S02]  /*12c0*/  MUFU.RCP R0, R0 ;  /* 0x0000000000007308 */ /* 0x001e240000001000 */
[----:B0-----:R-:W-:Y:S01]  /*12d0*/  VIADD R4, R0, 0xffffffe ;  /* 0x0ffffffe00047836 */ /* 0x001fe20000000000 */
[----:B------:R-:W-:-:S05]  /*12e0*/  IADD3 R0, PT, PT, RZ, -R10, RZ ;  /* 0x8000000aff007210 */ /* 0x000fca0007ffe0ff */
[----:B------:R0:W1:Y:S02]  /*12f0*/  F2I.FTZ.U32.TRUNC.NTZ R5, R4 ;  /* 0x0000000400057305 */ /* 0x000064000021f000 */
[----:B0-----:R-:W-:Y:S01]  /*1300*/  IMAD.MOV.U32 R4, RZ, RZ, RZ ;  /* 0x000000ffff047224 */ /* 0x001fe200078e00ff */
[----:B-1----:R-:W-:-:S05]  /*1310*/  IADD3 R6, PT, PT, RZ, -R5, RZ ;  /* 0x80000005ff067210 */ /* 0x002fca0007ffe0ff */
[----:B------:R-:W-:Y:S01]  /*1320*/  IMAD R9, R6, R7, RZ ;  /* 0x0000000706097224 */ /* 0x000fe200078e02ff */
[----:B------:R-:W-:-:S03]  /*1330*/  MOV R6, R8 ;  /* 0x0000000800067202 */ /* 0x000fc60000000f00 */
[----:B------:R-:W-:-:S06]  /*1340*/  IMAD.HI.U32 R5, R5, R9, R4 ;  /* 0x0000000905057227 */ /* 0x000fcc00078e0004 */
[----:B------:R-:W-:-:S04]  /*1350*/  IMAD.HI.U32 R5, R5, R6, RZ ;  /* 0x0000000605057227 */ /* 0x000fc800078e00ff */
[----:B------:R-:W-:-:S05]  /*1360*/  IMAD R0, R5, R0, R6 ;  /* 0x0000000005007224 */ /* 0x000fca00078e0206 */
[----:B------:R-:W-:-:S13]  /*1370*/  ISETP.GT.U32.AND P1, PT, R7, R0, PT ;  /* 0x000000000700720c */ /* 0x000fda0003f24070 */
[-C--:B------:R-:W-:Y:S01]  /*1380*/  @!P1 IADD3 R0, PT, PT, R0, -R7.reuse, RZ ;  /* 0x8000000700009210 */ /* 0x080fe20007ffe0ff */
[----:B------:R-:W-:Y:S01]  /*1390*/  @!P1 VIADD R5, R5, 0x1 ;  /* 0x0000000105059836 */ /* 0x000fe20000000000 */
[----:B------:R-:W-:Y:S02]  /*13a0*/  ISETP.NE.AND P1, PT, R29, RZ, PT ;  /* 0x000000ff1d00720c */ /* 0x000fe40003f25270 */
[----:B------:R-:W-:Y:S02]  /*13b0*/  ISETP.GE.U32.AND P0, PT, R0, R7, PT ;  /* 0x000000070000720c */ /* 0x000fe40003f06070 */
[----:B------:R-:W-:-:S04]  /*13c0*/  LOP3.LUT R0, R16, R29, RZ, 0x3c, !PT ;  /* 0x0000001d10007212 */ /* 0x000fc800078e3cff */
[----:B------:R-:W-:-:S07]  /*13d0*/  ISETP.GE.AND P2, PT, R0, RZ, PT ;  /* 0x000000ff0000720c */ /* 0x000fce0003f46270 */
[----:B------:R-:W-:Y:S02]  /*13e0*/  @P0 IADD3 R5, PT, PT, R5, 0x1, RZ ;  /* 0x0000000105050810 */ /* 0x000fe40007ffe0ff */
[----:B------:R-:W-:Y:S02]  /*13f0*/  ISETP.GE.AND P0, PT, R16, R3, PT ;  /* 0x000000031000720c */ /* 0x000fe40003f06270 */
[----:B------:R-:W-:-:S05]  /*1400*/  MOV R30, R5 ;  /* 0x00000005001e7202 */ /* 0x000fca0000000f00 */
[----:B------:R-:W-:Y:S01]  /*1410*/  @!P2 IMAD.MOV R30, RZ, RZ, -R30 ;  /* 0x000000ffff1ea224 */ /* 0x000fe200078e0a1e */
[----:B------:R-:W-:Y:S02]  /*1420*/  @!P1 LOP3.LUT R30, RZ, R29, RZ, 0x33, !PT ;  /* 0x0000001dff1e9212 */ /* 0x000fe400078e33ff */
[----:B------:R-:W-:Y:S02]  /*1430*/  ISETP.LT.U32.AND P1, PT, R2, 0x20, !P0 ;  /* 0x000000200200780c */ /* 0x000fe40004721070 */
[----:B------:R-:W-:Y:S02]  /*1440*/  LOP3.LUT P0, RZ, R29, 0x3, RZ, 0xc0, !PT ;  /* 0x000000031dff7812 */ /* 0x000fe4000780c0ff */
[----:B------:R-:W-:Y:S02]  /*1450*/  IADD3 R0, PT, PT, -R30, RZ, RZ ;  /* 0x000000ff1e007210 */ /* 0x000fe40007ffe1ff */
[----:B------:R-:W-:-:S03]  /*1460*/  P2R R32, PR, RZ, 0x2 ;  /* 0x00000002ff207803 */ /* 0x000fc60000000000 */
[----:B------:R-:W-:-:S06]  /*1470*/  IMAD R31, R29, R0, R16 ;  /* 0x000000001d1f7224 */ /* 0x000fcc00078e0210 */
[----:B------:R-:W-:Y:S05]  /*1480*/  @!P0 BRA `(.L_x_7) ;  /* 0x0000000000408947 */ /* 0x000fea0003800000 */
[----:B------:R-:W-:Y:S01]  /*1490*/  MOV R0, 0x0 ;  /* 0x0000000000007802 */ /* 0x000fe20000000f00 */
[----:B------:R-:W0:Y:S01]  /*14a0*/  LDCU.64 UR4, c[0x4][0xc8] ;  /* 0x01001900ff0477ac */ /* 0x000e220008000a00 */
[----:B------:R-:W-:Y:S02]  /*14b0*/  HFMA2 R8, -RZ, RZ, 0, 8.0049037933349609375e-05 ;  /* 0x0000053fff087431 */ /* 0x000fe400000001ff */
[----:B------:R-:W-:Y:S01]  /*14c0*/  IMAD.MOV.U32 R12, RZ, RZ, 0x1 ;  /* 0x00000001ff0c7424 */ /* 0x000fe200078e00ff */
[----:B------:R1:W2:Y:S01]  /*14d0*/  LDC.64 R14, c[0x4][R0] ;  /* 0x01000000000e7b82 */ /* 0x0002a20000000a00 */
[----:B------:R-:W3:Y:S01]  /*14e0*/  LDCU.64 UR6, c[0x4][0xd0] ;  /* 0x01001a00ff0677ac */ /* 0x000ee20008000a00 */
[----:B------:R-:W-:Y:S01]  /*14f0*/  MOV R13, RZ ;  /* 0x000000ff000d7202 */ /* 0x000fe20000000f00 */
[----:B------:R-:W4:Y:S01]  /*1500*/  LDCU.64 UR8, c[0x4][0xc0] ;  /* 0x01001800ff0877ac */ /* 0x000f220008000a00 */
[----:B0-----:R-:W-:Y:S01]  /*1510*/  MOV R4, UR4 ;  /* 0x0000000400047c02 */ /* 0x001fe20008000f00 */
[----:B------:R-:W-:Y:S01]  /*1520*/  IMAD.U32 R5, RZ, RZ, UR5 ;  /* 0x00000005ff057e24 */ /* 0x000fe2000f8e00ff */
[----:B---3--:R-:W-:-:S02]  /*1530*/  MOV R6, UR6 ;  /* 0x0000000600067c02 */ /* 0x008fc40008000f00 */
[----:B------:R-:W-:Y:S01]  /*1540*/  MOV R7, UR7 ;  /* 0x0000000700077c02 */ /* 0x000fe20008000f00 */
[----:B----4-:R-:W-:Y:S01]  /*1550*/  IMAD.U32 R10, RZ, RZ, UR8 ;  /* 0x00000008ff0a7e24 */ /* 0x010fe2000f8e00ff */
[----:B-1----:R-:W-:-:S07]  /*1560*/  MOV R11, UR9 ;  /* 0x00000009000b7c02 */ /* 0x002fce0008000f00 */
[----:B------:R-:W-:-:S07]  /*1570*/  LEPC R20, `(.L_x_7) ;  /* 0x000000001014794e */ /* 0x000fce0000000000 */
[----:B--2---:R-:W-:Y:S05]  /*1580*/  CALL.ABS.NOINC R14 ;  /* 0x000000000e007343 */ /* 0x004fea0003c00000 */
.L_x_7:
[----:B------:R-:W0:Y:S01]  /*1590*/  S2R R3, SR_CgaCtaId ;  /* 0x0000000000037919 */ /* 0x000e220000008800 */
[----:B------:R-:W1:Y:S01]  /*15a0*/  LDC R9, c[0x0][0x400] ;  /* 0x00010000ff097b82 */ /* 0x000e620000000800 */
[----:B------:R-:W-:Y:S02]  /*15b0*/  ISETP.NE.AND P6, PT, R32, RZ, PT ;  /* 0x000000ff2000720c */ /* 0x000fe40003fc5270 */
[----:B------:R-:W-:-:S04]  /*15c0*/  MOV R0, 0x400 ;  /* 0x0000040000007802 */ /* 0x000fc80000000f00 */
[----:B------:R-:W-:-:S04]  /*15d0*/  IADD3 R0, PT, PT, R0, 0x240, RZ ;  /* 0x0000024000007810 */ /* 0x000fc80007ffe0ff */
[----:B0-----:R-:W-:-:S05]  /*15e0*/  LEA R0, R3, R0, 0x18 ;  /* 0x0000000003007211 */ /* 0x001fca00078ec0ff */
[----:B-1----:R-:W-:Y:S01]  /*15f0*/  IMAD R3, R9, 0x2, R0 ;  /* 0x0000000209037824 */ /* 0x002fe200078e0200 */
[----:B------:R-:W-:Y:S06]  /*1600*/  @!P6 BRA `(.L_x_8) ;  /* 0x00000000001ce947 */ /* 0x000fec0003800000 */
[----:B------:R-:W0:Y:S01]  /*1610*/  LDCU UR4, c[0x0][0x40c] ;  /* 0x00008180ff0477ac */ /* 0x000e220008000800 */
[----:B------:R-:W-:-:S05]  /*1620*/  IMAD R5, R29, R30, R31 ;  /* 0x0000001e1d057224 */ /* 0x000fca00078e021f */
[----:B------:R-:W-:-:S05]  /*1630*/  LEA R4, R5, R0, 0x1 ;  /* 0x0000000005047211 */ /* 0x000fca00078e08ff */
[----:B------:R1:W-:Y:S01]  /*1640*/  STS.64 [R4], R26 ;  /* 0x0000001a04007388 */ /* 0x0003e20000000a00 */
[----:B0-----:R-:W-:-:S13]  /*1650*/  ISETP.NE.AND P0, PT, RZ, UR4, PT ;  /* 0x00000004ff007c0c */ /* 0x001fda000bf05270 */
[----:B------:R-:W-:-:S05]  /*1660*/  @!P0 LEA R5, R5, R3, 0x1 ;  /* 0x0000000305058211 */ /* 0x000fca00078e08ff */
[----:B------:R1:W-:Y:S02]  /*1670*/  @!P0 STS.64 [R5], R24 ;  /* 0x0000001805008388 */ /* 0x0003e40000000a00 */
.L_x_8:
[----:B------:R-:W-:Y:S05]  /*1680*/  WARPSYNC.ALL ;  /* 0x0000000000007948 */ /* 0x000fea0003800000 */
[----:B------:R-:W-:Y:S06]  /*1690*/  BAR.SYNC.DEFER_BLOCKING 0x0 ;  /* 0x0000000000007b1d */ /* 0x000fec0000010000 */
[----:B------:R-:W-:Y:S05]  /*16a0*/  @!P6 BRA.U `(.L_x_9) ;  /* 0x000000090004e947 */ /* 0x000fea0003800000 */
[----:B-1----:R-:W-:Y:S01]  /*16b0*/  SHF.R.S32.HI R4, RZ, 0x1f, R9 ;  /* 0x0000001fff047819 */ /* 0x002fe20000011409 */
[----:B------:R-:W-:Y:S01]  /*16c0*/  BSSY.RECONVERGENT B0, `(.L_x_9) ;  /* 0x000007f000007945 */ /* 0x000fe20003800200 */
[----:B------:R-:W-:Y:S02]  /*16d0*/  SHF.R.U32.HI R5, RZ, 0x1, R31 ;  /* 0x00000001ff057819 */ /* 0x000fe4000001161f */
[----:B------:R-:W-:-:S04]  /*16e0*/  LEA.HI R4, R4, R9, RZ, 0x2 ;  /* 0x0000000904047211 */ /* 0x000fc800078f10ff */
[----:B------:R-:W-:-:S05]  /*16f0*/  SHF.R.S32.HI R4, RZ, 0x2, R4 ;  /* 0x00000002ff047819 */ /* 0x000fca0000011404 */
[----:B------:R-:W-:Y:S01]  /*1700*/  IMAD R5, R30, R4, R5 ;  /* 0x000000041e057224 */ /* 0x000fe200078e0205 */
[----:B------:R-:W-:Y:S06]  /*1710*/  @!P6 BRA `(.L_x_10) ;  /* 0x0000000400e4e947 */ /* 0x000fec0003800000 */
[----:B------:R-:W-:Y:S01]  /*1720*/  IMAD R14, R5, 0x2, R0 ;  /* 0x00000002050e7824 */ /* 0x000fe200078e0200 */
[----:B------:R-:W0:Y:S01]  /*1730*/  LDC R8, c[0x0][0x40c] ;  /* 0x00010300ff087b82 */ /* 0x000e220000000800 */
[----:B------:R-:W-:Y:S03]  /*1740*/  BSSY.RECONVERGENT B1, `(.L_x_11) ;  /* 0x0000072000017945 */ /* 0x000fe60003800200 */
[----:B------:R-:W-:Y:S01]  /*1750*/  LEA R20, R29, R14, 0x1 ;  /* 0x0000000e1d147211 */ /* 0x000fe200078e08ff */
[----:B------:R-:W-:Y:S04]  /*1760*/  LDS R27, [R14] ;  /* 0x000000000e1b7984 */ /* 0x000fe80000000800 */
[----:B------:R-:W1:Y:S01]  /*1770*/  LDS R4, [R20] ;  /* 0x0000000014047984 */ /* 0x000e620000000800 */
[----:B0-----:R-:W-:-:S02]  /*1780*/  ISETP.NE.AND P0, PT, R8, RZ, PT ;  /* 0x000000ff0800720c */ /* 0x001fc40003f05270 */
[C-C-:B-1----:R-:W-:Y:S02]  /*1790*/  PRMT R26, R27.reuse, 0x5410, R4.reuse ;  /* 0x000054101b1a7816 */ /* 0x142fe40000000004 */
[----:B------:R-:W-:-:S09]  /*17a0*/  PRMT R27, R27, 0x7632, R4 ;  /* 0x000076321b1b7816 */ /* 0x000fd20000000004 */
[----:B------:R-:W-:Y:S05]  /*17b0*/  @P0 BRA `(.L_x_12) ;  /* 0x00000004000c0947 */ /* 0x000fea0003800000 */
[C---:B------:R-:W-:Y:S01]  /*17c0*/  LEA R15, R5.reuse, R3, 0x1 ;  /* 0x00000003050f7211 */ /* 0x040fe200078e08ff */
[----:B------:R-:W-:Y:S01]  /*17d0*/  BSSY.RECONVERGENT B2, `(.L_x_13) ;  /* 0x000003c000027945 */ /* 0x000fe20003800200 */
[----:B------:R-:W-:-:S03]  /*17e0*/  LEA.HI R5, R5, R5, RZ, 0x1 ;  /* 0x0000000505057211 */ /* 0x000fc600078f08ff */
[----:B------:R-:W-:Y:S01]  /*17f0*/  IMAD R32, R29, 0x2, R15 ;  /* 0x000000021d207824 */ /* 0x000fe200078e020f */
[----:B------:R-:W-:Y:S01]  /*1800*/  LDS R25, [R15] ;  /* 0x000000000f197984 */ /* 0x000fe20000000800 */
[----:B------:R-:W-:-:S03]  /*1810*/  SHF.L.U32 R5, R5, 0x1, RZ ;  /* 0x0000000105057819 */ /* 0x000fc600000006ff */
[----:B------:R-:W0:Y:S01]  /*1820*/  LDS R4, [R32] ;  /* 0x0000000020047984 */ /* 0x000e220000000800 */
[----:B------:R-:W-:-:S04]  /*1830*/  LOP3.LUT R7, R5, 0xfffffffc, RZ, 0xc0, !PT ;  /* 0xfffffffc05077812 */ /* 0x000fc800078ec0ff */
[----:B------:R-:W-:Y:S02]  /*1840*/  ISETP.GE.AND P0, PT, R7, R9, PT ;  /* 0x000000090700720c */ /* 0x000fe40003f06270 */
[C-C-:B0-----:R-:W-:Y:S02]  /*1850*/  PRMT R24, R25.reuse, 0x5410, R4.reuse ;  /* 0x0000541019187816 */ /* 0x141fe40000000004 */
[----:B------:R-:W-:-:S09]  /*1860*/  PRMT R25, R25, 0x7632, R4 ;  /* 0x0000763219197816 */ /* 0x000fd20000000004 */
[----:B------:R-:W-:Y:S05]  /*1870*/  @P0 BRA `(.L_x_14) ;  /* 0x0000000000c40947 */ /* 0x000fea0003800000 */
[----:B------:R-:W-:Y:S01]  /*1880*/  I2FP.F32.S32 R5, R9 ;  /* 0x0000000900057245 */ /* 0x000fe20000201400 */
[----:B------:R-:W-:Y:S01]  /*1890*/  VIADD R8, R8, -UR39 ;  /* 0x8000002708087c36 */ /* 0x000fe20008000000 */
[----:B------:R-:W-:Y:S01]  /*18a0*/  IADD3 R4, PT, PT, R7, 0x2, RZ ;  /* 0x0000000207047810 */ /* 0x000fe20007ffe0ff */
[----:B------:R-:W-:Y:S02]  /*18b0*/  HADD2.F32 R11, -RZ, R25.H1_H1 ;  /* 0x30000019ff0b7230 */ /* 0x000fe40000004100 */
[----:B------:R-:W-:Y:S01]  /*18c0*/  HADD2.F32 R21, -RZ, R27.H0_H0 ;  /* 0x2000001bff157230 */ /* 0x000fe20000004100 */
[----:B------:R-:W0:Y:S01]  /*18d0*/  MUFU.RCP R5, R5 ;  /* 0x0000000500057308 */ /* 0x000e220000001000 */
[----:B------:R-:W-:Y:S01]  /*18e0*/  I2FP.F32.S32 R4, R4 ;  /* 0x0000000400047245 */ /* 0x000fe20000201400 */
[----:B------:R-:W-:Y:S01]  /*18f0*/  HADD2.F32 R25, -RZ, R25.H0_H0 ;  /* 0x20000019ff197230 */ /* 0x000fe20000004100 */
[----:B------:R-:W-:-:S03]  /*1900*/  I2FP.F32.S32 R9, R8 ;  /* 0x0000000800097245 */ /* 0x000fc60000201400 */
[----:B0-----:R-:W-:-:S04]  /*1910*/  FMUL.FTZ R4, R4, R5 ;  /* 0x0000000504047220 */ /* 0x001fc80000410000 */
[----:B------:R-:W-:Y:S01]  /*1920*/  FMUL.FTZ R6, R4, 13.28771209716796875 ;  /* 0x41549a7804067820 */ /* 0x000fe20000410000 */
[----:B------:R-:W-:-:S05]  /*1930*/  I2FP.F32.S32 R4, R7 ;  /* 0x0000000700047245 */ /* 0x000fca0000201400 */
[----:B------:R-:W0:Y:S01]  /*1940*/  MUFU.EX2 R6, -R6 ;  /* 0x8000000600067308 */ /* 0x000e220000000800 */
[----:B------:R-:W-:-:S04]  /*1950*/  FMUL.FTZ R4, R4, R5 ;  /* 0x0000000504047220 */ /* 0x000fc80000410000 */
[----:B------:R-:W-:-:S06]  /*1960*/  FMUL.FTZ R4, R4, 13.28771209716796875 ;  /* 0x41549a7804047820 */ /* 0x000fcc0000410000 */
[----:B------:R-:W1:Y:S01]  /*1970*/  MUFU.EX2 R4, -R4 ;  /* 0x8000000400047308 */ /* 0x000e620000000800 */
[----:B0-----:R-:W-:-:S04]  /*1980*/  FMUL.FTZ R5, R9, R6 ;  /* 0x0000000609057220 */ /* 0x001fc80000410000 */
[----:B------:R-:W-:-:S04]  /*1990*/  FMUL.RZ R10, R5, 0.15915493667125701904 ;  /* 0x3e22f983050a7820 */ /* 0x000fc8000040c000 */
[----:B------:R-:W0:Y:S01]  /*19a0*/  MUFU.SIN R8, R10 ;  /* 0x0000000a00087308 */ /* 0x000e220000000400 */
[----:B-1----:R-:W-:Y:S01]  /*19b0*/  FMUL.FTZ R5, R9, R4 ;  /* 0x0000000409057220 */ /* 0x002fe20000410000 */
[----:B------:R-:W-:-:S03]  /*19c0*/  HADD2.F32 R9, -RZ, R27.H1_H1 ;  /* 0x3000001bff097230 */ /* 0x000fc60000004100 */
[----:B------:R-:W-:-:S03]  /*19d0*/  FMUL.RZ R13, R5, 0.15915493667125701904 ;  /* 0x3e22f983050d7820 */ /* 0x000fc6000040c000 */
[----:B------:R-:W1:Y:S08]  /*19e0*/  MUFU.COS R7, R10 ;  /* 0x0000000a00077308 */ /* 0x000e700000000000 */
[----:B------:R-:W2:Y:S01]  /*19f0*/  MUFU.SIN R6, R13 ;  /* 0x0000000d00067308 */ /* 0x000ea20000000400 */
[-C--:B0-----:R-:W-:Y:S01]  /*1a00*/  FMUL.FTZ R4, R9, R8.reuse ;  /* 0x0000000809047220 */ /* 0x081fe20000410000 */
[----:B------:R-:W-:-:S06]  /*1a10*/  FMUL.FTZ R12, R11, R8 ;  /* 0x000000080b0c7220 */ /* 0x000fcc0000410000 */
[----:B------:R0:W3:Y:S01]  /*1a20*/  MUFU.COS R5, R13 ;  /* 0x0000000d00057308 */ /* 0x0000e20000000000 */
[-C--:B-1----:R-:W-:Y:S01]  /*1a30*/  FMUL.FTZ R9, R9, R7.reuse ;  /* 0x0000000709097220 */ /* 0x082fe20000410000 */
[-C--:B------:R-:W-:Y:S01]  /*1a40*/  FMUL.FTZ R11, R11, R7.reuse ;  /* 0x000000070b0b7220 */ /* 0x080fe20000410000 */
[-C--:B------:R-:W-:Y:S01]  /*1a50*/  FFMA.FTZ R27, R21, R7.reuse, -R4 ;  /* 0x00000007151b7223 */ /* 0x080fe20000010804 */
[----:B------:R-:W-:Y:S01]  /*1a60*/  FFMA.FTZ R12, R25, R7, -R12 ;  /* 0x00000007190c7223 */ /* 0x000fe2000001080c */
[-C--:B------:R-:W-:Y:S01]  /*1a70*/  FFMA.FTZ R10, R21, R8.reuse, R9 ;  /* 0x00000008150a7223 */ /* 0x080fe20000010009 */
[----:B------:R-:W-:Y:S02]  /*1a80*/  HADD2.F32 R7, -RZ, R26.H1_H1 ;  /* 0x3000001aff077230 */ /* 0x000fe40000004100 */
[----:B------:R-:W-:Y:S01]  /*1a90*/  FFMA.FTZ R11, R25, R8, R11 ;  /* 0x00000008190b7223 */ /* 0x000fe2000001000b */
[----:B------:R-:W-:Y:S02]  /*1aa0*/  HADD2.F32 R9, -RZ, R24.H1_H1 ;  /* 0x30000018ff097230 */ /* 0x000fe40000004100 */
[----:B0-----:R-:W-:-:S02]  /*1ab0*/  HADD2.F32 R13, -RZ, R26.H0_H0 ;  /* 0x2000001aff0d7230 */ /* 0x001fc40000004100 */
[-C--:B--2---:R-:W-:Y:S01]  /*1ac0*/  FMUL.FTZ R4, R7, R6.reuse ;  /* 0x0000000607047220 */ /* 0x084fe20000410000 */
[----:B------:R-:W-:Y:S02]  /*1ad0*/  HADD2.F32 R21, -RZ, R24.H0_H0 ;  /* 0x20000018ff157230 */ /* 0x000fe40000004100 */
[----:B------:R-:W-:Y:S01]  /*1ae0*/  FMUL.FTZ R8, R9, R6 ;  /* 0x0000000609087220 */ /* 0x000fe20000410000 */
[----:B------:R-:W-:Y:S02]  /*1af0*/  F2FP.F16.F32.PACK_AB R27, R10, R27 ;  /* 0x0000001b0a1b723e */ /* 0x000fe400000000ff */
[----:B------:R-:W-:Y:S01]  /*1b00*/  F2FP.F16.F32.PACK_AB R25, R11, R12 ;  /* 0x0000000c0b19723e */ /* 0x000fe200000000ff */
[-C--:B---3--:R-:W-:Y:S01]  /*1b10*/  FMUL.FTZ R7, R7, R5.reuse ;  /* 0x0000000507077220 */ /* 0x088fe20000410000 */
[-C--:B------:R-:W-:Y:S01]  /*1b20*/  FMUL.FTZ R9, R9, R5.reuse ;  /* 0x0000000509097220 */ /* 0x080fe20000410000 */
[-C--:B------:R-:W-:Y:S01]  /*1b30*/  FFMA.FTZ R4, R13, R5.reuse, -R4 ;  /* 0x000000050d047223 */ /* 0x080fe20000010804 */
[----:B------:R-:W-:Y:S01]  /*1b40*/  FFMA.FTZ R8, R21, R5, -R8 ;  /* 0x0000000515087223 */ /* 0x000fe20000010808 */
[-C--:B------:R-:W-:Y:S01]  /*1b50*/  FFMA.FTZ R7, R13, R6.reuse, R7 ;  /* 0x000000060d077223 */ /* 0x080fe20000010007 */
[----:B------:R-:W-:-:S04]  /*1b60*/  FFMA.FTZ R9, R21, R6, R9 ;  /* 0x0000000615097223 */ /* 0x000fc80000010009 */
[----:B------:R-:W-:Y:S02]  /*1b70*/  F2FP.F16.F32.PACK_AB R26, R7, R4 ;  /* 0x00000004071a723e */ /* 0x000fe400000000ff */
[----:B------:R-:W-:-:S07]  /*1b80*/  F2FP.F16.F32.PACK_AB R24, R9, R8 ;  /* 0x000000080918723e */ /* 0x000fce00000000ff */
.L_x_14:
[----:B------:R-:W-:Y:S05]  /*1b90*/  BSYNC.RECONVERGENT B2 ;  /* 0x0000000000027941 */ /* 0x000fea0003800200 */
.L_x_13:
[C-C-:B------:R-:W-:Y:S02]  /*1ba0*/  PRMT R4, R24.reuse, 0x5410, R25.reuse ;  /* 0x0000541018047816 */ /* 0x140fe40000000019 */
[----:B------:R-:W-:-:S03]  /*1bb0*/  PRMT R5, R24, 0x7632, R25 ;  /* 0x0000763218057816 */ /* 0x000fc60000000019 */
[----:B------:R0:W-:Y:S04]  /*1bc0*/  STS [R15], R4 ;  /* 0x000000040f007388 */ /* 0x0001e80000000800 */
[----:B------:R0:W-:Y:S01]  /*1bd0*/  STS [R32], R5 ;  /* 0x0000000520007388 */ /* 0x0001e20000000800 */
[----:B------:R-:W-:Y:S05]  /*1be0*/  BRA `(.L_x_15) ;  /* 0x00000000009c7947 */ /* 0x000fea0003800000 */
.L_x_12:
[----:B------:R-:W-:-:S04]  /*1bf0*/  LEA.HI R5, R5, R5, RZ, 0x1 ;  /* 0x0000000505057211 */ /* 0x000fc800078f08ff */
[----:B------:R-:W-:-:S04]  /*1c00*/  SHF.L.U32 R5, R5, 0x1, RZ ;  /* 0x0000000105057819 */ /* 0x000fc800000006ff */
[----:B------:R-:W-:-:S04]  /*1c10*/  LOP3.LUT R6, R5, 0xfffffffc, RZ, 0xc0, !PT ;  /* 0xfffffffc05067812 */ /* 0x000fc800078ec0ff */
[----:B------:R-:W-:-:S13]  /*1c20*/  ISETP.GE.AND P0, PT, R6, R9, PT ;  /* 0x000000090600720c */ /* 0x000fda0003f06270 */
[----:B------:R-:W-:Y:S05]  /*1c30*/  @P0 BRA `(.L_x_15) ;  /* 0x0000000000880947 */ /* 0x000fea0003800000 */
[----:B------:R-:W-:Y:S01]  /*1c40*/  I2FP.F32.S32 R9, R9 ;  /* 0x0000000900097245 */ /* 0x000fe20000201400 */
[--C-:B------:R-:W-:Y:S01]  /*1c50*/  HADD2.F32 R10, -RZ, R27.reuse.H1_H1 ;  /* 0x3000001bff0a7230 */ /* 0x100fe20000004100 */
[----:B------:R-:W-:Y:S01]  /*1c60*/  IADD3 R4, PT, PT, R6, 0x2, RZ ;  /* 0x0000000206047810 */ /* 0x000fe20007ffe0ff */
[--C-:B------:R-:W-:Y:S02]  /*1c70*/  HADD2.F32 R13, -RZ, R26.reuse.H1_H1 ;  /* 0x3000001aff0d7230 */ /* 0x100fe40000004100 */
[----:B------:R-:W-:Y:S01]  /*1c80*/  HADD2.F32 R26, -RZ, R26.H0_H0 ;  /* 0x2000001aff1a7230 */ /* 0x000fe20000004100 */
[----:B------:R-:W0:Y:S01]  /*1c90*/  MUFU.RCP R9, R9 ;  /* 0x0000000900097308 */ /* 0x000e220000001000 */
[----:B------:R-:W-:Y:S01]  /*1ca0*/  I2FP.F32.S32 R4, R4 ;  /* 0x0000000400047245 */ /* 0x000fe20000201400 */
[----:B------:R-:W-:-:S04]  /*1cb0*/  HADD2.F32 R32, -RZ, R27.H0_H0 ;  /* 0x2000001bff207230 */ /* 0x000fc80000004100 */
[----:B0-----:R-:W-:Y:S01]  /*1cc0*/  FMUL.FTZ R5, R4, R9 ;  /* 0x0000000904057220 */ /* 0x001fe20000410000 */
[----:B------:R-:W-:-:S03]  /*1cd0*/  I2FP.F32.S32 R4, R6 ;  /* 0x0000000600047245 */ /* 0x000fc60000201400 */
[----:B------:R-:W-:Y:S02]  /*1ce0*/  FMUL.FTZ R6, R5, 13.28771209716796875 ;  /* 0x41549a7805067820 */ /* 0x000fe40000410000 */
[----:B------:R-:W-:Y:S02]  /*1cf0*/  FMUL.FTZ R4, R4, R9 ;  /* 0x0000000904047220 */ /* 0x000fe40000410000 */
[----:B------:R-:W0:Y:S02]  /*1d00*/  MUFU.EX2 R7, -R6 ;  /* 0x8000000600077308 */ /* 0x000e240000000800 */
[----:B------:R-:W-:Y:S01]  /*1d10*/  FMUL.FTZ R5, R4, 13.28771209716796875 ;  /* 0x41549a7804057820 */ /* 0x000fe20000410000 */
[----:B------:R-:W-:-:S05]  /*1d20*/  I2FP.F32.S32 R4, R8 ;  /* 0x0000000800047245 */ /* 0x000fca0000201400 */
[----:B------:R-:W1:Y:S01]  /*1d30*/  MUFU.EX2 R5, -R5 ;  /* 0x8000000500057308 */ /* 0x000e620000000800 */
[----:B0-----:R-:W-:-:S04]  /*1d40*/  FMUL.FTZ R7, R4, R7 ;  /* 0x0000000704077220 */ /* 0x001fc80000410000 */
[----:B------:R-:W-:Y:S01]  /*1d50*/  FMUL.RZ R7, R7, 0.15915493667125701904 ;  /* 0x3e22f98307077820 */ /* 0x000fe2000040c000 */
[----:B-1----:R-:W-:-:S03]  /*1d60*/  FMUL.FTZ R4, R4, R5 ;  /* 0x0000000504047220 */ /* 0x002fc60000410000 */
[----:B------:R-:W0:Y:S01]  /*1d70*/  MUFU.SIN R9, R7 ;  /* 0x0000000700097308 */ /* 0x000e220000000400 */
[----:B------:R-:W-:-:S07]  /*1d80*/  FMUL.RZ R12, R4, 0.15915493667125701904 ;  /* 0x3e22f983040c7820 */ /* 0x000fce000040c000 */
[----:B------:R-:W1:Y:S08]  /*1d90*/  MUFU.SIN R6, R12 ;  /* 0x0000000c00067308 */ /* 0x000e700000000400 */
[----:B------:R-:W2:Y:S01]  /*1da0*/  MUFU.COS R8, R7 ;  /* 0x0000000700087308 */ /* 0x000ea20000000000 */
[----:B0-----:R-:W-:-:S07]  /*1db0*/  FMUL.FTZ R11, R10, R9 ;  /* 0x000000090a0b7220 */ /* 0x001fce0000410000 */
[----:B------:R-:W0:Y:S01]  /*1dc0*/  MUFU.COS R4, R12 ;  /* 0x0000000c00047308 */ /* 0x000e220000000000 */
[----:B-1----:R-:W-:Y:S01]  /*1dd0*/  FMUL.FTZ R5, R13, R6 ;  /* 0x000000060d057220 */ /* 0x002fe20000410000 */
[-C--:B--2---:R-:W-:Y:S01]  /*1de0*/  FMUL.FTZ R10, R10, R8.reuse ;  /* 0x000000080a0a7220 */ /* 0x084fe20000410000 */
[----:B------:R-:W-:-:S03]  /*1df0*/  FFMA.FTZ R11, R32, R8, -R11 ;  /* 0x00000008200b7223 */ /* 0x000fc6000001080b */
[----:B------:R-:W-:Y:S01]  /*1e00*/  FFMA.FTZ R10, R32, R9, R10 ;  /* 0x00000009200a7223 */ /* 0x000fe2000001000a */
[-C--:B0-----:R-:W-:Y:S01]  /*1e10*/  FMUL.FTZ R7, R13, R4.reuse ;  /* 0x000000040d077220 */ /* 0x081fe20000410000 */
[----:B------:R-:W-:-:S03]  /*1e20*/  FFMA.FTZ R5, R26, R4, -R5 ;  /* 0x000000041a057223 */ /* 0x000fc60000010805 */
[----:B------:R-:W-:Y:S01]  /*1e30*/  F2FP.F16.F32.PACK_AB R27, R10, R11 ;  /* 0x0000000b0a1b723e */ /* 0x000fe200000000ff */
[----:B------:R-:W-:-:S05]  /*1e40*/  FFMA.FTZ R26, R26, R6, R7 ;  /* 0x000000061a1a7223 */ /* 0x000fca0000010007 */
[----:B------:R-:W-:-:S07]  /*1e50*/  F2FP.F16.F32.PACK_AB R26, R26, R5 ;  /* 0x000000051a1a723e */ /* 0x000fce00000000ff */
.L_x_15:
[----:B------:R-:W-:Y:S05]  /*1e60*/  BSYNC.RECONVERGENT B1 ;  /* 0x0000000000017941 */ /* 0x000fea0003800200 */
.L_x_11:
[C-C-:B0-----:R-:W-:Y:S02]  /*1e70*/  PRMT R4, R26.reuse, 0x5410, R27.reuse ;  /* 0x000054101a047816 */ /* 0x141fe4000000001b */
[----:B------:R-:W-:-:S03]  /*1e80*/  PRMT R5, R26, 0x7632, R27 ;  /* 0x000076321a057816 */ /* 0x000fc6000000001b */
[----:B------:R0:W-:Y:S04]  /*1e90*/  STS [R14], R4 ;  /* 0x000000040e007388 */ /* 0x0001e80000000800 */
[----:B------:R0:W-:Y:S02]  /*1ea0*/  STS [R20], R5 ;  /* 0x0000000514007388 */ /* 0x0001e40000000800 */
.L_x_10:
[----:B------:R-:W-:Y:S05]  /*1eb0*/  BSYNC.RECONVERGENT B0 ;  /* 0x0000000000007941 */ /* 0x000fea0003800200 */
.L_x_9:
[----:B------:R-:W-:Y:S06]  /*1ec0*/  BAR.SYNC.DEFER_BLOCKING 0x0 ;  /* 0x0000000000007b1d */ /* 0x000fec0000010000 */
[----:B------:R-:W-:Y:S04]  /*1ed0*/  BSSY.RECONVERGENT B0, `(.L_x_16) ;  /* 0x0000009000007945 */ /* 0x000fe80003800200 */
[----:B------:R-:W-:Y:S05]  /*1ee0*/  @!P6 BRA `(.L_x_17) ;  /* 0x00000000001ce947 */ /* 0x000fea0003800000 */
[----:B------:R-:W2:Y:S01]  /*1ef0*/  LDCU UR4, c[0x0][0x40c] ;  /* 0x00008180ff0477ac */ /* 0x000ea20008000800 */
[----:B------:R-:W-:-:S04]  /*1f00*/  IMAD R29, R29, R30, R31 ;  /* 0x0000001e1d1d7224 */ /* 0x000fc800078e021f */
[----:B------:R-:W-:-:S05]  /*1f10*/  IMAD R0, R29, 0x2, R0 ;  /* 0x000000021d007824 */ /* 0x000fca00078e0200 */
[----:B-1----:R3:W4:Y:S01]  /*1f20*/  LDS.64 R26, [R0] ;  /* 0x00000000001a7984 */ /* 0x0027220000000a00 */
[----:B--2---:R-:W-:-:S13]  /*1f30*/  ISETP.NE.AND P0, PT, RZ, UR4, PT ;  /* 0x00000004ff007c0c */ /* 0x004fda000bf05270 */
[----:B------:R-:W-:-:S05]  /*1f40*/  @!P0 LEA R3, R29, R3, 0x1 ;  /* 0x000000031d038211 */ /* 0x000fca00078e08ff */
[----:B------:R3:W2:Y:S02]  /*1f50*/  @!P0 LDS.64 R24, [R3] ;  /* 0x0000000003188984 */ /* 0x0006a40000000a00 */
.L_x_17:
[----:B------:R-:W-:Y:S05]  /*1f60*/  BSYNC.RECONVERGENT B0 ;  /* 0x0000000000007941 */ /* 0x000fea0003800200 */
.L_x_16:
[----:B------:R-:W-:Y:S06]  /*1f70*/  BAR.SYNC.DEFER_BLOCKING 0x0 ;  /* 0x0000000000007b1d */ /* 0x000fec0000010000 */
.L_x_6:
[----:B------:R-:W-:Y:S05]  /*1f80*/  BSYNC.RECONVERGENT B6 ;  /* 0x0000000000067941 */ /* 0x000fea0003800200 */
.L_x_3:
[----:B------:R-:W3:Y:S01]  /*1f90*/  LDC R216, c[0x0][0x3f4] ;  /* 0x0000fd00ffd87b82 */ /* 0x000ee20000000800 */
[----:B------:R-:W-:Y:S02]  /*1fa0*/  ISETP.GT.U32.AND P0, PT, R2, 0x1f, PT ;  /* 0x0000001f0200780c */ /* 0x000fe40003f04070 */
[----:B---3--:R-:W-:-:S04]  /*1fb0*/  IADD3 R0, PT, PT, RZ, -R216, RZ ;  /* 0x800000d8ff007210 */ /* 0x008fc80007ffe0ff */
[----:B------:R-:W-:-:S04]  /*1fc0*/  VIADDMNMX R0, R0, UR45, RZ, !PT ;  /* 0x0000002d00007c46 */ /* 0x000fc8000f8001ff */
[----:B------:R-:W-:Y:S01]  /*1fd0*/  R2UR UR10, R0 ;  /* 0x00000000000a72ca */ /* 0x000fe200000e0000 */
[----:B------:R-:W-:Y:S02]  /*1fe0*/  IMAD.MOV.U32 R0, RZ, RZ, -0x800001 ;  /* 0xff7fffffff007424 */ /* 0x000fe400078e00ff */
[----:B------:R-:W-:-:S12]  /*1ff0*/  @P0 BRA `(.L_x_18) ;  /* 0x0000000000f40947 */ /* 0x000fd80003800000 */
[----:B------:R-:W3:Y:S01]  /*2000*/  LDCU UR4, c[0x0][0x40c] ;  /* 0x00008180ff0477ac */ /* 0x000ee20008000800 */
[----:B------:R-:W5:Y:S01]  /*2010*/  S2R R10, SR_CgaCtaId ;  /* 0x00000000000a7919 */ /* 0x000f620000008800 */
[----:B------:R-:W-:Y:S01]  /*2020*/  MOV R8, 0x400 ;  /* 0x0000040000087802 */ /* 0x000fe20000000f00 */
[----:B------:R-:W-:Y:S02]  /*2030*/  IMAD R28, R28, R216, UR41 ;  /* 0x000000291c1c7e24 */ /* 0x000fe4000f8e02d8 */
[----:B--2-4-:R-:W-:Y:S02]  /*2040*/  HMUL2 R12, R27, R25 ;  /* 0x000000191b0c7232 */ /* 0x014fe40000000000 */
[----:B------:R-:W-:Y:S01]  /*2050*/  IMAD R9, R216, UR48, R19 ;  /* 0x00000030d8097c24 */ /* 0x000fe2000f8e0213 */
[----:B------:R-:W-:-:S03]  /*2060*/  IADD3 R3, PT, PT, R8, 0x40, RZ ;  /* 0x0000004008037810 */ /* 0x000fc60007ffe0ff */
[----:B------:R-:W-:Y:S02]  /*2070*/  IMAD R9, R28, 0x8, R9 ;  /* 0x000000081c097824 */ /* 0x000fe400078e0209 */
[----:B------:R-:W-:Y:S01]  /*2080*/  HFMA2 R12, R26, R24, R12 ;  /* 0x000000181a0c7231 */ /* 0x000fe2000000000c */
[----:B---3--:R-:W-:Y:S01]  /*2090*/  ISETP.NE.AND P1, PT, RZ, UR4, PT ;  /* 0x00000004ff007c0c */ /* 0x008fe2000bf25270 */
[----:B------:R-:W-:-:S03]  /*20a0*/  UMOV UR4, 0xffffffff ;  /* 0xffffffff00047882 */ /* 0x000fc60000000000 */
[--C-:B------:R-:W-:Y:S01]  /*20b0*/  HADD2.F32 R13, -RZ, R12.reuse.H0_H0 ;  /* 0x2000000cff0d7230 */ /* 0x100fe20000004100 */
[----:B------:R-:W-:Y:S01]  /*20c0*/  ISETP.GT.U32.OR P0, PT, R2, 0x17, P1 ;  /* 0x000000170200780c */ /* 0x000fe20000f04470 */
[----:B------:R-:W-:-:S05]  /*20d0*/  HADD2.F32 R12, -RZ, R12.H1_H1 ;  /* 0x3000000cff0c7230 */ /* 0x000fca0000004100 */
[----:B------:R-:W-:Y:S02]  /*20e0*/  FADD.FTZ R13, R13, R12 ;  /* 0x0000000c0d0d7221 */ /* 0x000fe40000010000 */
[----:B------:R-:W-:Y:S02]  /*20f0*/  @!P1 IADD3 R6, PT, PT, R8, 0x140, RZ ;  /* 0x0000014008069810 */ /* 0x000fe40007ffe0ff */
[----:B-----5:R-:W-:-:S03]  /*2100*/  LEA R3, R10, R3, 0x18 ;  /* 0x000000030a037211 */ /* 0x020fc600078ec0ff */
[----:B01----:R-:W0:Y:S01]  /*2110*/  @!P0 LDC.64 R4, c[0x0][0x3b8] ;  /* 0x0000ee00ff048b82 */ /* 0x003e220000000a00 */
[----:B------:R-:W-:Y:S02]  /*2120*/  @!P1 LEA R7, R10, R6, 0x18 ;  /* 0x000000060a079211 */ /* 0x000fe400078ec0ff */
[C---:B------:R-:W-:Y:S02]  /*2130*/  LEA R3, R2.reuse, R3, 0x3 ;  /* 0x0000000302037211 */ /* 0x040fe400078e18ff */
[----:B------:R-:W-:-:S03]  /*2140*/  @!P1 LEA R7, R2, R7, 0x3 ;  /* 0x0000000702079211 */ /* 0x000fc600078e18ff */
[----:B------:R1:W-:Y:S04]  /*2150*/  STS.64 [R3], R26 ;  /* 0x0000001a03007388 */ /* 0x0003e80000000a00 */
[----:B------:R1:W-:Y:S01]  /*2160*/  @!P1 STS.64 [R7], R22 ;  /* 0x0000001607009388 */ /* 0x0003e20000000a00 */
[----:B0-----:R-:W-:-:S05]  /*2170*/  @!P0 IMAD.WIDE R4, R9, 0x2, R4 ;  /* 0x0000000209048825 */ /* 0x001fca00078e0204 */
[----:B------:R1:W-:Y:S01]  /*2180*/  @!P0 STG.E.64 desc[UR36][R4.64], R24 ;  /* 0x0000001804008986 */ /* 0x0003e2000c101b24 */
[----:B------:R-:W-:Y:S05]  /*2190*/  BRA.DIV UR4, `(.L_x_19) ;  /* 0x0000008a04287947 */ /* 0x000fea000b800000 */
[----:B------:R-:W1:Y:S02]  /*21a0*/  SHFL.BFLY PT, R14, R13, 0x10, 0x1f ;  /* 0x0e001f000d0e7f89 */ /* 0x000e6400000e0000 */
[----:B-1----:R-:W-:-:S05]  /*21b0*/  FADD.FTZ R3, R13, R14 ;  /* 0x0000000e0d037221 */ /* 0x002fca0000010000 */
[----:B------:R-:W0:Y:S02]  /*21c0*/  SHFL.BFLY PT, R14, R3, 0x8, 0x1f ;  /* 0x0d001f00030e7f89 */ /* 0x000e2400000e0000 */
[----:B0-----:R-:W-:-:S05]  /*21d0*/  FADD.FTZ R4, R3, R14 ;  /* 0x0000000e03047221 */ /* 0x001fca0000010000 */
[----:B------:R-:W0:Y:S02]  /*21e0*/  SHFL.BFLY PT, R14, R4, 0x4, 0x1f ;  /* 0x0c801f00040e7f89 */ /* 0x000e2400000e0000 */
[----:B0-----:R-:W-:-:S05]  /*21f0*/  FADD.FTZ R5, R4, R14 ;  /* 0x0000000e04057221 */ /* 0x001fca0000010000 */
[----:B------:R-:W0:Y:S02]  /*2200*/  SHFL.BFLY PT, R14, R5, 0x2, 0x1f ;  /* 0x0c401f00050e7f89 */ /* 0x000e2400000e0000 */
[----:B0-----:R-:W-:-:S05]  /*2210*/  FADD.FTZ R6, R5, R14 ;  /* 0x0000000e05067221 */ /* 0x001fca0000010000 */
[----:B------:R0:W1:Y:S02]  /*2220*/  SHFL.BFLY PT, R14, R6, 0x1, 0x1f ;  /* 0x0c201f00060e7f89 */ /* 0x00006400000e0000 */
.L_x_130:
[----:B------:R-:W-:Y:S01]  /*2230*/  ISETP.NE.AND P0, PT, R2, RZ, PT ;  /* 0x000000ff0200720c */ /* 0x000fe20003f05270 */
[----:B-1----:R-:W-:-:S12]  /*2240*/  FADD.FTZ R14, R6, R14 ;  /* 0x0000000e060e7221 */ /* 0x002fd80000010000 */
[----:B------:R-:W-:Y:S05]  /*2250*/  @P0 BRA `(.L_x_18) ;  /* 0x00000000005c0947 */ /* 0x000fea0003800000 */
[----:B------:R-:W1:Y:S02]  /*2260*/  LDCU.64 UR4, c[0x0][0x438] ;  /* 0x00008700ff0477ac */ /* 0x000e640008000a00 */
[----:B-1----:R-:W-:-:S04]  /*2270*/  UISETP.NE.U32.AND UP0, UPT, UR4, URZ, UPT ;  /* 0x000000ff0400728c */ /* 0x002fc8000bf05070 */
[----:B------:R-:W-:-:S06]  /*2280*/  UISETP.NE.AND.EX UP0, UPT, UR5, URZ, UPT, UP0 ;  /* 0x000000ff0500728c */ /* 0x000fcc000bf05300 */
[----:B------:R-:W-:-:S05]  /*2290*/  PLOP3.LUT P0, PT, PT, PT, UP0, 0x80, 0x8 ;  /* 0x000000000008781c */ /* 0x000fca0003f0f008 */
[----:B------:R-:W1:Y:S01]  /*22a0*/  @UP0 LDCU UR8, c[0x0][0x440] ;  /* 0x00008800ff0807ac */ /* 0x000e620008000800 */
[----:B------:R-:W2:Y:S01]  /*22b0*/  @UP0 LDCU.64 UR4, c[0x0][0x438] ;  /* 0x00008700ff0407ac */ /* 0x000ea20008000a00 */
[----:B------:R-:W-:-:S04]  /*22c0*/  @UP0 UIADD3 UR6, UPT, UPT, UR44, -UR39, URZ ;  /* 0x800000272c060290 */ /* 0x000fc8000fffe0ff */
[----:B-1----:R-:W-:-:S04]  /*22d0*/  @UP0 UIMAD UR7, UR46, UR8, UR6 ;  /* 0x000000082e0702a4 */ /* 0x002fc8000f8e0206 */
[----:B------:R-:W-:-:S04]  /*22e0*/  @UP0 UIMAD UR7, UR7, UR8, UR6 ;  /* 0x00000008070702a4 */ /* 0x000fc8000f8e0206 */
[----:B--2---:R-:W-:-:S06]  /*22f0*/  @UP0 UIMAD.WIDE UR4, UR7, 0x2, UR4 ;  /* 0x00000002070408a5 */ /* 0x004fcc000f8e0204 */
[----:B------:R-:W-:Y:S01]  /*2300*/  IMAD.U32 R4, RZ, RZ, UR4 ;  /* 0x00000004ff047e24 */ /* 0x000fe2000f8e00ff */
[----:B------:R-:W-:-:S04]  /*2310*/  MOV R5, UR5 ;  /* 0x0000000500057c02 */ /* 0x000fc80008000f00 */
[----:B------:R-:W1:Y:S01]  /*2320*/  LDCU UR5, c[0x0][0x410] ;  /* 0x00008200ff0577ac */ /* 0x000e620008000800 */
[----:B------:R-:W2:Y:S01]  /*2330*/  @P0 LDG.E.U16 R4, desc[UR36][R4.64] ;  /* 0x0000002404040981 */ /* 0x000ea2000c1e1500 */
[----:B------:R-:W-:Y:S01]  /*2340*/  IADD3 R3, PT, PT, R8, 0x240, RZ ;  /* 0x0000024008037810 */ /* 0x000fe20007ffe0ff */
[----:B------:R-:W-:-:S03]  /*2350*/  UIADD3 UR4, UPT, UPT, UR45, -UR10, URZ ;  /* 0x8000000a2d047290 */ /* 0x000fc6000fffe0ff */
[----:B------:R-:W-:-:S03]  /*2360*/  LEA R7, R10, R3, 0x18 ;  /* 0x000000030a077211 */ /* 0x000fc600078ec0ff */
[----:B0-----:R-:W-:-:S05]  /*2370*/  IMAD.U32 R6, RZ, RZ, UR4 ;  /* 0x00000004ff067e24 */ /* 0x001fca000f8e00ff */
[----:B------:R-:W-:Y:S01]  /*2380*/  LEA R7, R6, R7, 0x2 ;  /* 0x0000000706077211 */ /* 0x000fe200078e10ff */
[----:B-1----:R-:W-:Y:S01]  /*2390*/  FMUL.FTZ R0, R14, UR5 ;  /* 0x000000050e007c20 */ /* 0x002fe20008410000 */
[----:B--2---:R-:W-:-:S05]  /*23a0*/  @P0 HADD2.F32 R3, -RZ, R4.H0_H0 ;  /* 0x20000004ff030230 */ /* 0x004fca0000004100 */
[----:B------:R-:W-:-:S05]  /*23b0*/  @P0 FADD.FTZ R0, R0, R3 ;  /* 0x0000000300000221 */ /* 0x000fca0000010000 */
[----:B------:R3:W-:Y:S02]  /*23c0*/  STS [R7+-0x4], R0 ;  /* 0xfffffc0007007388 */ /* 0x0007e40000000800 */
.L_x_18:
[----:B------:R-:W-:Y:S05]  /*23d0*/  WARPSYNC.ALL ;  /* 0x0000000000007948 */ /* 0x000fea0003800000 */
[----:B------:R-:W5:Y:S08]  /*23e0*/  S2UR UR16, SR_CgaCtaId ;  /* 0x00000000001079c3 */ /* 0x000f700000008800 */
[----:B------:R-:W-:Y:S01]  /*23f0*/  BAR.SYNC.DEFER_BLOCKING 0x0 ;  /* 0x0000000000007b1d */ /* 0x000fe20000010000 */
[----:B------:R-:W-:-:S04]  /*2400*/  UIADD3 UR4, UPT, UPT, UR44, 0x1f, -UR10 ;  /* 0x0000001f2c047890 */ /* 0x000fc8000fffe80a */
[----:B------:R-:W-:Y:S01]  /*2410*/  USHF.R.S32.HI UR5, URZ, 0x1f, UR4 ;  /* 0x0000001fff057899 */ /* 0x000fe20008011404 */
[----:B------:R-:W-:Y:S01]  /*2420*/  UMOV UR11, 0x400 ;  /* 0x00000400000b7882 */ /* 0x000fe20000000000 */
[----:B------:R-:W0:Y:S04]  /*2430*/  LDCU UR12, c[0x0][0x40c] ;  /* 0x00008180ff0c77ac */ /* 0x000e280008000800 */
[----:B------:R-:W-:Y:S01]  /*2440*/  MOV R3, UR5 ;  /* 0x0000000500037c02 */ /* 0x000fe20008000f00 */
[----:B------:R-:W1:Y:S03]  /*2450*/  LDCU UR6, c[0x0][0x3f0] ;  /* 0x00007e00ff0677ac */ /* 0x000e660008000800 */
[----:B------:R-:W-:Y:S01]  /*2460*/  LEA.HI R3, R3, UR4, RZ, 0x5 ;  /* 0x0000000403037c11 */ /* 0x000fe2000f8f28ff */
[----:B------:R-:W2:Y:S03]  /*2470*/  LDCU UR19, c[0x0][0x40c] ;  /* 0x00008180ff1377ac */ /* 0x000ea60008000800 */
[----:B------:R-:W-:Y:S01]  /*2480*/  LOP3.LUT R213, R3, 0xffffffe0, RZ, 0xc0, !PT ;  /* 0xffffffe003d57812 */ /* 0x000fe200078ec0ff */
[----:B------:R-:W3:Y:S03]  /*2490*/  LDCU UR20, c[0x0][0x410] ;  /* 0x00008200ff1477ac */ /* 0x000ee60008000800 */
[----:B------:R-:W-:Y:S01]  /*24a0*/  ISETP.GE.AND P0, PT, R2, R213, PT ;  /* 0x000000d50200720c */ /* 0x000fe20003f06270 */
[----:B-----5:R-:W-:-:S02]  /*24b0*/  ULEA UR7, UR16, UR11, 0x18 ;  /* 0x0000000b10077291 */ /* 0x020fc4000f8ec0ff */
[----:B0-----:R-:W-:Y:S01]  /*24c0*/  UISETP.NE.AND UP0, UPT, UR12, URZ, UPT ;  /* 0x000000ff0c00728c */ /* 0x001fe2000bf05270 */
[----:B------:R-:W0:Y:S01]  /*24d0*/  LDCU.64 UR8, c[0x0][0x3c8] ;  /* 0x00007900ff0877ac */ /* 0x000e220008000a00 */
[----:B-1----:R-:W-:-:S05]  /*24e0*/  UIMAD UR6, UR42, UR6, UR46 ;  /* 0x000000062a0672a4 */ /* 0x002fca000f8e022e */
[----:B------:R-:W1:Y:S01]  /*24f0*/  LDS.128 R20, [UR7+0x40] ;  /* 0x00004007ff147984 */ /* 0x000e620008000c00 */
[----:B------:R-:W0:Y:S03]  /*2500*/  LDCU.64 UR22, c[0x0][0x438] ;  /* 0x00008700ff1677ac */ /* 0x000e260008000a00 */
[----:B--2-4-:R-:W2:Y:S01]  /*2510*/  LDS.128 R24, [UR7+0x50] ;  /* 0x00005007ff187984 */ /* 0x014ea20008000c00 */
[----:B------:R-:W4:Y:S03]  /*2520*/  LDCU.64 UR14, c[0x0][0x448] ;  /* 0x00008900ff0e77ac */ /* 0x000f260008000a00 */
[----:B------:R-:W0:Y:S01]  /*2530*/  LDS.128 R28, [UR7+0x60] ;  /* 0x00006007ff1c7984 */ /* 0x000e220008000c00 */
[----:B------:R-:W-:-:S03]  /*2540*/  UIMAD UR6, UR6, 0x60, URZ ;  /* 0x00000060060678a4 */ /* 0x000fc6000f8e02ff */
[----:B------:R-:W0:Y:S04]  /*2550*/  LDS.128 R32, [UR7+0x70] ;  /* 0x00007007ff207984 */ /* 0x000e280008000c00 */
        /* <DEDUP_REMOVED lines=11> */
[----:B------:R-:W0:Y:S01]  /*2610*/  LDS.128 R80, [UR7+0x130] ;  /* 0x00013007ff507984 */ /* 0x000e220008000c00 */
[----:B-1234-:R-:W-:Y:S05]  /*2620*/  BRA.U UP0, `(.L_x_20) ;  /* 0x0000000100407547 */ /* 0x01efea000b800000 */
[----:B------:R-:W1:Y:S04]  /*2630*/  LDS.128 R84, [UR7+0x140] ;  /* 0x00014007ff547984 */ /* 0x000e680008000c00 */
[----:B------:R-:W2:Y:S04]  /*2640*/  LDS.128 R88, [UR7+0x150] ;  /* 0x00015007ff587984 */ /* 0x000ea80008000c00 */
[----:B------:R-:W3:Y:S04]  /*2650*/  LDS.128 R92, [UR7+0x160] ;  /* 0x00016007ff5c7984 */ /* 0x000ee80008000c00 */
[----:B------:R-:W4:Y:S04]  /*2660*/  LDS.128 R96, [UR7+0x170] ;  /* 0x00017007ff607984 */ /* 0x000f280008000c00 */
        /* <DEDUP_REMOVED lines=11> */
[----:B-1234-:R-:W0:Y:S02]  /*2720*/  LDS.128 R144, [UR7+0x230] ;  /* 0x00023007ff907984 */ /* 0x01ee240008000c00 */
.L_x_20:
[----:B------:R-:W-:Y:S01]  /*2730*/  BSSY.RECONVERGENT B0, `(.L_x_21) ;  /* 0x0000326000007945 */ /* 0x000fe20003800200 */
[----:B------:R-:W-:-:S03]  /*2740*/  VIADD R217, R2, UR10 ;  /* 0x0000000a02d97c36 */ /* 0x000fc60008000000 */
[----:B------:R-:W-:Y:S05]  /*2750*/  @P0 BRA `(.L_x_22) ;  /* 0x00000030008c0947 */ /* 0x000fea0003800000 */
[----:B------:R-:W-:Y:S01]  /*2760*/  IABS R3, R216 ;  /* 0x000000d800037213 */ /* 0x000fe20000000000 */
[----:B------:R-:W1:Y:S01]  /*2770*/  LDCU UR17, c[0x0][0x3f8] ;  /* 0x00007f00ff1177ac */ /* 0x000e620008000800 */
[----:B------:R-:W2:Y:S01]  /*2780*/  LDC.64 R236, c[0x0][0x450] ;  /* 0x00011400ffec7b82 */ /* 0x000ea20000000a00 */
[----:B------:R-:W-:Y:S01]  /*2790*/  IMAD R218, R216, UR48, RZ ;  /* 0x00000030d8da7c24 */ /* 0x000fe2000f8e02ff */
[----:B------:R-:W3:Y:S01]  /*27a0*/  I2F.RP R4, R3 ;  /* 0x0000000300047306 */ /* 0x000ee20000209400 */
[----:B------:R-:W4:Y:S01]  /*27b0*/  LDCU.64 UR12, c[0x0][0x420] ;  /* 0x00008400ff0c77ac */ /* 0x000f220008000a00 */
[----:B------:R-:W-:Y:S01]  /*27c0*/  VIADD R213, R213, UR10 ;  /* 0x0000000ad5d57c36 */ /* 0x000fe20008000000 */
[----:B------:R-:W-:Y:S01]  /*27d0*/  IADD3 R212, PT, PT, R217, 0x1, RZ ;  /* 0x00000001d9d47810 */ /* 0x000fe20007ffe0ff */
[----:B------:R-:W5:Y:S02]  /*27e0*/  LDCU UR18, c[0x0][0x440] ;  /* 0x00008800ff1277ac */ /* 0x000f640008000800 */
[----:B------:R-:W0:Y:S01]  /*27f0*/  LDC R215, c[0x0][0x430] ;  /* 0x00010c00ffd77b82 */ /* 0x000e220000000800 */
[----:B------:R-:W0:Y:S01]  /*2800*/  LDCU UR7, c[0x0][0x408] ;  /* 0x00008100ff0777ac */ /* 0x000e220008000800 */
[----:B---3--:R-:W3:Y:S01]  /*2810*/  MUFU.RCP R4, R4 ;  /* 0x0000000400047308 */ /* 0x008ee20000001000 */
[----:B-1----:R-:W-:Y:S01]  /*2820*/  UIMAD UR4, UR38, UR17, UR46 ;  /* 0x00000011260472a4 */ /* 0x002fe2000f8e022e */
[----:B----4-:R-:W-:-:S03]  /*2830*/  ISETP.NE.U32.AND P0, PT, RZ, UR12, PT ;  /* 0x0000000cff007c0c */ /* 0x010fc6000bf05070 */
[----:B------:R-:W-:Y:S02]  /*2840*/  UIMAD UR4, UR4, 0x60, URZ ;  /* 0x00000060040478a4 */ /* 0x000fe4000f8e02ff */
[----:B-----5:R-:W-:Y:S02]  /*2850*/  UIMAD UR5, UR46, UR18, UR44 ;  /* 0x000000122e0572a4 */ /* 0x020fe4000f8e022c */
[----:B------:R-:W-:Y:S02]  /*2860*/  MOV R10, UR18 ;  /* 0x00000012000a7c02 */ /* 0x000fe40008000f00 */
[----:B------:R-:W-:Y:S01]  /*2870*/  MOV R9, UR4 ;  /* 0x0000000400097c02 */ /* 0x000fe20008000f00 */
[----:B------:R-:W-:Y:S01]  /*2880*/  UIADD3 UR4, UPT, UPT, UR11, 0x240, URZ ;  /* 0x000002400b047890 */ /* 0x000fe2000fffe0ff */
[----:B------:R-:W-:Y:S01]  /*2890*/  ISETP.NE.AND.EX P0, PT, RZ, UR13, PT, P0 ;  /* 0x0000000dff007c0c */ /* 0x000fe2000bf05300 */
[----:B------:R-:W-:Y:S02]  /*28a0*/  IMAD R11, R10, UR5, R217 ;  /* 0x000000050a0b7c24 */ /* 0x000fe4000f8e02d9 */
[----:B------:R-:W-:Y:S01]  /*28b0*/  ULEA UR4, UR16, UR4, 0x18 ;  /* 0x0000000410047291 */ /* 0x000fe2000f8ec0ff */
[----:B---3--:R-:W-:Y:S01]  /*28c0*/  IADD3 R6, PT, PT, R4, 0xffffffe, RZ ;  /* 0x0ffffffe04067810 */ /* 0x008fe20007ffe0ff */
[----:B------:R-:W-:-:S02]  /*28d0*/  IMAD.U32 R4, RZ, RZ, UR12 ;  /* 0x0000000cff047e24 */ /* 0x000fc4000f8e00ff */
[----:B--2---:R-:W-:Y:S01]  /*28e0*/  IMAD.WIDE R236, R9, 0x2, R236 ;  /* 0x0000000209ec7825 */ /* 0x004fe200078e02ec */
[----:B------:R1:W2:Y:S01]  /*28f0*/  F2I.FTZ.U32.TRUNC.NTZ R7, R6 ;  /* 0x0000000600077305 */ /* 0x0002a2000021f000 */
[----:B------:R-:W-:Y:S02]  /*2900*/  IADD3 R19, PT, PT, R16, UR4, RZ ;  /* 0x0000000410137c10 */ /* 0x000fe4000fffe0ff */
[----:B------:R-:W-:Y:S01]  /*2910*/  IADD3 R4, P1, P2, R4, UR47, R217 ;  /* 0x0000002f04047c10 */ /* 0x000fe2000fa3e0d9 */
[----:B0-----:R-:W-:Y:S02]  /*2920*/  VIADD R215, R215, UR7 ;  /* 0x00000007d7d77c36 */ /* 0x001fe40008000000 */
[----:B-1----:R-:W-:Y:S01]  /*2930*/  HFMA2 R6, -RZ, RZ, 0, 0 ;  /* 0x00000000ff067431 */ /* 0x002fe200000001ff */
[----:B--2---:R-:W-:-:S05]  /*2940*/  IADD3 R8, PT, PT, RZ, -R7, RZ ;  /* 0x80000007ff087210 */ /* 0x004fca0007ffe0ff */
[----:B------:R-:W-:Y:S01]  /*2950*/  IMAD R5, R8, R3, RZ ;  /* 0x0000000308057224 */ /* 0x000fe200078e02ff */
[----:B------:R-:W-:-:S03]  /*2960*/  SHF.R.S32.HI R8, RZ, 0x1f, R218 ;  /* 0x0000001fff087819 */ /* 0x000fc600000114da */
[----:B------:R-:W-:Y:S01]  /*2970*/  IMAD.HI.U32 R5, R7, R5, R6 ;  /* 0x0000000507057227 */ /* 0x000fe200078e0006 */
[----:B------:R-:W-:-:S03]  /*2980*/  IADD3.X R7, PT, PT, R18, UR13, RZ, P1, P2 ;  /* 0x0000000d12077c10 */ /* 0x000fc60008fe44ff */
[C---:B------:R-:W-:Y:S02]  /*2990*/  IMAD R6, R216.reuse, UR6, RZ ;  /* 0x00000006d8067c24 */ /* 0x040fe4000f8e02ff */
[----:B------:R-:W-:-:S03]  /*29a0*/  IMAD R216, R216, 0x60, RZ ;  /* 0x00000060d8d87824 */ /* 0x000fc600078e02ff */
[----:B------:R-:W-:Y:S01]  /*29b0*/  SHF.R.S32.HI R9, RZ, 0x1f, R6 ;  /* 0x0000001fff097819 */ /* 0x000fe20000011406 */
[----:B------:R-:W-:-:S07]  /*29c0*/  IMAD R214, R216, UR17, RZ ;  /* 0x00000011d8d67c24 */ /* 0x000fce000f8e02ff */
.L_x_57:
[----:B------:R-:W-:Y:S01]  /*29d0*/  @P0 MOV R208, R4 ;  /* 0x0000000400d00202 */ /* 0x000fe20000000f00 */
[----:B------:R-:W-:Y:S01]  /*29e0*/  @P0 IMAD.MOV.U32 R209, RZ, RZ, R7 ;  /* 0x000000ffffd10224 */ /* 0x000fe200078e0007 */
[----:B------:R-:W0:Y:S04]  /*29f0*/  LDC R233, c[0x0][0x3f4] ;  /* 0x0000fd00ffe97b82 */ /* 0x000e280000000800 */
[----:B-12---:R1:W2:Y:S01]  /*2a00*/  @P0 LDG.E.U8 R221, desc[UR36][R208.64] ;  /* 0x00000024d0dd0981 */ /* 0x0062a2000c1e1100 */
[----:B------:R-:W-:Y:S01]  /*2a10*/  IADD3 R10, PT, PT, R212, -0x1, RZ ;  /* 0xffffffffd40a7810 */ /* 0x000fe20007ffe0ff */
[----:B------:R-:W-:Y:S03]  /*2a20*/  BSSY.RECONVERGENT B1, `(.L_x_23) ;  /* 0x0000047000017945 */ /* 0x000fe60003800200 */
[----:B------:R-:W-:-:S02]  /*2a30*/  IABS R220, R10 ;  /* 0x0000000a00dc7213 */ /* 0x000fc40000000000 */
[----:B------:R-:W-:-:S03]  /*2a40*/  ISETP.GE.AND P2, PT, R10, RZ, PT ;  /* 0x000000ff0a00720c */ /* 0x000fc60003f46270 */
[----:B------:R-:W-:-:S05]  /*2a50*/  IMAD.HI.U32 R210, R5, R220, RZ ;  /* 0x000000dc05d27227 */ /* 0x000fca00078e00ff */
[----:B------:R-:W-:Y:S02]  /*2a60*/  IADD3 R211, PT, PT, -R210, RZ, RZ ;  /* 0x000000ffd2d37210 */ /* 0x000fe40007ffe1ff */
[----:B0-----:R-:W-:Y:S02]  /*2a70*/  IABS R219, R233 ;  /* 0x000000e900db7213 */ /* 0x001fe40000000000 */
[----:B------:R-:W-:-:S03]  /*2a80*/  ISETP.NE.AND P3, PT, R233, RZ, PT ;  /* 0x000000ffe900720c */ /* 0x000fc60003f65270 */
[----:B------:R-:W-:-:S05]  /*2a90*/  IMAD R210, R219, R211, R220 ;  /* 0x000000d3dbd27224 */ /* 0x000fca00078e02dc */
[----:B------:R-:W-:-:S13]  /*2aa0*/  ISETP.GT.U32.AND P1, PT, R3, R210, PT ;  /* 0x000000d20300720c */ /* 0x000fda0003f24070 */
[----:B------:R-:W-:-:S05]  /*2ab0*/  @!P1 IMAD.IADD R210, R210, 0x1, -R219 ;  /* 0x00000001d2d29824 */ /* 0x000fca00078e0adb */
[----:B------:R-:W-:-:S13]  /*2ac0*/  ISETP.GT.U32.AND P1, PT, R3, R210, PT ;  /* 0x000000d20300720c */ /* 0x000fda0003f24070 */
[----:B------:R-:W-:-:S04]  /*2ad0*/  @!P1 IADD3 R210, PT, PT, R210, -R219, RZ ;  /* 0x800000dbd2d29210 */ /* 0x000fc80007ffe0ff */
[----:B------:R-:W-:Y:S02]  /*2ae0*/  @!P2 IADD3 R210, PT, PT, -R210, RZ, RZ ;  /* 0x000000ffd2d2a210 */ /* 0x000fe40007ffe1ff */
[----:B------:R-:W-:-:S04]  /*2af0*/  @!P3 LOP3.LUT R210, RZ, R233, RZ, 0x33, !PT ;  /* 0x000000e9ffd2b212 */ /* 0x000fc800078e33ff */
[C---:B-1----:R-:W-:Y:S01]  /*2b00*/  IADD3 R208, P1, PT, R210.reuse, UR47, RZ ;  /* 0x0000002fd2d07c10 */ /* 0x042fe2000ff3e0ff */
[C---:B------:R-:W-:Y:S01]  /*2b10*/  IMAD.IADD R220, R210.reuse, 0x1, R233 ;  /* 0x00000001d2dc7824 */ /* 0x040fe200078e02e9 */
[----:B------:R-:W-:Y:S02]  /*2b20*/  SHF.L.U32 R232, R210, 0x3, RZ ;  /* 0x00000003d2e87819 */ /* 0x000fe400000006ff */
[----:B------:R-:W-:Y:S02]  /*2b30*/  IADD3.X R209, PT, PT, RZ, R18, RZ, P1, !PT ;  /* 0x00000012ffd17210 */ /* 0x000fe40000ffe4ff */
[----:B------:R-:W-:Y:S02]  /*2b40*/  LEA R231, R233, R220, 0x2 ;  /* 0x000000dce9e77211 */ /* 0x000fe400078e10ff */
[----:B------:R-:W-:Y:S02]  /*2b50*/  LEA R238, P1, R208, UR8, 0x2 ;  /* 0x00000008d0ee7c11 */ /* 0x000fe4000f8210ff */
[----:B------:R-:W-:-:S02]  /*2b60*/  IADD3 R230, PT, PT, R231, R233, RZ ;  /* 0x000000e9e7e67210 */ /* 0x000fc40007ffe0ff */
[----:B------:R-:W-:Y:S02]  /*2b70*/  LEA.HI.X R239, R208, UR9, R209, 0x2, P1 ;  /* 0x00000009d0ef7c11 */ /* 0x000fe400088f14d1 */
[----:B------:R-:W-:Y:S01]  /*2b80*/  ISETP.GE.AND P1, PT, R10, UR44, PT ;  /* 0x0000002c0a007c0c */ /* 0x000fe2000bf26270 */
[----:B------:R-:W-:Y:S01]  /*2b90*/  IMAD.IADD R228, R230, 0x1, R233 ;  /* 0x00000001e6e47824 */ /* 0x000fe200078e02e9 */
[----:B------:R-:W-:Y:S02]  /*2ba0*/  SHF.L.U32 R241, R220, 0x3, RZ ;  /* 0x00000003dcf17819 */ /* 0x000fe400000006ff */
[C---:B------:R-:W-:Y:S02]  /*2bb0*/  LEA R229, R233.reuse, R232, 0x6 ;  /* 0x000000e8e9e57211 */ /* 0x040fe400078e30ff */
[C---:B------:R-:W-:Y:S02]  /*2bc0*/  LEA R227, R233.reuse, R228, 0x1 ;  /* 0x000000e4e9e37211 */ /* 0x040fe400078e08ff */
[----:B------:R-:W-:-:S02]  /*2bd0*/  LEA R235, R233, R241, 0x4 ;  /* 0x000000f1e9eb7211 */ /* 0x000fc400078e20ff */
[----:B------:R-:W-:-:S05]  /*2be0*/  IADD3 R226, PT, PT, R227, R233, RZ ;  /* 0x000000e9e3e27210 */ /* 0x000fca0007ffe0ff */
[----:B------:R-:W-:-:S05]  /*2bf0*/  IMAD.IADD R223, R226, 0x1, R233 ;  /* 0x00000001e2df7824 */ /* 0x000fca00078e02e9 */
[----:B------:R-:W-:Y:S02]  /*2c00*/  IADD3 R222, PT, PT, R223, R233, RZ ;  /* 0x000000e9dfde7210 */ /* 0x000fe40007ffe0ff */
[----:B--2---:R-:W-:-:S03]  /*2c10*/  ISETP.NE.AND P6, PT, R221, RZ, P0 ;  /* 0x000000ffdd00720c */ /* 0x004fc600007c5270 */
[----:B------:R-:W-:-:S04]  /*2c20*/  IMAD.IADD R221, R222, 0x1, R233 ;  /* 0x00000001dedd7824 */ /* 0x000fc800078e02e9 */
[----:B------:R-:W-:-:S04]  /*2c30*/  IMAD.IADD R220, R221, 0x1, R233 ;  /* 0x00000001dddc7824 */ /* 0x000fc800078e02e9 */
[----:B------:R-:W-:Y:S01]  /*2c40*/  IMAD.IADD R219, R220, 0x1, R233 ;  /* 0x00000001dcdb7824 */ /* 0x000fe200078e02e9 */
[----:B---345:R-:W-:Y:S06]  /*2c50*/  @P1 BRA `(.L_x_24) ;  /* 0x00000000008c1947 */ /* 0x038fec0003800000 */
[----:B------:R-:W-:-:S13]  /*2c60*/  ISETP.GE.AND P2, PT, R232, R216, PT ;  /* 0x000000d8e800720c */ /* 0x000fda0003f46270 */
[----:B------:R-:W2:Y:S01]  /*2c70*/  @!P2 LDG.E R151, desc[UR36][R238.64] ;  /* 0x00000024ee97a981 */ /* 0x000ea2000c1e1900 */
[----:B------:R-:W0:Y:S01]  /*2c80*/  @!P2 LDC.64 R148, c[0x0][0x3b8] ;  /* 0x0000ee00ff94ab82 */ /* 0x000e220000000a00 */
[----:B--2---:R-:W-:-:S05]  /*2c90*/  @!P2 IMAD R151, R214, R151, R232 ;  /* 0x00000097d697a224 */ /* 0x004fca00078e02e8 */
[----:B------:R-:W-:-:S04]  /*2ca0*/  @!P2 IADD3 R150, P3, PT, R6, R151, RZ ;  /* 0x000000970696a210 */ /* 0x000fc80007f7e0ff */
[----:B------:R-:W-:Y:S02]  /*2cb0*/  @!P2 LEA.HI.X.SX32 R209, R151, R9, 0x1, P3 ;  /* 0x0000000997d1a211 */ /* 0x000fe400018f0eff */
[----:B0-----:R-:W-:-:S04]  /*2cc0*/  @!P2 LEA R208, P3, R150, R148, 0x1 ;  /* 0x0000009496d0a211 */ /* 0x001fc800078608ff */
[----:B------:R-:W-:Y:S02]  /*2cd0*/  @!P2 LEA.HI.X R209, R150, R149, R209, 0x1, P3 ;  /* 0x0000009596d1a211 */ /* 0x000fe400018f0cd1 */
[----:B------:R-:W-:Y:S02]  /*2ce0*/  CS2R R150, SRZ ;  /* 0x0000000000967805 */ /* 0x000fe4000001ff00 */
[----:B------:R-:W-:-:S06]  /*2cf0*/  CS2R R148, SRZ ;  /* 0x0000000000947805 */ /* 0x000fcc000001ff00 */
[----:B------:R0:W5:Y:S01]  /*2d00*/  @!P2 LDG.E.128 R148, desc[UR36][R208.64] ;  /* 0x00000024d094a981 */ /* 0x000162000c1e1d00 */
[----:B------:R-:W-:-:S09]  /*2d10*/  UISETP.NE.AND UP0, UPT, UR19, URZ, UPT ;  /* 0x000000ff1300728c */ /* 0x000fd2000bf05270 */
[----:B0-----:R-:W-:Y:S05]  /*2d20*/  BRA.U UP0, `(.L_x_24) ;  /* 0x0000000100587547 */ /* 0x001fea000b800000 */
[----:B------:R-:W-:Y:S01]  /*2d30*/  ISETP.NE.AND P4, PT, R17, RZ, PT ;  /* 0x000000ff1100720c */ /* 0x000fe20003f85270 */
[----:B------:R-:W0:-:S12]  /*2d40*/  @!P2 LDC.64 R224, c[0x0][0x3b8] ;  /* 0x0000ee00ffe0ab82 */ /* 0x000e180000000a00 */
[----:B------:R-:W-:Y:S01]  /*2d50*/  VOTEU.ANY UP0, P4 ;  /* 0x0000000000ff7886 */ /* 0x000fe20002000100 */
[----:B------:R-:W-:-:S13]  /*2d60*/  PLOP3.LUT P3, PT, PT, PT, UP0, 0x80, 0x8 ;  /* 0x000000000008781c */ /* 0x000fda0003f6f008 */
[----:B------:R-:W2:Y:S01]  /*2d70*/  @P3 LDG.E.128 R208, desc[UR36][R236.64] ;  /* 0x00000024ecd03981 */ /* 0x000ea2000c1e1d00 */
[----:B------:R-:W-:Y:S01]  /*2d80*/  PLOP3.LUT P3, PT, PT, PT, UP0, 0x80, 0x8 ;  /* 0x000000000008781c */ /* 0x000fe20003f6f008 */
[----:B-----5:R-:W-:Y:S01]  /*2d90*/  HFMA2 R148, R148, 1, 1, R84 ;  /* 0x3c003c0094947831 */ /* 0x020fe20000000054 */
[----:B------:R-:W-:Y:S01]  /*2da0*/  PLOP3.LUT P4, PT, PT, PT, UP0, 0x80, 0x8 ;  /* 0x000000000008781c */ /* 0x000fe20003f8f008 */
[----:B------:R-:W-:Y:S02]  /*2db0*/  HADD2 R149, R149, R85 ;  /* 0x0000005595957230 */ /* 0x000fe40000000000 */
[----:B------:R-:W-:Y:S02]  /*2dc0*/  HFMA2 R151, R151, 1, 1, R87 ;  /* 0x3c003c0097977831 */ /* 0x000fe40000000057 */
[----:B------:R-:W-:-:S06]  /*2dd0*/  HADD2 R150, R150, R86 ;  /* 0x0000005696967230 */ /* 0x000fcc0000000000 */
[----:B--2---:R-:W-:Y:S01]  /*2de0*/  @P3 HMUL2 R148, R148, R208 ;  /* 0x000000d094943232 */ /* 0x004fe20000000000 */
[----:B------:R-:W-:Y:S01]  /*2df0*/  PLOP3.LUT P3, PT, PT, PT, UP0, 0x80, 0x8 ;  /* 0x000000000008781c */ /* 0x000fe20003f6f008 */
[----:B------:R-:W-:Y:S01]  /*2e00*/  @P4 HFMA2 R149, R149, R209, -RZ ;  /* 0x000000d195954231 */ /* 0x000fe200001000ff */
[----:B------:R-:W-:Y:S02]  /*2e10*/  PLOP3.LUT P4, PT, PT, PT, UP0, 0x80, 0x8 ;  /* 0x000000000008781c */ /* 0x000fe40003f8f008 */
[----:B------:R-:W-:-:S04]  /*2e20*/  @!P2 IADD3 R208, P5, PT, R218, R232, RZ ;  /* 0x000000e8dad0a210 */ /* 0x000fc80007fbe0ff */
[----:B------:R-:W-:Y:S02]  /*2e30*/  @!P2 IADD3.X R209, PT, PT, RZ, R8, RZ, P5, !PT ;  /* 0x00000008ffd1a210 */ /* 0x000fe40002ffe4ff */
[----:B0-----:R-:W-:-:S03]  /*2e40*/  @!P2 LEA R224, P5, R208, R224, 0x1 ;  /* 0x000000e0d0e0a211 */ /* 0x001fc600078a08ff */
[----:B------:R-:W-:Y:S01]  /*2e50*/  @P3 HFMA2 R151, R151, R211, -RZ ;  /* 0x000000d397973231 */ /* 0x000fe200001000ff */
[----:B------:R-:W-:Y:S01]  /*2e60*/  @!P2 LEA.HI.X R225, R208, R225, R209, 0x1, P5 ;  /* 0x000000e1d0e1a211 */ /* 0x000fe200028f0cd1 */
[----:B------:R-:W-:-:S05]  /*2e70*/  @P4 HMUL2 R150, R150, R210 ;  /* 0x000000d296964232 */ /* 0x000fca0000000000 */
[----:B------:R0:W-:Y:S03]  /*2e80*/  @!P2 STG.E.128 desc[UR36][R224.64], R148 ;  /* 0x00000094e000a986 */ /* 0x0001e6000c101d24 */
.L_x_24:
[----:B------:R-:W-:Y:S05]  /*2e90*/  BSYNC.RECONVERGENT B1 ;  /* 0x0000000000017941 */ /* 0x000fea0003800200 */
.L_x_23:
[----:B------:R-:W-:Y:S04]  /*2ea0*/  BSSY.RECONVERGENT B1, `(.L_x_25) ;  /* 0x0000025000017945 */ /* 0x000fe80003800200 */
[----:B------:R-:W-:Y:S05]  /*2eb0*/  @P1 BRA `(.L_x_26) ;  /* 0x00000000008c1947 */ /* 0x000fea0003800000 */
[----:B------:R-:W-:-:S13]  /*2ec0*/  ISETP.GE.AND P2, PT, R241, R216, PT ;  /* 0x000000d8f100720c */ /* 0x000fda0003f46270 */
[----:B------:R-:W2:Y:S01]  /*2ed0*/  @!P2 LDG.E R14, desc[UR36][R238.64] ;  /* 0x00000024ee0ea981 */ /* 0x000ea2000c1e1900 */
[----:B------:R-:W1:Y:S01]  /*2ee0*/  @!P2 LDC.64 R12, c[0x0][0x3b8] ;  /* 0x0000ee00ff0cab82 */ /* 0x000e620000000a00 */
[----:B--2---:R-:W-:-:S05]  /*2ef0*/  @!P2 IMAD R14, R214, R14, R241 ;  /* 0x0000000ed60ea224 */ /* 0x004fca00078e02f1 */
[----:B------:R-:W-:-:S04]  /*2f00*/  @!P2 IADD3 R209, P3, PT, R6, R14, RZ ;  /* 0x0000000e06d1a210 */ /* 0x000fc80007f7e0ff */
[----:B------:R-:W-:Y:S02]  /*2f10*/  @!P2 LEA.HI.X.SX32 R14, R14, R9, 0x1, P3 ;  /* 0x000000090e0ea211 */ /* 0x000fe400018f0eff */
[----:B-1----:R-:W-:-:S04]  /*2f20*/  @!P2 LEA R208, P3, R209, R12, 0x1 ;  /* 0x0000000cd1d0a211 */ /* 0x002fc800078608ff */
[----:B------:R-:W-:Y:S02]  /*2f30*/  @!P2 LEA.HI.X R209, R209, R13, R14, 0x1, P3 ;  /* 0x0000000dd1d1a211 */ /* 0x000fe400018f0c0e */
[----:B------:R-:W-:Y:S02]  /*2f40*/  CS2R R14, SRZ ;  /* 0x00000000000e7805 */ /* 0x000fe4000001ff00 */
[----:B------:R-:W-:-:S06]  /*2f50*/  CS2R R12, SRZ ;  /* 0x00000000000c7805 */ /* 0x000fcc000001ff00 */
[----:B------:R1:W5:Y:S01]  /*2f60*/  @!P2 LDG.E.128 R12, desc[UR36][R208.64] ;  /* 0x00000024d00ca981 */ /* 0x000362000c1e1d00 */
[----:B------:R-:W-:-:S09]  /*2f70*/  UISETP.NE.AND UP0, UPT, UR19, URZ, UPT ;  /* 0x000000ff1300728c */ /* 0x000fd2000bf05270 */
[----:B-1----:R-:W-:Y:S05]  /*2f80*/  BRA.U UP0, `(.L_x_26) ;  /* 0x0000000100587547 */ /* 0x002fea000b800000 */
[----:B------:R-:W-:Y:S01]  /*2f90*/  ISETP.NE.AND P4, PT, R17, RZ, PT ;  /* 0x000000ff1100720c */ /* 0x000fe20003f85270 */
[----:B0-----:R-:W0:-:S12]  /*2fa0*/  @!P2 LDC.64 R224, c[0x0][0x3b8] ;  /* 0x0000ee00ffe0ab82 */ /* 0x001e180000000a00 */
        /* <DEDUP_REMOVED lines=14> */
[----:B------:R-:W-:Y:S02]  /*3090*/  @!P2 LEA.HI.X.SX32 R241, R241, R8, 0x1, P5 ;  /* 0x00000008f1f1a211 */ /* 0x000fe400028f0eff */
[----:B0-----:R-:W-:-:S03]  /*30a0*/  @!P2 LEA R224, P5, R208, R224, 0x1 ;  /* 0x000000e0d0e0a211 */ /* 0x001fc600078a08ff */
[----:B------:R-:W-:Y:S01]  /*30b0*/  @P3 HFMA2 R15, R15, R211, -RZ ;  /* 0x000000d30f0f3231 */ /* 0x000fe200001000ff */
[----:B------:R-:W-:Y:S01]  /*30c0*/  @!P2 LEA.HI.X R225, R208, R225, R241, 0x1, P5 ;  /* 0x000000e1d0e1a211 */ /* 0x000fe200028f0cf1 */
[----:B------:R-:W-:-:S05]  /*30d0*/  @P4 HMUL2 R14, R14, R210 ;  /* 0x000000d20e0e4232 */ /* 0x000fca0000000000 */
[----:B------:R1:W-:Y:S03]  /*30e0*/  @!P2 STG.E.128 desc[UR36][R224.64], R12 ;  /* 0x0000000ce000a986 */ /* 0x0003e6000c101d24 */
.L_x_26:
[----:B------:R-:W-:Y:S05]  /*30f0*/  BSYNC.RECONVERGENT B1 ;  /* 0x0000000000017941 */ /* 0x000fea0003800200 */
.L_x_25:
[----:B------:R-:W-:Y:S04]  /*3100*/  BSSY.RECONVERGENT B1, `(.L_x_27) ;  /* 0x0000026000017945 */ /* 0x000fe80003800200 */
[----:B------:R-:W-:Y:S05]  /*3110*/  @P1 BRA `(.L_x_28) ;  /* 0x0000000000901947 */ /* 0x000fea0003800000 */
[----:B------:R-:W-:-:S04]  /*3120*/  LEA R241, R233, R232, 0x4 ;  /* 0x000000e8e9f17211 */ /* 0x000fc800078e20ff */
[----:B------:R-:W-:-:S13]  /*3130*/  ISETP.GE.AND P2, PT, R241, R216, PT ;  /* 0x000000d8f100720c */ /* 0x000fda0003f46270 */
[----:B------:R-:W2:Y:S01]  /*3140*/  @!P2 LDG.E R155, desc[UR36][R238.64] ;  /* 0x00000024ee9ba981 */ /* 0x000ea2000c1e1900 */
[----:B------:R-:W3:Y:S01]  /*3150*/  @!P2 LDC.64 R152, c[0x0][0x3b8] ;  /* 0x0000ee00ff98ab82 */ /* 0x000ee20000000a00 */
[----:B--2---:R-:W-:-:S05]  /*3160*/  @!P2 IMAD R155, R214, R155, R241 ;  /* 0x0000009bd69ba224 */ /* 0x004fca00078e02f1 */
[----:B------:R-:W-:-:S04]  /*3170*/  @!P2 IADD3 R154, P3, PT, R6, R155, RZ ;  /* 0x0000009b069aa210 */ /* 0x000fc80007f7e0ff */
[----:B------:R-:W-:Y:S02]  /*3180*/  @!P2 LEA.HI.X.SX32 R209, R155, R9, 0x1, P3 ;  /* 0x000000099bd1a211 */ /* 0x000fe400018f0eff */
[----:B---3--:R-:W-:-:S04]  /*3190*/  @!P2 LEA R208, P3, R154, R152, 0x1 ;  /* 0x000000989ad0a211 */ /* 0x008fc800078608ff */
[----:B------:R-:W-:Y:S02]  /*31a0*/  @!P2 LEA.HI.X R209, R154, R153, R209, 0x1, P3 ;  /* 0x000000999ad1a211 */ /* 0x000fe400018f0cd1 */
[----:B------:R-:W-:Y:S02]  /*31b0*/  CS2R R154, SRZ ;  /* 0x00000000009a7805 */ /* 0x000fe4000001ff00 */
[----:B------:R-:W-:-:S06]  /*31c0*/  CS2R R152, SRZ ;  /* 0x0000000000987805 */ /* 0x000fcc000001ff00 */
[----:B------:R2:W5:Y:S01]  /*31d0*/  @!P2 LDG.E.128 R152, desc[UR36][R208.64] ;  /* 0x00000024d098a981 */ /* 0x000562000c1e1d00 */
[----:B------:R-:W-:-:S09]  /*31e0*/  UISETP.NE.AND UP0, UPT, UR19, URZ, UPT ;  /* 0x000000ff1300728c */ /* 0x000fd2000bf05270 */
[----:B--2---:R-:W-:Y:S05]  /*31f0*/  BRA.U UP0, `(.L_x_28) ;  /* 0x0000000100587547 */ /* 0x004fea000b800000 */
[----:B------:R-:W-:Y:S01]  /*3200*/  ISETP.NE.AND P4, PT, R17, RZ, PT ;  /* 0x000000ff1100720c */ /* 0x000fe20003f85270 */
[----:B01----:R-:W0:-:S12]  /*3210*/  @!P2 LDC.64 R224, c[0x0][0x3b8] ;  /* 0x0000ee00ffe0ab82 */ /* 0x003e180000000a00 */
        /* <DEDUP_REMOVED lines=20> */
.L_x_28:
[----:B------:R-:W-:Y:S05]  /*3360*/  BSYNC.RECONVERGENT B1 ;  /* 0x0000000000017941 */ /* 0x000fea0003800200 */
.L_x_27:
[----:B------:R-:W-:Y:S04]  /*3370*/  BSSY.RECONVERGENT B1, `(.L_x_29) ;  /* 0x0000025000017945 */ /* 0x000fe80003800200 */
[----:B------:R-:W-:Y:S05]  /*3380*/  @P1 BRA `(.L_x_30) ;  /* 0x00000000008c1947 */ /* 0x000fea0003800000 */
[----:B------:R-:W-:-:S13]  /*3390*/  ISETP.GE.AND P2, PT, R235, R216, PT ;  /* 0x000000d8eb00720c */ /* 0x000fda0003f46270 */
[----:B------:R-:W3:Y:S01]  /*33a0*/  @!P2 LDG.E R158, desc[UR36][R238.64] ;  /* 0x00000024ee9ea981 */ /* 0x000ee2000c1e1900 */
[----:B------:R-:W4:Y:S01]  /*33b0*/  @!P2 LDC.64 R156, c[0x0][0x3b8] ;  /* 0x0000ee00ff9cab82 */ /* 0x000f220000000a00 */
[----:B---3--:R-:W-:-:S05]  /*33c0*/  @!P2 IMAD R158, R214, R158, R235 ;  /* 0x0000009ed69ea224 */ /* 0x008fca00078e02eb */
[----:B------:R-:W-:-:S04]  /*33d0*/  @!P2 IADD3 R209, P3, PT, R6, R158, RZ ;  /* 0x0000009e06d1a210 */ /* 0x000fc80007f7e0ff */
[----:B------:R-:W-:Y:S02]  /*33e0*/  @!P2 LEA.HI.X.SX32 R210, R158, R9, 0x1, P3 ;  /* 0x000000099ed2a211 */ /* 0x000fe400018f0eff */
[----:B------:R-:W-:Y:S02]  /*33f0*/  CS2R R158, SRZ ;  /* 0x00000000009e7805 */ /* 0x000fe4000001ff00 */
[----:B----4-:R-:W-:-:S04]  /*3400*/  @!P2 LEA R208, P3, R209, R156, 0x1 ;  /* 0x0000009cd1d0a211 */ /* 0x010fc800078608ff */
[----:B------:R-:W-:Y:S02]  /*3410*/  @!P2 LEA.HI.X R209, R209, R157, R210, 0x1, P3 ;  /* 0x0000009dd1d1a211 */ /* 0x000fe400018f0cd2 */
[----:B------:R-:W-:-:S06]  /*3420*/  CS2R R156, SRZ ;  /* 0x00000000009c7805 */ /* 0x000fcc000001ff00 */
[----:B------:R3:W5:Y:S01]  /*3430*/  @!P2 LDG.E.128 R156, desc[UR36][R208.64] ;  /* 0x00000024d09ca981 */ /* 0x000762000c1e1d00 */
[----:B------:R-:W-:-:S09]  /*3440*/  UISETP.NE.AND UP0, UPT, UR19, URZ, UPT ;  /* 0x000000ff1300728c */ /* 0x000fd2000bf05270 */
[----:B---3--:R-:W-:Y:S05]  /*3450*/  BRA.U UP0, `(.L_x_30) ;  /* 0x0000000100587547 */ /* 0x008fea000b800000 */
[----:B------:R-:W-:Y:S01]  /*3460*/  ISETP.NE.AND P4, PT, R17, RZ, PT ;  /* 0x000000ff1100720c */ /* 0x000fe20003f85270 */
[----:B012---:R-:W0:-:S12]  /*3470*/  @!P2 LDC.64 R224, c[0x0][0x3b8] ;  /* 0x0000ee00ffe0ab82 */ /* 0x007e180000000a00 */
        /* <DEDUP_REMOVED lines=20> */
.L_x_30:
[----:B------:R-:W-:Y:S05]  /*35c0*/  BSYNC.RECONVERGENT B1 ;  /* 0x0000000000017941 */ /* 0x000fea0003800200 */
.L_x_29:
[----:B------:R-:W-:Y:S04]  /*35d0*/  BSSY.RECONVERGENT B1, `(.L_x_31) ;  /* 0x0000026000017945 */ /* 0x000fe80003800200 */
[----:B------:R-:W-:Y:S05]  /*35e0*/  @P1 BRA `(.L_x_32) ;  /* 0x0000000000901947 */ /* 0x000fea0003800000 */
[----:B------:R-:W-:-:S05]  /*35f0*/  IMAD R233, R233, 0x20, R232 ;  /* 0x00000020e9e97824 */ /* 0x000fca00078e02e8 */
[----:B------:R-:W-:-:S13]  /*3600*/  ISETP.GE.AND P2, PT, R233, R216, PT ;  /* 0x000000d8e900720c */ /* 0x000fda0003f46270 */
[----:B------:R-:W4:Y:S01]  /*3610*/  @!P2 LDG.E R163, desc[UR36][R238.64] ;  /* 0x00000024eea3a981 */ /* 0x000f22000c1e1900 */
[----:B------:R-:W0:Y:S01]  /*3620*/  @!P2 LDC.64 R160, c[0x0][0x3b8] ;  /* 0x0000ee00ffa0ab82 */ /* 0x000e220000000a00 */
[----:B----4-:R-:W-:-:S05]  /*3630*/  @!P2 IMAD R163, R214, R163, R233 ;  /* 0x000000a3d6a3a224 */ /* 0x010fca00078e02e9 */
[----:B------:R-:W-:-:S04]  /*3640*/  @!P2 IADD3 R209, P3, PT, R6, R163, RZ ;  /* 0x000000a306d1a210 */ /* 0x000fc80007f7e0ff */
[----:B------:R-:W-:Y:S02]  /*3650*/  @!P2 LEA.HI.X.SX32 R210, R163, R9, 0x1, P3 ;  /* 0x00000009a3d2a211 */ /* 0x000fe400018f0eff */
[----:B------:R-:W-:Y:S02]  /*3660*/  CS2R R162, SRZ ;  /* 0x0000000000a27805 */ /* 0x000fe4000001ff00 */
[----:B0-----:R-:W-:-:S04]  /*3670*/  @!P2 LEA R208, P3, R209, R160, 0x1 ;  /* 0x000000a0d1d0a211 */ /* 0x001fc800078608ff */
[----:B------:R-:W-:Y:S02]  /*3680*/  @!P2 LEA.HI.X R209, R209, R161, R210, 0x1, P3 ;  /* 0x000000a1d1d1a211 */ /* 0x000fe400018f0cd2 */
[----:B------:R-:W-:-:S06]  /*3690*/  CS2R R160, SRZ ;  /* 0x0000000000a07805 */ /* 0x000fcc000001ff00 */
[----:B------:R4:W5:Y:S01]  /*36a0*/  @!P2 LDG.E.128 R160, desc[UR36][R208.64] ;  /* 0x00000024d0a0a981 */ /* 0x000962000c1e1d00 */
[----:B------:R-:W-:-:S09]  /*36b0*/  UISETP.NE.AND UP0, UPT, UR19, URZ, UPT ;  /* 0x000000ff1300728c */ /* 0x000fd2000bf05270 */
[----:B----4-:R-:W-:Y:S05]  /*36c0*/  BRA.U UP0, `(.L_x_32) ;  /* 0x0000000100587547 */ /* 0x010fea000b800000 */
[----:B------:R-:W-:Y:S01]  /*36d0*/  ISETP.NE.AND P4, PT, R17, RZ, PT ;  /* 0x000000ff1100720c */ /* 0x000fe20003f85270 */
[----:B-123--:R-:W0:-:S12]  /*36e0*/  @!P2 LDC.64 R224, c[0x0][0x3b8] ;  /* 0x0000ee00ffe0ab82 */ /* 0x00ee180000000a00 */
        /* <DEDUP_REMOVED lines=20> */
.L_x_32:
[----:B------:R-:W-:Y:S05]  /*3830*/  BSYNC.RECONVERGENT B1 ;  /* 0x0000000000017941 */ /* 0x000fea0003800200 */
.L_x_31:
[----:B------:R-:W-:Y:S04]  /*3840*/  BSSY.RECONVERGENT B1, `(.L_x_33) ;  /* 0x0000026000017945 */ /* 0x000fe80003800200 */
[----:B------:R-:W-:Y:S05]  /*3850*/  @P1 BRA `(.L_x_34) ;  /* 0x0000000000901947 */ /* 0x000fea0003800000 */
[----:B------:R-:W-:-:S04]  /*3860*/  SHF.L.U32 R231, R231, 0x3, RZ ;  /* 0x00000003e7e77819 */ /* 0x000fc800000006ff */
[----:B------:R-:W-:-:S13]  /*3870*/  ISETP.GE.AND P2, PT, R231, R216, PT ;  /* 0x000000d8e700720c */ /* 0x000fda0003f46270 */
[----:B------:R-:W2:Y:S01]  /*3880*/  @!P2 LDG.E R167, desc[UR36][R238.64] ;  /* 0x00000024eea7a981 */ /* 0x000ea2000c1e1900 */
[----:B------:R-:W0:Y:S01]  /*3890*/  @!P2 LDC.64 R164, c[0x0][0x3b8] ;  /* 0x0000ee00ffa4ab82 */ /* 0x000e220000000a00 */
[----:B--2---:R-:W-:-:S05]  /*38a0*/  @!P2 IMAD R167, R214, R167, R231 ;  /* 0x000000a7d6a7a224 */ /* 0x004fca00078e02e7 */
        /* <DEDUP_REMOVED lines=8> */
[----:B0-----:R-:W-:Y:S05]  /*3930*/  BRA.U UP0, `(.L_x_34) ;  /* 0x0000000100587547 */ /* 0x001fea000b800000 */
[----:B------:R-:W-:Y:S01]  /*3940*/  ISETP.NE.AND P4, PT, R17, RZ, PT ;  /* 0x000000ff1100720c */ /* 0x000fe20003f85270 */
[----:B-1-34-:R-:W0:-:S12]  /*3950*/  @!P2 LDC.64 R224, c[0x0][0x3b8] ;  /* 0x0000ee00ffe0ab82 */ /* 0x01ae180000000a00 */
[----:B------:R-:W-:Y:S01]  /*3960*/  VOTEU.ANY UP0, P4 ;  /* 0x0000000000ff7886 */ /* 0x000fe20002000100 */
[----:B------:R-:W-:-:S13]  /*3970*/  PLOP3.LUT P3, PT, PT, PT, UP0, 0x80, 0x8 ;  /* 0x000000000008781c */ /* 0x000fda0003f6f008 */
[----:B------:R-:W2:Y:S01]  /*3980*/  @P3 LDG.E.128 R208, desc[UR36][R236.64+0x50] ;  /* 0x00005024ecd03981 */ /* 0x000ea2000c1e1d00 */
[----:B------:R-:W-:Y:S01]  /*3990*/  PLOP3.LUT P3, PT, PT, PT, UP0, 0x80, 0x8 ;  /* 0x000000000008781c */ /* 0x000fe20003f6f008 */
[----:B-----5:R-:W-:Y:S01]  /*39a0*/  HADD2 R164, R164, R104 ;  /* 0x00000068a4a47230 */ /* 0x020fe20000000000 */
[----:B------:R-:W-:Y:S01]  /*39b0*/  PLOP3.LUT P5, PT, PT, PT, UP0, 0x80, 0x8 ;  /* 0x000000000008781c */ /* 0x000fe20003faf008 */
[----:B------:R-:W-:Y:S01]  /*39c0*/  HFMA2 R165, R165, 1, 1, R105 ;  /* 0x3c003c00a5a57831 */ /* 0x000fe20000000069 */
[----:B------:R-:W-:Y:S01]  /*39d0*/  PLOP3.LUT P4, PT, PT, PT, UP0, 0x80, 0x8 ;  /* 0x000000000008781c */ /* 0x000fe20003f8f008 */
[----:B------:R-:W-:Y:S02]  /*39e0*/  HFMA2 R167, R167, 1, 1, R107 ;  /* 0x3c003c00a7a77831 */ /* 0x000fe4000000006b */
[----:B------:R-:W-:-:S06]  /*39f0*/  HADD2 R166, R166, R106 ;  /* 0x0000006aa6a67230 */ /* 0x000fcc0000000000 */
[----:B--2---:R-:W-:Y:S01]  /*3a00*/  @P3 HMUL2 R164, R164, R208 ;  /* 0x000000d0a4a43232 */ /* 0x004fe20000000000 */
[----:B------:R-:W-:Y:S01]  /*3a10*/  PLOP3.LUT P3, PT, PT, PT, UP0, 0x80, 0x8 ;  /* 0x000000000008781c */ /* 0x000fe20003f6f008 */
[----:B------:R-:W-:Y:S01]  /*3a20*/  @P5 HFMA2 R165, R165, R209, -RZ ;  /* 0x000000d1a5a55231 */ /* 0x000fe200001000ff */
[----:B------:R-:W-:Y:S01]  /*3a30*/  @!P2 IADD3 R208, P5, PT, R218, R231, RZ ;  /* 0x000000e7dad0a210 */ /* 0x000fe20007fbe0ff */
[----:B------:R-:W-:-:S03]  /*3a40*/  @P4 HMUL2 R166, R166, R210 ;  /* 0x000000d2a6a64232 */ /* 0x000fc60000000000 */
[----:B------:R-:W-:Y:S02]  /*3a50*/  @!P2 LEA.HI.X.SX32 R209, R231, R8, 0x1, P5 ;  /* 0x00000008e7d1a211 */ /* 0x000fe400028f0eff */
[----:B0-----:R-:W-:-:S04]  /*3a60*/  @!P2 LEA R224, P5, R208, R224, 0x1 ;  /* 0x000000e0d0e0a211 */ /* 0x001fc800078a08ff */
[----:B------:R-:W-:Y:S01]  /*3a70*/  @!P2 LEA.HI.X R225, R208, R225, R209, 0x1, P5 ;  /* 0x000000e1d0e1a211 */ /* 0x000fe200028f0cd1 */
[----:B------:R-:W-:-:S05]  /*3a80*/  @P3 HFMA2 R167, R167, R211, -RZ ;  /* 0x000000d3a7a73231 */ /* 0x000fca00001000ff */
[----:B------:R0:W-:Y:S03]  /*3a90*/  @!P2 STG.E.128 desc[UR36][R224.64], R164 ;  /* 0x000000a4e000a986 */ /* 0x0001e6000c101d24 */
.L_x_34:
[----:B------:R-:W-:Y:S05]  /*3aa0*/  BSYNC.RECONVERGENT B1 ;  /* 0x0000000000017941 */ /* 0x000fea0003800200 */
.L_x_33:
[----:B------:R-:W-:Y:S04]  /*3ab0*/  BSSY.RECONVERGENT B1, `(.L_x_35) ;  /* 0x0000026000017945 */ /* 0x000fe80003800200 */
[----:B------:R-:W-:Y:S05]  /*3ac0*/  @P1 BRA `(.L_x_36) ;  /* 0x0000000000901947 */ /* 0x000fea0003800000 */
[----:B------:R-:W-:-:S04]  /*3ad0*/  SHF.L.U32 R231, R230, 0x3, RZ ;  /* 0x00000003e6e77819 */ /* 0x000fc800000006ff */
[----:B------:R-:W-:-:S13]  /*3ae0*/  ISETP.GE.AND P2, PT, R231, R216, PT ;  /* 0x000000d8e700720c */ /* 0x000fda0003f46270 */
[----:B------:R-:W2:Y:S01]  /*3af0*/  @!P2 LDG.E R171, desc[UR36][R238.64] ;  /* 0x00000024eeaba981 */ /* 0x000ea2000c1e1900 */
[----:B------:R-:W1:Y:S01]  /*3b00*/  @!P2 LDC.64 R168, c[0x0][0x3b8] ;  /* 0x0000ee00ffa8ab82 */ /* 0x000e620000000a00 */
[----:B--2---:R-:W-:-:S05]  /*3b10*/  @!P2 IMAD R171, R214, R171, R231 ;  /* 0x000000abd6aba224 */ /* 0x004fca00078e02e7 */
[----:B------:R-:W-:-:S04]  /*3b20*/  @!P2 IADD3 R209, P3, PT, R6, R171, RZ ;  /* 0x000000ab06d1a210 */ /* 0x000fc80007f7e0ff */
[----:B------:R-:W-:Y:S02]  /*3b30*/  @!P2 LEA.HI.X.SX32 R210, R171, R9, 0x1, P3 ;  /* 0x00000009abd2a211 */ /* 0x000fe400018f0eff */
[----:B------:R-:W-:Y:S02]  /*3b40*/  CS2R R170, SRZ ;  /* 0x0000000000aa7805 */ /* 0x000fe4000001ff00 */
[----:B-1----:R-:W-:-:S04]  /*3b50*/  @!P2 LEA R208, P3, R209, R168, 0x1 ;  /* 0x000000a8d1d0a211 */ /* 0x002fc800078608ff */
[----:B------:R-:W-:Y:S02]  /*3b60*/  @!P2 LEA.HI.X R209, R209, R169, R210, 0x1, P3 ;  /* 0x000000a9d1d1a211 */ /* 0x000fe400018f0cd2 */
[----:B------:R-:W-:-:S06]  /*3b70*/  CS2R R168, SRZ ;  /* 0x0000000000a87805 */ /* 0x000fcc000001ff00 */
[----:B------:R1:W5:Y:S01]  /*3b80*/  @!P2 LDG.E.128 R168, desc[UR36][R208.64] ;  /* 0x00000024d0a8a981 */ /* 0x000362000c1e1d00 */
[----:B------:R-:W-:-:S09]  /*3b90*/  UISETP.NE.AND UP0, UPT, UR19, URZ, UPT ;  /* 0x000000ff1300728c */ /* 0x000fd2000bf05270 */
[----:B-1----:R-:W-:Y:S05]  /*3ba0*/  BRA.U UP0, `(.L_x_36) ;  /* 0x0000000100587547 */ /* 0x002fea000b800000 */
[----:B------:R-:W-:Y:S01]  /*3bb0*/  ISETP.NE.AND P4, PT, R17, RZ, PT ;  /* 0x000000ff1100720c */ /* 0x000fe20003f85270 */
[----:B0--34-:R-:W0:-:S12]  /*3bc0*/  @!P2 LDC.64 R224, c[0x0][0x3b8] ;  /* 0x0000ee00ffe0ab82 */ /* 0x019e180000000a00 */
        /* <DEDUP_REMOVED lines=20> */
.L_x_36:
[----:B------:R-:W-:Y:S05]  /*3d10*/  BSYNC.RECONVERGENT B1 ;  /* 0x0000000000017941 */ /* 0x000fea0003800200 */
.L_x_35:
[----:B------:R-:W-:Y:S04]  /*3d20*/  BSSY.RECONVERGENT B1, `(.L_x_37) ;  /* 0x0000026000017945 */ /* 0x000fe80003800200 */
[----:B------:R-:W-:Y:S05]  /*3d30*/  @P1 BRA `(.L_x_38) ;  /* 0x0000000000901947 */ /* 0x000fea0003800000 */
[----:B------:R-:W-:-:S05]  /*3d40*/  IMAD.SHL.U32 R231, R228, 0x8, RZ ;  /* 0x00000008e4e77824 */ /* 0x000fca00078e00ff */
        /* <DEDUP_REMOVED lines=35> */
.L_x_38:
[----:B------:R-:W-:Y:S05]  /*3f80*/  BSYNC.RECONVERGENT B1 ;  /* 0x0000000000017941 */ /* 0x000fea0003800200 */
.L_x_37:
        /* <DEDUP_REMOVED lines=37> */
.L_x_40:
[----:B------:R-:W-:Y:S05]  /*41e0*/  BSYNC.RECONVERGENT B1 ;  /* 0x0000000000017941 */ /* 0x000fea0003800200 */
.L_x_39:
        /* <DEDUP_REMOVED lines=38> */
.L_x_42:
[----:B------:R-:W-:Y:S05]  /*4450*/  BSYNC.RECONVERGENT B1 ;  /* 0x0000000000017941 */ /* 0x000fea0003800200 */
.L_x_41:
        /* <DEDUP_REMOVED lines=38> */
.L_x_44:
[----:B------:R-:W-:Y:S05]  /*46c0*/  BSYNC.RECONVERGENT B1 ;  /* 0x0000000000017941 */ /* 0x000fea0003800200 */
.L_x_43:
[----:B------:R-:W-:Y:S04]  /*46d0*/  BSSY.RECONVERGENT B1, `(.L_x_45) ;  /* 0x0000026000017945 */ /* 0x000fe80003800200 */
[----:B------:R-:W-:Y:S05]  /*46e0*/  @P1 BRA `(.L_x_46) ;  /* 0x0000000000901947 */ /* 0x000fea0003800000 */
[----:B------:R-:W-:-:S05]  /*46f0*/  IMAD.SHL.U32 R223, R223, 0x8, RZ ;  /* 0x00000008dfdf7824 */ /* 0x000fca00078e00ff */
[----:B------:R-:W-:-:S13]  /*4700*/  ISETP.GE.AND P2, PT, R223, R216, PT ;  /* 0x000000d8df00720c */ /* 0x000fda0003f46270 */
[----:B------:R-:W2:Y:S01]  /*4710*/  @!P2 LDG.E R189, desc[UR36][R238.64] ;  /* 0x00000024eebda981 */ /* 0x000ea2000c1e1900 */
[----:B------:R-:W1:Y:S01]  /*4720*/  @!P2 LDC.64 R208, c[0x0][0x3b8] ;  /* 0x0000ee00ffd0ab82 */ /* 0x000e620000000a00 */
[----:B------:R-:W-:Y:S01]  /*4730*/  CS2R R190, SRZ ;  /* 0x0000000000be7805 */ /* 0x000fe2000001ff00 */
[----:B--2---:R-:W-:-:S05]  /*4740*/  @!P2 IMAD R189, R214, R189, R223 ;  /* 0x000000bdd6bda224 */ /* 0x004fca00078e02df */
[----:B------:R-:W-:-:S04]  /*4750*/  @!P2 IADD3 R188, P3, PT, R6, R189, RZ ;  /* 0x000000bd06bca210 */ /* 0x000fc80007f7e0ff */
[----:B------:R-:W-:Y:S02]  /*4760*/  @!P2 LEA.HI.X.SX32 R189, R189, R9, 0x1, P3 ;  /* 0x00000009bdbda211 */ /* 0x000fe400018f0eff */
        /* <DEDUP_REMOVED lines=28> */
.L_x_46:
[----:B------:R-:W-:Y:S05]  /*4930*/  BSYNC.RECONVERGENT B1 ;  /* 0x0000000000017941 */ /* 0x000fea0003800200 */
.L_x_45:
[----:B------:R-:W-:Y:S04]  /*4940*/  BSSY.RECONVERGENT B1, `(.L_x_47) ;  /* 0x0000026000017945 */ /* 0x000fe80003800200 */
[----:B------:R-:W-:Y:S05]  /*4950*/  @P1 BRA `(.L_x_48) ;  /* 0x0000000000901947 */ /* 0x000fea0003800000 */
[----:B01234-:R-:W-:-:S04]  /*4960*/  SHF.L.U32 R225, R222, 0x3, RZ ;  /* 0x00000003dee17819 */ /* 0x01ffc800000006ff */
        /* <DEDUP_REMOVED lines=35> */
.L_x_48:
[----:B------:R-:W-:Y:S05]  /*4ba0*/  BSYNC.RECONVERGENT B1 ;  /* 0x0000000000017941 */ /* 0x000fea0003800200 */
.L_x_47:
        /* <DEDUP_REMOVED lines=38> */
.L_x_50:
[----:B------:R-:W-:Y:S05]  /*4e10*/  BSYNC.RECONVERGENT B1 ;  /* 0x0000000000017941 */ /* 0x000fea0003800200 */
.L_x_49:
[----:B------:R-:W-:Y:S04]  /*4e20*/  BSSY.RECONVERGENT B1, `(.L_x_51) ;  /* 0x0000026000017945 */ /* 0x000fe80003800200 */
[----:B------:R-:W-:Y:S05]  /*4e30*/  @P1 BRA `(.L_x_52) ;  /* 0x0000000000901947 */ /* 0x000fea0003800000 */
[----:B0-----:R-:W-:-:S05]  /*4e40*/  IMAD.SHL.U32 R223, R220, 0x8, RZ ;  /* 0x00000008dcdf7824 */ /* 0x001fca00078e00ff */
        /* <DEDUP_REMOVED lines=35> */
.L_x_52:
[----:B------:R-:W-:Y:S05]  /*5080*/  BSYNC.RECONVERGENT B1 ;  /* 0x0000000000017941 */ /* 0x000fea0003800200 */
.L_x_51:
[----:B------:R-:W-:Y:S04]  /*5090*/  BSSY.RECONVERGENT B1, `(.L_x_53) ;  /* 0x0000026000017945 */ /* 0x000fe80003800200 */
[----:B------:R-:W-:Y:S05]  /*50a0*/  @P1 BRA `(.L_x_54) ;  /* 0x0000000000901947 */ /* 0x000fea0003800000 */
[----:B------:R-:W-:-:S04]  /*50b0*/  SHF.L.U32 R219, R219, 0x3, RZ ;  /* 0x00000003dbdb7819 */ /* 0x000fc800000006ff */
        /* <DEDUP_REMOVED lines=35> */
.L_x_54:
[----:B------:R-:W-:Y:S05]  /*52f0*/  BSYNC.RECONVERGENT B1 ;  /* 0x0000000000017941 */ /* 0x000fea0003800200 */
.L_x_53:
[----:B------:R-:W-:Y:S04]  /*5300*/  BSSY.RECONVERGENT B1, `(.L_x_55) ;  /* 0x0000060000017945 */ /* 0x000fe80003800200 */
[----:B------:R-:W-:Y:S05]  /*5310*/  @P1 BRA `(.L_x_56) ;  /* 0x0000000400781947 */ /* 0x000fea0003800000 */
[----:B------:R-:W-:Y:S01]  /*5320*/  ISETP.NE.U32.AND P1, PT, RZ, UR22, PT ;  /* 0x00000016ff007c0c */ /* 0x000fe2000bf25070 */
[----:B------:R-:W-:-:S03]  /*5330*/  UISETP.NE.U32.AND UP0, UPT, UR14, URZ, UPT ;  /* 0x000000ff0e00728c */ /* 0x000fc6000bf05070 */
[----:B------:R-:W-:Y:S01]  /*5340*/  ISETP.NE.AND.EX P1, PT, RZ, UR23, PT, P1 ;  /* 0x00000017ff007c0c */ /* 0x000fe2000bf25310 */
[----:B------:R-:W-:-:S06]  /*5350*/  UISETP.NE.AND.EX UP0, UPT, UR15, URZ, UPT, UP0 ;  /* 0x000000ff0f00728c */ /* 0x000fcc000bf05300 */
[----:B------:R-:W-:-:S05]  /*5360*/  PLOP3.LUT P3, PT, PT, PT, UP0, 0x80, 0x8 ;  /* 0x000000000008781c */ /* 0x000fca0003f6f008 */
[----:B------:R-:W1:Y:S01]  /*5370*/  @UP0 LDCU.64 UR4, c[0x0][0x448] ;  /* 0x00008900ff0407ac */ /* 0x000e620008000a00 */
[----:B------:R-:W2:Y:S01]  /*5380*/  @P1 LDC.64 R210, c[0x0][0x438] ;  /* 0x00010e00ffd21b82 */ /* 0x000ea20000000a00 */
[----:B-1----:R-:W-:-:S06]  /*5390*/  @UP0 UIMAD.WIDE.U32 UR4, UR46, 0x2, UR4 ;  /* 0x000000022e0408a5 */ /* 0x002fcc000f8e0004 */
[----:B0-----:R-:W-:Y:S01]  /*53a0*/  MOV R220, UR4 ;  /* 0x0000000400dc7c02 */ /* 0x001fe20008000f00 */
[----:B--2---:R-:W-:-:S04]  /*53b0*/  @P1 IMAD.WIDE R210, R11, 0x2, R210 ;  /* 0x000000020bd21825 */ /* 0x004fc800078e02d2 */
[----:B------:R-:W-:Y:S01]  /*53c0*/  IMAD.U32 R221, RZ, RZ, UR5 ;  /* 0x00000005ffdd7e24 */ /* 0x000fe2000f8e00ff */
[----:B------:R0:W2:Y:S04]  /*53d0*/  @P1 LDG.E.U16 R208, desc[UR36][R210.64] ;  /* 0x00000024d2d01981 */ /* 0x0000a8000c1e1500 */
[----:B------:R1:W3:Y:S01]  /*53e0*/  @P3 LDG.E.U16 R209, desc[UR36][R220.64] ;  /* 0x00000024dcd13981 */ /* 0x0002e2000c1e1500 */
[----:B-----5:R-:W-:Y:S01]  /*53f0*/  HFMA2 R219, R21, R149, -RZ ;  /* 0x0000009515db7231 */ /* 0x020fe200001000ff */
[----:B------:R-:W-:Y:S01]  /*5400*/  @P3 ISETP.GE.AND P2, PT, R10, R215, PT ;  /* 0x000000d70a00320c */ /* 0x000fe20003f46270 */
[----:B0-----:R-:W-:Y:S02]  /*5410*/  HMUL2 R211, R20, R148 ;  /* 0x0000009414d37232 */ /* 0x001fe40000000000 */
[----:B------:R-:W-:-:S02]  /*5420*/  HFMA2 R219, R25, R13, R219 ;  /* 0x0000000d19db7231 */ /* 0x000fc400000000db */
[----:B-1----:R-:W-:Y:S02]  /*5430*/  HFMA2 R221, R24, R12, R211 ;  /* 0x0000000c18dd7231 */ /* 0x002fe400000000d3 */
[----:B------:R-:W-:Y:S02]  /*5440*/  HMUL2 R211, R22, R150 ;  /* 0x0000009616d37232 */ /* 0x000fe40000000000 */
[----:B------:R-:W-:Y:S02]  /*5450*/  HFMA2 R222, R29, R153, R219 ;  /* 0x000000991dde7231 */ /* 0x000fe400000000db */
[----:B------:R-:W-:Y:S02]  /*5460*/  HFMA2 R219, R26, R14, R211 ;  /* 0x0000000e1adb7231 */ /* 0x000fe400000000d3 */
[----:B------:R-:W-:Y:S02]  /*5470*/  HMUL2 R211, R23, R151 ;  /* 0x0000009717d37232 */ /* 0x000fe40000000000 */
[----:B------:R-:W-:-:S02]  /*5480*/  HFMA2 R222, R33, R157, R222 ;  /* 0x0000009d21de7231 */ /* 0x000fc400000000de */
[----:B------:R-:W-:Y:S02]  /*5490*/  HFMA2 R221, R28, R152, R221 ;  /* 0x000000981cdd7231 */ /* 0x000fe400000000dd */
[----:B------:R-:W-:Y:S02]  /*54a0*/  HFMA2 R211, R27, R15, R211 ;  /* 0x0000000f1bd37231 */ /* 0x000fe400000000d3 */
[----:B------:R-:W-:Y:S02]  /*54b0*/  HFMA2 R222, R37, R161, R222 ;  /* 0x000000a125de7231 */ /* 0x000fe400000000de */
[----:B------:R-:W-:Y:S02]  /*54c0*/  HFMA2 R219, R30, R154, R219 ;  /* 0x0000009a1edb7231 */ /* 0x000fe400000000db */
[----:B------:R-:W-:Y:S02]  /*54d0*/  HFMA2 R221, R32, R156, R221 ;  /* 0x0000009c20dd7231 */ /* 0x000fe400000000dd */
        /* <DEDUP_REMOVED lines=48> */
[----:B------:R-:W-:-:S02]  /*57e0*/  HADD2 R221, R221, R222 ;  /* 0x000000dedddd7230 */ /* 0x000fc40000000000 */
[----:B------:R-:W-:Y:S02]  /*57f0*/  HFMA2 R211, R79, R203, R211 ;  /* 0x000000cb4fd37231 */ /* 0x000fe400000000d3 */
[----:B------:R-:W-:Y:S02]  /*5800*/  HADD2 R219, R221, R219 ;  /* 0x000000dbdddb7230 */ /* 0x000fe40000000000 */
[----:B------:R-:W-:-:S04]  /*5810*/  HFMA2 R211, R83, R207, R211 ;  /* 0x000000cf53d37231 */ /* 0x000fc800000000d3 */
[----:B------:R-:W-:Y:S01]  /*5820*/  HFMA2 R211, R219, 1, 1, R211 ;  /* 0x3c003c00dbd37831 */ /* 0x000fe200000000d3 */
[----:B------:R-:W-:-:S04]  /*5830*/  @P3 SEL R219, RZ, UR39, P2 ;  /* 0x00000027ffdb3c07 */ /* 0x000fc80009000000 */
[----:B------:R-:W-:-:S04]  /*5840*/  @P3 IADD3 R219, PT, PT, R212, -UR45, R219 ;  /* 0x8000002dd4db3c10 */ /* 0x000fc8000fffe0db */
[----:B------:R-:W-:Y:S01]  /*5850*/  @P3 I2FP.F32.S32 R219, R219 ;  /* 0x000000db00db3245 */ /* 0x000fe20000201400 */
[--C-:B------:R-:W-:Y:S02]  /*5860*/  HADD2.F32 R10, -RZ, R211.reuse.H0_H0 ;  /* 0x200000d3ff0a7230 */ /* 0x100fe40000004100 */
[----:B------:R-:W-:-:S05]  /*5870*/  HADD2.F32 R211, -RZ, R211.H1_H1 ;  /* 0x300000d3ffd37230 */ /* 0x000fca0000004100 */
[----:B------:R-:W-:-:S04]  /*5880*/  FADD.FTZ R10, R10, R211 ;  /* 0x000000d30a0a7221 */ /* 0x000fc80000010000 */
[----:B------:R-:W-:Y:S01]  /*5890*/  FMUL.FTZ R10, R10, UR20 ;  /* 0x000000140a0a7c20 */ /* 0x000fe20008410000 */
[----:B--2---:R-:W-:Y:S02]  /*58a0*/  @P1 HADD2.F32 R211, -RZ, R208.H0_H0 ;  /* 0x200000d0ffd31230 */ /* 0x004fe40000004100 */
[----:B---3--:R-:W-:-:S03]  /*58b0*/  @P3 HADD2.F32 R209, -RZ, R209.H0_H0 ;  /* 0x200000d1ffd13230 */ /* 0x008fc60000004100 */
[----:B------:R-:W-:-:S04]  /*58c0*/  @P1 FADD.FTZ R10, R10, R211 ;  /* 0x000000d30a0a1221 */ /* 0x000fc80000010000 */
[----:B------:R-:W-:-:S05]  /*58d0*/  @P3 FFMA.FTZ R10, R219, R209, R10 ;  /* 0x000000d1db0a3223 */ /* 0x000fca000001000a */
[----:B------:R0:W-:Y:S01]  /*58e0*/  STS [R19], R10 ;  /* 0x0000000a13007388 */ /* 0x0001e20000000800 */
[----:B------:R-:W-:-:S07]  /*58f0*/  @!P6 FMNMX.FTZ R0, R0, R10, !PT ;  /* 0x0000000a0000e209 */ /* 0x000fce0007810000 */
.L_x_56:
[----:B------:R-:W-:Y:S05]  /*5900*/  BSYNC.RECONVERGENT B1 ;  /* 0x0000000000017941 */ /* 0x000fea0003800200 */
.L_x_55:
[----:B0-----:R-:W-:Y:S01]  /*5910*/  IADD3 R10, PT, PT, R212, 0xff, RZ ;  /* 0x000000ffd40a7810 */ /* 0x001fe20007ffe0ff */
[----:B------:R-:W-:Y:S01]  /*5920*/  VIADD R19, R19, 0x400 ;  /* 0x0000040013137836 */ /* 0x000fe20000000000 */
[----:B------:R-:W-:Y:S02]  /*5930*/  IADD3 R4, P2, PT, R4, 0x100, RZ ;  /* 0x0000010004047810 */ /* 0x000fe40007f5e0ff */
[----:B------:R-:W-:Y:S02]  /*5940*/  ISETP.GE.AND P1, PT, R10, R213, PT ;  /* 0x000000d50a00720c */ /* 0x000fe40003f26270 */
[----:B------:R-:W-:Y:S02]  /*5950*/  IADD3 R212, PT, PT, R212, 0x100, RZ ;  /* 0x00000100d4d47810 */ /* 0x000fe40007ffe0ff */
[----:B------:R-:W-:Y:S02]  /*5960*/  IADD3 R11, PT, PT, R11, 0x100, RZ ;  /* 0x000001000b0b7810 */ /* 0x000fe40007ffe0ff */
[----:B------:R-:W-:-:S07]  /*5970*/  IADD3.X R7, PT, PT, RZ, R7, RZ, P2, !PT ;  /* 0x00000007ff077210 */ /* 0x000fce00017fe4ff */
[----:B------:R-:W-:Y:S05]  /*5980*/  @!P1 BRA `(.L_x_57) ;  /* 0xffffffd000109947 */ /* 0x000fea000383ffff */
.L_x_22:
[----:B0-----:R-:W-:Y:S05]  /*5990*/  BSYNC.RECONVERGENT B0 ;  /* 0x0000000000007941 */ /* 0x001fea0003800200 */
.L_x_21:
[----:B------:R-:W0:Y:S01]  /*59a0*/  SHFL.BFLY PT, R3, R0, 0x10, 0x1f ;  /* 0x0e001f0000037f89 */ /* 0x000e2200000e0000 */
[----:B------:R-:W-:Y:S01]  /*59b0*/  LOP3.LUT P0, R8, R2, 0x1f, RZ, 0xc0, !PT ;  /* 0x0000001f02087812 */ /* 0x000fe2000780c0ff */
[----:B------:R-:W-:Y:S01]  /*59c0*/  BSSY.RECONVERGENT B0, `(.L_x_58) ;  /* 0x0000167000007945 */ /* 0x000fe20003800200 */
[----:B------:R-:W-:Y:S01]  /*59d0*/  MOV R10, 0x400 ;  /* 0x00000400000a7802 */ /* 0x000fe20000000f00 */
[----:B------:R-:W1:Y:S01]  /*59e0*/  S2R R11, SR_CgaCtaId ;  /* 0x00000000000b7919 */ /* 0x000e620000008800 */
[----:B------:R-:W-:Y:S02]  /*59f0*/  ISETP.GT.U32.AND P1, PT, R8, 0x7, PT ;  /* 0x000000070800780c */ /* 0x000fe40003f24070 */
[----:B0-----:R-:W-:-:S05]  /*5a00*/  FMNMX.FTZ R3, R3, R0, !PT ;  /* 0x0000000003037209 */ /* 0x001fca0007810000 */
[----:B------:R-:W0:Y:S02]  /*5a10*/  SHFL.BFLY PT, R4, R3, 0x8, 0x1f ;  /* 0x0d001f0003047f89 */ /* 0x000e2400000e0000 */
[----:B0-----:R-:W-:Y:S02]  /*5a20*/  FMNMX.FTZ R4, R3, R4, !PT ;  /* 0x0000000403047209 */ /* 0x001fe40007810000 */
[----:B-1----:R-:W-:-:S03]  /*5a30*/  LEA R3, R11, R10, 0x18 ;  /* 0x0000000a0b037211 */ /* 0x002fc600078ec0ff */
[----:B------:R-:W0:Y:S01]  /*5a40*/  SHFL.BFLY PT, R5, R4, 0x4, 0x1f ;  /* 0x0c801f0004057f89 */ /* 0x000e2200000e0000 */
[-C--:B------:R-:W-:Y:S02]  /*5a50*/  LEA.HI R0, R2, R3.reuse, RZ, 0x1d ;  /* 0x0000000302007211 */ /* 0x080fe400078fe8ff */
[----:B------:R-:W-:Y:S02]  /*5a60*/  LEA R3, R8, R3, 0x2 ;  /* 0x0000000308037211 */ /* 0x000fe400078e10ff */
[----:B0-----:R-:W-:Y:S01]  /*5a70*/  FMNMX.FTZ R5, R4, R5, !PT ;  /* 0x0000000504057209 */ /* 0x001fe20007810000 */
[----:B------:R-:W-:-:S04]  /*5a80*/  IMAD.MOV.U32 R4, RZ, RZ, -0x800001 ;  /* 0xff7fffffff047424 */ /* 0x000fc800078e00ff */
[----:B------:R-:W0:Y:S02]  /*5a90*/  SHFL.BFLY PT, R6, R5, 0x2, 0x1f ;  /* 0x0c401f0005067f89 */ /* 0x000e2400000e0000 */
[----:B0-----:R-:W-:-:S05]  /*5aa0*/  FMNMX.FTZ R6, R5, R6, !PT ;  /* 0x0000000605067209 */ /* 0x001fca0007810000 */
[----:B------:R-:W0:Y:S02]  /*5ab0*/  SHFL.BFLY PT, R7, R6, 0x1, 0x1f ;  /* 0x0c201f0006077f89 */ /* 0x000e2400000e0000 */
[----:B0-----:R-:W-:-:S05]  /*5ac0*/  FMNMX.FTZ R9, R6, R7, !PT ;  /* 0x0000000706097209 */ /* 0x001fca0007810000 */
[----:B------:R0:W-:Y:S01]  /*5ad0*/  @!P0 STS [R0], R9 ;  /* 0x0000000900008388 */ /* 0x0001e20000000800 */
[----:B------:R-:W-:Y:S01]  /*5ae0*/  BAR.SYNC.DEFER_BLOCKING 0x0 ;  /* 0x0000000000007b1d */ /* 0x000fe20000010000 */
[----:B------:R-:W-:Y:S02]  /*5af0*/  ISETP.GE.AND P0, PT, R217, UR45, PT ;  /* 0x0000002dd9007c0c */ /* 0x000fe4000bf06270 */
[----:B0-----:R-:W-:-:S03]  /*5b00*/  MOV R9, RZ ;  /* 0x000000ff00097202 */ /* 0x001fc60000000f00 */
[----:B------:R-:W0:Y:S04]  /*5b10*/  @!P1 LDS R4, [R3] ;  /* 0x0000000003049984 */ /* 0x000e280000000800 */
[----:B0-----:R-:W0:Y:S02]  /*5b20*/  SHFL.BFLY PT, R5, R4, 0x4, 0x1f ;  /* 0x0c801f0004057f89 */ /* 0x001e2400000e0000 */
[----:B0-----:R-:W-:-:S05]  /*5b30*/  FMNMX.FTZ R5, R5, R4, !PT ;  /* 0x0000000405057209 */ /* 0x001fca0007810000 */
[----:B------:R-:W0:Y:S02]  /*5b40*/  SHFL.BFLY PT, R6, R5, 0x2, 0x1f ;  /* 0x0c401f0005067f89 */ /* 0x000e2400000e0000 */
[----:B0-----:R-:W-:-:S05]  /*5b50*/  FMNMX.FTZ R6, R5, R6, !PT ;  /* 0x0000000605067209 */ /* 0x001fca0007810000 */
[----:B------:R-:W0:Y:S02]  /*5b60*/  SHFL.BFLY PT, R7, R6, 0x1, 0x1f ;  /* 0x0c201f0006077f89 */ /* 0x000e2400000e0000 */
[----:B0-----:R-:W-:-:S05]  /*5b70*/  FMNMX.FTZ R7, R6, R7, !PT ;  /* 0x0000000706077209 */ /* 0x001fca0007810000 */
[----:B------:R0:W1:Y:S01]  /*5b80*/  SHFL.IDX PT, R44, R7, RZ, 0x1f ;  /* 0x00001fff072c7589 */ /* 0x00006200000e0000 */
[----:B------:R-:W-:Y:S05]  /*5b90*/  @P0 BRA `(.L_x_59) ;  /* 0x0000001400240947 */ /* 0x000fea0003800000 */
[----:B------:R-:W2:Y:S02]  /*5ba0*/  LDC.64 R4, c[0x0][0x420] ;  /* 0x00010800ff047b82 */ /* 0x000ea40000000a00 */
[----:B--2---:R-:W-:-:S04]  /*5bb0*/  ISETP.NE.U32.AND P0, PT, R4, RZ, PT ;  /* 0x000000ff0400720c */ /* 0x004fc80003f05070 */
[----:B------:R-:W-:-:S13]  /*5bc0*/  ISETP.NE.AND.EX P0, PT, R5, RZ, PT, P0 ;  /* 0x000000ff0500720c */ /* 0x000fda0003f05300 */
[----:B------:R-:W-:Y:S05]  /*5bd0*/  @P0 BRA `(.L_x_60) ;  /* 0x0000000c00940947 */ /* 0x000fea0003800000 */
[----:B------:R-:W-:Y:S01]  /*5be0*/  IMAD.MOV.U32 R4, RZ, RZ, 0x100 ;  /* 0x00000100ff047424 */ /* 0x000fe200078e00ff */
[----:B------:R-:W-:Y:S01]  /*5bf0*/  LOP3.LUT R5, RZ, R2, RZ, 0x33, !PT ;  /* 0x00000002ff057212 */ /* 0x000fe200078e33ff */
[----:B------:R-:W-:Y:S01]  /*5c00*/  BSSY.RECONVERGENT B1, `(.L_x_61) ;  /* 0x000001c000017945 */ /* 0x000fe20003800200 */
[----:B------:R-:W-:Y:S02]  /*5c10*/  HFMA2 R9, -RZ, RZ, 0, 0 ;  /* 0x00000000ff097431 */ /* 0x000fe400000001ff */
[----:B------:R-:W-:-:S04]  /*5c20*/  VIADDMNMX R4, R217, R4, UR45, !PT ;  /* 0x0000002dd9047e46 */ /* 0x000fc8000f800104 */
[----:B------:R-:W-:-:S04]  /*5c30*/  IADD3 R5, PT, PT, R4, -UR10, R5 ;  /* 0x8000000a04057c10 */ /* 0x000fc8000fffe005 */
[C---:B------:R-:W-:Y:S02]  /*5c40*/  LOP3.LUT R4, R5.reuse, 0x300, RZ, 0xc0, !PT ;  /* 0x0000030005047812 */ /* 0x040fe400078ec0ff */
[----:B------:R-:W-:Y:S02]  /*5c50*/  ISETP.GE.U32.AND P1, PT, R5, 0x300, PT ;  /* 0x000003000500780c */ /* 0x000fe40003f26070 */
[----:B------:R-:W-:Y:S02]  /*5c60*/  ISETP.NE.AND P0, PT, R4, 0x300, PT ;  /* 0x000003000400780c */ /* 0x000fe40003f05270 */
[----:B------:R-:W-:-:S11]  /*5c70*/  MOV R4, R217 ;  /* 0x000000d900047202 */ /* 0x000fd60000000f00 */
[----:B------:R-:W-:Y:S05]  /*5c80*/  @!P0 BRA `(.L_x_62) ;  /* 0x00000000004c8947 */ /* 0x000fea0003800000 */
[----:B------:R-:W-:Y:S01]  /*5c90*/  VIADD R6, R10, 0x240 ;  /* 0x000002400a067836 */ /* 0x000fe20000000000 */
[----:B------:R-:W-:Y:S02]  /*5ca0*/  LEA.HI R4, R5, 0x1, RZ, 0x18 ;  /* 0x0000000105047811 */ /* 0x000fe400078fc0ff */
[----:B------:R-:W-:Y:S02]  /*5cb0*/  MOV R9, RZ ;  /* 0x000000ff00097202 */ /* 0x000fe40000000f00 */
[----:B0-----:R-:W-:Y:S02]  /*5cc0*/  LEA R7, R11, R6, 0x18 ;  /* 0x000000060b077211 */ /* 0x001fe400078ec0ff */
[----:B------:R-:W-:Y:S02]  /*5cd0*/  LOP3.LUT R5, R4, 0x3, RZ, 0xc0, !PT ;  /* 0x0000000304057812 */ /* 0x000fe400078ec0ff */
[----:B------:R-:W-:Y:S01]  /*5ce0*/  MOV R4, R217 ;  /* 0x000000d900047202 */ /* 0x000fe20000000f00 */
[----:B------:R-:W-:Y:S01]  /*5cf0*/  IMAD.IADD R6, R16, 0x1, R7 ;  /* 0x0000000110067824 */ /* 0x000fe200078e0207 */
[----:B------:R-:W-:-:S07]  /*5d00*/  IADD3 R5, PT, PT, -R5, RZ, RZ ;  /* 0x000000ff05057210 */ /* 0x000fce0007ffe1ff */
.L_x_63:
[----:B------:R-:W1:Y:S01]  /*5d10*/  LDS R7, [R6] ;  /* 0x0000000006077984 */ /* 0x000e620000000800 */
[----:B------:R-:W-:Y:S01]  /*5d20*/  IADD3 R5, PT, PT, R5, 0x1, RZ ;  /* 0x0000000105057810 */ /* 0x000fe20007ffe0ff */
[----:B------:R-:W-:-:S03]  /*5d30*/  VIADD R4, R4, 0x100 ;  /* 0x0000010004047836 */ /* 0x000fc60000000000 */
[----:B------:R-:W-:Y:S01]  /*5d40*/  ISETP.NE.AND P0, PT, R5, RZ, PT ;  /* 0x000000ff0500720c */ /* 0x000fe20003f05270 */
[----:B-1----:R-:W-:-:S04]  /*5d50*/  FADD.FTZ R7, -R44, R7 ;  /* 0x000000072c077221 */ /* 0x002fc80000010100 */
[----:B------:R-:W-:-:S06]  /*5d60*/  FMUL.FTZ R7, R7, 1.4426950216293334961 ;  /* 0x3fb8aa3b07077820 */ /* 0x000fcc0000410000 */
[----:B------:R-:W0:Y:S02]  /*5d70*/  MUFU.EX2 R7, R7 ;  /* 0x0000000700077308 */ /* 0x000e240000000800 */
[----:B0-----:R0:W-:Y:S01]  /*5d80*/  STS [R6], R7 ;  /* 0x0000000706007388 */ /* 0x0011e20000000800 */
[----:B------:R-:W-:Y:S01]  /*5d90*/  FADD.FTZ R9, R7, R9 ;  /* 0x0000000907097221 */ /* 0x000fe20000010000 */
[----:B0-----:R-:W-:Y:S01]  /*5da0*/  IADD3 R6, PT, PT, R6, 0x400, RZ ;  /* 0x0000040006067810 */ /* 0x001fe20007ffe0ff */
[----:B------:R-:W-:Y:S06]  /*5db0*/  @P0 BRA `(.L_x_63) ;  /* 0xfffffffc00d40947 */ /* 0x000fec000383ffff */
.L_x_62:
[----:B------:R-:W-:Y:S05]  /*5dc0*/  BSYNC.RECONVERGENT B1 ;  /* 0x0000000000017941 */ /* 0x000fea0003800200 */
.L_x_61:
[----:B------:R-:W-:Y:S05]  /*5dd0*/  @!P1 BRA `(.L_x_59) ;  /* 0x0000001000949947 */ /* 0x000fea0003800000 */
[----:B------:R-:W-:Y:S01]  /*5de0*/  IADD3 R5, PT, PT, -R4, UR45, RZ ;  /* 0x0000002d04057c10 */ /* 0x000fe2000fffe1ff */
[----:B------:R-:W-:Y:S01]  /*5df0*/  USHF.L.U32 UR4, UR10, 0x2, URZ ;  /* 0x000000020a047899 */ /* 0x000fe200080006ff */
[----:B------:R-:W-:Y:S01]  /*5e00*/  IADD3 R10, PT, PT, R10, 0x240, RZ ;  /* 0x000002400a0a7810 */ /* 0x000fe20007ffe0ff */
[----:B------:R-:W-:Y:S01]  /*5e10*/  BSSY.RECONVERGENT B1, `(.L_x_64) ;  /* 0x000006e000017945 */ /* 0x000fe20003800200 */
[----:B------:R-:W-:Y:S02]  /*5e20*/  ISETP.GT.AND P1, PT, R5, 0xc00, PT ;  /* 0x00000c000500780c */ /* 0x000fe40003f24270 */
[----:B------:R-:W-:Y:S02]  /*5e30*/  LEA R10, R11, R10, 0x18 ;  /* 0x0000000a0b0a7211 */ /* 0x000fe400078ec0ff */
[----:B------:R-:W-:Y:S02]  /*5e40*/  LEA R5, R4, -UR4, 0x2 ;  /* 0x8000000404057c11 */ /* 0x000fe4000f8e10ff */
[----:B------:R-:W-:-:S02]  /*5e50*/  PLOP3.LUT P0, PT, PT, PT, PT, 0x80, 0x8 ;  /* 0x000000000008781c */ /* 0x000fc40003f0f070 */
[----:B------:R-:W-:-:S05]  /*5e60*/  IADD3 R5, PT, PT, R5, 0x800, R10 ;  /* 0x0000080005057810 */ /* 0x000fca0007ffe00a */
[----:B------:R-:W-:Y:S06]  /*5e70*/  @!P1 BRA `(.L_x_65) ;  /* 0x00000004009c9947 */ /* 0x000fec0003800000 */
[----:B------:R-:W-:Y:S01]  /*5e80*/  IMAD.U32 R33, RZ, RZ, UR45 ;  /* 0x0000002dff217e24 */ /* 0x000fe2000f8e00ff */
[----:B------:R-:W-:-:S04]  /*5e90*/  PLOP3.LUT P0, PT, PT, PT, PT, 0x8, 0x80 ;  /* 0x000000000080781c */ /* 0x000fc80003f0e170 */
[----:B------:R-:W-:-:S09]  /*5ea0*/  IADD3 R33, PT, PT, R33, -0xc00, RZ ;  /* 0xfffff40021217810 */ /* 0x000fd20007ffe0ff */
.L_x_66:
[----:B------:R-:W1:Y:S01]  /*5eb0*/  LDS R6, [R5+-0x800] ;  /* 0xfff8000005067984 */ /* 0x000e620000000800 */
[----:B------:R-:W-:-:S03]  /*5ec0*/  IADD3 R4, PT, PT, R4, 0x1000, RZ ;  /* 0x0000100004047810 */ /* 0x000fc60007ffe0ff */
[----:B0-----:R-:W0:Y:S01]  /*5ed0*/  LDS R7, [R5+-0x400] ;  /* 0xfffc000005077984 */ /* 0x001e220000000800 */
[----:B------:R-:W-:-:S03]  /*5ee0*/  ISETP.GE.AND P1, PT, R4, R33, PT ;  /* 0x000000210400720c */ /* 0x000fc60003f26270 */
[----:B------:R-:W2:Y:S04]  /*5ef0*/  LDS R10, [R5] ;  /* 0x00000000050a7984 */ /* 0x000ea80000000800 */
[----:B-----5:R-:W3:Y:S04]  /*5f00*/  LDS R12, [R5+0x400] ;  /* 0x00040000050c7984 */ /* 0x020ee80000000800 */
[----:B------:R-:W4:Y:S04]  /*5f10*/  LDS R14, [R5+0x800] ;  /* 0x00080000050e7984 */ /* 0x000f280000000800 */
[----:B------:R-:W4:Y:S04]  /*5f20*/  LDS R19, [R5+0xc00] ;  /* 0x000c000005137984 */ /* 0x000f280000000800 */
[----:B------:R-:W4:Y:S04]  /*5f30*/  LDS R21, [R5+0x1000] ;  /* 0x0010000005157984 */ /* 0x000f280000000800 */
[----:B------:R-:W4:Y:S04]  /*5f40*/  LDS R23, [R5+0x1400] ;  /* 0x0014000005177984 */ /* 0x000f280000000800 */
[----:B------:R-:W4:Y:S04]  /*5f50*/  LDS R25, [R5+0x1800] ;  /* 0x0018000005197984 */ /* 0x000f280000000800 */
[----:B------:R-:W4:Y:S01]  /*5f60*/  LDS R27, [R5+0x1c00] ;  /* 0x001c0000051b7984 */ /* 0x000f220000000800 */
[----:B-1----:R-:W-:-:S03]  /*5f70*/  FADD.FTZ R6, -R44, R6 ;  /* 0x000000062c067221 */ /* 0x002fc60000010100 */
[----:B------:R-:W1:Y:S01]  /*5f80*/  LDS R29, [R5+0x2000] ;  /* 0x00200000051d7984 */ /* 0x000e620000000800 */
[----:B0-----:R-:W-:Y:S01]  /*5f90*/  FADD.FTZ R7, -R44, R7 ;  /* 0x000000072c077221 */ /* 0x001fe20000010100 */
[----:B------:R-:W-:Y:S02]  /*5fa0*/  FMUL.FTZ R6, R6, 1.4426950216293334961 ;  /* 0x3fb8aa3b06067820 */ /* 0x000fe40000410000 */
[----:B------:R-:W0:Y:S01]  /*5fb0*/  LDS R31, [R5+0x2400] ;  /* 0x00240000051f7984 */ /* 0x000e220000000800 */
[----:B------:R-:W-:Y:S01]  /*5fc0*/  FMUL.FTZ R7, R7, 1.4426950216293334961 ;  /* 0x3fb8aa3b07077820 */ /* 0x000fe20000410000 */
[C---:B--2---:R-:W-:Y:S02]  /*5fd0*/  FADD.FTZ R11, -R44.reuse, R10 ;  /* 0x0000000a2c0b7221 */ /* 0x044fe40000010100 */
[----:B------:R-:W2:Y:S01]  /*5fe0*/  MUFU.EX2 R6, R6 ;  /* 0x0000000600067308 */ /* 0x000ea20000000800 */
[C---:B---3--:R-:W-:Y:S01]  /*5ff0*/  FADD.FTZ R13, -R44.reuse, R12 ;  /* 0x0000000c2c0d7221 */ /* 0x048fe20000010100 */
[----:B------:R-:W-:Y:S01]  /*6000*/  FMUL.FTZ R11, R11, 1.4426950216293334961 ;  /* 0x3fb8aa3b0b0b7820 */ /* 0x000fe20000410000 */
[----:B----4-:R-:W-:-:S02]  /*6010*/  FADD.FTZ R15, -R44, R14 ;  /* 0x0000000e2c0f7221 */ /* 0x010fc40000010100 */
[----:B------:R-:W-:-:S03]  /*6020*/  FMUL.FTZ R13, R13, 1.4426950216293334961 ;  /* 0x3fb8aa3b0d0d7820 */ /* 0x000fc60000410000 */
[----:B------:R3:W4:Y:S01]  /*6030*/  MUFU.EX2 R10, R7 ;  /* 0x00000007000a7308 */ /* 0x0007220000000800 */
[----:B------:R-:W-:Y:S01]  /*6040*/  FMUL.FTZ R15, R15, 1.4426950216293334961 ;  /* 0x3fb8aa3b0f0f7820 */ /* 0x000fe20000410000 */
[C---:B------:R-:W-:Y:S01]  /*6050*/  FADD.FTZ R19, -R44.reuse, R19 ;  /* 0x000000132c137221 */ /* 0x040fe20000010100 */
[----:B------:R-:W-:-:S03]  /*6060*/  FADD.FTZ R21, -R44, R21 ;  /* 0x000000152c157221 */ /* 0x000fc60000010100 */
[----:B------:R-:W-:Y:S02]  /*6070*/  FMUL.FTZ R19, R19, 1.4426950216293334961 ;  /* 0x3fb8aa3b13137820 */ /* 0x000fe40000410000 */
[----:B------:R4:W0:Y:S01]  /*6080*/  MUFU.EX2 R12, R11 ;  /* 0x0000000b000c7308 */ /* 0x0008220000000800 */
[----:B---3--:R-:W3:Y:S01]  /*6090*/  LDS R7, [R5+0x2800] ;  /* 0x0028000005077984 */ /* 0x008ee20000000800 */
[----:B--2---:R-:W-:Y:S01]  /*60a0*/  FADD.FTZ R9, R6, R9 ;  /* 0x0000000906097221 */ /* 0x004fe20000010000 */
[----:B------:R-:W-:Y:S01]  /*60b0*/  FMUL.FTZ R21, R21, 1.4426950216293334961 ;  /* 0x3fb8aa3b15157820 */ /* 0x000fe20000410000 */
[C---:B------:R-:W-:Y:S01]  /*60c0*/  FADD.FTZ R23, -R44.reuse, R23 ;  /* 0x000000172c177221 */ /* 0x040fe20000010100 */
[C---:B------:R-:W-:Y:S01]  /*60d0*/  FADD.FTZ R25, -R44.reuse, R25 ;  /* 0x000000192c197221 */ /* 0x040fe20000010100 */
[----:B------:R-:W-:Y:S02]  /*60e0*/  STS [R5+-0x800], R6 ;  /* 0xfff8000605007388 */ /* 0x000fe40000000800 */
[----:B------:R2:W2:Y:S01]  /*60f0*/  MUFU.EX2 R14, R13 ;  /* 0x0000000d000e7308 */ /* 0x0004a20000000800 */
[----:B----4-:R-:W-:Y:S01]  /*6100*/  FADD.FTZ R9, R9, R10 ;  /* 0x0000000a09097221 */ /* 0x010fe20000010000 */
[----:B------:R-:W4:Y:S01]  /*6110*/  LDS R11, [R5+0x2c00] ;  /* 0x002c0000050b7984 */ /* 0x000f220000000800 */
[----:B------:R-:W-:Y:S01]  /*6120*/  FMUL.FTZ R23, R23, 1.4426950216293334961 ;  /* 0x3fb8aa3b17177820 */ /* 0x000fe20000410000 */
[----:B------:R-:W-:Y:S01]  /*6130*/  FMUL.FTZ R25, R25, 1.4426950216293334961 ;  /* 0x3fb8aa3b19197820 */ /* 0x000fe20000410000 */
[C---:B------:R-:W-:Y:S01]  /*6140*/  FADD.FTZ R27, -R44.reuse, R27 ;  /* 0x0000001b2c1b7221 */ /* 0x040fe20000010100 */
[C---:B-1----:R-:W-:Y:S01]  /*6150*/  FADD.FTZ R29, -R44.reuse, R29 ;  /* 0x0000001d2c1d7221 */ /* 0x042fe20000010100 */
[----:B------:R-:W-:Y:S01]  /*6160*/  STS [R5+-0x400], R10 ;  /* 0xfffc000a05007388 */ /* 0x000fe20000000800 */
[----:B------:R1:W1:Y:S01]  /*6170*/  MUFU.EX2 R20, R15 ;  /* 0x0000000f00147308 */ /* 0x0002620000000800 */
[----:B0-----:R-:W-:Y:S01]  /*6180*/  FADD.FTZ R9, R9, R12 ;  /* 0x0000000c09097221 */ /* 0x001fe20000010000 */
[----:B------:R-:W-:Y:S01]  /*6190*/  FMUL.FTZ R27, R27, 1.4426950216293334961 ;  /* 0x3fb8aa3b1b1b7820 */ /* 0x000fe20000410000 */
[----:B--2---:R-:W0:Y:S01]  /*61a0*/  LDS R13, [R5+0x3000] ;  /* 0x00300000050d7984 */ /* 0x004e220000000800 */
[----:B------:R-:W-:Y:S01]  /*61b0*/  FMUL.FTZ R29, R29, 1.4426950216293334961 ;  /* 0x3fb8aa3b1d1d7820 */ /* 0x000fe20000410000 */
[----:B------:R-:W-:-:S02]  /*61c0*/  FADD.FTZ R31, -R44, R31 ;  /* 0x0000001f2c1f7221 */ /* 0x000fc40000010100 */
[----:B------:R-:W-:Y:S01]  /*61d0*/  STS [R5], R12 ;  /* 0x0000000c05007388 */ /* 0x000fe20000000800 */
[----:B------:R-:W2:Y:S01]  /*61e0*/  MUFU.EX2 R22, R19 ;  /* 0x0000001300167308 */ /* 0x000ea20000000800 */
[----:B------:R-:W-:Y:S01]  /*61f0*/  FADD.FTZ R9, R9, R14 ;  /* 0x0000000e09097221 */ /* 0x000fe20000010000 */
[----:B------:R-:W-:Y:S01]  /*6200*/  FMUL.FTZ R31, R31, 1.4426950216293334961 ;  /* 0x3fb8aa3b1f1f7820 */ /* 0x000fe20000410000 */
[----:B-1----:R-:W1:Y:S04]  /*6210*/  LDS R15, [R5+0x3400] ;  /* 0x00340000050f7984 */ /* 0x002e680000000800 */
[----:B------:R-:W-:Y:S01]  /*6220*/  STS [R5+0x400], R14 ;  /* 0x0004000e05007388 */ /* 0x000fe20000000800 */
[----:B------:R-:W4:Y:S01]  /*6230*/  MUFU.EX2 R24, R21 ;  /* 0x0000001500187308 */ /* 0x000f220000000800 */
[----:B------:R-:W-:-:S02]  /*6240*/  FADD.FTZ R9, R9, R20 ;  /* 0x0000001409097221 */ /* 0x000fc40000010000 */
[----:B------:R-:W-:Y:S05]  /*6250*/  STS [R5+0x800], R20 ;  /* 0x0008001405007388 */ /* 0x000fea0000000800 */
[----:B------:R-:W0:Y:S01]  /*6260*/  MUFU.EX2 R26, R23 ;  /* 0x00000017001a7308 */ /* 0x000e220000000800 */
[----:B--2---:R-:W-:Y:S01]  /*6270*/  FADD.FTZ R9, R9, R22 ;  /* 0x0000001609097221 */ /* 0x004fe20000010000 */
[----:B---3--:R-:W-:Y:S01]  /*6280*/  FADD.FTZ R7, -R44, R7 ;  /* 0x000000072c077221 */ /* 0x008fe20000010100 */
[----:B------:R-:W-:Y:S03]  /*6290*/  STS [R5+0xc00], R22 ;  /* 0x000c001605007388 */ /* 0x000fe60000000800 */
[----:B------:R-:W-:-:S02]  /*62a0*/  FMUL.FTZ R7, R7, 1.4426950216293334961 ;  /* 0x3fb8aa3b07077820 */ /* 0x000fc40000410000 */
[----:B------:R-:W2:Y:S01]  /*62b0*/  MUFU.EX2 R28, R25 ;  /* 0x00000019001c7308 */ /* 0x000ea20000000800 */
[----:B----4-:R-:W-:Y:S01]  /*62c0*/  FADD.FTZ R9, R9, R24 ;  /* 0x0000001809097221 */ /* 0x010fe20000010000 */
[C---:B------:R-:W-:Y:S01]  /*62d0*/  FADD.FTZ R11, -R44.reuse, R11 ;  /* 0x0000000b2c0b7221 */ /* 0x040fe20000010100 */
[----:B------:R-:W-:Y:S03]  /*62e0*/  STS [R5+0x1000], R24 ;  /* 0x0010001805007388 */ /* 0x000fe60000000800 */
[----:B------:R-:W-:Y:S02]  /*62f0*/  FMUL.FTZ R11, R11, 1.4426950216293334961 ;  /* 0x3fb8aa3b0b0b7820 */ /* 0x000fe40000410000 */
[----:B------:R-:W3:Y:S01]  /*6300*/  MUFU.EX2 R30, R27 ;  /* 0x0000001b001e7308 */ /* 0x000ee20000000800 */
[----:B0-----:R-:W-:Y:S01]  /*6310*/  FADD.FTZ R9, R9, R26 ;  /* 0x0000001a09097221 */ /* 0x001fe20000010000 */
[----:B------:R-:W-:Y:S01]  /*6320*/  STS [R5+0x1400], R26 ;  /* 0x0014001a05007388 */ /* 0x000fe20000000800 */
[----:B------:R-:W-:-:S04]  /*6330*/  FADD.FTZ R13, -R44, R13 ;  /* 0x0000000d2c0d7221 */ /* 0x000fc80000010100 */
[----:B------:R-:W-:Y:S01]  /*6340*/  FMUL.FTZ R13, R13, 1.4426950216293334961 ;  /* 0x3fb8aa3b0d0d7820 */ /* 0x000fe20000410000 */
[----:B------:R-:W0:Y:S01]  /*6350*/  MUFU.EX2 R32, R29 ;  /* 0x0000001d00207308 */ /* 0x000e220000000800 */
[----:B--2---:R-:W-:Y:S01]  /*6360*/  FADD.FTZ R9, R9, R28 ;  /* 0x0000001c09097221 */ /* 0x004fe20000010000 */
[----:B------:R-:W-:Y:S01]  /*6370*/  STS [R5+0x1800], R28 ;  /* 0x0018001c05007388 */ /* 0x000fe20000000800 */
[----:B-1----:R-:W-:-:S04]  /*6380*/  FADD.FTZ R15, -R44, R15 ;  /* 0x0000000f2c0f7221 */ /* 0x002fc80000010100 */
[----:B------:R-:W-:Y:S01]  /*6390*/  FMUL.FTZ R15, R15, 1.4426950216293334961 ;  /* 0x3fb8aa3b0f0f7820 */ /* 0x000fe20000410000 */
[----:B------:R-:W1:Y:S01]  /*63a0*/  MUFU.EX2 R34, R31 ;  /* 0x0000001f00227308 */ /* 0x000e620000000800 */
[----:B---3--:R-:W-:Y:S01]  /*63b0*/  FADD.FTZ R9, R9, R30 ;  /* 0x0000001e09097221 */ /* 0x008fe20000010000 */
[----:B------:R-:W-:Y:S06]  /*63c0*/  STS [R5+0x1c00], R30 ;  /* 0x001c001e05007388 */ /* 0x000fec0000000800 */
[----:B------:R-:W2:Y:S01]  /*63d0*/  MUFU.EX2 R36, R7 ;  /* 0x0000000700247308 */ /* 0x000ea20000000800 */
[----:B0-----:R-:W-:Y:S01]  /*63e0*/  FADD.FTZ R9, R9, R32 ;  /* 0x0000002009097221 */ /* 0x001fe20000010000 */
[----:B------:R-:W-:Y:S06]  /*63f0*/  STS [R5+0x2000], R32 ;  /* 0x0020002005007388 */ /* 0x000fec0000000800 */
[----:B------:R-:W0:Y:S01]  /*6400*/  MUFU.EX2 R38, R11 ;  /* 0x0000000b00267308 */ /* 0x000e220000000800 */
[----:B-1----:R-:W-:Y:S01]  /*6410*/  FADD.FTZ R9, R9, R34 ;  /* 0x0000002209097221 */ /* 0x002fe20000010000 */
[----:B------:R-:W-:Y:S06]  /*6420*/  STS [R5+0x2400], R34 ;  /* 0x0024002205007388 */ /* 0x000fec0000000800 */
[----:B------:R-:W1:Y:S01]  /*6430*/  MUFU.EX2 R40, R13 ;  /* 0x0000000d00287308 */ /* 0x000e620000000800 */
[----:B--2---:R-:W-:Y:S01]  /*6440*/  FADD.FTZ R9, R9, R36 ;  /* 0x0000002409097221 */ /* 0x004fe20000010000 */
[----:B------:R-:W-:Y:S06]  /*6450*/  STS [R5+0x2800], R36 ;  /* 0x0028002405007388 */ /* 0x000fec0000000800 */
[----:B------:R-:W2:Y:S01]  /*6460*/  MUFU.EX2 R42, R15 ;  /* 0x0000000f002a7308 */ /* 0x000ea20000000800 */
[----:B0-----:R-:W-:Y:S01]  /*6470*/  FADD.FTZ R9, R9, R38 ;  /* 0x0000002609097221 */ /* 0x001fe20000010000 */
[----:B------:R-:W-:Y:S03]  /*6480*/  STS [R5+0x2c00], R38 ;  /* 0x002c002605007388 */ /* 0x000fe60000000800 */
[----:B-1----:R-:W-:Y:S01]  /*6490*/  FADD.FTZ R9, R9, R40 ;  /* 0x0000002809097221 */ /* 0x002fe20000010000 */
[----:B------:R-:W-:Y:S04]  /*64a0*/  STS [R5+0x3000], R40 ;  /* 0x0030002805007388 */ /* 0x000fe80000000800 */
[----:B--2---:R0:W-:Y:S01]  /*64b0*/  STS [R5+0x3400], R42 ;  /* 0x0034002a05007388 */ /* 0x0041e20000000800 */
[----:B------:R-:W-:Y:S01]  /*64c0*/  FADD.FTZ R9, R9, R42 ;  /* 0x0000002a09097221 */ /* 0x000fe20000010000 */
[----:B0-----:R-:W-:Y:S01]  /*64d0*/  VIADD R5, R5, 0x4000 ;  /* 0x0000400005057836 */ /* 0x001fe20000000000 */
[----:B------:R-:W-:Y:S06]  /*64e0*/  @!P1 BRA `(.L_x_66) ;  /* 0xfffffff800709947 */ /* 0x000fec000383ffff */
.L_x_65:
[----:B------:R-:W-:Y:S05]  /*64f0*/  BSYNC.RECONVERGENT B1 ;  /* 0x0000000000017941 */ /* 0x000fea0003800200 */
.L_x_64:
[----:B------:R-:W-:Y:S01]  /*6500*/  IADD3 R6, PT, PT, -R4, UR45, RZ ;  /* 0x0000002d04067c10 */ /* 0x000fe2000fffe1ff */
[----:B------:R-:W-:Y:S03]  /*6510*/  BSSY.RECONVERGENT B1, `(.L_x_67) ;  /* 0x0000036000017945 */ /* 0x000fe60003800200 */
[----:B------:R-:W-:-:S13]  /*6520*/  ISETP.GT.AND P1, PT, R6, 0x400, PT ;  /* 0x000004000600780c */ /* 0x000fda0003f24270 */
[----:B------:R-:W-:Y:S05]  /*6530*/  @!P1 BRA `(.L_x_68) ;  /* 0x0000000000cc9947 */ /* 0x000fea0003800000 */
[----:B------:R-:W1:Y:S01]  /*6540*/  LDS R6, [R5+-0x800] ;  /* 0xfff8000005067984 */ /* 0x000e620000000800 */
[----:B------:R-:W-:Y:S02]  /*6550*/  PLOP3.LUT P0, PT, PT, PT, PT, 0x8, 0x80 ;  /* 0x000000000080781c */ /* 0x000fe40003f0e170 */
[----:B------:R-:W-:Y:S01]  /*6560*/  IADD3 R4, PT, PT, R4, 0x800, RZ ;  /* 0x0000080004047810 */ /* 0x000fe20007ffe0ff */
[----:B0-----:R-:W0:Y:S04]  /*6570*/  LDS R7, [R5+-0x400] ;  /* 0xfffc000005077984 */ /* 0x001e280000000800 */
[----:B------:R-:W2:Y:S04]  /*6580*/  LDS R10, [R5] ;  /* 0x00000000050a7984 */ /* 0x000ea80000000800 */
[----:B-----5:R-:W3:Y:S04]  /*6590*/  LDS R12, [R5+0x400] ;  /* 0x00040000050c7984 */ /* 0x020ee80000000800 */
[----:B------:R-:W4:Y:S04]  /*65a0*/  LDS R14, [R5+0x800] ;  /* 0x00080000050e7984 */ /* 0x000f280000000800 */
[----:B------:R-:W4:Y:S04]  /*65b0*/  LDS R19, [R5+0xc00] ;  /* 0x000c000005137984 */ /* 0x000f280000000800 */
[----:B------:R-:W4:Y:S04]  /*65c0*/  LDS R21, [R5+0x1000] ;  /* 0x0010000005157984 */ /* 0x000f280000000800 */
[----:B------:R-:W4:Y:S01]  /*65d0*/  LDS R23, [R5+0x1400] ;  /* 0x0014000005177984 */ /* 0x000f220000000800 */
[----:B-1----:R-:W-:-:S04]  /*65e0*/  FADD.FTZ R6, -R44, R6 ;  /* 0x000000062c067221 */ /* 0x002fc80000010100 */
[----:B------:R-:W-:Y:S01]  /*65f0*/  FMUL.FTZ R6, R6, 1.4426950216293334961 ;  /* 0x3fb8aa3b06067820 */ /* 0x000fe20000410000 */
[C---:B0-----:R-:W-:Y:S01]  /*6600*/  FADD.FTZ R7, -R44.reuse, R7 ;  /* 0x000000072c077221 */ /* 0x041fe20000010100 */
[----:B--2---:R-:W-:-:S03]  /*6610*/  FADD.FTZ R11, -R44, R10 ;  /* 0x0000000a2c0b7221 */ /* 0x004fc60000010100 */
[----:B------:R-:W-:Y:S01]  /*6620*/  FMUL.FTZ R7, R7, 1.4426950216293334961 ;  /* 0x3fb8aa3b07077820 */ /* 0x000fe20000410000 */
[----:B------:R-:W0:Y:S01]  /*6630*/  MUFU.EX2 R6, R6 ;  /* 0x0000000600067308 */ /* 0x000e220000000800 */
[----:B------:R-:W-:Y:S01]  /*6640*/  FMUL.FTZ R11, R11, 1.4426950216293334961 ;  /* 0x3fb8aa3b0b0b7820 */ /* 0x000fe20000410000 */
[C---:B---3--:R-:W-:Y:S01]  /*6650*/  FADD.FTZ R13, -R44.reuse, R12 ;  /* 0x0000000c2c0d7221 */ /* 0x048fe20000010100 */
[----:B----4-:R-:W-:-:S03]  /*6660*/  FADD.FTZ R15, -R44, R14 ;  /* 0x0000000e2c0f7221 */ /* 0x010fc60000010100 */
[----:B------:R-:W-:Y:S02]  /*6670*/  FMUL.FTZ R13, R13, 1.4426950216293334961 ;  /* 0x3fb8aa3b0d0d7820 */ /* 0x000fe40000410000 */
[----:B------:R-:W1:Y:S01]  /*6680*/  MUFU.EX2 R10, R7 ;  /* 0x00000007000a7308 */ /* 0x000e620000000800 */
[----:B------:R-:W-:Y:S01]  /*6690*/  FMUL.FTZ R15, R15, 1.4426950216293334961 ;  /* 0x3fb8aa3b0f0f7820 */ /* 0x000fe20000410000 */
[C---:B------:R-:W-:Y:S01]  /*66a0*/  FADD.FTZ R19, -R44.reuse, R19 ;  /* 0x000000132c137221 */ /* 0x040fe20000010100 */
[----:B------:R-:W-:-:S03]  /*66b0*/  FADD.FTZ R21, -R44, R21 ;  /* 0x000000152c157221 */ /* 0x000fc60000010100 */
[----:B------:R-:W-:Y:S02]  /*66c0*/  FMUL.FTZ R19, R19, 1.4426950216293334961 ;  /* 0x3fb8aa3b13137820 */ /* 0x000fe40000410000 */
[----:B------:R-:W2:Y:S01]  /*66d0*/  MUFU.EX2 R12, R11 ;  /* 0x0000000b000c7308 */ /* 0x000ea20000000800 */
[----:B0-----:R-:W-:Y:S01]  /*66e0*/  FADD.FTZ R9, R9, R6 ;  /* 0x0000000609097221 */ /* 0x001fe20000010000 */
[----:B------:R-:W-:Y:S01]  /*66f0*/  FADD.FTZ R23, -R44, R23 ;  /* 0x000000172c177221 */ /* 0x000fe20000010100 */
[----:B------:R-:W-:Y:S01]  /*6700*/  FMUL.FTZ R21, R21, 1.4426950216293334961 ;  /* 0x3fb8aa3b15157820 */ /* 0x000fe20000410000 */
[----:B------:R-:W-:Y:S02]  /*6710*/  STS [R5+-0x800], R6 ;  /* 0xfff8000605007388 */ /* 0x000fe40000000800 */
[----:B------:R-:W-:Y:S02]  /*6720*/  FMUL.FTZ R23, R23, 1.4426950216293334961 ;  /* 0x3fb8aa3b17177820 */ /* 0x000fe40000410000 */
[----:B------:R-:W0:Y:S01]  /*6730*/  MUFU.EX2 R14, R13 ;  /* 0x0000000d000e7308 */ /* 0x000e220000000800 */
[----:B-1----:R-:W-:Y:S01]  /*6740*/  FADD.FTZ R9, R9, R10 ;  /* 0x0000000a09097221 */ /* 0x002fe20000010000 */
[----:B------:R-:W-:Y:S06]  /*6750*/  STS [R5+-0x400], R10 ;  /* 0xfffc000a05007388 */ /* 0x000fec0000000800 */
[----:B------:R-:W1:Y:S01]  /*6760*/  MUFU.EX2 R20, R15 ;  /* 0x0000000f00147308 */ /* 0x000e620000000800 */
[----:B--2---:R-:W-:Y:S01]  /*6770*/  FADD.FTZ R9, R9, R12 ;  /* 0x0000000c09097221 */ /* 0x004fe20000010000 */
[----:B------:R-:W-:Y:S06]  /*6780*/  STS [R5], R12 ;  /* 0x0000000c05007388 */ /* 0x000fec0000000800 */
        /* <DEDUP_REMOVED lines=8> */
[----:B------:R-:W-:Y:S03]  /*6810*/  STS [R5+0xc00], R22 ;  /* 0x000c001605007388 */ /* 0x000fe60000000800 */
[----:B0-----:R-:W-:Y:S01]  /*6820*/  FADD.FTZ R9, R9, R24 ;  /* 0x0000001809097221 */ /* 0x001fe20000010000 */
[----:B------:R-:W-:Y:S04]  /*6830*/  STS [R5+0x1000], R24 ;  /* 0x0010001805007388 */ /* 0x000fe80000000800 */
[----:B-1----:R0:W-:Y:S01]  /*6840*/  STS [R5+0x1400], R26 ;  /* 0x0014001a05007388 */ /* 0x0021e20000000800 */
[----:B------:R-:W-:Y:S01]  /*6850*/  FADD.FTZ R9, R9, R26 ;  /* 0x0000001a09097221 */ /* 0x000fe20000010000 */
[----:B0-----:R-:W-:-:S07]  /*6860*/  IADD3 R5, PT, PT, R5, 0x2000, RZ ;  /* 0x0000200005057810 */ /* 0x001fce0007ffe0ff */
.L_x_68:
[----:B------:R-:W-:Y:S05]  /*6870*/  BSYNC.RECONVERGENT B1 ;  /* 0x0000000000017941 */ /* 0x000fea0003800200 */
.L_x_67:
[----:B------:R-:W-:-:S13]  /*6880*/  ISETP.LT.OR P0, PT, R4, UR45, P0 ;  /* 0x0000002d04007c0c */ /* 0x000fda0008701670 */
[----:B------:R-:W-:Y:S05]  /*6890*/  @!P0 BRA `(.L_x_59) ;  /* 0x0000000400e48947 */ /* 0x000fea0003800000 */
[----:B------:R-:W1:Y:S04]  /*68a0*/  LDS R4, [R5+-0x800] ;  /* 0xfff8000005047984 */ /* 0x000e680000000800 */
[----:B------:R-:W2:Y:S04]  /*68b0*/  LDS R6, [R5+-0x400] ;  /* 0xfffc000005067984 */ /* 0x000ea80000000800 */
[----:B0-----:R-:W0:Y:S04]  /*68c0*/  LDS R7, [R5] ;  /* 0x0000000005077984 */ /* 0x001e280000000800 */
[----:B------:R-:W3:Y:S01]  /*68d0*/  LDS R10, [R5+0x400] ;  /* 0x00040000050a7984 */ /* 0x000ee20000000800 */
[C---:B-1----:R-:W-:Y:S01]  /*68e0*/  FADD.FTZ R4, -R44.reuse, R4 ;  /* 0x000000042c047221 */ /* 0x042fe20000010100 */
[----:B--2---:R-:W-:-:S03]  /*68f0*/  FADD.FTZ R6, -R44, R6 ;  /* 0x000000062c067221 */ /* 0x004fc60000010100 */
[----:B------:R-:W-:Y:S01]  /*6900*/  FMUL.FTZ R4, R4, 1.4426950216293334961 ;  /* 0x3fb8aa3b04047820 */ /* 0x000fe20000410000 */
[----:B0-----:R-:W-:Y:S01]  /*6910*/  FADD.FTZ R7, -R44, R7 ;  /* 0x000000072c077221 */ /* 0x001fe20000010100 */
[----:B------:R-:W-:-:S04]  /*6920*/  FMUL.FTZ R6, R6, 1.4426950216293334961 ;  /* 0x3fb8aa3b06067820 */ /* 0x000fc80000410000 */
[----:B------:R-:W0:Y:S01]  /*6930*/  MUFU.EX2 R4, R4 ;  /* 0x0000000400047308 */ /* 0x000e220000000800 */
[----:B---3--:R-:W-:Y:S01]  /*6940*/  FADD.FTZ R11, -R44, R10 ;  /* 0x0000000a2c0b7221 */ /* 0x008fe20000010100 */
[----:B------:R-:W-:-:S03]  /*6950*/  FMUL.FTZ R7, R7, 1.4426950216293334961 ;  /* 0x3fb8aa3b07077820 */ /* 0x000fc60000410000 */
[----:B------:R-:W-:-:S03]  /*6960*/  FMUL.FTZ R11, R11, 1.4426950216293334961 ;  /* 0x3fb8aa3b0b0b7820 */ /* 0x000fc60000410000 */
[----:B------:R-:W1:Y:S08]  /*6970*/  MUFU.EX2 R6, R6 ;  /* 0x0000000600067308 */ /* 0x000e700000000800 */
[----:B------:R-:W2:Y:S01]  /*6980*/  MUFU.EX2 R10, R7 ;  /* 0x00000007000a7308 */ /* 0x000ea20000000800 */
[----:B0-----:R0:W-:Y:S01]  /*6990*/  STS [R5+-0x800], R4 ;  /* 0xfff8000405007388 */ /* 0x0011e20000000800 */
[----:B------:R-:W-:-:S06]  /*69a0*/  FADD.FTZ R9, R9, R4 ;  /* 0x0000000409097221 */ /* 0x000fcc0000010000 */
[----:B-----5:R-:W3:Y:S01]  /*69b0*/  MUFU.EX2 R12, R11 ;  /* 0x0000000b000c7308 */ /* 0x020ee20000000800 */
[----:B-1----:R0:W-:Y:S01]  /*69c0*/  STS [R5+-0x400], R6 ;  /* 0xfffc000605007388 */ /* 0x0021e20000000800 */
[----:B------:R-:W-:-:S03]  /*69d0*/  FADD.FTZ R9, R9, R6 ;  /* 0x0000000609097221 */ /* 0x000fc60000010000 */
[----:B--2---:R0:W-:Y:S01]  /*69e0*/  STS [R5], R10 ;  /* 0x0000000a05007388 */ /* 0x0041e20000000800 */
[----:B------:R-:W-:-:S03]  /*69f0*/  FADD.FTZ R9, R9, R10 ;  /* 0x0000000a09097221 */ /* 0x000fc60000010000 */
[----:B---3--:R0:W-:Y:S01]  /*6a00*/  STS [R5+0x400], R12 ;  /* 0x0004000c05007388 */ /* 0x0081e20000000800 */
[----:B------:R-:W-:Y:S01]  /*6a10*/  FADD.FTZ R9, R9, R12 ;  /* 0x0000000c09097221 */ /* 0x000fe20000010000 */
[----:B------:R-:W-:Y:S06]  /*6a20*/  BRA `(.L_x_59) ;  /* 0x0000000400807947 */ /* 0x000fec0003800000 */
.L_x_60:
[----:B------:R-:W-:Y:S01]  /*6a30*/  IMAD.MOV.U32 R6, RZ, RZ, 0x100 ;  /* 0x00000100ff067424 */ /* 0x000fe200078e00ff */
[----:B0-----:R-:W-:Y:S01]  /*6a40*/  LOP3.LUT R7, RZ, R2, RZ, 0x33, !PT ;  /* 0x00000002ff077212 */ /* 0x001fe200078e33ff */
        /* <DEDUP_REMOVED lines=10> */
[----:B-----5:R-:W-:Y:S02]  /*6af0*/  IADD3 R13, P1, P2, R4, UR47, R217 ;  /* 0x0000002f040d7c10 */ /* 0x020fe4000fa3e0d9 */
[----:B------:R-:W-:Y:S02]  /*6b00*/  LEA.HI R4, R7, 0x1, RZ, 0x18 ;  /* 0x0000000107047811 */ /* 0x000fe400078fc0ff */
[----:B------:R-:W-:Y:S02]  /*6b10*/  LEA R7, R11, R10, 0x18 ;  /* 0x0000000a0b077211 */ /* 0x000fe400078ec0ff */
[----:B------:R-:W-:Y:S02]  /*6b20*/  LOP3.LUT R4, R4, 0x3, RZ, 0xc0, !PT ;  /* 0x0000000304047812 */ /* 0x000fe400078ec0ff */
[----:B------:R-:W-:Y:S01]  /*6b30*/  IADD3.X R5, PT, PT, R18, R5, RZ, P1, P2 ;  /* 0x0000000512057210 */ /* 0x000fe20000fe44ff */
[----:B------:R-:W-:Y:S01]  /*6b40*/  IMAD.IADD R7, R16, 0x1, R7 ;  /* 0x0000000110077824 */ /* 0x000fe200078e0207 */
[----:B------:R-:W-:-:S02]  /*6b50*/  MOV R9, RZ ;  /* 0x000000ff00097202 */ /* 0x000fc40000000f00 */
[----:B------:R-:W-:Y:S02]  /*6b60*/  MOV R6, R217 ;  /* 0x000000d900067202 */ /* 0x000fe40000000f00 */
[----:B------:R-:W-:-:S07]  /*6b70*/  IADD3 R10, PT, PT, -R4, RZ, RZ ;  /* 0x000000ff040a7210 */ /* 0x000fce0007ffe1ff */
.L_x_71:
[----:B------:R-:W-:-:S06]  /*6b80*/  MOV R4, R13 ;  /* 0x0000000d00047202 */ /* 0x000fcc0000000f00 */
[----:B------:R0:W2:Y:S01]  /*6b90*/  LDG.E.U8 R4, desc[UR36][R4.64] ;  /* 0x0000002404047981 */ /* 0x0000a2000c1e1100 */
[----:B------:R-:W-:Y:S01]  /*6ba0*/  IMAD.MOV.U32 R12, RZ, RZ, RZ ;  /* 0x000000ffff0c7224 */ /* 0x000fe200078e00ff */
[----:B------:R-:W-:Y:S02]  /*6bb0*/  IADD3 R10, PT, PT, R10, 0x1, RZ ;  /* 0x000000010a0a7810 */ /* 0x000fe40007ffe0ff */
[----:B------:R-:W-:Y:S02]  /*6bc0*/  IADD3 R13, P2, PT, R13, 0x100, RZ ;  /* 0x000001000d0d7810 */ /* 0x000fe40007f5e0ff */
[----:B------:R-:W-:-:S03]  /*6bd0*/  IADD3 R6, PT, PT, R6, 0x100, RZ ;  /* 0x0000010006067810 */ /* 0x000fc60007ffe0ff */
[----:B0-----:R-:W-:Y:S01]  /*6be0*/  IMAD.X R5, RZ, RZ, R5, P2 ;  /* 0x000000ffff057224 */ /* 0x001fe200010e0605 */
[----:B--2---:R-:W-:-:S13]  /*6bf0*/  ISETP.NE.AND P1, PT, R4, RZ, PT ;  /* 0x000000ff0400720c */ /* 0x004fda0003f25270 */
[----:B------:R-:W1:Y:S02]  /*6c00*/  @!P1 LDS R11, [R7] ;  /* 0x00000000070b9984 */ /* 0x000e640000000800 */
[----:B-1----:R-:W-:-:S04]  /*6c10*/  @!P1 FADD.FTZ R11, -R44, R11 ;  /* 0x0000000b2c0b9221 */ /* 0x002fc80000010100 */
[----:B------:R-:W-:-:S04]  /*6c20*/  @!P1 FMUL.FTZ R11, R11, 1.4426950216293334961 ;  /* 0x3fb8aa3b0b0b9820 */ /* 0x000fc80000410000 */
[----:B------:R-:W0:Y:S01]  /*6c30*/  @!P1 MUFU.EX2 R12, R11 ;  /* 0x0000000b000c9308 */ /* 0x000e220000000800 */
[----:B------:R-:W-:Y:S01]  /*6c40*/  ISETP.NE.AND P1, PT, R10, RZ, PT ;  /* 0x000000ff0a00720c */ /* 0x000fe20003f25270 */
[----:B0-----:R0:W-:Y:S01]  /*6c50*/  STS [R7], R12 ;  /* 0x0000000c07007388 */ /* 0x0011e20000000800 */
[----:B------:R-:W-:Y:S01]  /*6c60*/  FADD.FTZ R9, R12, R9 ;  /* 0x000000090c097221 */ /* 0x000fe20000010000 */
[----:B0-----:R-:W-:-:S10]  /*6c70*/  IADD3 R7, PT, PT, R7, 0x400, RZ ;  /* 0x0000040007077810 */ /* 0x001fd40007ffe0ff */
[----:B------:R-:W-:Y:S05]  /*6c80*/  @P1 BRA `(.L_x_71) ;  /* 0xfffffffc00bc1947 */ /* 0x000fea000383ffff */
.L_x_70:
[----:B------:R-:W-:Y:S05]  /*6c90*/  BSYNC.RECONVERGENT B1 ;  /* 0x0000000000017941 */ /* 0x000fea0003800200 */
.L_x_69:
[----:B------:R-:W-:Y:S05]  /*6ca0*/  @!P0 BRA `(.L_x_59) ;  /* 0x0000000000e08947 */ /* 0x000fea0003800000 */
[----:B------:R-:W0:Y:S01]  /*6cb0*/  S2R R10, SR_CgaCtaId ;  /* 0x00000000000a7919 */ /* 0x000e220000008800 */
[----:B------:R-:W2:Y:S01]  /*6cc0*/  LDCU.64 UR8, c[0x0][0x420] ;  /* 0x00008400ff0877ac */ /* 0x000ea20008000a00 */
[----:B------:R-:W-:Y:S01]  /*6cd0*/  MOV R4, 0x400 ;  /* 0x0000040000047802 */ /* 0x000fe20000000f00 */
[----:B------:R-:W-:-:S04]  /*6ce0*/  USHF.L.U32 UR4, UR10, 0x2, URZ ;  /* 0x000000020a047899 */ /* 0x000fc800080006ff */
[----:B------:R-:W-:Y:S02]  /*6cf0*/  VIADD R5, R4, 0x240 ;  /* 0x0000024004057836 */ /* 0x000fe40000000000 */
[----:B------:R-:W-:Y:S02]  /*6d00*/  LEA R4, R6, -UR4, 0x2 ;  /* 0x8000000406047c11 */ /* 0x000fe4000f8e10ff */
[----:B--2---:R-:W-:-:S04]  /*6d10*/  MOV R11, UR8 ;  /* 0x00000008000b7c02 */ /* 0x004fc80008000f00 */
[----:B------:R-:W-:-:S04]  /*6d20*/  IADD3 R11, P0, P1, R11, UR47, R6 ;  /* 0x0000002f0b0b7c10 */ /* 0x000fc8000f91e006 */
[----:B------:R-:W-:Y:S02]  /*6d30*/  IADD3 R11, P2, PT, R11, 0x200, RZ ;  /* 0x000002000b0b7810 */ /* 0x000fe40007f5e0ff */
[----:B0-----:R-:W-:Y:S02]  /*6d40*/  LEA R7, R10, R5, 0x18 ;  /* 0x000000050a077211 */ /* 0x001fe400078ec0ff */
[----:B------:R-:W-:Y:S02]  /*6d50*/  IADD3.X R5, PT, PT, R18, UR9, RZ, P0, P1 ;  /* 0x0000000912057c10 */ /* 0x000fe400087e24ff */
[----:B------:R-:W-:Y:S02]  /*6d60*/  IADD3 R7, PT, PT, R4, 0x800, R7 ;  /* 0x0000080004077810 */ /* 0x000fe40007ffe007 */
[----:B------:R-:W-:-:S07]  /*6d70*/  IADD3.X R5, PT, PT, RZ, R5, RZ, P2, !PT ;  /* 0x00000005ff057210 */ /* 0x000fce00017fe4ff */
.L_x_72:
[----:B------:R-:W-:-:S05]  /*6d80*/  MOV R4, R11 ;  /* 0x0000000b00047202 */ /* 0x000fca0000000f00 */
[----:B-----5:R-:W2:Y:S04]  /*6d90*/  LDG.E.U8 R12, desc[UR36][R4.64+-0x200] ;  /* 0xfffe0024040c7981 */ /* 0x020ea8000c1e1100 */
[----:B------:R-:W3:Y:S04]  /*6da0*/  LDG.E.U8 R10, desc[UR36][R4.64+-0x100] ;  /* 0xffff0024040a7981 */ /* 0x000ee8000c1e1100 */
[----:B------:R-:W4:Y:S04]  /*6db0*/  LDG.E.U8 R11, desc[UR36][R4.64] ;  /* 0x00000024040b7981 */ /* 0x000f28000c1e1100 */
[----:B------:R-:W4:Y:S01]  /*6dc0*/  LDG.E.U8 R13, desc[UR36][R4.64+0x100] ;  /* 0x00010024040d7981 */ /* 0x000f22000c1e1100 */
[----:B------:R-:W-:Y:S01]  /*6dd0*/  IMAD.MOV.U32 R20, RZ, RZ, RZ ;  /* 0x000000ffff147224 */ /* 0x000fe200078e00ff */
[----:B------:R-:W-:-:S02]  /*6de0*/  IADD3 R6, PT, PT, R6, 0x400, RZ ;  /* 0x0000040006067810 */ /* 0x000fc40007ffe0ff */
[----:B--2---:R-:W-:Y:S02]  /*6df0*/  ISETP.NE.AND P0, PT, R12, RZ, PT ;  /* 0x000000ff0c00720c */ /* 0x004fe40003f05270 */
[----:B---3--:R-:W-:Y:S02]  /*6e00*/  ISETP.NE.AND P1, PT, R10, RZ, PT ;  /* 0x000000ff0a00720c */ /* 0x008fe40003f25270 */
[----:B----4-:R-:W-:Y:S02]  /*6e10*/  ISETP.NE.AND P2, PT, R11, RZ, PT ;  /* 0x000000ff0b00720c */ /* 0x010fe40003f45270 */
[----:B------:R-:W-:-:S07]  /*6e20*/  ISETP.NE.AND P3, PT, R13, RZ, PT ;  /* 0x000000ff0d00720c */ /* 0x000fce0003f65270 */
[----:B------:R-:W1:Y:S04]  /*6e30*/  @!P0 LDS R10, [R7+-0x800] ;  /* 0xfff80000070a8984 */ /* 0x000e680000000800 */
[----:B------:R-:W0:Y:S04]  /*6e40*/  @!P1 LDS R12, [R7+-0x400] ;  /* 0xfffc0000070c9984 */ /* 0x000e280000000800 */
[----:B------:R-:W2:Y:S04]  /*6e50*/  @!P2 LDS R14, [R7] ;  /* 0x00000000070ea984 */ /* 0x000ea80000000800 */
[----:B------:R-:W3:Y:S01]  /*6e60*/  @!P3 LDS R19, [R7+0x400] ;  /* 0x000400000713b984 */ /* 0x000ee20000000800 */
[----:B-1----:R-:W-:Y:S01]  /*6e70*/  @!P0 FADD.FTZ R11, -R44, R10 ;  /* 0x0000000a2c0b8221 */ /* 0x002fe20000010100 */
[----:B------:R-:W-:-:S02]  /*6e80*/  IMAD.MOV.U32 R10, RZ, RZ, RZ ;  /* 0x000000ffff0a7224 */ /* 0x000fc400078e00ff */
[C---:B0-----:R-:W-:Y:S01]  /*6e90*/  @!P1 FADD.FTZ R13, -R44.reuse, R12 ;  /* 0x0000000c2c0d9221 */ /* 0x041fe20000010100 */
[----:B------:R-:W-:Y:S02]  /*6ea0*/  HFMA2 R12, -RZ, RZ, 0, 0 ;  /* 0x00000000ff0c7431 */ /* 0x000fe400000001ff */
[----:B------:R-:W-:Y:S01]  /*6eb0*/  @!P0 FMUL.FTZ R11, R11, 1.4426950216293334961 ;  /* 0x3fb8aa3b0b0b8820 */ /* 0x000fe20000410000 */
[----:B------:R-:W-:Y:S01]  /*6ec0*/  @!P1 FMUL.FTZ R13, R13, 1.4426950216293334961 ;  /* 0x3fb8aa3b0d0d9820 */ /* 0x000fe20000410000 */
[C---:B--2---:R-:W-:Y:S02]  /*6ed0*/  @!P2 FADD.FTZ R15, -R44.reuse, R14 ;  /* 0x0000000e2c0fa221 */ /* 0x044fe40000010100 */
[----:B------:R0:W1:Y:S01]  /*6ee0*/  @!P0 MUFU.EX2 R10, R11 ;  /* 0x0000000b000a8308 */ /* 0x0000620000000800 */
[----:B------:R-:W-:Y:S01]  /*6ef0*/  MOV R14, RZ ;  /* 0x000000ff000e7202 */ /* 0x000fe20000000f00 */
[----:B---3--:R-:W-:Y:S01]  /*6f00*/  @!P3 FADD.FTZ R19, -R44, R19 ;  /* 0x000000132c13b221 */ /* 0x008fe20000010100 */
[----:B------:R-:W-:Y:S01]  /*6f10*/  @!P2 FMUL.FTZ R15, R15, 1.4426950216293334961 ;  /* 0x3fb8aa3b0f0fa820 */ /* 0x000fe20000410000 */
[----:B------:R-:W-:-:S02]  /*6f20*/  ISETP.GE.AND P0, PT, R6, UR45, PT ;  /* 0x0000002d06007c0c */ /* 0x000fc4000bf06270 */
[----:B------:R-:W-:Y:S02]  /*6f30*/  @!P3 FMUL.FTZ R19, R19, 1.4426950216293334961 ;  /* 0x3fb8aa3b1313b820 */ /* 0x000fe40000410000 */
[----:B------:R-:W2:Y:S01]  /*6f40*/  @!P1 MUFU.EX2 R12, R13 ;  /* 0x0000000d000c9308 */ /* 0x000ea20000000800 */
[----:B0-----:R-:W-:-:S04]  /*6f50*/  IADD3 R11, P1, PT, R4, 0x400, RZ ;  /* 0x00000400040b7810 */ /* 0x001fc80007f3e0ff */
[----:B------:R-:W-:-:S03]  /*6f60*/  IADD3.X R5, PT, PT, RZ, R5, RZ, P1, !PT ;  /* 0x00000005ff057210 */ /* 0x000fc60000ffe4ff */
[----:B------:R-:W0:Y:S01]  /*6f70*/  @!P2 MUFU.EX2 R14, R15 ;  /* 0x0000000f000ea308 */ /* 0x000e220000000800 */
[----:B-1----:R-:W-:Y:S01]  /*6f80*/  FADD.FTZ R9, R10, R9 ;  /* 0x000000090a097221 */ /* 0x002fe20000010000 */
[----:B------:R-:W-:Y:S06]  /*6f90*/  STS [R7+-0x800], R10 ;  /* 0xfff8000a07007388 */ /* 0x000fec0000000800 */
[----:B------:R-:W1:Y:S01]  /*6fa0*/  @!P3 MUFU.EX2 R20, R19 ;  /* 0x000000130014b308 */ /* 0x000e620000000800 */
[----:B--2---:R-:W-:Y:S01]  /*6fb0*/  FADD.FTZ R9, R9, R12 ;  /* 0x0000000c09097221 */ /* 0x004fe20000010000 */
[----:B------:R-:W-:Y:S03]  /*6fc0*/  STS [R7+-0x400], R12 ;  /* 0xfffc000c07007388 */ /* 0x000fe60000000800 */
[----:B0-----:R-:W-:Y:S01]  /*6fd0*/  FADD.FTZ R9, R9, R14 ;  /* 0x0000000e09097221 */ /* 0x001fe20000010000 */
[----:B------:R-:W-:Y:S04]  /*6fe0*/  STS [R7], R14 ;  /* 0x0000000e07007388 */ /* 0x000fe80000000800 */
[----:B-1----:R0:W-:Y:S01]  /*6ff0*/  STS [R7+0x400], R20 ;  /* 0x0004001407007388 */ /* 0x0021e20000000800 */
[----:B------:R-:W-:Y:S01]  /*7000*/  FADD.FTZ R9, R9, R20 ;  /* 0x0000001409097221 */ /* 0x000fe20000010000 */
[----:B0-----:R-:W-:Y:S01]  /*7010*/  VIADD R7, R7, 0x1000 ;  /* 0x0000100007077836 */ /* 0x001fe20000000000 */
[----:B------:R-:W-:Y:S06]  /*7020*/  @!P0 BRA `(.L_x_72) ;  /* 0xfffffffc00548947 */ /* 0x000fec000383ffff */
.L_x_59:
[----:B------:R-:W-:Y:S05]  /*7030*/  BSYNC.RECONVERGENT B0 ;  /* 0x0000000000007941 */ /* 0x000fea0003800200 */
.L_x_58:
[----:B0-----:R-:W0:Y:S01]  /*7040*/  SHFL.BFLY PT, R4, R9, 0x10, 0x1f ;  /* 0x0e001f0009047f89 */ /* 0x001e2200000e0000 */
[C---:B------:R-:W-:Y:S01]  /*7050*/  ISETP.NE.AND P0, PT, R8.reuse, RZ, PT ;  /* 0x000000ff0800720c */ /* 0x040fe20003f05270 */
[----:B------:R-:W2:Y:S01]  /*7060*/  LDCU UR4, c[0x0][0x3f4] ;  /* 0x00007e80ff0477ac */ /* 0x000ea20008000800 */
[----:B------:R-:W-:Y:S01]  /*7070*/  ISETP.GT.U32.AND P1, PT, R8, 0x7, PT ;  /* 0x000000070800780c */ /* 0x000fe20003f24070 */
[----:B------:R-:W3:Y:S01]  /*7080*/  LDCU.U8 UR11, c[0x0][0x48c] ;  /* 0x00009180ff0b77ac */ /* 0x000ee20008000000 */
[----:B--2---:R-:W-:Y:S01]  /*7090*/  UIADD3 UR4, UPT, UPT, UR4, 0x4, URZ ;  /* 0x0000000404047890 */ /* 0x004fe2000fffe0ff */
[----:B0-----:R-:W-:-:S03]  /*70a0*/  FADD.FTZ R4, R4, R9 ;  /* 0x0000000904047221 */ /* 0x001fc60000010000 */
[----:B------:R-:W-:Y:S02]  /*70b0*/  USHF.R.S32.HI UR5, URZ, 0x1f, UR4 ;  /* 0x0000001fff057899 */ /* 0x000fe40008011404 */
[----:B------:R-:W0:Y:S02]  /*70c0*/  SHFL.BFLY PT, R5, R4, 0x8, 0x1f ;  /* 0x0d001f0004057f89 */ /* 0x000e2400000e0000 */
[----:B------:R-:W-:-:S03]  /*70d0*/  ULEA.HI UR5, UR5, UR4, URZ, 0x2 ;  /* 0x0000000405057291 */ /* 0x000fc6000f8f10ff */
[----:B------:R-:W-:Y:S01]  /*70e0*/  UMOV UR4, URZ ;  /* 0x000000ff00047c82 */ /* 0x000fe20008000000 */
[----:B------:R-:W-:-:S04]  /*70f0*/  USHF.L.U32 UR5, UR5, 0x2, URZ ;  /* 0x0000000205057899 */ /* 0x000fc800080006ff */
[----:B------:R-:W-:-:S03]  /*7100*/  ULOP3.LUT UR7, UR5, 0xfffffff0, URZ, 0xc0, !UPT ;  /* 0xfffffff005077892 */ /* 0x000fc6000f8ec0ff */
[----:B------:R-:W-:Y:S01]  /*7110*/  UMOV UR5, URZ ;  /* 0x000000ff00057c82 */ /* 0x000fe20008000000 */
[----:B0-----:R-:W-:-:S05]  /*7120*/  FADD.FTZ R5, R4, R5 ;  /* 0x0000000504057221 */ /* 0x001fca0000010000 */
[----:B------:R-:W0:Y:S02]  /*7130*/  SHFL.BFLY PT, R6, R5, 0x4, 0x1f ;  /* 0x0c801f0005067f89 */ /* 0x000e2400000e0000 */
[----:B0-----:R-:W-:-:S05]  /*7140*/  FADD.FTZ R6, R5, R6 ;  /* 0x0000000605067221 */ /* 0x001fca0000010000 */
[----:B------:R-:W0:Y:S02]  /*7150*/  SHFL.BFLY PT, R7, R6, 0x2, 0x1f ;  /* 0x0c401f0006077f89 */ /* 0x000e2400000e0000 */
[----:B0-----:R-:W-:-:S05]  /*7160*/  FADD.FTZ R7, R6, R7 ;  /* 0x0000000706077221 */ /* 0x001fca0000010000 */
[----:B------:R-:W0:Y:S02]  /*7170*/  SHFL.BFLY PT, R10, R7, 0x1, 0x1f ;  /* 0x0c201f00070a7f89 */ /* 0x000e2400000e0000 */
[----:B0-----:R-:W-:-:S05]  /*7180*/  FADD.FTZ R9, R7, R10 ;  /* 0x0000000a07097221 */ /* 0x001fca0000010000 */
[----:B------:R-:W-:Y:S01]  /*7190*/  @!P0 STS [R0+0x20], R9 ;  /* 0x0000200900008388 */ /* 0x000fe20000000800 */
[----:B------:R-:W-:Y:S01]  /*71a0*/  BAR.SYNC.DEFER_BLOCKING 0x0 ;  /* 0x0000000000007b1d */ /* 0x000fe20000010000 */
[----:B---3--:R-:W-:-:S05]  /*71b0*/  ISETP.NE.AND P0, PT, RZ, UR11, PT ;  /* 0x0000000bff007c0c */ /* 0x008fca000bf05270 */
[----:B------:R-:W0:Y:S01]  /*71c0*/  @!P1 LDS R9, [R3+0x20] ;  /* 0x0000200003099984 */ /* 0x000e220000000800 */
[----:B------:R-:W-:-:S03]  /*71d0*/  ISETP.GE.AND P1, PT, R217, UR45, PT ;  /* 0x0000002dd9007c0c */ /* 0x000fc6000bf26270 */
[----:B0-----:R-:W0:Y:S02]  /*71e0*/  SHFL.BFLY PT, R4, R9, 0x4, 0x1f ;  /* 0x0c801f0009047f89 */ /* 0x001e2400000e0000 */
[----:B0-----:R-:W-:-:S05]  /*71f0*/  FADD.FTZ R4, R4, R9 ;  /* 0x0000000904047221 */ /* 0x001fca0000010000 */
[----:B------:R-:W0:Y:S02]  /*7200*/  SHFL.BFLY PT, R5, R4, 0x2, 0x1f ;  /* 0x0c401f0004057f89 */ /* 0x000e2400000e0000 */
[----:B0-----:R-:W-:-:S05]  /*7210*/  FADD.FTZ R5, R4, R5 ;  /* 0x0000000504057221 */ /* 0x001fca0000010000 */
[----:B------:R-:W0:Y:S02]  /*7220*/  SHFL.BFLY PT, R6, R5, 0x1, 0x1f ;  /* 0x0c201f0005067f89 */ /* 0x000e2400000e0000 */
[----:B0-----:R-:W-:-:S06]  /*7230*/  FADD.FTZ R6, R5, R6 ;  /* 0x0000000605067221 */ /* 0x001fcc0000010000 */
[----:B------:R-:W0:Y:S02]  /*7240*/  SHFL.IDX PT, R6, R6, RZ, 0x1f ;  /* 0x00001fff06067589 */ /* 0x000e2400000e0000 */
[----:B0-----:R-:W-:-:S04]  /*7250*/  FADD.FTZ R0, R6, 9.9999999747524270788e-07 ;  /* 0x358637bd06007421 */ /* 0x001fc80000010000 */
[----:B------:R0:W2:Y:S01]  /*7260*/  MUFU.RCP R9, R0 ;  /* 0x0000000000097308 */ /* 0x0000a20000001000 */
[----:B------:R-:W-:Y:S05]  /*7270*/  @!P0 BRA `(.L_x_73) ;  /* 0x0000000000188947 */ /* 0x000fea0003800000 */
[----:B------:R-:W3:Y:S01]  /*7280*/  LDCU UR4, c[0x0][0x488] ;  /* 0x00009100ff0477ac */ /* 0x000ee20008000800 */
[----:B------:R-:W3:Y:S01]  /*7290*/  LDCU UR5, c[0x0][0x40c] ;  /* 0x00008180ff0577ac */ /* 0x000ee20008000800 */
[----:B------:R-:W1:Y:S01]  /*72a0*/  LDCU UR8, c[0x0][0x3f4] ;  /* 0x00007e80ff0877ac */ /* 0x000e620008000800 */
[----:B---3--:R-:W-:-:S04]  /*72b0*/  UIMAD UR40, UR40, UR4, UR5 ;  /* 0x00000004282872a4 */ /* 0x008fc8000f8e0205 */
[----:B-1----:R-:W-:-:S04]  /*72c0*/  UIMAD UR4, UR40, UR8, URZ ;  /* 0x00000008280472a4 */ /* 0x002fc8000f8e02ff */
[----:B------:R-:W-:-:S12]  /*72d0*/  USHF.R.S32.HI UR5, URZ, 0x1f, UR4 ;  /* 0x0000001fff057899 */ /* 0x000fd80008011404 */
.L_x_73:
[----:B------:R-:W-:Y:S04]  /*72e0*/  BSSY.RECONVERGENT B0, `(.L_x_74) ;  /* 0x0000063000007945 */ /* 0x000fe80003800200 */
[----:B------:R-:W-:Y:S05]  /*72f0*/  @P1 BRA `(.L_x_75) ;  /* 0x0000000400841947 */ /* 0x000fea0003800000 */
[----:B0-----:R-:W-:Y:S01]  /*7300*/  HFMA2 R0, -RZ, RZ, 0, 1.52587890625e-05 ;  /* 0x00000100ff007431 */ /* 0x001fe200000001ff */
[----:B------:R-:W-:Y:S01]  /*7310*/  LOP3.LUT R3, RZ, R2, RZ, 0x33, !PT ;  /* 0x00000002ff037212 */ /* 0x000fe200078e33ff */
[----:B------:R-:W-:Y:S03]  /*7320*/  BSSY.RECONVERGENT B1, `(.L_x_76) ;  /* 0x0000028000017945 */ /* 0x000fe60003800200 */
[----:B------:R-:W-:-:S04]  /*7330*/  VIADDMNMX R0, R217, R0, UR45, !PT ;  /* 0x0000002dd9007e46 */ /* 0x000fc8000f800100 */
[----:B------:R-:W-:-:S04]  /*7340*/  IADD3 R0, PT, PT, R0, -UR10, R3 ;  /* 0x8000000a00007c10 */ /* 0x000fc8000fffe003 */
[C---:B------:R-:W-:Y:S02]  /*7350*/  LOP3.LUT R3, R0.reuse, 0x300, RZ, 0xc0, !PT ;  /* 0x0000030000037812 */ /* 0x040fe400078ec0ff */
[----:B------:R-:W-:Y:S02]  /*7360*/  ISETP.GE.U32.AND P1, PT, R0, 0x300, PT ;  /* 0x000003000000780c */ /* 0x000fe40003f26070 */
[----:B------:R-:W-:-:S13]  /*7370*/  ISETP.NE.AND P2, PT, R3, 0x300, PT ;  /* 0x000003000300780c */ /* 0x000fda0003f45270 */
[----:B------:R-:W-:Y:S05]  /*7380*/  @!P2 BRA `(.L_x_77) ;  /* 0x000000000084a947 */ /* 0x000fea0003800000 */
[----:B------:R-:W0:Y:S01]  /*7390*/  S2UR UR9, SR_CgaCtaId ;  /* 0x00000000000979c3 */ /* 0x000e220000008800 */
[----:B------:R-:W3:Y:S01]  /*73a0*/  LDCU.64 UR12, c[0x0][0x480] ;  /* 0x00009000ff0c77ac */ /* 0x000ee20008000a00 */
[----:B------:R-:W-:Y:S02]  /*73b0*/  LEA.HI R0, R0, 0x1, RZ, 0x18 ;  /* 0x0000000100007811 */ /* 0x000fe400078fc0ff */
[----:B------:R-:W-:Y:S01]  /*73c0*/  IADD3 R7, P2, PT, R217, UR4, RZ ;  /* 0x00000004d9077c10 */ /* 0x000fe2000ff5e0ff */
[----:B------:R-:W-:Y:S01]  /*73d0*/  UMOV UR8, 0x400 ;  /* 0x0000040000087882 */ /* 0x000fe20000000000 */
[C---:B------:R-:W-:Y:S01]  /*73e0*/  SHF.L.U32 R3, R0.reuse, 0x8, RZ ;  /* 0x0000000800037819 */ /* 0x040fe200000006ff */
[----:B------:R-:W-:Y:S01]  /*73f0*/  UIADD3 UR8, UPT, UPT, UR8, 0x240, URZ ;  /* 0x0000024008087890 */ /* 0x000fe2000fffe0ff */
[----:B------:R-:W-:Y:S01]  /*7400*/  LOP3.LUT R0, R0, 0x3, RZ, 0xc0, !PT ;  /* 0x0000000300007812 */ /* 0x000fe200078ec0ff */
[----:B------:R-:W-:Y:S01]  /*7410*/  IMAD.X R8, RZ, RZ, UR5, P2 ;  /* 0x00000005ff087e24 */ /* 0x000fe200090e06ff */
[----:B------:R-:W-:-:S02]  /*7420*/  LOP3.LUT R4, R3, 0x300, RZ, 0xc0, !PT ;  /* 0x0000030003047812 */ /* 0x000fc400078ec0ff */
[----:B------:R-:W-:Y:S02]  /*7430*/  LEA R3, R2, UR7, 0x1 ;  /* 0x0000000702037c11 */ /* 0x000fe4000f8e08ff */
[----:B------:R-:W-:Y:S02]  /*7440*/  IADD3 R217, PT, PT, R217, R4, RZ ;  /* 0x00000004d9d97210 */ /* 0x000fe40007ffe0ff */
[----:B------:R-:W-:Y:S02]  /*7450*/  IADD3 R0, PT, PT, -R0, RZ, RZ ;  /* 0x000000ff00007210 */ /* 0x000fe40007ffe1ff */
[----:B---3--:R-:W-:-:S04]  /*7460*/  LEA R6, P2, R7, UR12, 0x2 ;  /* 0x0000000c07067c11 */ /* 0x008fc8000f8410ff */
[----:B------:R-:W-:Y:S01]  /*7470*/  LEA.HI.X R7, R7, UR13, R8, 0x2, P2 ;  /* 0x0000000d07077c11 */ /* 0x000fe200090f1408 */
[----:B0-----:R-:W-:-:S06]  /*7480*/  ULEA UR8, UR9, UR8, 0x18 ;  /* 0x0000000809087291 */ /* 0x001fcc000f8ec0ff */
[----:B------:R-:W-:Y:S01]  /*7490*/  VIADD R16, R16, UR8 ;  /* 0x0000000810107c36 */ /* 0x000fe20008000000 */
[----:B------:R-:W-:-:S07]  /*74a0*/  IADD3 R3, PT, PT, R3, UR8, RZ ;  /* 0x0000000803037c10 */ /* 0x000fce000fffe0ff */
.L_x_78:
[----:B---3--:R0:W2:Y:S01]  /*74b0*/  LDS R4, [R16] ;  /* 0x0000000010047984 */ /* 0x0080a20000000800 */
[----:B------:R-:W-:Y:S01]  /*74c0*/  @P0 IMAD.MOV.U32 R5, RZ, RZ, R7 ;  /* 0x000000ffff050224 */ /* 0x000fe200078e0007 */
[----:B------:R-:W-:-:S04]  /*74d0*/  IADD3 R0, PT, PT, R0, 0x1, RZ ;  /* 0x0000000100007810 */ /* 0x000fc80007ffe0ff */
[----:B------:R-:W-:Y:S02]  /*74e0*/  ISETP.NE.AND P3, PT, R0, RZ, PT ;  /* 0x000000ff0000720c */ /* 0x000fe40003f65270 */
[----:B0-----:R-:W-:Y:S01]  /*74f0*/  IADD3 R16, PT, PT, R16, 0x400, RZ ;  /* 0x0000040010107810 */ /* 0x001fe20007ffe0ff */
[----:B--2---:R-:W-:-:S05]  /*7500*/  FMUL.FTZ R11, R4, R9 ;  /* 0x00000009040b7220 */ /* 0x004fca0000410000 */
[----:B------:R-:W-:-:S04]  /*7510*/  F2FP.F16.F32.PACK_AB R4, RZ, R11 ;  /* 0x0000000bff04723e */ /* 0x000fc800000000ff */
[----:B------:R-:W-:Y:S02]  /*7520*/  PRMT R8, R4, 0x7610, R8 ;  /* 0x0000761004087816 */ /* 0x000fe40000000008 */
[----:B------:R-:W-:Y:S02]  /*7530*/  @P0 MOV R4, R6 ;  /* 0x0000000600040202 */ /* 0x000fe40000000f00 */
[----:B------:R-:W-:Y:S01]  /*7540*/  IADD3 R6, P2, PT, R6, 0x400, RZ ;  /* 0x0000040006067810 */ /* 0x000fe20007f5e0ff */
[----:B------:R0:W-:Y:S04]  /*7550*/  STS.U16 [R3], R8 ;  /* 0x0000000803007388 */ /* 0x0001e80000000400 */
[----:B------:R3:W-:Y:S01]  /*7560*/  @P0 STG.E desc[UR36][R4.64], R11 ;  /* 0x0000000b04000986 */ /* 0x0007e2000c101924 */
[----:B------:R-:W-:Y:S01]  /*7570*/  IMAD.X R7, RZ, RZ, R7, P2 ;  /* 0x000000ffff077224 */ /* 0x000fe200010e0607 */
[----:B0-----:R-:W-:Y:S01]  /*7580*/  IADD3 R3, PT, PT, R3, 0x200, RZ ;  /* 0x0000020003037810 */ /* 0x001fe20007ffe0ff */
[----:B------:R-:W-:Y:S06]  /*7590*/  @P3 BRA `(.L_x_78) ;  /* 0xfffffffc00c43947 */ /* 0x000fec000383ffff */
.L_x_77:
[----:B------:R-:W-:Y:S05]  /*75a0*/  BSYNC.RECONVERGENT B1 ;  /* 0x0000000000017941 */ /* 0x000fea0003800200 */
.L_x_76:
[----:B------:R-:W-:Y:S05]  /*75b0*/  @!P1 BRA `(.L_x_75) ;  /* 0x0000000000d49947 */ /* 0x000fea0003800000 */
[----:B---3--:R-:W0:Y:S01]  /*75c0*/  S2R R5, SR_CgaCtaId ;  /* 0x0000000000057919 */ /* 0x008e220000008800 */
[----:B------:R-:W3:Y:S01]  /*75d0*/  LDCU.64 UR12, c[0x0][0x480] ;  /* 0x00009000ff0c77ac */ /* 0x000ee20008000a00 */
[----:B------:R-:W-:Y:S02]  /*75e0*/  MOV R4, 0x400 ;  /* 0x0000040000047802 */ /* 0x000fe40000000f00 */
[C---:B------:R-:W-:Y:S01]  /*75f0*/  IADD3 R6, P2, PT, R217.reuse, UR4, RZ ;  /* 0x00000004d9067c10 */ /* 0x040fe2000ff5e0ff */
[----:B------:R-:W-:Y:S01]  /*7600*/  USHF.L.U32 UR8, UR10, 0x2, URZ ;  /* 0x000000020a087899 */ /* 0x000fe200080006ff */
[----:B------:R-:W-:Y:S01]  /*7610*/  LEA R0, R217, UR7, 0x1 ;  /* 0x00000007d9007c11 */ /* 0x000fe2000f8e08ff */
[----:B------:R-:W-:Y:S01]  /*7620*/  VIADD R4, R4, 0x240 ;  /* 0x0000024004047836 */ /* 0x000fe20000000000 */
[----:B------:R-:W-:Y:S01]  /*7630*/  MOV R3, UR10 ;  /* 0x0000000a00037c02 */ /* 0x000fe20008000f00 */
[----:B------:R-:W-:Y:S02]  /*7640*/  UISETP.NE.AND UP0, UPT, UR11, URZ, UPT ;  /* 0x000000ff0b00728c */ /* 0x000fe4000bf05270 */
[----:B------:R-:W-:-:S02]  /*7650*/  ISETP.NE.AND P1, PT, RZ, UR11, PT ;  /* 0x0000000bff007c0c */ /* 0x000fc4000bf25270 */
[----:B------:R-:W-:Y:S01]  /*7660*/  IMAD R3, R3, -0x2, R0 ;  /* 0xfffffffe03037824 */ /* 0x000fe200078e0200 */
[----:B------:R-:W-:Y:S02]  /*7670*/  LEA R0, R217, -UR8, 0x2 ;  /* 0x80000008d9007c11 */ /* 0x000fe4000f8e10ff */
[----:B------:R-:W-:Y:S02]  /*7680*/  PLOP3.LUT P0, PT, PT, PT, UP0, 0x80, 0x8 ;  /* 0x000000000008781c */ /* 0x000fe40003f0f008 */
[----:B---3--:R-:W-:Y:S02]  /*7690*/  LEA R7, P3, R6, UR12, 0x2 ;  /* 0x0000000c06077c11 */ /* 0x008fe4000f8610ff */
[----:B0-----:R-:W-:Y:S02]  /*76a0*/  LEA R4, R5, R4, 0x18 ;  /* 0x0000000405047211 */ /* 0x001fe400078ec0ff */
[----:B------:R-:W-:Y:S02]  /*76b0*/  IADD3.X R5, PT, PT, RZ, UR5, RZ, P2, !PT ;  /* 0x00000005ff057c10 */ /* 0x000fe400097fe4ff */
[----:B------:R-:W-:-:S02]  /*76c0*/  IADD3 R7, P2, PT, R7, 0x800, RZ ;  /* 0x0000080007077810 */ /* 0x000fc40007f5e0ff */
[----:B------:R-:W-:Y:S02]  /*76d0*/  LEA.HI.X R5, R6, UR13, R5, 0x2, P3 ;  /* 0x0000000d06057c11 */ /* 0x000fe400098f1405 */
[--C-:B------:R-:W-:Y:S02]  /*76e0*/  IADD3 R0, PT, PT, R0, 0x800, R4.reuse ;  /* 0x0000080000007810 */ /* 0x100fe40007ffe004 */
[----:B------:R-:W-:Y:S02]  /*76f0*/  IADD3 R3, PT, PT, R3, 0x400, R4 ;  /* 0x0000040003037810 */ /* 0x000fe40007ffe004 */
[----:B------:R-:W-:-:S07]  /*7700*/  IADD3.X R8, PT, PT, RZ, R5, RZ, P2, !PT ;  /* 0x00000005ff087210 */ /* 0x000fce00017fe4ff */
.L_x_79:
[----:B------:R-:W2:Y:S01]  /*7710*/  LDS R4, [R0+-0x800] ;  /* 0xfff8000000047984 */ /* 0x000ea20000000800 */
[----:B------:R-:W-:-:S04]  /*7720*/  IADD3 R217, PT, PT, R217, 0x400, RZ ;  /* 0x00000400d9d97810 */ /* 0x000fc80007ffe0ff */
[----:B------:R-:W-:Y:S01]  /*7730*/  ISETP.GE.AND P2, PT, R217, UR45, PT ;  /* 0x0000002dd9007c0c */ /* 0x000fe2000bf46270 */
[----:B--2---:R-:W-:-:S05]  /*7740*/  FMUL.FTZ R11, R4, R9 ;  /* 0x00000009040b7220 */ /* 0x004fca0000410000 */
[----:B------:R-:W-:-:S04]  /*7750*/  F2FP.F16.F32.PACK_AB R4, RZ, R11 ;  /* 0x0000000bff04723e */ /* 0x000fc800000000ff */
[----:B------:R-:W-:-:S05]  /*7760*/  PRMT R5, R4, 0x7610, R5 ;  /* 0x0000761004057816 */ /* 0x000fca0000000005 */
[----:B------:R0:W-:Y:S04]  /*7770*/  STS.U16 [R3+-0x400], R5 ;  /* 0xfffc000503007388 */ /* 0x0001e80000000400 */
[----:B------:R-:W2:Y:S01]  /*7780*/  LDS R4, [R0+-0x400] ;  /* 0xfffc000000047984 */ /* 0x000ea20000000800 */
[----:B0-----:R-:W-:Y:S01]  /*7790*/  MOV R5, R8 ;  /* 0x0000000800057202 */ /* 0x001fe20000000f00 */
[----:B--2--5:R-:W-:-:S05]  /*77a0*/  FMUL.FTZ R13, R4, R9 ;  /* 0x00000009040d7220 */ /* 0x024fca0000410000 */
[----:B------:R-:W-:-:S04]  /*77b0*/  F2FP.F16.F32.PACK_AB R4, RZ, R13 ;  /* 0x0000000dff04723e */ /* 0x000fc800000000ff */
[----:B------:R-:W-:-:S05]  /*77c0*/  PRMT R10, R4, 0x7610, R10 ;  /* 0x00007610040a7816 */ /* 0x000fca000000000a */
[----:B------:R-:W-:Y:S04]  /*77d0*/  STS.U16 [R3+-0x200], R10 ;  /* 0xfffe000a03007388 */ /* 0x000fe80000000400 */
[----:B------:R-:W0:Y:S02]  /*77e0*/  LDS R4, [R0] ;  /* 0x0000000000047984 */ /* 0x000e240000000800 */
[----:B0-----:R-:W-:-:S05]  /*77f0*/  FMUL.FTZ R15, R4, R9 ;  /* 0x00000009040f7220 */ /* 0x001fca0000410000 */
[----:B------:R-:W-:-:S05]  /*7800*/  F2FP.F16.F32.PACK_AB R4, RZ, R15 ;  /* 0x0000000fff04723e */ /* 0x000fca00000000ff */
[----:B------:R0:W-:Y:S04]  /*7810*/  STS.U16 [R3], R4 ;  /* 0x0000000403007388 */ /* 0x0001e80000000400 */
[----:B------:R2:W3:Y:S01]  /*7820*/  LDS R6, [R0+0x400] ;  /* 0x0004000000067984 */ /* 0x0004e20000000800 */
[----:B0-----:R-:W-:Y:S01]  /*7830*/  IMAD.MOV.U32 R4, RZ, RZ, R7 ;  /* 0x000000ffff047224 */ /* 0x001fe200078e0007 */
[----:B--2---:R-:W-:-:S04]  /*7840*/  IADD3 R0, PT, PT, R0, 0x1000, RZ ;  /* 0x0000100000007810 */ /* 0x004fc80007ffe0ff */
[----:B------:R-:W-:Y:S01]  /*7850*/  @P0 STG.E desc[UR36][R4.64+-0x800], R11 ;  /* 0xfff8000b04000986 */ /* 0x000fe2000c101924 */
[----:B------:R-:W-:Y:S02]  /*7860*/  PLOP3.LUT P0, PT, P1, PT, PT, 0x80, 0x8 ;  /* 0x000000000008781c */ /* 0x000fe40000f0f070 */
[----:B------:R-:W-:-:S05]  /*7870*/  IADD3 R7, P3, PT, R4, 0x1000, RZ ;  /* 0x0000100004077810 */ /* 0x000fca0007f7e0ff */
[----:B------:R-:W-:-:S06]  /*7880*/  IMAD.X R8, RZ, RZ, R5, P3 ;  /* 0x000000ffff087224 */ /* 0x000fcc00018e0605 */
[----:B------:R-:W-:Y:S04]  /*7890*/  @P0 STG.E desc[UR36][R4.64+-0x400], R13 ;  /* 0xfffc000d04000986 */ /* 0x000fe8000c101924 */
[----:B------:R-:W-:Y:S01]  /*78a0*/  @P0 STG.E desc[UR36][R4.64], R15 ;  /* 0x0000000f04000986 */ /* 0x000fe2000c101924 */
[----:B---3--:R-:W-:-:S05]  /*78b0*/  FMUL.FTZ R19, R6, R9 ;  /* 0x0000000906137220 */ /* 0x008fca0000410000 */
[----:B------:R-:W-:Y:S01]  /*78c0*/  @P0 STG.E desc[UR36][R4.64+0x400], R19 ;  /* 0x0004001304000986 */ /* 0x000fe2000c101924 */
[----:B------:R-:W-:-:S05]  /*78d0*/  F2FP.F16.F32.PACK_AB R6, RZ, R19 ;  /* 0x00000013ff06723e */ /* 0x000fca00000000ff */
[----:B------:R0:W-:Y:S02]  /*78e0*/  STS.U16 [R3+0x200], R6 ;  /* 0x0002000603007388 */ /* 0x0001e40000000400 */
[----:B0-----:R-:W-:Y:S01]  /*78f0*/  IADD3 R3, PT, PT, R3, 0x800, RZ ;  /* 0x0000080003037810 */ /* 0x001fe20007ffe0ff */
[----:B------:R-:W-:Y:S06]  /*7900*/  @!P2 BRA `(.L_x_79) ;  /* 0xfffffffc0080a947 */ /* 0x000fec000383ffff */
.L_x_75:
[----:B------:R-:W-:Y:S05]  /*7910*/  BSYNC.RECONVERGENT B0 ;  /* 0x0000000000007941 */ /* 0x000fea0003800200 */
.L_x_74:
[----:B------:R-:W-:Y:S01]  /*7920*/  USHF.R.S32.HI UR4, URZ, 0x1f, UR44 ;  /* 0x0000001fff047899 */ /* 0x000fe2000801142c */
[----:B------:R-:W1:Y:S01]  /*7930*/  S2R R8, SR_CgaCtaId ;  /* 0x0000000000087919 */ /* 0x000e620000008800 */
[----:B------:R-:W2:Y:S01]  /*7940*/  LDCU UR5, c[0x0][0x40c] ;  /* 0x00008180ff0577ac */ /* 0x000ea20008000800 */
[----:B------:R-:W-:Y:S01]  /*7950*/  SHF.R.U32.HI R19, RZ, 0x4, R2 ;  /* 0x00000004ff137819 */ /* 0x000fe20000011602 */
[C---:B0-----:R-:W-:Y:S01]  /*7960*/  IMAD.SHL.U32 R0, R2.reuse, 0x10, RZ ;  /* 0x0000001002007824 */ /* 0x041fe200078e00ff */
[----:B---3--:R-:W-:Y:S01]  /*7970*/  SHF.L.U32 R4, R2, 0x3, RZ ;  /* 0x0000000302047819 */ /* 0x008fe200000006ff */
[----:B------:R-:W-:Y:S01]  /*7980*/  ULEA.HI UR4, UR4, UR44, URZ, 0x4 ;  /* 0x0000002c04047291 */ /* 0x000fe2000f8f20ff */
[----:B------:R-:W-:Y:S01]  /*7990*/  MOV R7, 0x400 ;  /* 0x0000040000077802 */ /* 0x000fe20000000f00 */
[----:B------:R-:W-:Y:S01]  /*79a0*/  BSSY.RECONVERGENT B0, `(.L_x_80) ;  /* 0x000001b000007945 */ /* 0x000fe20003800200 */
[----:B------:R-:W-:Y:S02]  /*79b0*/  LOP3.LUT R4, R4, 0x78, RZ, 0xc0, !PT ;  /* 0x0000007804047812 */ /* 0x000fe400078ec0ff */
[----:B------:R-:W-:-:S02]  /*79c0*/  CS2R R22, SRZ ;  /* 0x0000000000167805 */ /* 0x000fc4000001ff00 */
[----:B------:R-:W-:Y:S01]  /*79d0*/  IADD3 R3, PT, PT, R7, 0x140, RZ ;  /* 0x0000014007037810 */ /* 0x000fe20007ffe0ff */
[----:B------:R-:W-:Y:S01]  /*79e0*/  IMAD.U32 R6, RZ, RZ, UR4 ;  /* 0x00000004ff067e24 */ /* 0x000fe2000f8e00ff */
[----:B------:R-:W-:Y:S02]  /*79f0*/  LOP3.LUT R0, R0, 0xf0, RZ, 0xc0, !PT ;  /* 0x000000f000007812 */ /* 0x000fe400078ec0ff */
[----:B------:R-:W-:Y:S02]  /*7a00*/  CS2R R20, SRZ ;  /* 0x0000000000147805 */ /* 0x000fe4000001ff00 */
[----:B------:R-:W-:Y:S02]  /*7a10*/  LOP3.LUT R6, R6, 0xfffffff0, RZ, 0xc0, !PT ;  /* 0xfffffff006067812 */ /* 0x000fe400078ec0ff */
[----:B--2---:R-:W-:Y:S02]  /*7a20*/  MOV R53, UR5 ;  /* 0x0000000500357c02 */ /* 0x004fe40008000f00 */
[----:B------:R-:W-:-:S04]  /*7a30*/  IADD3 R6, PT, PT, -R6, UR44, RZ ;  /* 0x0000002c06067c10 */ /* 0x000fc8000fffe1ff */
[----:B------:R-:W-:-:S04]  /*7a40*/  ISETP.NE.AND P0, PT, R19, R6, PT ;  /* 0x000000061300720c */ /* 0x000fc80003f05270 */
[----:B------:R-:W-:Y:S02]  /*7a50*/  ISETP.NE.OR P0, PT, R53, RZ, P0 ;  /* 0x000000ff3500720c */ /* 0x000fe40000705670 */
[----:B-1----:R-:W-:Y:S02]  /*7a60*/  LEA R3, R8, R3, 0x18 ;  /* 0x0000000308037211 */ /* 0x002fe400078ec0ff */
[----:B------:R-:W-:Y:S02]  /*7a70*/  ISETP.GT.U32.OR P0, PT, R4, 0x5f, P0 ;  /* 0x0000005f0400780c */ /* 0x000fe40000704470 */
[----:B------:R-:W-:-:S11]  /*7a80*/  IADD3 R16, PT, PT, R3, R0, RZ ;  /* 0x0000000003107210 */ /* 0x000fd60007ffe0ff */
[----:B------:R-:W-:Y:S05]  /*7a90*/  @P0 BRA `(.L_x_81) ;  /* 0x00000000002c0947 */ /* 0x000fea0003800000 */
[----:B------:R-:W0:Y:S01]  /*7aa0*/  LDCU.64 UR4, c[0x0][0x3b0] ;  /* 0x00007600ff0477ac */ /* 0x000e220008000a00 */
[----:B------:R-:W-:Y:S01]  /*7ab0*/  IMAD.MOV.U32 R23, RZ, RZ, RZ ;  /* 0x000000ffff177224 */ /* 0x000fe200078e00ff */
[----:B0-----:R-:W-:-:S04]  /*7ac0*/  UISETP.NE.U32.AND UP0, UPT, UR4, URZ, UPT ;  /* 0x000000ff0400728c */ /* 0x001fc8000bf05070 */
[----:B------:R-:W-:-:S09]  /*7ad0*/  UISETP.NE.AND.EX UP0, UPT, UR5, URZ, UPT, UP0 ;  /* 0x000000ff0500728c */ /* 0x000fd2000bf05300 */
[----:B------:R-:W-:Y:S05]  /*7ae0*/  BRA.U !UP0, `(.L_x_82) ;  /* 0x0000000108147547 */ /* 0x000fea000b800000 */
[----:B------:R-:W0:Y:S01]  /*7af0*/  LDC.64 R20, c[0x0][0x3b0] ;  /* 0x0000ec00ff147b82 */ /* 0x000e220000000a00 */
[----:B------:R-:W-:-:S05]  /*7b00*/  MOV R3, UR46 ;  /* 0x0000002e00037c02 */ /* 0x000fca0008000f00 */
[----:B------:R-:W-:-:S04]  /*7b10*/  IMAD R3, R3, 0x60, R4 ;  /* 0x0000006003037824 */ /* 0x000fc800078e0204 */
[----:B0-----:R-:W-:-:S06]  /*7b20*/  IMAD.WIDE.U32 R20, R3, 0x2, R20 ;  /* 0x0000000203147825 */ /* 0x001fcc00078e0014 */
[----:B------:R-:W5:Y:S02]  /*7b30*/  LDG.E.128 R20, desc[UR36][R20.64] ;  /* 0x0000002414147981 */ /* 0x000f64000c1e1d00 */
.L_x_82:
[----:B-----5:R0:W-:Y:S02]  /*7b40*/  STS.128 [R16], R20 ;  /* 0x0000001410007388 */ /* 0x0201e40000000c00 */
.L_x_81:
[----:B------:R-:W-:Y:S05]  /*7b50*/  BSYNC.RECONVERGENT B0 ;  /* 0x0000000000007941 */ /* 0x000fea0003800200 */
.L_x_80:
[----:B------:R-:W-:Y:S01]  /*7b60*/  ISETP.GT.U32.AND P0, PT, R4, 0x5f, PT ;  /* 0x0000005f0400780c */ /* 0x000fe20003f04070 */
[----:B------:R-:W-:Y:S01]  /*7b70*/  BAR.SYNC.DEFER_BLOCKING 0x0 ;  /* 0x0000000000007b1d */ /* 0x000fe20000010000 */
[----:B------:R-:W-:Y:S01]  /*7b80*/  HFMA2 R0, -RZ, RZ, 0, 0 ;  /* 0x00000000ff007431 */ /* 0x000fe200000001ff */
[----:B-----5:R-:W-:Y:S01]  /*7b90*/  CS2R R12, SRZ ;  /* 0x00000000000c7805 */ /* 0x020fe2000001ff00 */
[----:B------:R-:W-:Y:S02]  /*7ba0*/  HFMA2 R5, -RZ, RZ, 0, 0 ;  /* 0x00000000ff057431 */ /* 0x000fe400000001ff */
[----:B------:R-:W-:Y:S01]  /*7bb0*/  IMAD.MOV.U32 R14, RZ, RZ, RZ ;  /* 0x000000ffff0e7224 */ /* 0x000fe200078e00ff */
[----:B------:R-:W-:Y:S01]  /*7bc0*/  MOV R9, RZ ;  /* 0x000000ff00097202 */ /* 0x000fe20000000f00 */
[----:B------:R-:W1:Y:S01]  /*7bd0*/  LDCU UR14, c[0x0][0x40c] ;  /* 0x00008180ff0e77ac */ /* 0x000e620008000800 */
[----:B------:R-:W-:Y:S01]  /*7be0*/  BSSY.RECONVERGENT B0, `(.L_x_83) ;  /* 0x000020e000007945 */ /* 0x000fe20003800200 */
[----:B------:R-:W-:Y:S01]  /*7bf0*/  IMAD.MOV.U32 R3, RZ, RZ, RZ ;  /* 0x000000ffff037224 */ /* 0x000fe200078e00ff */
[----:B------:R-:W-:Y:S01]  /*7c00*/  MOV R10, RZ ;  /* 0x000000ff000a7202 */ /* 0x000fe20000000f00 */
[----:B------:R-:W2:Y:S01]  /*7c10*/  LDCU.64 UR8, c[0x0][0x3c8] ;  /* 0x00007900ff0877ac */ /* 0x000ea20008000a00 */
[----:B------:R-:W-:Y:S05]  /*7c20*/  @P0 BRA `(.L_x_84) ;  /* 0x0000002000240947 */ /* 0x000fea0003800000 */
[----:B------:R-:W3:Y:S01]  /*7c30*/  LDC R15, c[0x0][0x3f4] ;  /* 0x0000fd00ff0f7b82 */ /* 0x000ee20000000800 */
[----:B------:R-:W-:Y:S01]  /*7c40*/  VIADD R35, R19, UR10 ;  /* 0x0000000a13237c36 */ /* 0x000fe20008000000 */
[----:B------:R-:W-:Y:S01]  /*7c50*/  IADD3 R7, PT, PT, R7, 0x240, RZ ;  /* 0x0000024007077810 */ /* 0x000fe20007ffe0ff */
[----:B------:R-:W-:Y:S01]  /*7c60*/  BSSY.RECONVERGENT B1, `(.L_x_85) ;  /* 0x00000c2000017945 */ /* 0x000fe20003800200 */
[----:B------:R-:W-:Y:S02]  /*7c70*/  MOV R0, RZ ;  /* 0x000000ff00007202 */ /* 0x000fe40000000f00 */
[----:B------:R-:W-:Y:S02]  /*7c80*/  LEA R54, R8, R7, 0x18 ;  /* 0x0000000708367211 */ /* 0x000fe400078ec0ff */
[----:B------:R-:W5:Y:S02]  /*7c90*/  LDC.64 R26, c[0x0][0x3c0] ;  /* 0x0000f000ff1a7b82 */ /* 0x000f640000000a00 */
[----:B------:R-:W-:-:S05]  /*7ca0*/  IADD3 R8, PT, PT, R54, UR7, RZ ;  /* 0x0000000736087c10 */ /* 0x000fca000fffe0ff */
[----:B------:R-:W-:Y:S01]  /*7cb0*/  IMAD R36, R19, 0x2, R8 ;  /* 0x0000000213247824 */ /* 0x000fe200078e0208 */
[C---:B---3--:R-:W-:Y:S01]  /*7cc0*/  VIMNMX R34, PT, PT, R15.reuse, UR44, PT ;  /* 0x0000002c0f227c48 */ /* 0x048fe2000bfe0100 */
[C-C-:B------:R-:W-:Y:S02]  /*7cd0*/  IMAD R25, R15.reuse, UR48, R4.reuse ;  /* 0x000000300f197c24 */ /* 0x140fe4000f8e0204 */
[----:B------:R-:W-:Y:S01]  /*7ce0*/  IMAD R7, R15, UR6, R4 ;  /* 0x000000060f077c24 */ /* 0x000fe2000f8e0204 */
[----:B------:R-:W-:Y:S01]  /*7cf0*/  ISETP.GE.AND P0, PT, R35, R34, PT ;  /* 0x000000222300720c */ /* 0x000fe20003f06270 */
[----:B-----5:R-:W-:-:S04]  /*7d00*/  IMAD.WIDE R24, R25, 0x2, R26 ;  /* 0x0000000219187825 */ /* 0x020fc800078e021a */
[----:B------:R-:W-:-:S08]  /*7d10*/  IMAD.WIDE R26, R7, 0x2, R26 ;  /* 0x00000002071a7825 */ /* 0x000fd000078e021a */
[----:B------:R-:W-:Y:S05]  /*7d20*/  @P0 BRA `(.L_x_86) ;  /* 0x0000000800d40947 */ /* 0x000fea0003800000 */
[----:B------:R-:W3:Y:S01]  /*7d30*/  LDCU UR5, c[0x0][0x3f8] ;  /* 0x00007f00ff0577ac */ /* 0x000ee20008000800 */
[----:B------:R-:W-:Y:S01]  /*7d40*/  IADD3 R29, PT, PT, R35, 0x10, RZ ;  /* 0x00000010231d7810 */ /* 0x000fe20007ffe0ff */
[----:B------:R-:W5:Y:S01]  /*7d50*/  LDC.64 R10, c[0x0][0x458] ;  /* 0x00011600ff0a7b82 */ /* 0x000f620000000a00 */
[----:B------:R-:W-:Y:S01]  /*7d60*/  BSSY.RECONVERGENT B2, `(.L_x_87) ;  /* 0x0000047000027945 */ /* 0x000fe20003800200 */
[----:B------:R-:W-:Y:S01]  /*7d70*/  HFMA2 R3, -RZ, RZ, 0, 0 ;  /* 0x00000000ff037431 */ /* 0x000fe200000001ff */
[----:B------:R-:W-:Y:S01]  /*7d80*/  VIMNMX R0, PT, PT, R34, R29, !PT ;  /* 0x0000001d22007248 */ /* 0x000fe20007fe0100 */
[----:B------:R-:W-:Y:S01]  /*7d90*/  HFMA2 R14, -RZ, RZ, 0, 0 ;  /* 0x00000000ff0e7431 */ /* 0x000fe200000001ff */
[----:B------:R-:W-:Y:S01]  /*7da0*/  MOV R7, R35 ;  /* 0x0000002300077202 */ /* 0x000fe20000000f00 */
[----:B------:R-:W-:Y:S01]  /*7db0*/  IMAD.MOV.U32 R5, RZ, RZ, RZ ;  /* 0x000000ffff057224 */ /* 0x000fe200078e00ff */
[----:B------:R-:W-:Y:S02]  /*7dc0*/  CS2R R12, SRZ ;  /* 0x00000000000c7805 */ /* 0x000fe4000001ff00 */
[----:B------:R-:W-:Y:S01]  /*7dd0*/  MOV R9, RZ ;  /* 0x000000ff00097202 */ /* 0x000fe20000000f00 */
[----:B---3--:R-:W-:-:S02]  /*7de0*/  UIMAD UR4, UR38, UR5, UR46 ;  /* 0x00000005260472a4 */ /* 0x008fc4000f8e022e */
[----:B------:R-:W-:-:S04]  /*7df0*/  IMAD R28, R15, UR5, RZ ;  /* 0x000000050f1c7c24 */ /* 0x000fc8000f8e02ff */
[----:B------:R-:W-:Y:S01]  /*7e00*/  IMAD R37, R28, 0x60, RZ ;  /* 0x000000601c257824 */ /* 0x000fe200078e02ff */
[----:B------:R-:W-:Y:S01]  /*7e10*/  MOV R31, UR4 ;  /* 0x00000004001f7c02 */ /* 0x000fe20008000f00 */
[----:B------:R-:W-:-:S04]  /*7e20*/  ULOP3.LUT UR4, URZ, UR10, URZ, 0x33, !UPT ;  /* 0x0000000aff047292 */ /* 0x000fc8000f8e33ff */
[----:B------:R-:W-:Y:S02]  /*7e30*/  IMAD R31, R31, 0x60, R4 ;  /* 0x000000601f1f7824 */ /* 0x000fe400078e0204 */
[----:B------:R-:W-:Y:S01]  /*7e40*/  IADD3 R32, PT, PT, -R19, UR4, R0 ;  /* 0x0000000413207c10 */ /* 0x000fe2000fffe100 */
[----:B------:R-:W-:Y:S02]  /*7e50*/  IMAD.MOV.U32 R0, RZ, RZ, RZ ;  /* 0x000000ffff007224 */ /* 0x000fe400078e00ff */
[----:B-----5:R-:W-:Y:S01]  /*7e60*/  IMAD.WIDE R30, R31, 0x2, R10 ;  /* 0x000000021f1e7825 */ /* 0x020fe200078e020a */
[----:B------:R-:W-:-:S03]  /*7e70*/  LOP3.LUT P0, RZ, R32, 0x10, RZ, 0xc0, !PT ;  /* 0x0000001020ff7812 */ /* 0x000fc6000780c0ff */
[----:B------:R-:W-:-:S10]  /*7e80*/  IMAD.MOV.U32 R10, RZ, RZ, RZ ;  /* 0x000000ffff0a7224 */ /* 0x000fd400078e00ff */
[----:B------:R-:W-:Y:S05]  /*7e90*/  @P0 BRA `(.L_x_88) ;  /* 0x0000000000cc0947 */ /* 0x000fea0003800000 */
[----:B------:R-:W3:Y:S01]  /*7ea0*/  LDCU.64 UR4, c[0x0][0x3c8] ;  /* 0x00007900ff0477ac */ /* 0x000ee20008000a00 */
[----:B------:R-:W-:-:S04]  /*7eb0*/  IADD3 R0, P0, PT, R35, UR47, RZ ;  /* 0x0000002f23007c10 */ /* 0x000fc8000ff1e0ff */
[----:B------:R-:W-:Y:S02]  /*7ec0*/  IADD3.X R3, PT, PT, RZ, R18, RZ, P0, !PT ;  /* 0x00000012ff037210 */ /* 0x000fe400007fe4ff */
[----:B---3--:R-:W-:-:S04]  /*7ed0*/  LEA R12, P0, R0, UR4, 0x2 ;  /* 0x00000004000c7c11 */ /* 0x008fc8000f8010ff */
[----:B------:R-:W-:Y:S02]  /*7ee0*/  LEA.HI.X R13, R0, UR5, R3, 0x2, P0 ;  /* 0x00000005000d7c11 */ /* 0x000fe400080f1403 */
[----:B------:R-:W3:Y:S04]  /*7ef0*/  LDS.U16 R0, [R36] ;  /* 0x0000000024007984 */ /* 0x000ee80000000400 */
[----:B------:R-:W2:Y:S01]  /*7f00*/  LDG.E R12, desc[UR36][R12.64] ;  /* 0x000000240c0c7981 */ /* 0x000ea2000c1e1900 */
[----:B------:R-:W-:Y:S01]  /*7f10*/  ISETP.NE.AND P0, PT, R53, RZ, PT ;  /* 0x000000ff3500720c */ /* 0x000fe20003f05270 */
[----:B--2---:R-:W-:-:S04]  /*7f20*/  IMAD R11, R28, R12, R35 ;  /* 0x0000000c1c0b7224 */ /* 0x004fc800078e0223 */
[----:B------:R-:W-:-:S04]  /*7f30*/  IMAD R11, R11, 0x60, RZ ;  /* 0x000000600b0b7824 */ /* 0x000fc800078e02ff */
[----:B------:R-:W-:-:S05]  /*7f40*/  IMAD.WIDE R10, R11, 0x2, R26 ;  /* 0x000000020b0a7825 */ /* 0x000fca00078e021a */
[----:B------:R2:W5:Y:S01]  /*7f50*/  LDG.E.128 R40, desc[UR36][R10.64] ;  /* 0x000000240a287981 */ /* 0x000562000c1e1d00 */
[----:B---3--:R-:W-:Y:S01]  /*7f60*/  HADD2.F32 R0, -RZ, R0.H0_H0 ;  /* 0x20000000ff007230 */ /* 0x008fe20000004100 */
[----:B------:R-:W-:Y:S06]  /*7f70*/  @P0 BRA `(.L_x_89) ;  /* 0x0000000000500947 */ /* 0x000fec0003800000 */
[----:B------:R-:W-:Y:S01]  /*7f80*/  ISETP.NE.AND P1, PT, R17, RZ, PT ;  /* 0x000000ff1100720c */ /* 0x000fe20003f25270 */
[----:B------:R-:W3:-:S12]  /*7f90*/  LDS.128 R12, [R16] ;  /* 0x00000000100c7984 */ /* 0x000ed80000000c00 */
[----:B------:R-:W-:Y:S01]  /*7fa0*/  VOTEU.ANY UP0, P1 ;  /* 0x0000000000ff7886 */ /* 0x000fe20000800100 */
[----:B------:R-:W-:-:S13]  /*7fb0*/  PLOP3.LUT P0, PT, PT, PT, UP0, 0x80, 0x8 ;  /* 0x000000000008781c */ /* 0x000fda0003f0f008 */
[----:B------:R-:W4:Y:S01]  /*7fc0*/  @P0 LDG.E.128 R44, desc[UR36][R30.64] ;  /* 0x000000241e2c0981 */ /* 0x000f22000c1e1d00 */
[----:B------:R-:W-:Y:S01]  /*7fd0*/  PLOP3.LUT P1, PT, PT, PT, UP0, 0x80, 0x8 ;  /* 0x000000000008781c */ /* 0x000fe20003f2f008 */
[----:B--2---:R-:W-:Y:S01]  /*7fe0*/  IMAD R11, R35, 0x60, RZ ;  /* 0x00000060230b7824 */ /* 0x004fe200078e02ff */
[----:B------:R-:W-:Y:S02]  /*7ff0*/  PLOP3.LUT P3, PT, PT, PT, UP0, 0x80, 0x8 ;  /* 0x000000000008781c */ /* 0x000fe40003f6f008 */
[----:B------:R-:W-:Y:S01]  /*8000*/  PLOP3.LUT P0, PT, PT, PT, UP0, 0x80, 0x8 ;  /* 0x000000000008781c */ /* 0x000fe20003f0f008 */
[----:B------:R-:W-:Y:S01]  /*8010*/  IMAD.WIDE.U32 R10, R11, 0x2, R24 ;  /* 0x000000020b0a7825 */ /* 0x000fe200078e0018 */
[----:B------:R-:W-:-:S03]  /*8020*/  PLOP3.LUT P2, PT, PT, PT, UP0, 0x80, 0x8 ;  /* 0x000000000008781c */ /* 0x000fc60003f4f008 */
[----:B---3-5:R-:W-:Y:S02]  /*8030*/  HFMA2 R40, R40, 1, 1, R12 ;  /* 0x3c003c0028287831 */ /* 0x028fe4000000000c */
[----:B------:R-:W-:Y:S02]  /*8040*/  HADD2 R41, R41, R13 ;  /* 0x0000000d29297230 */ /* 0x000fe40000000000 */
[----:B------:R-:W-:Y:S02]  /*8050*/  HFMA2 R42, R42, 1, 1, R14 ;  /* 0x3c003c002a2a7831 */ /* 0x000fe4000000000e */
[----:B------:R-:W-:Y:S02]  /*8060*/  HADD2 R43, R43, R15 ;  /* 0x0000000f2b2b7230 */ /* 0x000fe40000000000 */
[----:B----4-:R-:W-:Y:S02]  /*8070*/  @P1 HFMA2 R41, R41, R45, -RZ ;  /* 0x0000002d29291231 */ /* 0x010fe400001000ff */
[----:B------:R-:W-:-:S02]  /*8080*/  @P0 HMUL2 R40, R40, R44 ;  /* 0x0000002c28280232 */ /* 0x000fc40000000000 */
[----:B------:R-:W-:Y:S02]  /*8090*/  @P3 HFMA2 R43, R43, R47, -RZ ;  /* 0x0000002f2b2b3231 */ /* 0x000fe400001000ff */
[----:B------:R-:W-:-:S05]  /*80a0*/  @P2 HMUL2 R42, R42, R46 ;  /* 0x0000002e2a2a2232 */ /* 0x000fca0000000000 */
[----:B------:R3:W-:Y:S02]  /*80b0*/  STG.E.128 desc[UR36][R10.64], R40 ;  /* 0x000000280a007986 */ /* 0x0007e4000c101d24 */
.L_x_89:
[--C-:B-----5:R-:W-:Y:S02]  /*80c0*/  HADD2.F32 R33, -RZ, R40.reuse.H0_H0 ;  /* 0x20000028ff217230 */ /* 0x120fe40000004100 */
[----:B------:R-:W-:Y:S02]  /*80d0*/  HADD2.F32 R3, -RZ, R40.H1_H1 ;  /* 0x30000028ff037230 */ /* 0x000fe40000004100 */
[--C-:B------:R-:W-:Y:S02]  /*80e0*/  HADD2.F32 R5, -RZ, R41.reuse.H0_H0 ;  /* 0x20000029ff057230 */ /* 0x100fe40000004100 */
[C---:B--23--:R-:W-:Y:S01]  /*80f0*/  FFMA.FTZ R10, R0.reuse, R33, RZ ;  /* 0x00000021000a7223 */ /* 0x04cfe200000100ff */
[----:B------:R-:W-:Y:S02]  /*8100*/  HADD2.F32 R7, -RZ, R41.H1_H1 ;  /* 0x30000029ff077230 */ /* 0x000fe40000004100 */
[----:B------:R-:W-:Y:S01]  /*8110*/  FFMA.FTZ R3, R0, R3, RZ ;  /* 0x0000000300037223 */ /* 0x000fe200000100ff */
[----:B------:R-:W-:-:S02]  /*8120*/  HADD2.F32 R9, -RZ, R42.H0_H0 ;  /* 0x2000002aff097230 */ /* 0x000fc40000004100 */
[C---:B------:R-:W-:Y:S01]  /*8130*/  FFMA.FTZ R5, R0.reuse, R5, RZ ;  /* 0x0000000500057223 */ /* 0x040fe200000100ff */
[----:B------:R-:W-:Y:S02]  /*8140*/  HADD2.F32 R11, -RZ, R42.H1_H1 ;  /* 0x3000002aff0b7230 */ /* 0x000fe40000004100 */
[C---:B------:R-:W-:Y:S01]  /*8150*/  FFMA.FTZ R12, R0.reuse, R7, RZ ;  /* 0x00000007000c7223 */ /* 0x040fe200000100ff */
[--C-:B------:R-:W-:Y:S02]  /*8160*/  HADD2.F32 R13, -RZ, R43.reuse.H0_H0 ;  /* 0x2000002bff0d7230 */ /* 0x100fe40000004100 */
[C---:B------:R-:W-:Y:S01]  /*8170*/  FFMA.FTZ R9, R0.reuse, R9, RZ ;  /* 0x0000000900097223 */ /* 0x040fe200000100ff */
[----:B------:R-:W-:Y:S02]  /*8180*/  HADD2.F32 R15, -RZ, R43.H1_H1 ;  /* 0x3000002bff0f7230 */ /* 0x000fe40000004100 */
[C---:B------:R-:W-:Y:S01]  /*8190*/  FFMA.FTZ R14, R0.reuse, R11, RZ ;  /* 0x0000000b000e7223 */ /* 0x040fe200000100ff */
[----:B------:R-:W-:Y:S01]  /*81a0*/  MOV R7, R29 ;  /* 0x0000001d00077202 */ /* 0x000fe20000000f00 */
[C---:B------:R-:W-:Y:S01]  /*81b0*/  FFMA.FTZ R13, R0.reuse, R13, RZ ;  /* 0x0000000d000d7223 */ /* 0x040fe200000100ff */
[----:B------:R-:W-:-:S07]  /*81c0*/  FFMA.FTZ R0, R0, R15, RZ ;  /* 0x0000000f00007223 */ /* 0x000fce00000100ff */
.L_x_88:
[----:B-12---:R-:W-:Y:S05]  /*81d0*/  BSYNC.RECONVERGENT B2 ;  /* 0x0000000000027941 */ /* 0x006fea0003800200 */
.L_x_87:
[----:B------:R-:W-:-:S13]  /*81e0*/  ISETP.GE.U32.AND P0, PT, R32, 0x10, PT ;  /* 0x000000102000780c */ /* 0x000fda0003f06070 */
[----:B------:R-:W-:Y:S05]  /*81f0*/  @!P0 BRA `(.L_x_86) ;  /* 0x0000000400a08947 */ /* 0x000fea0003800000 */
[----:B------:R-:W-:Y:S01]  /*8200*/  LEA R11, R7, UR7, 0x1 ;  /* 0x00000007070b7c11 */ /* 0x000fe2000f8e08ff */
[----:B------:R-:W-:Y:S01]  /*8210*/  IMAD.U32 R28, RZ, RZ, UR10 ;  /* 0x0000000aff1c7e24 */ /* 0x000fe2000f8e00ff */
[----:B------:R-:W-:Y:S01]  /*8220*/  ISETP.NE.AND P0, PT, R53, RZ, PT ;  /* 0x000000ff3500720c */ /* 0x000fe20003f05270 */
[----:B------:R-:W-:Y:S02]  /*8230*/  IMAD R38, R7, 0x60, RZ ;  /* 0x0000006007267824 */ /* 0x000fe400078e02ff */
[----:B------:R-:W-:-:S05]  /*8240*/  IMAD R11, R28, -0x2, R11 ;  /* 0xfffffffe1c0b7824 */ /* 0x000fca00078e020b */
[----:B------:R-:W-:-:S07]  /*8250*/  IADD3 R15, PT, PT, R11, 0x20, R54 ;  /* 0x000000200b0f7810 */ /* 0x000fce0007ffe036 */
.L_x_93:
[----:B------:R-:W-:Y:S02]  /*8260*/  IADD3 R11, P1, PT, R7, UR47, RZ ;  /* 0x0000002f070b7c10 */ /* 0x000fe4000ff3e0ff */
[----:B------:R-:W-:Y:S02]  /*8270*/  ISETP.NE.AND P4, PT, R17, RZ, PT ;  /* 0x000000ff1100720c */ /* 0x000fe40003f85270 */
[----:B------:R-:W-:Y:S02]  /*8280*/  IADD3.X R28, PT, PT, RZ, R18, RZ, P1, !PT ;  /* 0x00000012ff1c7210 */ /* 0x000fe40000ffe4ff */
[----:B------:R-:W-:-:S04]  /*8290*/  LEA R32, P1, R11, UR8, 0x2 ;  /* 0x000000080b207c11 */ /* 0x000fc8000f8210ff */
[----:B------:R-:W-:-:S05]  /*82a0*/  LEA.HI.X R33, R11, UR9, R28, 0x2, P1 ;  /* 0x000000090b217c11 */ /* 0x000fca00088f141c */
[----:B------:R-:W2:Y:S02]  /*82b0*/  LDG.E R11, desc[UR36][R32.64] ;  /* 0x00000024200b7981 */ /* 0x000ea4000c1e1900 */
[----:B--2---:R-:W-:-:S04]  /*82c0*/  IMAD R11, R37, R11, R38 ;  /* 0x0000000b250b7224 */ /* 0x004fc800078e0226 */
[----:B------:R-:W-:-:S05]  /*82d0*/  IMAD.WIDE R28, R11, 0x2, R26 ;  /* 0x000000020b1c7825 */ /* 0x000fca00078e021a */
[----:B------:R1:W5:Y:S01]  /*82e0*/  LDG.E.128 R40, desc[UR36][R28.64] ;  /* 0x000000241c287981 */ /* 0x000362000c1e1d00 */
[----:B------:R-:W-:Y:S04]  /*82f0*/  BSSY.RECONVERGENT B2, `(.L_x_90) ;  /* 0x0000014000027945 */ /* 0x000fe80003800200 */
[----:B------:R-:W-:Y:S05]  /*8300*/  @P0 BRA `(.L_x_91) ;  /* 0x0000000000480947 */ /* 0x000fea0003800000 */
[----:B------:R-:W-:Y:S01]  /*8310*/  VOTEU.ANY UP0, P4 ;  /* 0x0000000000ff7886 */ /* 0x000fe20002000100 */
[----:B------:R-:W-:Y:S01]  /*8320*/  PLOP3.LUT P0, PT, PT, PT, UP0, 0x80, 0x8 ;  /* 0x000000000008781c */ /* 0x000fe20003f0f008 */
[----:B------:R-:W2:-:S12]  /*8330*/  LDS.128 R44, [R16] ;  /* 0x00000000102c7984 */ /* 0x000e980000000c00 */
[----:B------:R-:W3:Y:S01]  /*8340*/  @P0 LDG.E.128 R48, desc[UR36][R30.64] ;  /* 0x000000241e300981 */ /* 0x000ee2000c1e1d00 */
[----:B------:R-:W-:Y:S01]  /*8350*/  PLOP3.LUT P1, PT, PT, PT, UP0, 0x80, 0x8 ;  /* 0x000000000008781c */ /* 0x000fe20003f2f008 */
[----:B-1----:R-:W-:Y:S01]  /*8360*/  IMAD.WIDE.U32 R28, R38, 0x2, R24 ;  /* 0x00000002261c7825 */ /* 0x002fe200078e0018 */
[----:B------:R-:W-:Y:S02]  /*8370*/  PLOP3.LUT P3, PT, PT, PT, UP0, 0x80, 0x8 ;  /* 0x000000000008781c */ /* 0x000fe40003f6f008 */
[----:B------:R-:W-:Y:S02]  /*8380*/  PLOP3.LUT P0, PT, PT, PT, UP0, 0x80, 0x8 ;  /* 0x000000000008781c */ /* 0x000fe40003f0f008 */
[----:B------:R-:W-:Y:S01]  /*8390*/  PLOP3.LUT P2, PT, PT, PT, UP0, 0x80, 0x8 ;  /* 0x000000000008781c */ /* 0x000fe20003f4f008 */
[----:B--2--5:R-:W-:Y:S02]  /*83a0*/  HFMA2 R40, R40, 1, 1, R44 ;  /* 0x3c003c0028287831 */ /* 0x024fe4000000002c */
[----:B------:R-:W-:-:S02]  /*83b0*/  HADD2 R41, R41, R45 ;  /* 0x0000002d29297230 */ /* 0x000fc40000000000 */
[----:B------:R-:W-:Y:S02]  /*83c0*/  HFMA2 R42, R42, 1, 1, R46 ;  /* 0x3c003c002a2a7831 */ /* 0x000fe4000000002e */
[----:B------:R-:W-:Y:S02]  /*83d0*/  HADD2 R43, R43, R47 ;  /* 0x0000002f2b2b7230 */ /* 0x000fe40000000000 */
[----:B---3--:R-:W-:Y:S02]  /*83e0*/  @P1 HFMA2 R41, R41, R49, -RZ ;  /* 0x0000003129291231 */ /* 0x008fe400001000ff */
[----:B------:R-:W-:Y:S02]  /*83f0*/  @P0 HMUL2 R40, R40, R48 ;  /* 0x0000003028280232 */ /* 0x000fe40000000000 */
[----:B------:R-:W-:Y:S02]  /*8400*/  @P3 HFMA2 R43, R43, R51, -RZ ;  /* 0x000000332b2b3231 */ /* 0x000fe400001000ff */
[----:B------:R-:W-:-:S05]  /*8410*/  @P2 HMUL2 R42, R42, R50 ;  /* 0x000000322a2a2232 */ /* 0x000fca0000000000 */
[----:B------:R2:W-:Y:S02]  /*8420*/  STG.E.128 desc[UR36][R28.64], R40 ;  /* 0x000000281c007986 */ /* 0x0005e4000c101d24 */
.L_x_91:
[----:B------:R-:W-:Y:S05]  /*8430*/  BSYNC.RECONVERGENT B2 ;  /* 0x0000000000027941 */ /* 0x000fea0003800200 */
.L_x_90:
[----:B------:R3:W4:Y:S01]  /*8440*/  LDG.E R32, desc[UR36][R32.64+0x40] ;  /* 0x0000402420207981 */ /* 0x000722000c1e1900 */
[----:B------:R-:W-:-:S05]  /*8450*/  IMAD.U32 R53, RZ, RZ, UR14 ;  /* 0x0000000eff357e24 */ /* 0x000fca000f8e00ff */
[----:B------:R-:W-:Y:S01]  /*8460*/  ISETP.NE.AND P0, PT, R53, RZ, PT ;  /* 0x000000ff3500720c */ /* 0x000fe20003f05270 */
[----:B-----5:R-:W-:Y:S02]  /*8470*/  HADD2.F32 R39, -RZ, R40.H0_H0 ;  /* 0x20000028ff277230 */ /* 0x020fe40000004100 */
[--C-:B------:R-:W-:Y:S02]  /*8480*/  HADD2.F32 R44, -RZ, R41.reuse.H0_H0 ;  /* 0x20000029ff2c7230 */ /* 0x100fe40000004100 */
[----:B---3--:R-:W-:Y:S02]  /*8490*/  HADD2.F32 R33, -RZ, R42.H1_H1 ;  /* 0x3000002aff217230 */ /* 0x008fe40000004100 */
[----:B--2---:R-:W-:Y:S02]  /*84a0*/  HADD2.F32 R40, -RZ, R40.H1_H1 ;  /* 0x30000028ff287230 */ /* 0x004fe40000004100 */
[----:B------:R-:W-:Y:S02]  /*84b0*/  HADD2.F32 R41, -RZ, R41.H1_H1 ;  /* 0x30000029ff297230 */ /* 0x000fe40000004100 */
[----:B----4-:R-:W-:-:S05]  /*84c0*/  IMAD R11, R37, R32, R38 ;  /* 0x00000020250b7224 */ /* 0x010fca00078e0226 */
[----:B------:R-:W-:-:S05]  /*84d0*/  IADD3 R11, PT, PT, R11, 0x600, RZ ;  /* 0x000006000b0b7810 */ /* 0x000fca0007ffe0ff */
[----:B-1----:R-:W-:Y:S02]  /*84e0*/  IMAD.WIDE R28, R11, 0x2, R26 ;  /* 0x000000020b1c7825 */ /* 0x002fe400078e021a */
[----:B------:R-:W1:Y:S02]  /*84f0*/  LDS.U16 R11, [R15+-0x20] ;  /* 0xffffe0000f0b7984 */ /* 0x000e640000000400 */
[----:B------:R-:W-:Y:S02]  /*8500*/  HADD2.F32 R32, -RZ, R42.H0_H0 ;  /* 0x2000002aff207230 */ /* 0x000fe40000004100 */
[--C-:B------:R-:W-:Y:S01]  /*8510*/  HADD2.F32 R42, -RZ, R43.reuse.H0_H0 ;  /* 0x2000002bff2a7230 */ /* 0x100fe20000004100 */
[----:B------:R2:W5:Y:S01]  /*8520*/  LDG.E.128 R48, desc[UR36][R28.64] ;  /* 0x000000241c307981 */ /* 0x000562000c1e1d00 */
[----:B------:R-:W-:Y:S02]  /*8530*/  HADD2.F32 R43, -RZ, R43.H1_H1 ;  /* 0x3000002bff2b7230 */ /* 0x000fe40000004100 */
[----:B-1----:R-:W-:-:S05]  /*8540*/  HADD2.F32 R11, -RZ, R11.H0_H0 ;  /* 0x2000000bff0b7230 */ /* 0x002fca0000004100 */
[C---:B------:R-:W-:Y:S01]  /*8550*/  FFMA.FTZ R39, R11.reuse, R39, R10 ;  /* 0x000000270b277223 */ /* 0x040fe2000001000a */
[C---:B--2---:R-:W-:Y:S01]  /*8560*/  FFMA.FTZ R28, R11.reuse, R40, R3 ;  /* 0x000000280b1c7223 */ /* 0x044fe20000010003 */
[C---:B------:R-:W-:Y:S01]  /*8570*/  FFMA.FTZ R44, R11.reuse, R44, R5 ;  /* 0x0000002c0b2c7223 */ /* 0x040fe20000010005 */
[C---:B------:R-:W-:Y:S01]  /*8580*/  FFMA.FTZ R12, R11.reuse, R41, R12 ;  /* 0x000000290b0c7223 */ /* 0x040fe2000001000c */
[C---:B------:R-:W-:Y:S01]  /*8590*/  FFMA.FTZ R32, R11.reuse, R32, R9 ;  /* 0x000000200b207223 */ /* 0x040fe20000010009 */
[C---:B------:R-:W-:Y:S01]  /*85a0*/  FFMA.FTZ R14, R11.reuse, R33, R14 ;  /* 0x000000210b0e7223 */ /* 0x040fe2000001000e */
[C---:B------:R-:W-:Y:S01]  /*85b0*/  FFMA.FTZ R46, R11.reuse, R42, R13 ;  /* 0x0000002a0b2e7223 */ /* 0x040fe2000001000d */
[----:B------:R-:W-:Y:S01]  /*85c0*/  FFMA.FTZ R52, R11, R43, R0 ;  /* 0x0000002b0b347223 */ /* 0x000fe20000010000 */
[----:B------:R-:W-:Y:S06]  /*85d0*/  @P0 BRA `(.L_x_92) ;  /* 0x00000000004c0947 */ /* 0x000fec0003800000 */
[----:B------:R-:W-:Y:S01]  /*85e0*/  VOTEU.ANY UP0, P4 ;  /* 0x0000000000ff7886 */ /* 0x000fe20002000100 */
[----:B------:R-:W-:Y:S01]  /*85f0*/  PLOP3.LUT P1, PT, PT, PT, UP0, 0x80, 0x8 ;  /* 0x000000000008781c */ /* 0x000fe20003f2f008 */
[----:B------:R-:W1:-:S12]  /*8600*/  LDS.128 R56, [R16] ;  /* 0x0000000010387984 */ /* 0x000e580000000c00 */
[----:B------:R-:W2:Y:S01]  /*8610*/  @P1 LDG.E.128 R40, desc[UR36][R30.64] ;  /* 0x000000241e281981 */ /* 0x000ea2000c1e1d00 */
[----:B------:R-:W-:Y:S02]  /*8620*/  PLOP3.LUT P2, PT, PT, PT, UP0, 0x80, 0x8 ;  /* 0x000000000008781c */ /* 0x000fe40003f4f008 */
[----:B------:R-:W-:Y:S02]  /*8630*/  PLOP3.LUT P4, PT, PT, PT, UP0, 0x80, 0x8 ;  /* 0x000000000008781c */ /* 0x000fe40003f8f008 */
[----:B------:R-:W-:Y:S02]  /*8640*/  PLOP3.LUT P1, PT, PT, PT, UP0, 0x80, 0x8 ;  /* 0x000000000008781c */ /* 0x000fe40003f2f008 */
[----:B------:R-:W-:Y:S02]  /*8650*/  PLOP3.LUT P3, PT, PT, PT, UP0, 0x80, 0x8 ;  /* 0x000000000008781c */ /* 0x000fe40003f6f008 */
[----:B------:R-:W-:-:S05]  /*8660*/  IADD3 R11, PT, PT, R38, 0x600, RZ ;  /* 0x00000600260b7810 */ /* 0x000fca0007ffe0ff */
[----:B------:R-:W-:-:S04]  /*8670*/  IMAD.WIDE.U32 R10, R11, 0x2, R24 ;  /* 0x000000020b0a7825 */ /* 0x000fc800078e0018 */
[----:B-1---5:R-:W-:Y:S02]  /*8680*/  HFMA2 R48, R48, 1, 1, R56 ;  /* 0x3c003c0030307831 */ /* 0x022fe40000000038 */
[----:B------:R-:W-:Y:S02]  /*8690*/  HADD2 R49, R49, R57 ;  /* 0x0000003931317230 */ /* 0x000fe40000000000 */
[----:B------:R-:W-:Y:S02]  /*86a0*/  HFMA2 R50, R50, 1, 1, R58 ;  /* 0x3c003c0032327831 */ /* 0x000fe4000000003a */
[----:B------:R-:W-:Y:S02]  /*86b0*/  HADD2 R51, R51, R59 ;  /* 0x0000003b33337230 */ /* 0x000fe40000000000 */
[----:B--2---:R-:W-:Y:S02]  /*86c0*/  @P2 HFMA2 R49, R49, R41, -RZ ;  /* 0x0000002931312231 */ /* 0x004fe400001000ff */
[----:B------:R-:W-:-:S02]  /*86d0*/  @P1 HMUL2 R48, R48, R40 ;  /* 0x0000002830301232 */ /* 0x000fc40000000000 */
[----:B------:R-:W-:Y:S02]  /*86e0*/  @P4 HFMA2 R51, R51, R43, -RZ ;  /* 0x0000002b33334231 */ /* 0x000fe400001000ff */
[----:B------:R-:W-:-:S05]  /*86f0*/  @P3 HMUL2 R50, R50, R42 ;  /* 0x0000002a32323232 */ /* 0x000fca0000000000 */
[----:B------:R1:W-:Y:S02]  /*8700*/  STG.E.128 desc[UR36][R10.64], R48 ;  /* 0x000000300a007986 */ /* 0x0003e4000c101d24 */
.L_x_92:
[----:B------:R2:W3:Y:S01]  /*8710*/  LDS.U16 R0, [R15] ;  /* 0x000000000f007984 */ /* 0x0004e20000000400 */
[----:B------:R-:W-:Y:S01]  /*8720*/  IADD3 R7, PT, PT, R7, 0x20, RZ ;  /* 0x0000002007077810 */ /* 0x000fe20007ffe0ff */
[--C-:B-----5:R-:W-:Y:S02]  /*8730*/  HADD2.F32 R3, -RZ, R48.reuse.H0_H0 ;  /* 0x20000030ff037230 */ /* 0x120fe40000004100 */
[----:B------:R-:W-:Y:S01]  /*8740*/  HADD2.F32 R5, -RZ, R48.H1_H1 ;  /* 0x30000030ff057230 */ /* 0x000fe20000004100 */
[----:B------:R-:W-:Y:S01]  /*8750*/  ISETP.GE.AND P1, PT, R7, R34, PT ;  /* 0x000000220700720c */ /* 0x000fe20003f26270 */
[--C-:B------:R-:W-:Y:S02]  /*8760*/  HADD2.F32 R9, -RZ, R49.reuse.H0_H0 ;  /* 0x20000031ff097230 */ /* 0x100fe40000004100 */
[----:B------:R-:W-:Y:S01]  /*8770*/  HADD2.F32 R13, -RZ, R50.H1_H1 ;  /* 0x30000032ff0d7230 */ /* 0x000fe20000004100 */
[----:B--2---:R-:W-:Y:S01]  /*8780*/  IADD3 R15, PT, PT, R15, 0x40, RZ ;  /* 0x000000400f0f7810 */ /* 0x004fe20007ffe0ff */
[----:B-1----:R-:W-:-:S02]  /*8790*/  HADD2.F32 R49, -RZ, R49.H1_H1 ;  /* 0x30000031ff317230 */ /* 0x002fc40000004100 */
[----:B------:R-:W-:Y:S02]  /*87a0*/  HADD2.F32 R11, -RZ, R50.H0_H0 ;  /* 0x20000032ff0b7230 */ /* 0x000fe40000004100 */
[--C-:B------:R-:W-:Y:S02]  /*87b0*/  HADD2.F32 R29, -RZ, R51.reuse.H0_H0 ;  /* 0x20000033ff1d7230 */ /* 0x100fe40000004100 */
[----:B------:R-:W-:Y:S02]  /*87c0*/  HADD2.F32 R51, -RZ, R51.H1_H1 ;  /* 0x30000033ff337230 */ /* 0x000fe40000004100 */
[----:B------:R-:W-:Y:S02]  /*87d0*/  VIADD R38, R38, 0xc00 ;  /* 0x00000c0026267836 */ /* 0x000fe40000000000 */
[----:B---3--:R-:W-:-:S05]  /*87e0*/  HADD2.F32 R0, -RZ, R0.H0_H0 ;  /* 0x20000000ff007230 */ /* 0x008fca0000004100 */
[C---:B------:R-:W-:Y:S01]  /*87f0*/  FFMA.FTZ R10, R0.reuse, R3, R39 ;  /* 0x00000003000a7223 */ /* 0x040fe20000010027 */
[C---:B------:R-:W-:Y:S01]  /*8800*/  FFMA.FTZ R3, R0.reuse, R5, R28 ;  /* 0x0000000500037223 */ /* 0x040fe2000001001c */
[C---:B------:R-:W-:Y:S01]  /*8810*/  FFMA.FTZ R5, R0.reuse, R9, R44 ;  /* 0x0000000900057223 */ /* 0x040fe2000001002c */
[C---:B------:R-:W-:Y:S01]  /*8820*/  FFMA.FTZ R14, R0.reuse, R13, R14 ;  /* 0x0000000d000e7223 */ /* 0x040fe2000001000e */
[C---:B------:R-:W-:Y:S01]  /*8830*/  FFMA.FTZ R12, R0.reuse, R49, R12 ;  /* 0x00000031000c7223 */ /* 0x040fe2000001000c */
[C---:B------:R-:W-:Y:S01]  /*8840*/  FFMA.FTZ R9, R0.reuse, R11, R32 ;  /* 0x0000000b00097223 */ /* 0x040fe20000010020 */
[C---:B------:R-:W-:Y:S01]  /*8850*/  FFMA.FTZ R13, R0.reuse, R29, R46 ;  /* 0x0000001d000d7223 */ /* 0x040fe2000001002e */
[----:B------:R-:W-:Y:S01]  /*8860*/  FFMA.FTZ R0, R0, R51, R52 ;  /* 0x0000003300007223 */ /* 0x000fe20000010034 */
[----:B------:R-:W-:Y:S06]  /*8870*/  @!P1 BRA `(.L_x_93) ;  /* 0xfffffff800789947 */ /* 0x000fec000383ffff */
.L_x_86:
[----:B-12---:R-:W-:Y:S05]  /*8880*/  BSYNC.RECONVERGENT B1 ;  /* 0x0000000000017941 */ /* 0x006fea0003800200 */
.L_x_85:
[----:B------:R-:W-:Y:S01]  /*8890*/  ISETP.GE.AND P0, PT, R35, UR44, PT ;  /* 0x0000002c23007c0c */ /* 0x000fe2000bf06270 */
[----:B------:R-:W-:-:S12]  /*88a0*/  BSSY.RECONVERGENT B1, `(.L_x_94) ;  /* 0x0000109000017945 */ /* 0x000fd80003800200 */
[----:B------:R-:W-:Y:S05]  /*88b0*/  @P0 BRA `(.L_x_95) ;  /* 0x00000010001c0947 */ /* 0x000fea0003800000 */
[----:B------:R-:W1:Y:S01]  /*88c0*/  LDCU UR4, c[0x0][0x3f8] ;  /* 0x00007f00ff0477ac */ /* 0x000e620008000800 */
[----:B------:R-:W2:Y:S01]  /*88d0*/  LDC R32, c[0x0][0x3f4] ;  /* 0x0000fd00ff207b82 */ /* 0x000ea20000000800 */
[----:B------:R-:W-:Y:S01]  /*88e0*/  IADD3 R45, PT, PT, R35, 0x10, RZ ;  /* 0x00000010232d7810 */ /* 0x000fe20007ffe0ff */
[----:B------:R-:W-:Y:S01]  /*88f0*/  BSSY.RECONVERGENT B2, `(.L_x_96) ;  /* 0x000005a000027945 */ /* 0x000fe20003800200 */
[----:B------:R-:W-:Y:S02]  /*8900*/  ULOP3.LUT UR11, URZ, UR10, URZ, 0x33, !UPT ;  /* 0x0000000aff0b7292 */ /* 0x000fe4000f8e33ff */
[----:B------:R-:W-:-:S03]  /*8910*/  VIMNMX R30, PT, PT, R45, UR44, !PT ;  /* 0x0000002c2d1e7c48 */ /* 0x000fc6000ffe0100 */
[----:B------:R-:W3:Y:S01]  /*8920*/  LDC.64 R28, c[0x0][0x458] ;  /* 0x00011600ff1c7b82 */ /* 0x000ee20000000a00 */
[----:B------:R-:W-:-:S04]  /*8930*/  IADD3 R7, PT, PT, -R19, UR11, R30 ;  /* 0x0000000b13077c10 */ /* 0x000fc8000fffe11e */
[----:B------:R-:W-:Y:S01]  /*8940*/  LOP3.LUT P0, RZ, R7, 0x10, RZ, 0xc0, !PT ;  /* 0x0000001007ff7812 */ /* 0x000fe2000780c0ff */
[----:B-1----:R-:W-:-:S06]  /*8950*/  UIMAD UR5, UR38, UR4, UR46 ;  /* 0x00000004260572a4 */ /* 0x002fcc000f8e022e */
[----:B------:R-:W-:Y:S02]  /*8960*/  IMAD.U32 R11, RZ, RZ, UR5 ;  /* 0x00000005ff0b7e24 */ /* 0x000fe4000f8e00ff */
[----:B--2---:R-:W-:Y:S02]  /*8970*/  IMAD R44, R32, UR4, RZ ;  /* 0x00000004202c7c24 */ /* 0x004fe4000f8e02ff */
[----:B------:R-:W-:-:S04]  /*8980*/  IMAD R11, R11, 0x60, R4 ;  /* 0x000000600b0b7824 */ /* 0x000fc800078e0204 */
[----:B---3--:R-:W-:Y:S01]  /*8990*/  IMAD.WIDE R28, R11, 0x2, R28 ;  /* 0x000000020b1c7825 */ /* 0x008fe200078e021c */
[----:B------:R-:W-:Y:S01]  /*89a0*/  MOV R11, R35 ;  /* 0x00000023000b7202 */ /* 0x000fe20000000f00 */
[----:B------:R-:W-:Y:S06]  /*89b0*/  @P0 BRA `(.L_x_97) ;  /* 0x0000000400340947 */ /* 0x000fec0003800000 */
[----:B------:R-:W-:Y:S02]  /*89c0*/  ISETP.GE.AND P0, PT, R35, R32, PT ;  /* 0x000000202300720c */ /* 0x000fe40003f06270 */
[----:B------:R-:W-:-:S11]  /*89d0*/  MOV R11, R45 ;  /* 0x0000002d000b7202 */ /* 0x000fd60000000f00 */
[----:B------:R-:W-:Y:S05]  /*89e0*/  @!P0 BRA `(.L_x_97) ;  /* 0x0000000400288947 */ /* 0x000fea0003800000 */
[----:B------:R-:W-:Y:S01]  /*89f0*/  IABS R34, R32 ;  /* 0x0000002000227213 */ /* 0x000fe20000000000 */
[----:B------:R-:W-:Y:S01]  /*8a00*/  HFMA2 R30, -RZ, RZ, 0, 0 ;  /* 0x00000000ff1e7431 */ /* 0x000fe200000001ff */
[----:B------:R-:W-:Y:S01]  /*8a10*/  IABS R15, R35 ;  /* 0x00000023000f7213 */ /* 0x000fe20000000000 */
[----:B------:R-:W1:Y:S01]  /*8a20*/  LDCU.64 UR4, c[0x0][0x3c8] ;  /* 0x00007900ff0477ac */ /* 0x000e620008000a00 */
[----:B------:R-:W2:Y:S01]  /*8a30*/  I2F.RP R33, R34 ;  /* 0x0000002200217306 */ /* 0x000ea20000209400 */
[----:B------:R-:W-:Y:S01]  /*8a40*/  ISETP.GE.AND P1, PT, R35, RZ, PT ;  /* 0x000000ff2300720c */ /* 0x000fe20003f26270 */
[----:B------:R-:W3:Y:S01]  /*8a50*/  LDS.U16 R36, [R36] ;  /* 0x0000000024247984 */ /* 0x000ee20000000400 */
[----:B------:R-:W-:-:S05]  /*8a60*/  ISETP.NE.AND P2, PT, R32, RZ, PT ;  /* 0x000000ff2000720c */ /* 0x000fca0003f45270 */
[----:B--2---:R-:W2:Y:S02]  /*8a70*/  MUFU.RCP R33, R33 ;  /* 0x0000002100217308 */ /* 0x004ea40000001000 */
[----:B--2---:R-:W-:-:S06]  /*8a80*/  VIADD R31, R33, 0xffffffe ;  /* 0x0ffffffe211f7836 */ /* 0x004fcc0000000000 */
[----:B------:R-:W2:Y:S02]  /*8a90*/  F2I.FTZ.U32.TRUNC.NTZ R31, R31 ;  /* 0x0000001f001f7305 */ /* 0x000ea4000021f000 */
[----:B--2---:R-:W-:-:S05]  /*8aa0*/  IADD3 R11, PT, PT, RZ, -R31, RZ ;  /* 0x8000001fff0b7210 */ /* 0x004fca0007ffe0ff */
[----:B------:R-:W-:-:S04]  /*8ab0*/  IMAD R11, R11, R34, RZ ;  /* 0x000000220b0b7224 */ /* 0x000fc800078e02ff */
[----:B------:R-:W-:-:S06]  /*8ac0*/  IMAD.HI.U32 R30, R31, R11, R30 ;  /* 0x0000000b1f1e7227 */ /* 0x000fcc00078e001e */
[----:B------:R-:W-:-:S04]  /*8ad0*/  IMAD.HI.U32 R11, R30, R15, RZ ;  /* 0x0000000f1e0b7227 */ /* 0x000fc800078e00ff */
[----:B------:R-:W-:-:S04]  /*8ae0*/  IMAD.MOV R30, RZ, RZ, -R11 ;  /* 0x000000ffff1e7224 */ /* 0x000fc800078e0a0b */
[----:B------:R-:W-:-:S05]  /*8af0*/  IMAD R11, R34, R30, R15 ;  /* 0x0000001e220b7224 */ /* 0x000fca00078e020f */
[----:B------:R-:W-:-:S13]  /*8b00*/  ISETP.GT.U32.AND P0, PT, R34, R11, PT ;  /* 0x0000000b2200720c */ /* 0x000fda0003f04070 */
[----:B------:R-:W-:-:S04]  /*8b10*/  @!P0 IADD3 R11, PT, PT, R11, -R34, RZ ;  /* 0x800000220b0b8210 */ /* 0x000fc80007ffe0ff */
[----:B------:R-:W-:-:S13]  /*8b20*/  ISETP.GT.U32.AND P0, PT, R34, R11, PT ;  /* 0x0000000b2200720c */ /* 0x000fda0003f04070 */
[----:B------:R-:W-:-:S05]  /*8b30*/  @!P0 IADD3 R11, PT, PT, R11, -R34, RZ ;  /* 0x800000220b0b8210 */ /* 0x000fca0007ffe0ff */
[----:B------:R-:W-:Y:S01]  /*8b40*/  @!P1 IMAD.MOV R11, RZ, RZ, -R11 ;  /* 0x000000ffff0b9224 */ /* 0x000fe200078e0a0b */
[----:B------:R-:W-:-:S04]  /*8b50*/  @!P2 LOP3.LUT R11, RZ, R32, RZ, 0x33, !PT ;  /* 0x00000020ff0ba212 */ /* 0x000fc800078e33ff */
[----:B------:R-:W-:-:S04]  /*8b60*/  IADD3 R15, P0, PT, R11, UR47, RZ ;  /* 0x0000002f0b0f7c10 */ /* 0x000fc8000ff1e0ff */
[----:B------:R-:W-:Y:S02]  /*8b70*/  IADD3.X R30, PT, PT, RZ, R18, RZ, P0, !PT ;  /* 0x00000012ff1e7210 */ /* 0x000fe400007fe4ff */
[----:B-1----:R-:W-:-:S04]  /*8b80*/  LEA R32, P0, R15, UR4, 0x2 ;  /* 0x000000040f207c11 */ /* 0x002fc8000f8010ff */
[----:B------:R-:W-:-:S05]  /*8b90*/  LEA.HI.X R33, R15, UR5, R30, 0x2, P0 ;  /* 0x000000050f217c11 */ /* 0x000fca00080f141e */
[----:B------:R-:W2:Y:S01]  /*8ba0*/  LDG.E R32, desc[UR36][R32.64] ;  /* 0x0000002420207981 */ /* 0x000ea2000c1e1900 */
[----:B------:R-:W-:Y:S01]  /*8bb0*/  ISETP.NE.AND P0, PT, R53, RZ, PT ;  /* 0x000000ff3500720c */ /* 0x000fe20003f05270 */
[----:B--2---:R-:W-:-:S04]  /*8bc0*/  IMAD R11, R44, R32, R11 ;  /* 0x000000202c0b7224 */ /* 0x004fc800078e020b */
[----:B------:R-:W-:-:S04]  /*8bd0*/  IMAD R11, R11, 0x60, RZ ;  /* 0x000000600b0b7824 */ /* 0x000fc800078e02ff */
[----:B------:R-:W-:-:S05]  /*8be0*/  IMAD.WIDE R30, R11, 0x2, R26 ;  /* 0x000000020b1e7825 */ /* 0x000fca00078e021a */
[----:B------:R1:W5:Y:S01]  /*8bf0*/  LDG.E.128 R40, desc[UR36][R30.64] ;  /* 0x000000241e287981 */ /* 0x000362000c1e1d00 */
[----:B------:R-:W-:Y:S01]  /*8c00*/  BSSY.RECONVERGENT B3, `(.L_x_98) ;  /* 0x0000017000037945 */ /* 0x000fe20003800200 */
[----:B---3--:R-:W-:-:S03]  /*8c10*/  HADD2.F32 R11, -RZ, R36.H0_H0 ;  /* 0x20000024ff0b7230 */ /* 0x008fc60000004100 */
[----:B------:R-:W-:Y:S05]  /*8c20*/  @P0 BRA `(.L_x_99) ;  /* 0x0000000000500947 */ /* 0x000fea0003800000 */
[----:B------:R-:W-:Y:S01]  /*8c30*/  ISETP.NE.AND P3, PT, R17, RZ, PT ;  /* 0x000000ff1100720c */ /* 0x000fe20003f65270 */
[----:B------:R-:W2:-:S12]  /*8c40*/  LDS.128 R48, [R16] ;  /* 0x0000000010307984 */ /* 0x000e980000000c00 */
[----:B------:R-:W-:Y:S01]  /*8c50*/  VOTEU.ANY UP0, P3 ;  /* 0x0000000000ff7886 */ /* 0x000fe20001800100 */
[----:B------:R-:W-:-:S13]  /*8c60*/  PLOP3.LUT P0, PT, PT, PT, UP0, 0x80, 0x8 ;  /* 0x000000000008781c */ /* 0x000fda0003f0f008 */
[----:B------:R-:W3:Y:S01]  /*8c70*/  @P0 LDG.E.128 R36, desc[UR36][R28.64] ;  /* 0x000000241c240981 */ /* 0x000ee2000c1e1d00 */
[----:B------:R-:W-:Y:S01]  /*8c80*/  PLOP3.LUT P1, PT, PT, PT, UP0, 0x80, 0x8 ;  /* 0x000000000008781c */ /* 0x000fe20003f2f008 */
[----:B-1----:R-:W-:Y:S01]  /*8c90*/  IMAD R31, R35, 0x60, RZ ;  /* 0x00000060231f7824 */ /* 0x002fe200078e02ff */
[----:B------:R-:W-:Y:S02]  /*8ca0*/  PLOP3.LUT P3, PT, PT, PT, UP0, 0x80, 0x8 ;  /* 0x000000000008781c */ /* 0x000fe40003f6f008 */
[----:B------:R-:W-:Y:S01]  /*8cb0*/  PLOP3.LUT P0, PT, PT, PT, UP0, 0x80, 0x8 ;  /* 0x000000000008781c */ /* 0x000fe20003f0f008 */
[----:B------:R-:W-:Y:S01]  /*8cc0*/  IMAD.WIDE.U32 R30, R31, 0x2, R24 ;  /* 0x000000021f1e7825 */ /* 0x000fe200078e0018 */
[----:B------:R-:W-:-:S03]  /*8cd0*/  PLOP3.LUT P2, PT, PT, PT, UP0, 0x80, 0x8 ;  /* 0x000000000008781c */ /* 0x000fc60003f4f008 */
[----:B--2--5:R-:W-:Y:S02]  /*8ce0*/  HFMA2 R40, R40, 1, 1, R48 ;  /* 0x3c003c0028287831 */ /* 0x024fe40000000030 */
[----:B------:R-:W-:Y:S02]  /*8cf0*/  HADD2 R41, R41, R49 ;  /* 0x0000003129297230 */ /* 0x000fe40000000000 */
[----:B------:R-:W-:Y:S02]  /*8d00*/  HFMA2 R42, R42, 1, 1, R50 ;  /* 0x3c003c002a2a7831 */ /* 0x000fe40000000032 */
[----:B------:R-:W-:Y:S02]  /*8d10*/  HADD2 R43, R43, R51 ;  /* 0x000000332b2b7230 */ /* 0x000fe40000000000 */
[----:B---3--:R-:W-:Y:S02]  /*8d20*/  @P1 HFMA2 R41, R41, R37, -RZ ;  /* 0x0000002529291231 */ /* 0x008fe400001000ff */
[----:B------:R-:W-:-:S02]  /*8d30*/  @P0 HMUL2 R40, R40, R36 ;  /* 0x0000002428280232 */ /* 0x000fc40000000000 */
[----:B------:R-:W-:Y:S02]  /*8d40*/  @P3 HFMA2 R43, R43, R39, -RZ ;  /* 0x000000272b2b3231 */ /* 0x000fe400001000ff */
[----:B------:R-:W-:-:S05]  /*8d50*/  @P2 HMUL2 R42, R42, R38 ;  /* 0x000000262a2a2232 */ /* 0x000fca0000000000 */
[----:B------:R2:W-:Y:S02]  /*8d60*/  STG.E.128 desc[UR36][R30.64], R40 ;  /* 0x000000281e007986 */ /* 0x0005e4000c101d24 */
.L_x_99:
[----:B------:R-:W-:Y:S05]  /*8d70*/  BSYNC.RECONVERGENT B3 ;  /* 0x0000000000037941 */ /* 0x000fea0003800200 */
.L_x_98:
[--C-:B-----5:R-:W-:Y:S02]  /*8d80*/  HADD2.F32 R15, -RZ, R40.reuse.H0_H0 ;  /* 0x20000028ff0f7230 */ /* 0x120fe40000004100 */
[----:B-12---:R-:W-:Y:S02]  /*8d90*/  HADD2.F32 R30, -RZ, R41.H0_H0 ;  /* 0x20000029ff1e7230 */ /* 0x006fe40000004100 */
[----:B------:R-:W-:Y:S02]  /*8da0*/  HADD2.F32 R34, -RZ, R43.H0_H0 ;  /* 0x2000002bff227230 */ /* 0x000fe40000004100 */
[C---:B------:R-:W-:Y:S01]  /*8db0*/  FFMA.FTZ R10, R11.reuse, R15, R10 ;  /* 0x0000000f0b0a7223 */ /* 0x040fe2000001000a */
[----:B------:R-:W-:Y:S02]  /*8dc0*/  HADD2.F32 R40, -RZ, R40.H1_H1 ;  /* 0x30000028ff287230 */ /* 0x000fe40000004100 */
[----:B------:R-:W-:Y:S01]  /*8dd0*/  FFMA.FTZ R5, R11, R30, R5 ;  /* 0x0000001e0b057223 */ /* 0x000fe20000010005 */
[----:B------:R-:W-:-:S02]  /*8de0*/  HADD2.F32 R41, -RZ, R41.H1_H1 ;  /* 0x30000029ff297230 */ /* 0x000fc40000004100 */
[C---:B------:R-:W-:Y:S01]  /*8df0*/  FFMA.FTZ R13, R11.reuse, R34, R13 ;  /* 0x000000220b0d7223 */ /* 0x040fe2000001000d */
[--C-:B------:R-:W-:Y:S02]  /*8e00*/  HADD2.F32 R32, -RZ, R42.reuse.H0_H0 ;  /* 0x2000002aff207230 */ /* 0x100fe40000004100 */
[C---:B------:R-:W-:Y:S01]  /*8e10*/  FFMA.FTZ R3, R11.reuse, R40, R3 ;  /* 0x000000280b037223 */ /* 0x040fe20000010003 */
[----:B------:R-:W-:Y:S02]  /*8e20*/  HADD2.F32 R31, -RZ, R42.H1_H1 ;  /* 0x3000002aff1f7230 */ /* 0x000fe40000004100 */
[C---:B------:R-:W-:Y:S01]  /*8e30*/  FFMA.FTZ R12, R11.reuse, R41, R12 ;  /* 0x000000290b0c7223 */ /* 0x040fe2000001000c */
[----:B------:R-:W-:Y:S02]  /*8e40*/  HADD2.F32 R43, -RZ, R43.H1_H1 ;  /* 0x3000002bff2b7230 */ /* 0x000fe40000004100 */
[C---:B------:R-:W-:Y:S01]  /*8e50*/  FFMA.FTZ R9, R11.reuse, R32, R9 ;  /* 0x000000200b097223 */ /* 0x040fe20000010009 */
[----:B------:R-:W-:-:S02]  /*8e60*/  FFMA.FTZ R14, R11, R31, R14 ;  /* 0x0000001f0b0e7223 */ /* 0x000fc4000001000e */
[----:B------:R-:W-:Y:S01]  /*8e70*/  FFMA.FTZ R0, R11, R43, R0 ;  /* 0x0000002b0b007223 */ /* 0x000fe20000010000 */
[----:B------:R-:W-:-:S07]  /*8e80*/  MOV R11, R45 ;  /* 0x0000002d000b7202 */ /* 0x000fce0000000f00 */
.L_x_97:
[----:B------:R-:W-:Y:S05]  /*8e90*/  BSYNC.RECONVERGENT B2 ;  /* 0x0000000000027941 */ /* 0x000fea0003800200 */
.L_x_96:
[----:B------:R-:W-:-:S13]  /*8ea0*/  ISETP.GE.U32.AND P0, PT, R7, 0x10, PT ;  /* 0x000000100700780c */ /* 0x000fda0003f06070 */
[----:B------:R-:W-:Y:S05]  /*8eb0*/  @!P0 BRA `(.L_x_95) ;  /* 0x00000008009c8947 */ /* 0x000fea0003800000 */
[C---:B------:R-:W-:Y:S01]  /*8ec0*/  LEA R7, R11.reuse, UR7, 0x1 ;  /* 0x000000070b077c11 */ /* 0x040fe2000f8e08ff */
[----:B------:R-:W-:Y:S01]  /*8ed0*/  IMAD.U32 R30, RZ, RZ, UR10 ;  /* 0x0000000aff1e7e24 */ /* 0x000fe2000f8e00ff */
[C---:B------:R-:W-:Y:S01]  /*8ee0*/  IADD3 R15, PT, PT, R11.reuse, 0x10, RZ ;  /* 0x000000100b0f7810 */ /* 0x040fe20007ffe0ff */
[----:B------:R-:W-:Y:S02]  /*8ef0*/  IMAD R11, R11, 0x60, RZ ;  /* 0x000000600b0b7824 */ /* 0x000fe400078e02ff */
[----:B------:R-:W-:-:S05]  /*8f00*/  IMAD R7, R30, -0x2, R7 ;  /* 0xfffffffe1e077824 */ /* 0x000fca00078e0207 */
[----:B------:R-:W-:-:S07]  /*8f10*/  IADD3 R7, PT, PT, R7, 0x20, R54 ;  /* 0x0000002007077810 */ /* 0x000fce0007ffe036 */
.L_x_106:
[----:B------:R-:W1:Y:S01]  /*8f20*/  LDC R46, c[0x0][0x3f4] ;  /* 0x0000fd00ff2e7b82 */ /* 0x000e620000000800 */
[----:B------:R-:W-:Y:S01]  /*8f30*/  IADD3 R32, PT, PT, R15, -0x10, RZ ;  /* 0xfffffff00f207810 */ /* 0x000fe20007ffe0ff */
[----:B------:R-:W-:Y:S03]  /*8f40*/  BSSY.RECONVERGENT B2, `(.L_x_100) ;  /* 0x000004b000027945 */ /* 0x000fe60003800200 */
[----:B-1----:R-:W-:-:S13]  /*8f50*/  ISETP.GE.AND P0, PT, R32, R46, PT ;  /* 0x0000002e2000720c */ /* 0x002fda0003f06270 */
[----:B------:R-:W-:Y:S05]  /*8f60*/  @!P0 BRA `(.L_x_101) ;  /* 0x0000000400208947 */ /* 0x000fea0003800000 */
[----:B------:R-:W-:Y:S01]  /*8f70*/  IABS R33, R46 ;  /* 0x0000002e00217213 */ /* 0x000fe20000000000 */
[----:B------:R-:W1:Y:S01]  /*8f80*/  LDCU.64 UR4, c[0x0][0x3c8] ;  /* 0x00007900ff0477ac */ /* 0x000e620008000a00 */
[----:B------:R-:W-:Y:S02]  /*8f90*/  IABS R36, R32 ;  /* 0x0000002000247213 */ /* 0x000fe40000000000 */
[----:B------:R-:W2:Y:S01]  /*8fa0*/  I2F.RP R34, R33 ;  /* 0x0000002100227306 */ /* 0x000ea20000209400 */
[----:B------:R-:W-:Y:S02]  /*8fb0*/  ISETP.GE.AND P1, PT, R32, RZ, PT ;  /* 0x000000ff2000720c */ /* 0x000fe40003f26270 */
[----:B------:R-:W-:-:S05]  /*8fc0*/  ISETP.NE.AND P2, PT, R46, RZ, PT ;  /* 0x000000ff2e00720c */ /* 0x000fca0003f45270 */
[----:B--2---:R-:W2:Y:S02]  /*8fd0*/  MUFU.RCP R34, R34 ;  /* 0x0000002200227308 */ /* 0x004ea40000001000 */
[----:B--2---:R-:W-:-:S06]  /*8fe0*/  VIADD R35, R34, 0xffffffe ;  /* 0x0ffffffe22237836 */ /* 0x004fcc0000000000 */
[----:B------:R-:W2:Y:S02]  /*8ff0*/  F2I.FTZ.U32.TRUNC.NTZ R31, R35 ;  /* 0x00000023001f7305 */ /* 0x000ea4000021f000 */
[----:B--2---:R-:W-:-:S05]  /*9000*/  IADD3 R30, PT, PT, RZ, -R31, RZ ;  /* 0x8000001fff1e7210 */ /* 0x004fca0007ffe0ff */
[----:B------:R-:W-:Y:S02]  /*9010*/  IMAD R37, R30, R33, RZ ;  /* 0x000000211e257224 */ /* 0x000fe400078e02ff */
[----:B------:R-:W-:-:S05]  /*9020*/  HFMA2 R30, -RZ, RZ, 0, 0 ;  /* 0x00000000ff1e7431 */ /* 0x000fca00000001ff */
[----:B------:R-:W-:-:S04]  /*9030*/  IMAD.HI.U32 R30, R31, R37, R30 ;  /* 0x000000251f1e7227 */ /* 0x000fc800078e001e */
[----:B------:R-:W-:-:S04]  /*9040*/  IMAD.MOV.U32 R31, RZ, RZ, R36 ;  /* 0x000000ffff1f7224 */ /* 0x000fc800078e0024 */
[----:B------:R-:W-:-:S05]  /*9050*/  IMAD.HI.U32 R30, R30, R31, RZ ;  /* 0x0000001f1e1e7227 */ /* 0x000fca00078e00ff */
[----:B------:R-:W-:-:S05]  /*9060*/  IADD3 R30, PT, PT, -R30, RZ, RZ ;  /* 0x000000ff1e1e7210 */ /* 0x000fca0007ffe1ff */
[----:B------:R-:W-:-:S05]  /*9070*/  IMAD R30, R33, R30, R31 ;  /* 0x0000001e211e7224 */ /* 0x000fca00078e021f */
[----:B------:R-:W-:-:S13]  /*9080*/  ISETP.GT.U32.AND P0, PT, R33, R30, PT ;  /* 0x0000001e2100720c */ /* 0x000fda0003f04070 */
[----:B------:R-:W-:-:S04]  /*9090*/  @!P0 IADD3 R30, PT, PT, R30, -R33, RZ ;  /* 0x800000211e1e8210 */ /* 0x000fc80007ffe0ff */
[----:B------:R-:W-:-:S13]  /*90a0*/  ISETP.GT.U32.AND P0, PT, R33, R30, PT ;  /* 0x0000001e2100720c */ /* 0x000fda0003f04070 */
[----:B------:R-:W-:-:S05]  /*90b0*/  @!P0 IMAD.IADD R30, R30, 0x1, -R33 ;  /* 0x000000011e1e8824 */ /* 0x000fca00078e0a21 */
[----:B------:R-:W-:Y:S02]  /*90c0*/  @!P1 IADD3 R30, PT, PT, -R30, RZ, RZ ;  /* 0x000000ff1e1e9210 */ /* 0x000fe40007ffe1ff */
[----:B------:R-:W-:-:S04]  /*90d0*/  @!P2 LOP3.LUT R30, RZ, R46, RZ, 0x33, !PT ;  /* 0x0000002eff1ea212 */ /* 0x000fc800078e33ff */
[----:B------:R-:W-:-:S04]  /*90e0*/  IADD3 R31, P0, PT, R30, UR47, RZ ;  /* 0x0000002f1e1f7c10 */ /* 0x000fc8000ff1e0ff */
[----:B------:R-:W-:Y:S02]  /*90f0*/  IADD3.X R34, PT, PT, RZ, R18, RZ, P0, !PT ;  /* 0x00000012ff227210 */ /* 0x000fe400007fe4ff */
[C---:B-1----:R-:W-:Y:S01]  /*9100*/  LEA R32, P0, R31.reuse, UR4, 0x2 ;  /* 0x000000041f207c11 */ /* 0x042fe2000f8010ff */
[----:B------:R-:W1:Y:S03]  /*9110*/  LDCU UR4, c[0x0][0x40c] ;  /* 0x00008180ff0477ac */ /* 0x000e660008000800 */
[----:B------:R-:W-:Y:S02]  /*9120*/  LEA.HI.X R33, R31, UR5, R34, 0x2, P0 ;  /* 0x000000051f217c11 */ /* 0x000fe400080f1422 */
[----:B------:R-:W2:Y:S04]  /*9130*/  LDS.U16 R34, [R7+-0x20] ;  /* 0xffffe00007227984 */ /* 0x000ea80000000400 */
[----:B------:R-:W3:Y:S02]  /*9140*/  LDG.E R33, desc[UR36][R32.64] ;  /* 0x0000002420217981 */ /* 0x000ee4000c1e1900 */
[----:B---3--:R-:W-:-:S04]  /*9150*/  IMAD R30, R44, R33, R30 ;  /* 0x000000212c1e7224 */ /* 0x008fc800078e021e */
[----:B------:R-:W-:-:S04]  /*9160*/  IMAD R31, R30, 0x60, RZ ;  /* 0x000000601e1f7824 */ /* 0x000fc800078e02ff */
[----:B------:R-:W-:-:S05]  /*9170*/  IMAD.WIDE R30, R31, 0x2, R26 ;  /* 0x000000021f1e7825 */ /* 0x000fca00078e021a */
[----:B------:R3:W5:Y:S01]  /*9180*/  LDG.E.128 R36, desc[UR36][R30.64] ;  /* 0x000000241e247981 */ /* 0x000762000c1e1d00 */
[----:B-1----:R-:W-:Y:S01]  /*9190*/  UISETP.NE.AND UP0, UPT, UR4, URZ, UPT ;  /* 0x000000ff0400728c */ /* 0x002fe2000bf05270 */
[----:B--2---:R-:W-:-:S08]  /*91a0*/  HADD2.F32 R45, -RZ, R34.H0_H0 ;  /* 0x20000022ff2d7230 */ /* 0x004fd00000004100 */
[----:B---3--:R-:W-:Y:S05]  /*91b0*/  BRA.U UP0, `(.L_x_102) ;  /* 0x00000001004c7547 */ /* 0x008fea000b800000 */
[----:B------:R-:W-:Y:S01]  /*91c0*/  ISETP.NE.AND P3, PT, R17, RZ, PT ;  /* 0x000000ff1100720c */ /* 0x000fe20003f65270 */
[----:B------:R-:W1:-:S12]  /*91d0*/  LDS.128 R32, [R16] ;  /* 0x0000000010207984 */ /* 0x000e580000000c00 */
[----:B------:R-:W-:Y:S01]  /*91e0*/  VOTEU.ANY UP0, P3 ;  /* 0x0000000000ff7886 */ /* 0x000fe20001800100 */
[----:B------:R-:W-:-:S13]  /*91f0*/  PLOP3.LUT P0, PT, PT, PT, UP0, 0x80, 0x8 ;  /* 0x000000000008781c */ /* 0x000fda0003f0f008 */
[----:B------:R-:W2:Y:S01]  /*9200*/  @P0 LDG.E.128 R40, desc[UR36][R28.64] ;  /* 0x000000241c280981 */ /* 0x000ea2000c1e1d00 */
[----:B------:R-:W-:Y:S01]  /*9210*/  PLOP3.LUT P1, PT, PT, PT, UP0, 0x80, 0x8 ;  /* 0x000000000008781c */ /* 0x000fe20003f2f008 */
[----:B------:R-:W-:Y:S01]  /*9220*/  IMAD.WIDE.U32 R30, R11, 0x2, R24 ;  /* 0x000000020b1e7825 */ /* 0x000fe200078e0018 */
[----:B------:R-:W-:Y:S02]  /*9230*/  PLOP3.LUT P3, PT, PT, PT, UP0, 0x80, 0x8 ;  /* 0x000000000008781c */ /* 0x000fe40003f6f008 */
[----:B------:R-:W-:Y:S02]  /*9240*/  PLOP3.LUT P0, PT, PT, PT, UP0, 0x80, 0x8 ;  /* 0x000000000008781c */ /* 0x000fe40003f0f008 */
[----:B------:R-:W-:Y:S01]  /*9250*/  PLOP3.LUT P2, PT, PT, PT, UP0, 0x80, 0x8 ;  /* 0x000000000008781c */ /* 0x000fe20003f4f008 */
[----:B-1---5:R-:W-:Y:S02]  /*9260*/  HFMA2 R36, R36, 1, 1, R32 ;  /* 0x3c003c0024247831 */ /* 0x022fe40000000020 */
[----:B------:R-:W-:-:S02]  /*9270*/  HADD2 R37, R37, R33 ;  /* 0x0000002125257230 */ /* 0x000fc40000000000 */
[----:B------:R-:W-:Y:S02]  /*9280*/  HFMA2 R38, R38, 1, 1, R34 ;  /* 0x3c003c0026267831 */ /* 0x000fe40000000022 */
[----:B------:R-:W-:Y:S02]  /*9290*/  HADD2 R39, R39, R35 ;  /* 0x0000002327277230 */ /* 0x000fe40000000000 */
[----:B--2---:R-:W-:Y:S02]  /*92a0*/  @P1 HFMA2 R37, R37, R41, -RZ ;  /* 0x0000002925251231 */ /* 0x004fe400001000ff */
[----:B------:R-:W-:Y:S02]  /*92b0*/  @P0 HMUL2 R36, R36, R40 ;  /* 0x0000002824240232 */ /* 0x000fe40000000000 */
[----:B------:R-:W-:Y:S02]  /*92c0*/  @P3 HFMA2 R39, R39, R43, -RZ ;  /* 0x0000002b27273231 */ /* 0x000fe400001000ff */
[----:B------:R-:W-:-:S05]  /*92d0*/  @P2 HMUL2 R38, R38, R42 ;  /* 0x0000002a26262232 */ /* 0x000fca0000000000 */
[----:B------:R1:W-:Y:S02]  /*92e0*/  STG.E.128 desc[UR36][R30.64], R36 ;  /* 0x000000241e007986 */ /* 0x0003e4000c101d24 */
.L_x_102:
[--C-:B-----5:R-:W-:Y:S02]  /*92f0*/  HADD2.F32 R34, -RZ, R38.reuse.H0_H0 ;  /* 0x20000026ff227230 */ /* 0x120fe40000004100 */
[----:B-1----:R-:W-:Y:S02]  /*9300*/  HADD2.F32 R31, -RZ, R38.H1_H1 ;  /* 0x30000026ff1f7230 */ /* 0x002fe40000004100 */
[----:B------:R-:W-:Y:S02]  /*9310*/  HADD2.F32 R30, -RZ, R36.H0_H0 ;  /* 0x20000024ff1e7230 */ /* 0x000fe40000004100 */
[C---:B------:R-:W-:Y:S01]  /*9320*/  FFMA.FTZ R9, R45.reuse, R34, R9 ;  /* 0x000000222d097223 */ /* 0x040fe20000010009 */
[----:B------:R-:W-:Y:S02]  /*9330*/  HADD2.F32 R32, -RZ, R37.H0_H0 ;  /* 0x20000025ff207230 */ /* 0x000fe40000004100 */
[----:B------:R-:W-:Y:S01]  /*9340*/  FFMA.FTZ R14, R45, R31, R14 ;  /* 0x0000001f2d0e7223 */ /* 0x000fe2000001000e */
[----:B------:R-:W-:-:S02]  /*9350*/  HADD2.F32 R38, -RZ, R39.H0_H0 ;  /* 0x20000027ff267230 */ /* 0x000fc40000004100 */
[C---:B------:R-:W-:Y:S01]  /*9360*/  FFMA.FTZ R10, R45.reuse, R30, R10 ;  /* 0x0000001e2d0a7223 */ /* 0x040fe2000001000a */
[----:B------:R-:W-:Y:S02]  /*9370*/  HADD2.F32 R36, -RZ, R36.H1_H1 ;  /* 0x30000024ff247230 */ /* 0x000fe40000004100 */
[C---:B------:R-:W-:Y:S01]  /*9380*/  FFMA.FTZ R5, R45.reuse, R32, R5 ;  /* 0x000000202d057223 */ /* 0x040fe20000010005 */
[----:B------:R-:W-:Y:S02]  /*9390*/  HADD2.F32 R37, -RZ, R37.H1_H1 ;  /* 0x30000025ff257230 */ /* 0x000fe40000004100 */
[C---:B------:R-:W-:Y:S01]  /*93a0*/  FFMA.FTZ R13, R45.reuse, R38, R13 ;  /* 0x000000262d0d7223 */ /* 0x040fe2000001000d */
[----:B------:R-:W-:Y:S02]  /*93b0*/  HADD2.F32 R39, -RZ, R39.H1_H1 ;  /* 0x30000027ff277230 */ /* 0x000fe40000004100 */
[C---:B------:R-:W-:Y:S01]  /*93c0*/  FFMA.FTZ R3, R45.reuse, R36, R3 ;  /* 0x000000242d037223 */ /* 0x040fe20000010003 */
[----:B------:R-:W-:-:S02]  /*93d0*/  FFMA.FTZ R12, R45, R37, R12 ;  /* 0x000000252d0c7223 */ /* 0x000fc4000001000c */
[----:B------:R-:W-:-:S07]  /*93e0*/  FFMA.FTZ R0, R45, R39, R0 ;  /* 0x000000272d007223 */ /* 0x000fce0000010000 */
.L_x_101:
[----:B------:R-:W-:Y:S05]  /*93f0*/  BSYNC.RECONVERGENT B2 ;  /* 0x0000000000027941 */ /* 0x000fea0003800200 */
.L_x_100:
[----:B------:R-:W-:Y:S01]  /*9400*/  ISETP.GE.AND P0, PT, R15, R46, PT ;  /* 0x0000002e0f00720c */ /* 0x000fe20003f06270 */
[----:B------:R-:W-:-:S12]  /*9410*/  BSSY.RECONVERGENT B2, `(.L_x_103) ;  /* 0x000004b000027945 */ /* 0x000fd80003800200 */
        /* <DEDUP_REMOVED lines=11> */
[----:B------:R-:W-:Y:S01]  /*94d0*/  IMAD R35, R30, R33, RZ ;  /* 0x000000211e237224 */ /* 0x000fe200078e02ff */
[----:B------:R-:W-:-:S05]  /*94e0*/  MOV R30, RZ ;  /* 0x000000ff001e7202 */ /* 0x000fca0000000f00 */
        /* <DEDUP_REMOVED lines=16> */
[----:B------:R-:W2:Y:S04]  /*95f0*/  LDS.U16 R34, [R7] ;  /* 0x0000000007227984 */ /* 0x000ea80000000400 */
        /* <DEDUP_REMOVED lines=14> */
[----:B------:R-:W-:Y:S01]  /*96e0*/  VIADD R31, R11, 0x600 ;  /* 0x000006000b1f7836 */ /* 0x000fe20000000000 */
[----:B------:R-:W-:Y:S02]  /*96f0*/  PLOP3.LUT P3, PT, PT, PT, UP0, 0x80, 0x8 ;  /* 0x000000000008781c */ /* 0x000fe40003f6f008 */
[----:B------:R-:W-:Y:S01]  /*9700*/  PLOP3.LUT P0, PT, PT, PT, UP0, 0x80, 0x8 ;  /* 0x000000000008781c */ /* 0x000fe20003f0f008 */
[----:B------:R-:W-:Y:S01]  /*9710*/  IMAD.WIDE.U32 R30, R31, 0x2, R24 ;  /* 0x000000021f1e7825 */ /* 0x000fe200078e0018 */
[----:B------:R-:W-:-:S03]  /*9720*/  PLOP3.LUT P2, PT, PT, PT, UP0, 0x80, 0x8 ;  /* 0x000000000008781c */ /* 0x000fc60003f4f008 */
        /* <DEDUP_REMOVED lines=9> */
.L_x_105:
        /* <DEDUP_REMOVED lines=16> */
.L_x_104:
[----:B------:R-:W-:Y:S05]  /*98c0*/  BSYNC.RECONVERGENT B2 ;  /* 0x0000000000027941 */ /* 0x000fea0003800200 */
.L_x_103:
[----:B------:R-:W-:Y:S01]  /*98d0*/  IADD3 R30, PT, PT, R15, 0x10, RZ ;  /* 0x000000100f1e7810 */ /* 0x000fe20007ffe0ff */
[----:B------:R-:W-:Y:S01]  /*98e0*/  VIADD R11, R11, 0xc00 ;  /* 0x00000c000b0b7836 */ /* 0x000fe20000000000 */
[----:B------:R-:W-:Y:S02]  /*98f0*/  IADD3 R15, PT, PT, R15, 0x20, RZ ;  /* 0x000000200f0f7810 */ /* 0x000fe40007ffe0ff */
[----:B------:R-:W-:Y:S02]  /*9900*/  ISETP.GE.AND P0, PT, R30, UR44, PT ;  /* 0x0000002c1e007c0c */ /* 0x000fe4000bf06270 */
[----:B------:R-:W-:-:S11]  /*9910*/  IADD3 R7, PT, PT, R7, 0x40, RZ ;  /* 0x0000004007077810 */ /* 0x000fd60007ffe0ff */
[----:B------:R-:W-:Y:S05]  /*9920*/  @!P0 BRA `(.L_x_106) ;  /* 0xfffffff4007c8947 */ /* 0x000fea000383ffff */
.L_x_95:
[----:B------:R-:W-:Y:S05]  /*9930*/  BSYNC.RECONVERGENT B1 ;  /* 0x0000000000017941 */ /* 0x000fea0003800200 */
.L_x_94:
[----:B------:R-:W-:-:S13]  /*9940*/  ISETP.NE.AND P0, PT, R19, R6, PT ;  /* 0x000000061300720c */ /* 0x000fda0003f05270 */
[----:B------:R-:W-:Y:S05]  /*9950*/  @P0 BRA `(.L_x_84) ;  /* 0x0000000000d80947 */ /* 0x000fea0003800000 */
[----:B------:R-:W-:Y:S02]  /*9960*/  UMOV UR4, 0x60 ;  /* 0x0000006000047882 */ /* 0x000fe40000000000 */
[----:B------:R-:W-:-:S06]  /*9970*/  UIMAD UR4, UR45, UR4, -0x60 ;  /* 0xffffffa02d0474a4 */ /* 0x000fcc000f8e0204 */
[----:B------:R-:W-:-:S05]  /*9980*/  MOV R7, UR4 ;  /* 0x0000000400077c02 */ /* 0x000fca0008000f00 */
[----:B------:R-:W-:-:S05]  /*9990*/  IMAD.WIDE R6, R7, 0x2, R24 ;  /* 0x0000000207067825 */ /* 0x000fca00078e0218 */
[----:B------:R1:W5:Y:S01]  /*99a0*/  LDG.E.128 R28, desc[UR36][R6.64] ;  /* 0x00000024061c7981 */ /* 0x000362000c1e1d00 */
[----:B------:R-:W-:-:S06]  /*99b0*/  UIADD3 UR4, UPT, UPT, UR45, -UR10, URZ ;  /* 0x8000000a2d047290 */ /* 0x000fcc000fffe0ff */
[----:B------:R-:W-:-:S05]  /*99c0*/  IMAD.U32 R11, RZ, RZ, UR4 ;  /* 0x00000004ff0b7e24 */ /* 0x000fca000f8e00ff */
[----:B------:R-:W-:Y:S01]  /*99d0*/  LEA R8, R11, R8, 0x1 ;  /* 0x000000080b087211 */ /* 0x000fe200078e08ff */
[----:B------:R-:W2:Y:S05]  /*99e0*/  LDCU UR4, c[0x0][0x40c] ;  /* 0x00008180ff0477ac */ /* 0x000eaa0008000800 */
[----:B------:R-:W3:Y:S01]  /*99f0*/  LDS.U16 R8, [R8+-0x2] ;  /* 0xfffffe0008087984 */ /* 0x000ee20000000400 */
[----:B--2---:R-:W-:Y:S01]  /*9a00*/  UISETP.NE.AND UP0, UPT, UR4, URZ, UPT ;  /* 0x000000ff0400728c */ /* 0x004fe2000bf05270 */
[----:B---3--:R-:W-:-:S08]  /*9a10*/  HADD2.F32 R11, -RZ, R8.H0_H0 ;  /* 0x20000008ff0b7230 */ /* 0x008fd00000004100 */
[----:B-1----:R-:W-:Y:S05]  /*9a20*/  BRA.U UP0, `(.L_x_107) ;  /* 0x0000000100647547 */ /* 0x002fea000b800000 */
[----:B------:R-:W1:Y:S02]  /*9a30*/  LDCU.64 UR4, c[0x0][0x460] ;  /* 0x00008c00ff0477ac */ /* 0x000e640008000a00 */
[----:B-1----:R-:W-:-:S04]  /*9a40*/  UISETP.NE.U32.AND UP0, UPT, UR4, URZ, UPT ;  /* 0x000000ff0400728c */ /* 0x002fc8000bf05070 */
[----:B------:R-:W-:-:S06]  /*9a50*/  UISETP.NE.AND.EX UP0, UPT, UR5, URZ, UPT, UP0 ;  /* 0x000000ff0500728c */ /* 0x000fcc000bf05300 */
[----:B------:R-:W-:-:S05]  /*9a60*/  PLOP3.LUT P0, PT, PT, PT, UP0, 0x80, 0x8 ;  /* 0x000000000008781c */ /* 0x000fca0003f0f008 */
[----:B------:R-:W1:Y:S01]  /*9a70*/  @UP0 LDCU UR4, c[0x0][0x3f8] ;  /* 0x00007f00ff0407ac */ /* 0x000e620008000800 */
[----:B------:R-:W2:Y:S01]  /*9a80*/  @UP0 LDCU.64 UR12, c[0x0][0x458] ;  /* 0x00008b00ff0c07ac */ /* 0x000ea20008000a00 */
[----:B-1----:R-:W-:Y:S01]  /*9a90*/  @UP0 UIMAD UR4, UR38, UR4, UR46 ;  /* 0x00000004260402a4 */ /* 0x002fe2000f8e022e */
[----:B--2---:R-:W-:Y:S01]  /*9aa0*/  MOV R7, UR13 ;  /* 0x0000000d00077c02 */ /* 0x004fe20008000f00 */
[----:B------:R-:W-:-:S04]  /*9ab0*/  IMAD.U32 R6, RZ, RZ, UR12 ;  /* 0x0000000cff067e24 */ /* 0x000fc8000f8e00ff */
[----:B------:R-:W-:-:S05]  /*9ac0*/  MOV R15, UR4 ;  /* 0x00000004000f7c02 */ /* 0x000fca0008000f00 */
[----:B------:R-:W-:-:S04]  /*9ad0*/  @P0 IMAD R15, R15, 0x60, R4 ;  /* 0x000000600f0f0824 */ /* 0x000fc800078e0204 */
[----:B------:R-:W-:-:S05]  /*9ae0*/  @P0 IMAD.WIDE R6, R15, 0x2, R6 ;  /* 0x000000020f060825 */ /* 0x000fca00078e0206 */
[----:B------:R-:W2:Y:S01]  /*9af0*/  @P0 LDG.E.128 R32, desc[UR36][R6.64] ;  /* 0x0000002406200981 */ /* 0x000ea2000c1e1d00 */
[----:B------:R-:W-:Y:S01]  /*9b00*/  UIMAD UR4, UR41, 0x60, URZ ;  /* 0x00000060290478a4 */ /* 0x000fe2000f8e02ff */
[----:B-----5:R-:W-:Y:S02]  /*9b10*/  HFMA2 R28, R28, 1, 1, R20 ;  /* 0x3c003c001c1c7831 */ /* 0x020fe40000000014 */
[----:B------:R-:W-:Y:S02]  /*9b20*/  HADD2 R29, R29, R21 ;  /* 0x000000151d1d7230 */ /* 0x000fe40000000000 */
[----:B------:R-:W-:Y:S02]  /*9b30*/  HFMA2 R30, R30, 1, 1, R22 ;  /* 0x3c003c001e1e7831 */ /* 0x000fe40000000016 */
[----:B------:R-:W-:Y:S01]  /*9b40*/  HADD2 R31, R31, R23 ;  /* 0x000000171f1f7230 */ /* 0x000fe20000000000 */
[----:B------:R-:W-:-:S05]  /*9b50*/  MOV R15, UR4 ;  /* 0x00000004000f7c02 */ /* 0x000fca0008000f00 */
[----:B------:R-:W-:-:S04]  /*9b60*/  IMAD.WIDE R24, R15, 0x2, R24 ;  /* 0x000000020f187825 */ /* 0x000fc800078e0218 */
[----:B--2---:R-:W-:Y:S02]  /*9b70*/  @P0 HFMA2 R29, R29, R33, -RZ ;  /* 0x000000211d1d0231 */ /* 0x004fe400001000ff */
[----:B------:R-:W-:Y:S02]  /*9b80*/  @P0 HMUL2 R28, R28, R32 ;  /* 0x000000201c1c0232 */ /* 0x000fe40000000000 */
[----:B------:R-:W-:Y:S02]  /*9b90*/  @P0 HFMA2 R31, R31, R35, -RZ ;  /* 0x000000231f1f0231 */ /* 0x000fe400001000ff */
[----:B------:R-:W-:-:S05]  /*9ba0*/  @P0 HMUL2 R30, R30, R34 ;  /* 0x000000221e1e0232 */ /* 0x000fca0000000000 */
[----:B------:R1:W-:Y:S02]  /*9bb0*/  STG.E.128 desc[UR36][R24.64], R28 ;  /* 0x0000001c18007986 */ /* 0x0003e4000c101d24 */
.L_x_107:
[--C-:B-----5:R-:W-:Y:S02]  /*9bc0*/  HADD2.F32 R6, -RZ, R28.reuse.H0_H0 ;  /* 0x2000001cff067230 */ /* 0x120fe40000004100 */
[----:B------:R-:W-:Y:S02]  /*9bd0*/  HADD2.F32 R8, -RZ, R29.H0_H0 ;  /* 0x2000001dff087230 */ /* 0x000fe40000004100 */
[----:B------:R-:W-:Y:S02]  /*9be0*/  HADD2.F32 R18, -RZ, R31.H0_H0 ;  /* 0x2000001fff127230 */ /* 0x000fe40000004100 */
[C---:B------:R-:W-:Y:S01]  /*9bf0*/  FFMA.FTZ R10, R11.reuse, R6, R10 ;  /* 0x000000060b0a7223 */ /* 0x040fe2000001000a */
[----:B-1----:R-:W-:Y:S02]  /*9c00*/  HADD2.F32 R28, -RZ, R28.H1_H1 ;  /* 0x3000001cff1c7230 */ /* 0x002fe40000004100 */
[----:B------:R-:W-:Y:S01]  /*9c10*/  FFMA.FTZ R5, R11, R8, R5 ;  /* 0x000000080b057223 */ /* 0x000fe20000010005 */
[----:B------:R-:W-:-:S02]  /*9c20*/  HADD2.F32 R29, -RZ, R29.H1_H1 ;  /* 0x3000001dff1d7230 */ /* 0x000fc40000004100 */
[C---:B------:R-:W-:Y:S01]  /*9c30*/  FFMA.FTZ R13, R11.reuse, R18, R13 ;  /* 0x000000120b0d7223 */ /* 0x040fe2000001000d */
[--C-:B0-----:R-:W-:Y:S02]  /*9c40*/  HADD2.F32 R16, -RZ, R30.reuse.H0_H0 ;  /* 0x2000001eff107230 */ /* 0x101fe40000004100 */
[C---:B------:R-:W-:Y:S01]  /*9c50*/  FFMA.FTZ R3, R11.reuse, R28, R3 ;  /* 0x0000001c0b037223 */ /* 0x040fe20000010003 */
[----:B------:R-:W-:Y:S02]  /*9c60*/  HADD2.F32 R7, -RZ, R30.H1_H1 ;  /* 0x3000001eff077230 */ /* 0x000fe40000004100 */
[C---:B------:R-:W-:Y:S01]  /*9c70*/  FFMA.FTZ R12, R11.reuse, R29, R12 ;  /* 0x0000001d0b0c7223 */ /* 0x040fe2000001000c */
[----:B------:R-:W-:Y:S02]  /*9c80*/  HADD2.F32 R31, -RZ, R31.H1_H1 ;  /* 0x3000001fff1f7230 */ /* 0x000fe40000004100 */
[C---:B------:R-:W-:Y:S01]  /*9c90*/  FFMA.FTZ R9, R11.reuse, R16, R9 ;  /* 0x000000100b097223 */ /* 0x040fe20000010009 */
[----:B------:R-:W-:-:S02]  /*9ca0*/  FFMA.FTZ R14, R11, R7, R14 ;  /* 0x000000070b0e7223 */ /* 0x000fc4000001000e */
[----:B------:R-:W-:-:S07]  /*9cb0*/  FFMA.FTZ R0, R11, R31, R0 ;  /* 0x0000001f0b007223 */ /* 0x000fce0000010000 */
.L_x_84:
[----:B-12---:R-:W-:Y:S05]  /*9cc0*/  BSYNC.RECONVERGENT B0 ;  /* 0x0000000000007941 */ /* 0x006fea0003800200 */
.L_x_83:
[----:B------:R-:W-:Y:S01]  /*9cd0*/  BAR.SYNC.DEFER_BLOCKING 0x0 ;  /* 0x0000000000007b1d */ /* 0x000fe20000010000 */
[----:B------:R-:W-:-:S13]  /*9ce0*/  ISETP.GT.U32.AND P5, PT, R4, 0x5f, PT ;  /* 0x0000005f0400780c */ /* 0x000fda0003fa4070 */
[----:B------:R-:W-:Y:S05]  /*9cf0*/  @P5 BRA `(.L_x_108) ;  /* 0x00000008002c5947 */ /* 0x000fea0003800000 */
[----:B------:R-:W1:Y:S01]  /*9d00*/  S2UR UR5, SR_CgaCtaId ;  /* 0x00000000000579c3 */ /* 0x000e620000008800 */
[C---:B------:R-:W-:Y:S01]  /*9d10*/  LOP3.LUT R6, R2.reuse, 0x380, RZ, 0xc0, !PT ;  /* 0x0000038002067812 */ /* 0x040fe200078ec0ff */
[----:B------:R-:W-:Y:S01]  /*9d20*/  UMOV UR4, 0x400 ;  /* 0x0000040000047882 */ /* 0x000fe20000000000 */
[----:B------:R-:W-:Y:S01]  /*9d30*/  LOP3.LUT R7, R2, 0x3c0, RZ, 0xc0, !PT ;  /* 0x000003c002077812 */ /* 0x000fe200078ec0ff */
[----:B------:R-:W-:Y:S01]  /*9d40*/  UIADD3 UR4, UPT, UPT, UR4, 0x240, URZ ;  /* 0x0000024004047890 */ /* 0x000fe2000fffe0ff */
[----:B------:R-:W-:Y:S01]  /*9d50*/  ISETP.NE.AND P6, PT, R6, 0x80, PT ;  /* 0x000000800600780c */ /* 0x000fe20003fc5270 */
[----:B------:R-:W-:Y:S01]  /*9d60*/  IMAD R19, R19, 0x60, R4 ;  /* 0x0000006013137824 */ /* 0x000fe200078e0204 */
[C---:B------:R-:W-:Y:S02]  /*9d70*/  LOP3.LUT R6, R2.reuse, 0x3e0, RZ, 0xc0, !PT ;  /* 0x000003e002067812 */ /* 0x040fe400078ec0ff */
[----:B------:R-:W-:Y:S02]  /*9d80*/  ISETP.NE.AND P4, PT, R7, 0x40, PT ;  /* 0x000000400700780c */ /* 0x000fe40003f85270 */
[----:B------:R-:W-:-:S02]  /*9d90*/  ISETP.GT.U32.AND P0, PT, R2, 0x3f, PT ;  /* 0x0000003f0200780c */ /* 0x000fc40003f04070 */
[----:B------:R-:W-:Y:S02]  /*9da0*/  LOP3.LUT R7, R2, 0x3f0, RZ, 0xc0, !PT ;  /* 0x000003f002077812 */ /* 0x000fe400078ec0ff */
[----:B------:R-:W-:Y:S02]  /*9db0*/  ISETP.NE.AND P3, PT, R6, 0x20, PT ;  /* 0x000000200600780c */ /* 0x000fe40003f65270 */
[----:B------:R-:W-:Y:S02]  /*9dc0*/  P2R R6, PR, RZ, 0x1 ;  /* 0x00000001ff067803 */ /* 0x000fe40000000000 */
[----:B------:R-:W-:Y:S02]  /*9dd0*/  ISETP.NE.AND P2, PT, R7, 0x10, PT ;  /* 0x000000100700780c */ /* 0x000fe40003f45270 */
[C---:B------:R-:W-:Y:S02]  /*9de0*/  ISETP.GT.U32.AND P1, PT, R2.reuse, 0x7f, PT ;  /* 0x0000007f0200780c */ /* 0x040fe40003f24070 */
[----:B------:R-:W-:Y:S01]  /*9df0*/  ISETP.GT.U32.AND P0, PT, R2, 0x1f, PT ;  /* 0x0000001f0200780c */ /* 0x000fe20003f04070 */
[----:B-1----:R-:W-:-:S06]  /*9e00*/  ULEA UR4, UR5, UR4, 0x18 ;  /* 0x0000000405047291 */ /* 0x002fcc000f8ec0ff */
[----:B------:R-:W-:Y:S01]  /*9e10*/  LEA R19, R19, UR4, 0x1 ;  /* 0x0000000413137c11 */ /* 0x000fe2000f8e08ff */
[----:B------:R-:W-:Y:S06]  /*9e20*/  @P6 BRA `(.L_x_109) ;  /* 0x0000000000146947 */ /* 0x000fec0003800000 */
[----:B0-----:R-:W-:Y:S02]  /*9e30*/  F2FP.F16.F32.PACK_AB R20, R3, R10 ;  /* 0x0000000a0314723e */ /* 0x001fe400000000ff */
[----:B------:R-:W-:Y:S02]  /*9e40*/  F2FP.F16.F32.PACK_AB R21, R12, R5 ;  /* 0x000000050c15723e */ /* 0x000fe400000000ff */
[----:B------:R-:W-:Y:S02]  /*9e50*/  F2FP.F16.F32.PACK_AB R22, R14, R9 ;  /* 0x000000090e16723e */ /* 0x000fe400000000ff */
[----:B------:R-:W-:-:S05]  /*9e60*/  F2FP.F16.F32.PACK_AB R23, R0, R13 ;  /* 0x0000000d0017723e */ /* 0x000fca00000000ff */
[----:B------:R1:W-:Y:S02]  /*9e70*/  STS.128 [R19+-0x600], R20 ;  /* 0xfffa001413007388 */ /* 0x0003e40000000c00 */
.L_x_109:
[----:B------:R-:W-:Y:S05]  /*9e80*/  WARPSYNC.ALL ;  /* 0x0000000000007948 */ /* 0x000fea0003800000 */
[----:B------:R-:W-:Y:S01]  /*9e90*/  BAR.SYNC.DEFER_BLOCKING 0x0 ;  /* 0x0000000000007b1d */ /* 0x000fe20000010000 */
[----:B------:R-:W-:-:S05]  /*9ea0*/  ISETP.GT.U32.AND P6, PT, R2, 0xf, PT ;  /* 0x0000000f0200780c */ /* 0x000fca0003fc4070 */
[----:B------:R-:W-:Y:S04]  /*9eb0*/  BSSY.RECONVERGENT B0, `(.L_x_110) ;  /* 0x0000013000007945 */ /* 0x000fe80003800200 */
[----:B------:R-:W-:Y:S05]  /*9ec0*/  @P1 BRA `(.L_x_111) ;  /* 0x0000000000441947 */ /* 0x000fea0003800000 */
[----:B01----:R-:W0:Y:S02]  /*9ed0*/  LDS.128 R20, [R19] ;  /* 0x0000000013147984 */ /* 0x003e240000000c00 */
[--C-:B0-----:R-:W-:Y:S02]  /*9ee0*/  HADD2.F32 R7, -RZ, R20.reuse.H0_H0 ;  /* 0x20000014ff077230 */ /* 0x101fe40000004100 */
[----:B------:R-:W-:Y:S02]  /*9ef0*/  HADD2.F32 R6, -RZ, R21.H0_H0 ;  /* 0x20000015ff067230 */ /* 0x000fe40000004100 */
[----:B------:R-:W-:Y:S02]  /*9f00*/  HADD2.F32 R16, -RZ, R23.H0_H0 ;  /* 0x20000017ff107230 */ /* 0x000fe40000004100 */
[----:B------:R-:W-:Y:S01]  /*9f10*/  FADD.FTZ R10, R10, R7 ;  /* 0x000000070a0a7221 */ /* 0x000fe20000010000 */
[----:B------:R-:W-:Y:S02]  /*9f20*/  HADD2.F32 R20, -RZ, R20.H1_H1 ;  /* 0x30000014ff147230 */ /* 0x000fe40000004100 */
[----:B------:R-:W-:Y:S01]  /*9f30*/  FADD.FTZ R5, R5, R6 ;  /* 0x0000000605057221 */ /* 0x000fe20000010000 */
[----:B------:R-:W-:-:S02]  /*9f40*/  HADD2.F32 R21, -RZ, R21.H1_H1 ;  /* 0x30000015ff157230 */ /* 0x000fc40000004100 */
[----:B------:R-:W-:Y:S01]  /*9f50*/  FADD.FTZ R13, R13, R16 ;  /* 0x000000100d0d7221 */ /* 0x000fe20000010000 */
[--C-:B------:R-:W-:Y:S02]  /*9f60*/  HADD2.F32 R8, -RZ, R22.reuse.H0_H0 ;  /* 0x20000016ff087230 */ /* 0x100fe40000004100 */
[----:B------:R-:W-:Y:S01]  /*9f70*/  FADD.FTZ R3, R3, R20 ;  /* 0x0000001403037221 */ /* 0x000fe20000010000 */
[----:B------:R-:W-:Y:S02]  /*9f80*/  HADD2.F32 R11, -RZ, R22.H1_H1 ;  /* 0x30000016ff0b7230 */ /* 0x000fe40000004100 */
[----:B------:R-:W-:Y:S01]  /*9f90*/  FADD.FTZ R12, R12, R21 ;  /* 0x000000150c0c7221 */ /* 0x000fe20000010000 */
[----:B------:R-:W-:Y:S02]  /*9fa0*/  HADD2.F32 R23, -RZ, R23.H1_H1 ;  /* 0x30000017ff177230 */ /* 0x000fe40000004100 */
[----:B------:R-:W-:Y:S01]  /*9fb0*/  FADD.FTZ R9, R9, R8 ;  /* 0x0000000809097221 */ /* 0x000fe20000010000 */
[----:B------:R-:W-:-:S02]  /*9fc0*/  FADD.FTZ R14, R14, R11 ;  /* 0x0000000b0e0e7221 */ /* 0x000fc40000010000 */
[----:B------:R-:W-:-:S07]  /*9fd0*/  FADD.FTZ R0, R0, R23 ;  /* 0x0000001700007221 */ /* 0x000fce0000010000 */
.L_x_111:
[----:B------:R-:W-:Y:S05]  /*9fe0*/  BSYNC.RECONVERGENT B0 ;  /* 0x0000000000007941 */ /* 0x000fea0003800200 */
.L_x_110:
[----:B------:R-:W-:Y:S06]  /*9ff0*/  BAR.SYNC.DEFER_BLOCKING 0x0 ;  /* 0x0000000000007b1d */ /* 0x000fec0000010000 */
[----:B------:R-:W-:Y:S04]  /*a000*/  BSSY.RECONVERGENT B0, `(.L_x_112) ;  /* 0x0000007000007945 */ /* 0x000fe80003800200 */
[----:B------:R-:W-:Y:S05]  /*a010*/  @P4 BRA `(.L_x_113) ;  /* 0x0000000000144947 */ /* 0x000fea0003800000 */
[----:B01----:R-:W-:Y:S02]  /*a020*/  F2FP.F16.F32.PACK_AB R20, R3, R10 ;  /* 0x0000000a0314723e */ /* 0x003fe400000000ff */
[----:B------:R-:W-:Y:S02]  /*a030*/  F2FP.F16.F32.PACK_AB R21, R12, R5 ;  /* 0x000000050c15723e */ /* 0x000fe400000000ff */
[----:B------:R-:W-:Y:S02]  /*a040*/  F2FP.F16.F32.PACK_AB R22, R14, R9 ;  /* 0x000000090e16723e */ /* 0x000fe400000000ff */
[----:B------:R-:W-:-:S05]  /*a050*/  F2FP.F16.F32.PACK_AB R23, R0, R13 ;  /* 0x0000000d0017723e */ /* 0x000fca00000000ff */
[----:B------:R2:W-:Y:S02]  /*a060*/  STS.128 [R19+-0x300], R20 ;  /* 0xfffd001413007388 */ /* 0x0005e40000000c00 */
.L_x_113:
[----:B------:R-:W-:Y:S05]  /*a070*/  BSYNC.RECONVERGENT B0 ;  /* 0x0000000000007941 */ /* 0x000fea0003800200 */
.L_x_112:
[----:B------:R-:W-:Y:S01]  /*a080*/  BAR.SYNC.DEFER_BLOCKING 0x0 ;  /* 0x0000000000007b1d */ /* 0x000fe20000010000 */
[----:B------:R-:W-:-:S05]  /*a090*/  ISETP.GT.U32.AND P1, PT, R2, 0x3f, PT ;  /* 0x0000003f0200780c */ /* 0x000fca0003f24070 */
[----:B------:R-:W-:Y:S08]  /*a0a0*/  BSSY.RECONVERGENT B0, `(.L_x_114) ;  /* 0x0000013000007945 */ /* 0x000ff00003800200 */
[----:B------:R-:W-:Y:S05]  /*a0b0*/  @P1 BRA `(.L_x_115) ;  /* 0x0000000000441947 */ /* 0x000fea0003800000 */
[----:B012---:R-:W0:Y:S02]  /*a0c0*/  LDS.128 R20, [R19] ;  /* 0x0000000013147984 */ /* 0x007e240000000c00 */
        /* <DEDUP_REMOVED lines=16> */
.L_x_115:
[----:B------:R-:W-:Y:S05]  /*a1d0*/  BSYNC.RECONVERGENT B0 ;  /* 0x0000000000007941 */ /* 0x000fea0003800200 */
.L_x_114:
[----:B------:R-:W-:Y:S06]  /*a1e0*/  BAR.SYNC.DEFER_BLOCKING 0x0 ;  /* 0x0000000000007b1d */ /* 0x000fec0000010000 */
[----:B------:R-:W-:Y:S04]  /*a1f0*/  BSSY.RECONVERGENT B0, `(.L_x_116) ;  /* 0x0000007000007945 */ /* 0x000fe80003800200 */
[----:B------:R-:W-:Y:S05]  /*a200*/  @P3 BRA `(.L_x_117) ;  /* 0x0000000000143947 */ /* 0x000fea0003800000 */
[----:B012---:R-:W-:Y:S02]  /*a210*/  F2FP.F16.F32.PACK_AB R20, R3, R10 ;  /* 0x0000000a0314723e */ /* 0x007fe400000000ff */
[----:B------:R-:W-:Y:S02]  /*a220*/  F2FP.F16.F32.PACK_AB R21, R12, R5 ;  /* 0x000000050c15723e */ /* 0x000fe400000000ff */
[----:B------:R-:W-:Y:S02]  /*a230*/  F2FP.F16.F32.PACK_AB R22, R14, R9 ;  /* 0x000000090e16723e */ /* 0x000fe400000000ff */
[----:B------:R-:W-:-:S05]  /*a240*/  F2FP.F16.F32.PACK_AB R23, R0, R13 ;  /* 0x0000000d0017723e */ /* 0x000fca00000000ff */
[----:B------:R3:W-:Y:S02]  /*a250*/  STS.128 [R19+-0x180], R20 ;  /* 0xfffe801413007388 */ /* 0x0007e40000000c00 */
.L_x_117:
[----:B------:R-:W-:Y:S05]  /*a260*/  BSYNC.RECONVERGENT B0 ;  /* 0x0000000000007941 */ /* 0x000fea0003800200 */
.L_x_116:
[----:B------:R-:W-:Y:S06]  /*a270*/  BAR.SYNC.DEFER_BLOCKING 0x0 ;  /* 0x0000000000007b1d */ /* 0x000fec0000010000 */
[----:B------:R-:W-:Y:S04]  /*a280*/  BSSY.RECONVERGENT B0, `(.L_x_118) ;  /* 0x0000013000007945 */ /* 0x000fe80003800200 */
[----:B------:R-:W-:Y:S05]  /*a290*/  @P0 BRA `(.L_x_119) ;  /* 0x0000000000440947 */ /* 0x000fea0003800000 */
[----:B0123--:R-:W0:Y:S02]  /*a2a0*/  LDS.128 R20, [R19] ;  /* 0x0000000013147984 */ /* 0x00fe240000000c00 */
        /* <DEDUP_REMOVED lines=16> */
.L_x_119:
[----:B------:R-:W-:Y:S05]  /*a3b0*/  BSYNC.RECONVERGENT B0 ;  /* 0x0000000000007941 */ /* 0x000fea0003800200 */
.L_x_118:
[----:B------:R-:W-:Y:S06]  /*a3c0*/  BAR.SYNC.DEFER_BLOCKING 0x0 ;  /* 0x0000000000007b1d */ /* 0x000fec0000010000 */
[----:B------:R-:W-:Y:S04]  /*a3d0*/  BSSY.RECONVERGENT B0, `(.L_x_120) ;  /* 0x0000007000007945 */ /* 0x000fe80003800200 */
[----:B------:R-:W-:Y:S05]  /*a3e0*/  @P2 BRA `(.L_x_121) ;  /* 0x0000000000142947 */ /* 0x000fea0003800000 */
[----:B0123--:R-:W-:Y:S02]  /*a3f0*/  F2FP.F16.F32.PACK_AB R20, R3, R10 ;  /* 0x0000000a0314723e */ /* 0x00ffe400000000ff */
[----:B------:R-:W-:Y:S02]  /*a400*/  F2FP.F16.F32.PACK_AB R21, R12, R5 ;  /* 0x000000050c15723e */ /* 0x000fe400000000ff */
[----:B------:R-:W-:Y:S02]  /*a410*/  F2FP.F16.F32.PACK_AB R22, R14, R9 ;  /* 0x000000090e16723e */ /* 0x000fe400000000ff */
[----:B------:R-:W-:-:S05]  /*a420*/  F2FP.F16.F32.PACK_AB R23, R0, R13 ;  /* 0x0000000d0017723e */ /* 0x000fca00000000ff */
[----:B------:R0:W-:Y:S02]  /*a430*/  STS.128 [R19+-0xc0], R20 ;  /* 0xffff401413007388 */ /* 0x0001e40000000c00 */
.L_x_121:
[----:B------:R-:W-:Y:S05]  /*a440*/  BSYNC.RECONVERGENT B0 ;  /* 0x0000000000007941 */ /* 0x000fea0003800200 */
.L_x_120:
[----:B------:R-:W-:Y:S06]  /*a450*/  BAR.SYNC.DEFER_BLOCKING 0x0 ;  /* 0x0000000000007b1d */ /* 0x000fec0000010000 */
[----:B------:R-:W-:Y:S04]  /*a460*/  BSSY.RECONVERGENT B0, `(.L_x_122) ;  /* 0x0000013000007945 */ /* 0x000fe80003800200 */
[----:B------:R-:W-:Y:S05]  /*a470*/  @P6 BRA `(.L_x_123) ;  /* 0x0000000000446947 */ /* 0x000fea0003800000 */
[----:B0123--:R-:W0:Y:S02]  /*a480*/  LDS.128 R16, [R19] ;  /* 0x0000000013107984 */ /* 0x00fe240000000c00 */
[----:B0-----:R-:W-:Y:S02]  /*a490*/  HADD2.F32 R7, -RZ, R16.H0_H0 ;  /* 0x20000010ff077230 */ /* 0x001fe40000004100 */
[----:B------:R-:W-:Y:S02]  /*a4a0*/  HADD2.F32 R6, -RZ, R17.H0_H0 ;  /* 0x20000011ff067230 */ /* 0x000fe40000004100 */
[--C-:B------:R-:W-:Y:S02]  /*a4b0*/  HADD2.F32 R8, -RZ, R18.reuse.H0_H0 ;  /* 0x20000012ff087230 */ /* 0x100fe40000004100 */
[----:B------:R-:W-:Y:S01]  /*a4c0*/  FADD.FTZ R10, R10, R7 ;  /* 0x000000070a0a7221 */ /* 0x000fe20000010000 */
[----:B------:R-:W-:Y:S02]  /*a4d0*/  HADD2.F32 R11, -RZ, R18.H1_H1 ;  /* 0x30000012ff0b7230 */ /* 0x000fe40000004100 */
[----:B------:R-:W-:Y:S01]  /*a4e0*/  FADD.FTZ R5, R5, R6 ;  /* 0x0000000605057221 */ /* 0x000fe20000010000 */
[----:B------:R-:W-:-:S02]  /*a4f0*/  HADD2.F32 R16, -RZ, R16.H1_H1 ;  /* 0x30000010ff107230 */ /* 0x000fc40000004100 */
[----:B------:R-:W-:Y:S01]  /*a500*/  FADD.FTZ R9, R9, R8 ;  /* 0x0000000809097221 */ /* 0x000fe20000010000 */
[----:B------:R-:W-:Y:S02]  /*a510*/  HADD2.F32 R17, -RZ, R17.H1_H1 ;  /* 0x30000011ff117230 */ /* 0x000fe40000004100 */
[----:B------:R-:W-:Y:S01]  /*a520*/  FADD.FTZ R14, R14, R11 ;  /* 0x0000000b0e0e7221 */ /* 0x000fe20000010000 */
[--C-:B------:R-:W-:Y:S02]  /*a530*/  HADD2.F32 R18, -RZ, R19.reuse.H0_H0 ;  /* 0x20000013ff127230 */ /* 0x100fe40000004100 */
[----:B------:R-:W-:Y:S01]  /*a540*/  FADD.FTZ R3, R3, R16 ;  /* 0x0000001003037221 */ /* 0x000fe20000010000 */
[----:B------:R-:W-:Y:S02]  /*a550*/  HADD2.F32 R15, -RZ, R19.H1_H1 ;  /* 0x30000013ff0f7230 */ /* 0x000fe40000004100 */
[----:B------:R-:W-:Y:S01]  /*a560*/  FADD.FTZ R12, R12, R17 ;  /* 0x000000110c0c7221 */ /* 0x000fe20000010000 */
[----:B------:R-:W-:-:S02]  /*a570*/  FADD.FTZ R13, R13, R18 ;  /* 0x000000120d0d7221 */ /* 0x000fc40000010000 */
[----:B------:R-:W-:-:S07]  /*a580*/  FADD.FTZ R0, R0, R15 ;  /* 0x0000000f00007221 */ /* 0x000fce0000010000 */
.L_x_123:
[----:B------:R-:W-:Y:S05]  /*a590*/  BSYNC.RECONVERGENT B0 ;  /* 0x0000000000007941 */ /* 0x000fea0003800200 */
.L_x_122:
[----:B------:R-:W-:Y:S06]  /*a5a0*/  BAR.SYNC.DEFER_BLOCKING 0x0 ;  /* 0x0000000000007b1d */ /* 0x000fec0000010000 */
.L_x_108:
[----:B------:R-:W-:-:S13]  /*a5b0*/  ISETP.GT.U32.OR P5, PT, R2, 0xf, P5 ;  /* 0x0000000f0200780c */ /* 0x000fda0002fa4470 */
[----:B------:R-:W-:Y:S05]  /*a5c0*/  @P5 EXIT ;  /* 0x000000000000594d */ /* 0x000fea0003800000 */
[----:B------:R-:W5:Y:S02]  /*a5d0*/  LDCU UR4, c[0x0][0x478] ;  /* 0x00008f00ff0477ac */ /* 0x000f640008000800 */
[----:B-----5:R-:W-:-:S09]  /*a5e0*/  UISETP.NE.AND UP0, UPT, UR4, 0x2, UPT ;  /* 0x000000020400788c */ /* 0x020fd2000bf05270 */
[----:B------:R-:W-:Y:S05]  /*a5f0*/  BRA.U UP0, `(.L_x_124) ;  /* 0x0000000100e07547 */ /* 0x000fea000b800000 */
[----:B------:R-:W5:Y:S01]  /*a600*/  LDC.64 R6, c[0x0][0x470] ;  /* 0x00011c00ff067b82 */ /* 0x000f620000000a00 */
[----:B------:R-:W0:Y:S01]  /*a610*/  LDCU.64 UR4, c[0x0][0x380] ;  /* 0x00007000ff0477ac */ /* 0x000e220008000a00 */
[----:B-----5:R-:W5:Y:S02]  /*a620*/  LDG.E R6, desc[UR36][R6.64] ;  /* 0x0000002406067981 */ /* 0x020f64000c1e1900 */
[C---:B-----5:R-:W-:Y:S01]  /*a630*/  FMUL.FTZ R13, R6.reuse, R13 ;  /* 0x0000000d060d7220 */ /* 0x060fe20000410000 */
[C---:B------:R-:W-:Y:S01]  /*a640*/  FMUL.FTZ R14, R6.reuse, R14 ;  /* 0x0000000e060e7220 */ /* 0x040fe20000410000 */
[C---:B------:R-:W-:Y:S01]  /*a650*/  FMUL.FTZ R0, R6.reuse, R0 ;  /* 0x0000000006007220 */ /* 0x040fe20000410000 */
[C---:B------:R-:W-:Y:S01]  /*a660*/  FMUL.FTZ R3, R6.reuse, R3 ;  /* 0x0000000306037220 */ /* 0x040fe20000410000 */
[C---:B------:R-:W-:Y:S01]  /*a670*/  FMUL.FTZ R5, R6.reuse, R5 ;  /* 0x0000000506057220 */ /* 0x040fe20000410000 */
[C---:B------:R-:W-:Y:S01]  /*a680*/  FMUL.FTZ R12, R6.reuse, R12 ;  /* 0x0000000c060c7220 */ /* 0x040fe20000410000 */
[----:B------:R-:W5:Y:S01]  /*a690*/  F2I.S8.NTZ R13, R13 ;  /* 0x0000000d000d7305 */ /* 0x000f620000202100 */
[C---:B------:R-:W-:Y:S01]  /*a6a0*/  FMUL.FTZ R9, R6.reuse, R9 ;  /* 0x0000000906097220 */ /* 0x040fe20000410000 */
[----:B------:R-:W-:Y:S01]  /*a6b0*/  FMUL.FTZ R6, R6, R10 ;  /* 0x0000000a06067220 */ /* 0x000fe20000410000 */
[----:B------:R-:W-:-:S05]  /*a6c0*/  IADD3 R10, PT, PT, R4, UR48, RZ ;  /* 0x00000030040a7c10 */ /* 0x000fca000fffe0ff */
[----:B------:R-:W1:Y:S01]  /*a6d0*/  F2I.S8.NTZ R14, R14 ;  /* 0x0000000e000e7305 */ /* 0x000e620000202100 */
[----:B-----5:R-:W-:-:S07]  /*a6e0*/  PRMT R2, R13, 0x8880, RZ ;  /* 0x000088800d027816 */ /* 0x020fce00000000ff */
[----:B------:R-:W5:Y:S01]  /*a6f0*/  F2I.S8.NTZ R0, R0 ;  /* 0x0000000000007305 */ /* 0x000f620000202100 */
[----:B------:R-:W-:Y:S02]  /*a700*/  PRMT R2, R2, 0x7710, RZ ;  /* 0x0000771002027816 */ /* 0x000fe400000000ff */
[----:B-1----:R-:W-:-:S05]  /*a710*/  PRMT R14, R14, 0x8880, RZ ;  /* 0x000088800e0e7816 */ /* 0x002fca00000000ff */
[----:B------:R-:W-:Y:S01]  /*a720*/  F2I.S8.NTZ R3, R3 ;  /* 0x0000000300037305 */ /* 0x000fe20000202100 */
[----:B------:R-:W-:-:S05]  /*a730*/  IMAD.U32 R7, R2, 0x10000, RZ ;  /* 0x0001000002077824 */ /* 0x000fca00078e00ff */
[----:B------:R-:W-:Y:S02]  /*a740*/  LOP3.LUT R7, R7, 0xff0000, RZ, 0xc0, !PT ;  /* 0x00ff000007077812 */ /* 0x000fe400078ec0ff */
[----:B------:R-:W1:Y:S01]  /*a750*/  F2I.S8.NTZ R5, R5 ;  /* 0x0000000500057305 */ /* 0x000e620000202100 */
[----:B-----5:R-:W-:Y:S02]  /*a760*/  PRMT R8, R0, 0x8880, RZ ;  /* 0x0000888000087816 */ /* 0x020fe400000000ff */
[----:B------:R-:W-:Y:S02]  /*a770*/  PRMT R0, R14, 0x7710, RZ ;  /* 0x000077100e007816 */ /* 0x000fe400000000ff */
[----:B------:R-:W-:Y:S02]  /*a780*/  PRMT R2, R8, 0x7710, RZ ;  /* 0x0000771008027816 */ /* 0x000fe400000000ff */
[----:B------:R-:W-:Y:S01]  /*a790*/  SHF.L.U32 R0, R0, 0x8, RZ ;  /* 0x0000000800007819 */ /* 0x000fe200000006ff */
[----:B------:R-:W5:Y:S01]  /*a7a0*/  F2I.S8.NTZ R12, R12 ;  /* 0x0000000c000c7305 */ /* 0x000f620000202100 */
[----:B------:R-:W-:-:S02]  /*a7b0*/  PRMT R11, R7, 0x4210, R2 ;  /* 0x00004210070b7816 */ /* 0x000fc40000000002 */
[----:B0-----:R-:W-:Y:S02]  /*a7c0*/  IADD3 R8, P0, PT, R10, UR4, RZ ;  /* 0x000000040a087c10 */ /* 0x001fe4000ff1e0ff */
[----:B------:R-:W-:Y:S02]  /*a7d0*/  LOP3.LUT R11, R11, 0xff00, R0, 0xf8, !PT ;  /* 0x0000ff000b0b7812 */ /* 0x000fe400078ef800 */
[----:B-1----:R-:W-:Y:S01]  /*a7e0*/  PRMT R2, R5, 0x8880, RZ ;  /* 0x0000888005027816 */ /* 0x002fe200000000ff */
[----:B------:R-:W0:Y:S01]  /*a7f0*/  F2I.S8.NTZ R9, R9 ;  /* 0x0000000900097305 */ /* 0x000e220000202100 */
[----:B------:R-:W-:Y:S02]  /*a800*/  PRMT R0, R3, 0x8880, RZ ;  /* 0x0000888003007816 */ /* 0x000fe400000000ff */
[----:B------:R-:W-:Y:S02]  /*a810*/  PRMT R2, R2, 0x7710, RZ ;  /* 0x0000771002027816 */ /* 0x000fe400000000ff */
[----:B------:R-:W-:-:S02]  /*a820*/  PRMT R0, R0, 0x7710, RZ ;  /* 0x0000771000007816 */ /* 0x000fc400000000ff */
[----:B-----5:R-:W-:Y:S01]  /*a830*/  PRMT R12, R12, 0x8880, RZ ;  /* 0x000088800c0c7816 */ /* 0x020fe200000000ff */
[----:B------:R-:W1:Y:S01]  /*a840*/  F2I.S8.NTZ R6, R6 ;  /* 0x0000000600067305 */ /* 0x000e620000202100 */
[----:B------:R-:W-:Y:S02]  /*a850*/  LOP3.LUT R4, R2, 0xff, RZ, 0xc0, !PT ;  /* 0x000000ff02047812 */ /* 0x000fe400078ec0ff */
[----:B------:R-:W-:Y:S02]  /*a860*/  PRMT R3, R12, 0x7710, RZ ;  /* 0x000077100c037816 */ /* 0x000fe400000000ff */
[----:B------:R-:W-:Y:S01]  /*a870*/  LOP3.LUT R7, R0, 0xff, RZ, 0xc0, !PT ;  /* 0x000000ff00077812 */ /* 0x000fe200078ec0ff */
[----:B------:R-:W-:Y:S01]  /*a880*/  IMAD.WIDE.U32 R4, R4, 0x10000, RZ ;  /* 0x0001000004047825 */ /* 0x000fe200078e00ff */
[----:B0-----:R-:W-:Y:S02]  /*a890*/  PRMT R9, R9, 0x8880, RZ ;  /* 0x0000888009097816 */ /* 0x001fe400000000ff */
[----:B------:R-:W-:-:S02]  /*a8a0*/  LOP3.LUT R3, R3, 0xff, RZ, 0xc0, !PT ;  /* 0x000000ff03037812 */ /* 0x000fc400078ec0ff */
[----:B------:R-:W-:-:S03]  /*a8b0*/  PRMT R0, R9, 0x7710, RZ ;  /* 0x0000771009007816 */ /* 0x000fc600000000ff */
[----:B------:R-:W-:Y:S01]  /*a8c0*/  IMAD.WIDE.U32 R2, R3, 0x1000000, RZ ;  /* 0x0100000003027825 */ /* 0x000fe200078e00ff */
[----:B-1----:R-:W-:Y:S02]  /*a8d0*/  PRMT R12, R6, 0x8880, RZ ;  /* 0x00008880060c7816 */ /* 0x002fe400000000ff */
[----:B------:R-:W-:Y:S01]  /*a8e0*/  LOP3.LUT R9, R11, 0xff, R0, 0xf8, !PT ;  /* 0x000000ff0b097812 */ /* 0x000fe200078ef800 */
[----:B------:R-:W-:Y:S01]  /*a8f0*/  IMAD.WIDE.U32 R6, R7, 0x100, RZ ;  /* 0x0000010007067825 */ /* 0x000fe200078e00ff */
[----:B------:R-:W-:Y:S02]  /*a900*/  PRMT R0, R12, 0x7710, RZ ;  /* 0x000077100c007816 */ /* 0x000fe400000000ff */
[----:B------:R-:W-:Y:S02]  /*a910*/  LOP3.LUT R3, R5, R9, R3, 0xfe, !PT ;  /* 0x0000000905037212 */ /* 0x000fe400078efe03 */
[----:B------:R-:W-:Y:S02]  /*a920*/  LOP3.LUT R11, R6, R2, R4, 0xfe, !PT ;  /* 0x00000002060b7212 */ /* 0x000fe400078efe04 */
[----:B------:R-:W-:-:S02]  /*a930*/  LEA.HI.X.SX32 R9, R10, UR5, 0x1, P0 ;  /* 0x000000050a097c11 */ /* 0x000fc400080f0eff */
[----:B------:R-:W-:Y:S02]  /*a940*/  LOP3.LUT R2, R11, 0xff, R0, 0xf8, !PT ;  /* 0x000000ff0b027812 */ /* 0x000fe400078ef800 */
[----:B------:R-:W-:-:S05]  /*a950*/  LOP3.LUT R3, R3, R7, RZ, 0xfc, !PT ;  /* 0x0000000703037212 */ /* 0x000fca00078efcff */
[----:B------:R-:W-:Y:S01]  /*a960*/  STG.E.64 desc[UR36][R8.64], R2 ;  /* 0x0000000208007986 */ /* 0x000fe2000c101b24 */
[----:B------:R-:W-:Y:S05]  /*a970*/  EXIT ;  /* 0x000000000000794d */ /* 0x000fea0003800000 */
.L_x_124:
[----:B------:R-:W5:Y:S01]  /*a980*/  LDC.64 R6, c[0x0][0x380] ;  /* 0x0000e000ff067b82 */ /* 0x000f620000000a00 */
[----:B------:R-:W-:Y:S01]  /*a990*/  VIADD R15, R4, UR48 ;  /* 0x00000030040f7c36 */ /* 0x000fe20008000000 */
[----:B------:R-:W-:Y:S02]  /*a9a0*/  F2FP.F16.F32.PACK_AB R11, R3, R10 ;  /* 0x0000000a030b723e */ /* 0x000fe400000000ff */
[----:B------:R-:W-:Y:S02]  /*a9b0*/  F2FP.F16.F32.PACK_AB R5, R12, R5 ;  /* 0x000000050c05723e */ /* 0x000fe400000000ff */
[----:B------:R-:W-:Y:S02]  /*a9c0*/  F2FP.F16.F32.PACK_AB R9, R14, R9 ;  /* 0x000000090e09723e */ /* 0x000fe400000000ff */
[----:B------:R-:W-:Y:S01]  /*a9d0*/  F2FP.F16.F32.PACK_AB R13, R0, R13 ;  /* 0x0000000d000d723e */ /* 0x000fe200000000ff */
[----:B-----5:R-:W-:-:S05]  /*a9e0*/  IMAD.WIDE R2, R15, 0x2, R6 ;  /* 0x000000020f027825 */ /* 0x020fca00078e0206 */
[----:B------:R-:W-:Y:S04]  /*a9f0*/  STG.E desc[UR36][R2.64], R11 ;  /* 0x0000000b02007986 */ /* 0x000fe8000c101924 */
[----:B------:R-:W-:Y:S04]  /*aa00*/  STG.E desc[UR36][R2.64+0x4], R5 ;  /* 0x0000040502007986 */ /* 0x000fe8000c101924 */
[----:B------:R-:W-:Y:S04]  /*aa10*/  STG.E desc[UR36][R2.64+0x8], R9 ;  /* 0x0000080902007986 */ /* 0x000fe8000c101924 */
[----:B------:R-:W-:Y:S01]  /*aa20*/  STG.E desc[UR36][R2.64+0xc], R13 ;  /* 0x00000c0d02007986 */ /* 0x000fe2000c101924 */
[----:B------:R-:W-:Y:S05]  /*aa30*/  EXIT ;  /* 0x000000000000794d */ /* 0x000fea0003800000 */
.L_x_19:
[----:B------:R-:W-:Y:S01]  /*aa40*/  MOV R12, 0x10 ;  /* 0x00000010000c7802 */ /* 0x000fe20000000f00 */
[----:B------:R-:W-:Y:S01]  /*aa50*/  IMAD.MOV.U32 R15, RZ, RZ, -0x1 ;  /* 0xffffffffff0f7424 */ /* 0x000fe200078e00ff */
[----:B------:R-:W-:-:S07]  /*aa60*/  MOV R11, 0x1f ;  /* 0x0000001f000b7802 */ /* 0x000fce0000000f00 */
[----:B-1----:R-:W-:Y:S05]  /*aa70*/  WARPSYNC.COLLECTIVE R15, `(.L_x_125) ;  /* 0x000000000f087348 */ /* 0x002fea0003c00000 */
[----:B------:R0:W2:Y:S02]  /*aa80*/  SHFL.BFLY P6, R14, R13, R12, R11 ;  /* 0x0c00000c0d0e7389 */ /* 0x0000a400000c000b */
[----:B012---:R-:W-:Y:S05]  /*aa90*/  ENDCOLLECTIVE ;  /* 0x000000000000791b */ /* 0x007fea0003800000 */
.L_x_125:
[----:B------:R-:W-:Y:S01]  /*aaa0*/  MOV R12, 0x8 ;  /* 0x00000008000c7802 */ /* 0x000fe20000000f00 */
[----:B------:R-:W-:-:S05]  /*aab0*/  FADD.FTZ R3, R13, R14 ;  /* 0x0000000e0d037221 */ /* 0x000fca0000010000 */
[----:B------:R-:W-:-:S07]  /*aac0*/  MOV R13, R3 ;  /* 0x00000003000d7202 */ /* 0x000fce0000000f00 */
[----:B------:R-:W-:Y:S05]  /*aad0*/  WARPSYNC.COLLECTIVE R15, `(.L_x_126) ;  /* 0x000000000f087348 */ /* 0x000fea0003c00000 */
[----:B------:R0:W1:Y:S02]  /*aae0*/  SHFL.BFLY P6, R14, R13, R12, R11 ;  /* 0x0c00000c0d0e7389 */ /* 0x00006400000c000b */
[----:B01----:R-:W-:Y:S05]  /*aaf0*/  ENDCOLLECTIVE ;  /* 0x000000000000791b */ /* 0x003fea0003800000 */
.L_x_126:
[----:B------:R-:W-:Y:S01]  /*ab00*/  MOV R12, 0x4 ;  /* 0x00000004000c7802 */ /* 0x000fe20000000f00 */
[----:B------:R-:W-:-:S04]  /*ab10*/  FADD.FTZ R4, R3, R14 ;  /* 0x0000000e03047221 */ /* 0x000fc80000010000 */
[----:B------:R-:W-:-:S07]  /*ab20*/  IMAD.MOV.U32 R13, RZ, RZ, R4 ;  /* 0x000000ffff0d7224 */ /* 0x000fce00078e0004 */
[----:B------:R-:W-:Y:S05]  /*ab30*/  WARPSYNC.COLLECTIVE R15, `(.L_x_127) ;  /* 0x000000000f087348 */ /* 0x000fea0003c00000 */
[----:B------:R0:W1:Y:S02]  /*ab40*/  SHFL.BFLY P6, R14, R13, R12, R11 ;  /* 0x0c00000c0d0e7389 */ /* 0x00006400000c000b */
[----:B01----:R-:W-:Y:S05]  /*ab50*/  ENDCOLLECTIVE ;  /* 0x000000000000791b */ /* 0x003fea0003800000 */
.L_x_127:
[----:B------:R-:W-:Y:S02]  /*ab60*/  IMAD.MOV.U32 R12, RZ, RZ, 0x2 ;  /* 0x00000002ff0c7424 */ /* 0x000fe400078e00ff */
[----:B------:R-:W-:-:S05]  /*ab70*/  FADD.FTZ R5, R4, R14 ;  /* 0x0000000e04057221 */ /* 0x000fca0000010000 */
[----:B------:R-:W-:-:S07]  /*ab80*/  MOV R13, R5 ;  /* 0x00000005000d7202 */ /* 0x000fce0000000f00 */
[----:B------:R-:W-:Y:S05]  /*ab90*/  WARPSYNC.COLLECTIVE R15, `(.L_x_128) ;  /* 0x000000000f087348 */ /* 0x000fea0003c00000 */
[----:B------:R0:W1:Y:S02]  /*aba0*/  SHFL.BFLY P6, R14, R13, R12, R11 ;  /* 0x0c00000c0d0e7389 */ /* 0x00006400000c000b */
[----:B01----:R-:W-:Y:S05]  /*abb0*/  ENDCOLLECTIVE ;  /* 0x000000000000791b */ /* 0x003fea0003800000 */
.L_x_128:
[----:B------:R-:W-:Y:S01]  /*abc0*/  MOV R12, 0x1 ;  /* 0x00000001000c7802 */ /* 0x000fe20000000f00 */
[----:B------:R-:W-:-:S05]  /*abd0*/  FADD.FTZ R6, R5, R14 ;  /* 0x0000000e05067221 */ /* 0x000fca0000010000 */
[----:B------:R-:W-:-:S07]  /*abe0*/  MOV R13, R6 ;  /* 0x00000006000d7202 */ /* 0x000fce0000000f00 */
[----:B------:R-:W-:Y:S05]  /*abf0*/  WARPSYNC.COLLECTIVE R15, `(.L_x_129) ;  /* 0x000000000f087348 */ /* 0x000fea0003c00000 */
[----:B------:R0:W1:Y:S02]  /*ac00*/  SHFL.BFLY P6, R14, R13, R12, R11 ;  /* 0x0c00000c0d0e7389 */ /* 0x00006400000c000b */
[----:B01----:R-:W-:Y:S05]  /*ac10*/  ENDCOLLECTIVE ;  /* 0x000000000000791b */ /* 0x003fea0003800000 */
.L_x_129:
[----:B------:R-:W-:Y:S05]  /*ac20*/  BRA `(.L_x_130) ;  /* 0xffffff7400807947 */ /* 0x000fea000383ffff */
.L_x_131:
[----:B------:R-:W-:-:S00]  /*ac30*/  BRA `(.L_x_131) ;  /* 0xfffffffc00fc7947 */ /* 0x000fc0000383ffff */
[----:B------:R-:W-:-:S00]  /*ac40*/  NOP ;  /* 0x0000000000007918 */ /* 0x000fc00000000000 */
        /* <DEDUP_REMOVED lines=11> */
.L_x_4053:


//--------------------- .text._ZN4mmha33masked_multihead_attention_kernelItLi96ELi128ELi2ELi16ELi128ELb1ELb1EEEv26Multihead_attention_paramsIT_XT5_EE --------------------------
	.section	.text._ZN4mmha33masked_multihead_attention_kernelItLi96ELi128ELi2ELi16ELi128ELb1ELb1EEEv26Multihead_attention_paramsIT_XT5_EE,"ax",@progbits
	.align	128
        .global         _ZN4mmha33masked_multihead_attention_kernelItLi96ELi128ELi2ELi16ELi128ELb1ELb1EEEv26Multihead_attention_paramsIT_XT5_EE
        .type           _ZN4mmha33masked_multihead_attention_kernelItLi96ELi128ELi2ELi16ELi128ELb1ELb1EEEv26Multihead_attention_paramsIT_XT5_EE,@function
        .size           _ZN4mmha33masked_multihead_attention_kernelItLi96ELi128ELi2ELi16ELi128ELb1ELb1EEEv26Multihead_attention_paramsIT_XT5_EE,(.L_x_4054 - _ZN4mmha33masked_multihead_attention_kernelItLi96ELi128ELi2ELi16ELi128ELb1ELb1EEEv26Multihead_attention_paramsIT_XT5_EE)
        .other          _ZN4mmha33masked_multihead_attention_kernelItLi96ELi128ELi2ELi16ELi128ELb1ELb1EEEv26Multihead_attention_paramsIT_XT5_EE,@"STO_CUDA_ENTRY STV_DEFAULT"
_ZN4mmha33masked_multihead_attention_kernelItLi96ELi128ELi2ELi16ELi128ELb1ELb1EEEv26Multihead_attention_paramsIT_XT5_EE:
.text._ZN4mmha33masked_multihead_attention_kernelItLi96ELi128ELi2ELi16ELi128ELb1ELb1EEEv26Multihead_attention_paramsIT_XT5_EE:
        /* <DEDUP_REMOVED lines=9> */
[----:B------:R-:W-:-:S04]  /*0090*/  IMAD.U32 R2, RZ, RZ, UR4 ;  /* 0x00000004ff027e24 */ /* 0x000fc8000f8e00ff */
[----:B------:R-:W-:-:S05]  /*00a0*/  IMAD.U32 R3, RZ, RZ, UR5 ;  /* 0x00000005ff037e24 */ /* 0x000fca000f8e00ff */
[----:B------:R-:W2:Y:S02]  /*00b0*/  LDG.E.U8 R2, desc[UR36][R2.64] ;  /* 0x0000002402027981 */ /* 0x000ea4000c1e1100 */
[----:B--2---:R-:W-:-:S13]  /*00c0*/  ISETP.NE.AND P0, PT, R2, 0x1, PT ;  /* 0x000000010200780c */ /* 0x004fda0003f05270 */
[----:B------:R-:W-:Y:S05]  /*00d0*/  @!P0 EXIT ;  /* 0x000000000000894d */ /* 0x000fea0003800000 */
.L_x_132:
[----:B------:R-:W1:Y:S01]  /*00e0*/  LDCU.64 UR4, c[0x0][0x498] ;  /* 0x00009300ff0477ac */ /* 0x000e620008000a00 */
[----:B------:R-:W2:Y:S01]  /*00f0*/  S2R R6, SR_CTAID.Y ;  /* 0x0000000000067919 */ /* 0x000ea20000002600 */
[----:B------:R-:W3:Y:S01]  /*0100*/  LDCU UR7, c[0x0][0x3f0] ;  /* 0x00007e00ff0777ac */ /* 0x000ee20008000800 */
[----:B------:R-:W4:Y:S01]  /*0110*/  LDCU UR8, c[0x0][0x40c] ;  /* 0x00008180ff0877ac */ /* 0x000f220008000800 */
[----:B------:R-:W0:Y:S01]  /*0120*/  S2R R16, SR_TID.X ;  /* 0x0000000000107919 */ /* 0x000e220000002100 */
[----:B------:R-:W0:Y:S01]  /*0130*/  S2UR UR47, SR_CTAID.X ;  /* 0x00000000002f79c3 */ /* 0x000e220000002500 */
[----:B-1----:R-:W-:-:S07]  /*0140*/  UIMAD.WIDE.U32 UR4, UR42, 0x4, UR4 ;  /* 0x000000042a0478a5 */ /* 0x002fce000f8e0004 */
[----:B------:R-:W1:Y:S01]  /*0150*/  LDC.64 R26, c[0x0][0x418] ;  /* 0x00010600ff1a7b82 */ /* 0x000e620000000a00 */
[----:B---3--:R-:W-:Y:S01]  /*0160*/  MOV R0, UR7 ;  /* 0x0000000700007c02 */ /* 0x008fe20008000f00 */
[----:B------:R-:W-:Y:S01]  /*0170*/  IMAD.U32 R2, RZ, RZ, UR4 ;  /* 0x00000004ff027e24 */ /* 0x000fe2000f8e00ff */
[----:B------:R-:W-:Y:S02]  /*0180*/  MOV R3, UR5 ;  /* 0x0000000500037c02 */ /* 0x000fe40008000f00 */
[----:B------:R-:W-:-:S03]  /*0190*/  IABS R7, R0 ;  /* 0x0000000000077213 */ /* 0x000fc60000000000 */
[----:B------:R3:W4:Y:S01]  /*01a0*/  LDG.E R10, desc[UR36][R2.64] ;  /* 0x00000024020a7981 */ /* 0x000722000c1e1900 */
[----:B------:R-:W2:Y:S08]  /*01b0*/  I2F.RP R0, R7 ;  /* 0x0000000700007306 */ /* 0x000eb00000209400 */
[----:B--2---:R-:W2:Y:S02]  /*01c0*/  MUFU.RCP R0, R0 ;  /* 0x0000000000007308 */ /* 0x004ea40000001000 */
[----:B--2---:R-:W-:-:S06]  /*01d0*/  VIADD R4, R0, 0xffffffe ;  /* 0x0ffffffe00047836 */ /* 0x004fcc0000000000 */
[----:B------:R2:W0:Y:S01]  /*01e0*/  F2I.FTZ.U32.TRUNC.NTZ R5, R4 ;  /* 0x0000000400057305 */ /* 0x000422000021f000 */
[----:B------:R-:W-:Y:S01]  /*01f0*/  IABS R0, R6 ;  /* 0x0000000600007213 */ /* 0x000fe20000000000 */
[----:B--2---:R-:W-:Y:S02]  /*0200*/  IMAD.MOV.U32 R4, RZ, RZ, RZ ;  /* 0x000000ffff047224 */ /* 0x004fe400078e00ff */
[----:B0-----:R-:W-:-:S04]  /*0210*/  IMAD.MOV R8, RZ, RZ, -R5 ;  /* 0x000000ffff087224 */ /* 0x001fc800078e0a05 */
[----:B------:R-:W-:-:S04]  /*0220*/  IMAD R9, R8, R7, RZ ;  /* 0x0000000708097224 */ /* 0x000fc800078e02ff */
[----:B------:R-:W-:-:S06]  /*0230*/  IMAD.HI.U32 R5, R5, R9, R4 ;  /* 0x0000000905057227 */ /* 0x000fcc00078e0004 */
[----:B------:R-:W-:-:S05]  /*0240*/  IMAD.HI.U32 R5, R5, R0, RZ ;  /* 0x0000000005057227 */ /* 0x000fca00078e00ff */
[----:B------:R-:W-:-:S13]  /*0250*/  R2UR UR6, R5 ;  /* 0x00000000050672ca */ /* 0x000fda00000e0000 */
[----:B------:R-:W-:-:S05]  /*0260*/  IADD3 R4, PT, PT, RZ, -UR6, RZ ;  /* 0x80000006ff047c10 */ /* 0x000fca000fffe0ff */
[C---:B------:R-:W-:Y:S02]  /*0270*/  IMAD R0, R7.reuse, R4, R0 ;  /* 0x0000000407007224 */ /* 0x040fe400078e0200 */
[----:B---3--:R-:W-:Y:S01]  /*0280*/  IMAD.U32 R2, RZ, RZ, UR6 ;  /* 0x00000006ff027e24 */ /* 0x008fe2000f8e00ff */
[----:B------:R-:W-:Y:S01]  /*0290*/  ULOP3.LUT UR4, UR42, UR7, URZ, 0x3c, !UPT ;  /* 0x000000072a047292 */ /* 0x000fe2000f8e3cff */
[----:B------:R-:W0:Y:S01]  /*02a0*/  LDC.64 R4, c[0x0][0x460] ;  /* 0x00011800ff047b82 */ /* 0x000e220000000a00 */
[----:B------:R-:W-:-:S13]  /*02b0*/  ISETP.GT.U32.AND P0, PT, R7, R0, PT ;  /* 0x000000000700720c */ /* 0x000fda0003f04070 */
[----:B------:R-:W-:Y:S01]  /*02c0*/  @!P0 VIADD R2, R2, 0x1 ;  /* 0x0000000102028836 */ /* 0x000fe20000000000 */
[----:B------:R-:W-:-:S04]  /*02d0*/  @!P0 IADD3 R0, PT, PT, R0, -R7, RZ ;  /* 0x8000000700008210 */ /* 0x000fc80007ffe0ff */
[----:B------:R-:W-:Y:S02]  /*02e0*/  @!P0 R2UR UR6, R2 ;  /* 0x00000000020682ca */ /* 0x000fe400000e0000 */
[----:B------:R-:W-:-:S11]  /*02f0*/  ISETP.GE.U32.AND P1, PT, R0, R7, PT ;  /* 0x000000070000720c */ /* 0x000fd60003f26070 */
[----:B------:R-:W-:-:S04]  /*0300*/  IMAD.U32 R0, RZ, RZ, UR6 ;  /* 0x00000006ff007e24 */ /* 0x000fc8000f8e00ff */
        /* <DEDUP_REMOVED lines=9> */
[----:B------:R-:W-:Y:S01]  /*03a0*/  ISETP.NE.AND.EX P0, PT, R5, RZ, PT, P0 ;  /* 0x000000ff0500720c */ /* 0x000fe20003f05300 */
[----:B------:R-:W2:Y:S03]  /*03b0*/  LDCU UR6, c[0x0][0x3f8] ;  /* 0x00007f00ff0677ac */ /* 0x000ea60008000800 */
[----:B----4-:R-:W-:Y:S01]  /*03c0*/  ISETP.EQ.AND P4, PT, RZ, UR8, P0 ;  /* 0x00000008ff007c0c */ /* 0x010fe20008782270 */
[----:B0-----:R-:W-:-:S05]  /*03d0*/  IMAD.U32 R12, RZ, RZ, UR7 ;  /* 0x00000007ff0c7e24 */ /* 0x001fca000f8e00ff */
[----:B------:R-:W-:-:S04]  /*03e0*/  IABS R6, R12 ;  /* 0x0000000c00067213 */ /* 0x000fc80000000000 */
[----:B------:R-:W0:Y:S03]  /*03f0*/  I2F.RP R0, R6 ;  /* 0x0000000600007306 */ /* 0x000e260000209400 */
[----:B------:R-:W-:-:S05]  /*0400*/  VOTEU.ANY UP2, P4 ;  /* 0x0000000000ff7886 */ /* 0x000fca0002040100 */
[----:B------:R-:W3:Y:S01]  /*0410*/  @UP2 LDCU.64 UR4, c[0x0][0x460] ;  /* 0x00008c00ff0427ac */ /* 0x000ee20008000a00 */
[----:B0-----:R-:W0:Y:S01]  /*0420*/  MUFU.RCP R0, R0 ;  /* 0x0000000000007308 */ /* 0x001e220000001000 */
[----:B------:R-:W-:Y:S01]  /*0430*/  PLOP3.LUT P0, PT, PT, PT, UP2, 0x80, 0x8 ;  /* 0x000000000008781c */ /* 0x000fe20003f0f028 */
[----:B---3--:R-:W-:Y:S01]  /*0440*/  @UP2 UIMAD.WIDE UR4, UR41, 0x4, UR4 ;  /* 0x00000004290428a5 */ /* 0x008fe2000f8e0204 */
[----:B0-----:R-:W-:-:S05]  /*0450*/  IADD3 R4, PT, PT, R0, 0xffffffe, RZ ;  /* 0x0ffffffe00047810 */ /* 0x001fca0007ffe0ff */
[----:B------:R0:W3:Y:S01]  /*0460*/  F2I.FTZ.U32.TRUNC.NTZ R5, R4 ;  /* 0x0000000400057305 */ /* 0x0000e2000021f000 */
[----:B------:R-:W-:Y:S01]  /*0470*/  MOV R2, UR4 ;  /* 0x0000000400027c02 */ /* 0x000fe20008000f00 */
[----:B------:R-:W-:-:S03]  /*0480*/  IMAD.U32 R3, RZ, RZ, UR5 ;  /* 0x00000005ff037e24 */ /* 0x000fc6000f8e00ff */
[----:B------:R-:W4:Y:S02]  /*0490*/  LDCU UR4, c[0x0][0x3e8] ;  /* 0x00007d00ff0477ac */ /* 0x000f240008000800 */
[----:B------:R3:W5:Y:S01]  /*04a0*/  @P0 LDG.E R8, desc[UR36][R2.64] ;  /* 0x0000002402080981 */ /* 0x000762000c1e1900 */
[----:B0-----:R-:W-:Y:S02]  /*04b0*/  HFMA2 R4, -RZ, RZ, 0, 0 ;  /* 0x00000000ff047431 */ /* 0x001fe400000001ff */
[----:B---3--:R-:W-:-:S04]  /*04c0*/  IMAD.MOV R3, RZ, RZ, -R5 ;  /* 0x000000ffff037224 */ /* 0x008fc800078e0a05 */
[----:B------:R-:W-:-:S04]  /*04d0*/  IMAD R3, R3, R6, RZ ;  /* 0x0000000603037224 */ /* 0x000fc800078e02ff */
[----:B------:R-:W-:Y:S01]  /*04e0*/  IMAD.HI.U32 R5, R5, R3, R4 ;  /* 0x0000000305057227 */ /* 0x000fe200078e0004 */
[----:B------:R-:W-:-:S13]  /*04f0*/  R2UR UR45, R10 ;  /* 0x000000000a2d72ca */ /* 0x000fda00000e0000 */
[----:B------:R-:W-:-:S06]  /*0500*/  UIADD3 UR46, UPT, UPT, UR45, -0x1, URZ ;  /* 0xffffffff2d2e7890 */ /* 0x000fcc000fffe0ff */
[----:B------:R-:W-:-:S05]  /*0510*/  IMAD.U32 R23, RZ, RZ, UR46 ;  /* 0x0000002eff177e24 */ /* 0x000fca000f8e00ff */
[----:B------:R-:W-:-:S05]  /*0520*/  IABS R0, R23 ;  /* 0x0000001700007213 */ /* 0x000fca0000000000 */
[----:B------:R-:W-:-:S04]  /*0530*/  IMAD.HI.U32 R5, R5, R0, RZ ;  /* 0x0000000005057227 */ /* 0x000fc800078e00ff */
[----:B------:R-:W-:-:S04]  /*0540*/  IMAD.MOV R5, RZ, RZ, -R5 ;  /* 0x000000ffff057224 */ /* 0x000fc800078e0a05 */
[----:B------:R-:W-:-:S05]  /*0550*/  IMAD R5, R6, R5, R0 ;  /* 0x0000000506057224 */ /* 0x000fca00078e0200 */
[----:B------:R-:W-:-:S13]  /*0560*/  R2UR UR40, R5 ;  /* 0x00000000052872ca */ /* 0x000fda00000e0000 */
[----:B------:R-:W-:-:S13]  /*0570*/  ISETP.GT.U32.AND P0, PT, R6, UR40, PT ;  /* 0x0000002806007c0c */ /* 0x000fda000bf04070 */
[----:B------:R-:W-:-:S04]  /*0580*/  @!P0 IADD3 R0, PT, PT, -R6, UR40, RZ ;  /* 0x0000002806008c10 */ /* 0x000fc8000fffe1ff */
[----:B------:R-:W-:-:S13]  /*0590*/  @!P0 R2UR UR40, R0 ;  /* 0x00000000002882ca */ /* 0x000fda00000e0000 */
[----:B------:R-:W-:Y:S01]  /*05a0*/  ISETP.GT.U32.AND P0, PT, R6, UR40, PT ;  /* 0x0000002806007c0c */ /* 0x000fe2000bf04070 */
[----:B----4-:R-:W-:Y:S01]  /*05b0*/  UISETP.NE.AND UP1, UPT, UR4, URZ, UPT ;  /* 0x000000ff0400728c */ /* 0x010fe2000bf25270 */
[----:B------:R-:W-:Y:S01]  /*05c0*/  ISETP.GT.U32.AND P3, PT, R16, 0x17, PT ;  /* 0x000000171000780c */ /* 0x000fe20003f64070 */
[----:B------:R-:W-:Y:S02]  /*05d0*/  UP2UR UR44, UPR, URZ, 0x4 ;  /* 0x00000004ff2c7883 */ /* 0x000fe40008000000 */
[----:B------:R-:W-:-:S08]  /*05e0*/  UISETP.GE.AND UP2, UPT, UR46, URZ, UPT ;  /* 0x000000ff2e00728c */ /* 0x000fd0000bf46270 */
[----:B------:R-:W-:Y:S01]  /*05f0*/  @!P0 IADD3 R6, PT, PT, -R6, UR40, RZ ;  /* 0x0000002806068c10 */ /* 0x000fe2000fffe1ff */
[----:B------:R-:W-:-:S03]  /*0600*/  UISETP.NE.AND UP0, UPT, UR7, URZ, UPT ;  /* 0x000000ff0700728c */ /* 0x000fc6000bf05270 */
[----:B------:R-:W-:Y:S01]  /*0610*/  @!P0 R2UR UR40, R6 ;  /* 0x00000000062882ca */ /* 0x000fe200000e0000 */
[----:B--2---:R-:W-:Y:S02]  /*0620*/  UIMAD UR43, UR42, UR6, UR47 ;  /* 0x000000062a2b72a4 */ /* 0x004fe4000f8e022f */
[----:B------:R-:W-:Y:S01]  /*0630*/  @UP1 UIMAD UR4, UR42, UR4, URZ ;  /* 0x000000042a0412a4 */ /* 0x000fe2000f8e02ff */
[----:B------:R-:W-:Y:S01]  /*0640*/  BSSY.RECONVERGENT B0, `(.L_x_133) ;  /* 0x0000021000007945 */ /* 0x000fe20003800200 */
[----:B------:R-:W-:Y:S01]  /*0650*/  @!UP1 UIMAD UR5, UR43, 0x60, URZ ;  /* 0x000000602b0598a4 */ /* 0x000fe2000f8e02ff */
[----:B------:R-:W-:Y:S01]  /*0660*/  UMOV UR38, URZ ;  /* 0x000000ff00267c82 */ /* 0x000fe20008000000 */
[----:B------:R-:W-:Y:S02]  /*0670*/  @UP1 UIMAD UR5, UR47, 0x60, UR4 ;  /* 0x000000602f0518a4 */ /* 0x000fe4000f8e0204 */
[----:B------:R-:W-:-:S04]  /*0680*/  UIMAD UR41, UR41, UR6, URZ ;  /* 0x00000006292972a4 */ /* 0x000fc8000f8e02ff */
[----:B------:R-:W-:Y:S02]  /*0690*/  @!UP2 UIADD3 UR40, UPT, UPT, -UR40, URZ, URZ ;  /* 0x000000ff2828a290 */ /* 0x000fe4000fffe1ff */
[----:B------:R-:W-:Y:S01]  /*06a0*/  @!UP0 ULOP3.LUT UR40, URZ, UR7, URZ, 0x33, !UPT ;  /* 0x00000007ff288292 */ /* 0x000fe2000f8e33ff */
[----:B------:R-:W-:Y:S02]  /*06b0*/  P2R R17, PR, RZ, 0x10 ;  /* 0x00000010ff117803 */ /* 0x000fe40000000000 */
[----:B------:R-:W-:Y:S01]  /*06c0*/  CS2R R24, SRZ ;  /* 0x0000000000187805 */ /* 0x000fe2000001ff00 */
[----:B------:R-:W-:Y:S01]  /*06d0*/  IMAD.SHL.U32 R13, R16, 0x4, RZ ;  /* 0x00000004100d7824 */ /* 0x000fe200078e00ff */
[----:B-1----:R-:W-:Y:S07]  /*06e0*/  @P3 BRA `(.L_x_134) ;  /* 0x0000000000583947 */ /* 0x002fee0003800000 */
        /* <DEDUP_REMOVED lines=22> */
.L_x_134:
[----:B------:R-:W-:Y:S05]  /*0850*/  BSYNC.RECONVERGENT B0 ;  /* 0x0000000000007941 */ /* 0x000fea0003800200 */
.L_x_133:
[----:B------:R-:W1:Y:S01]  /*0860*/  LDCU.64 UR10, c[0x0][0x3a0] ;  /* 0x00007400ff0a77ac */ /* 0x000e620008000a00 */
[----:B------:R-:W-:Y:S01]  /*0870*/  ISETP.NE.U32.AND P0, PT, R26, RZ, PT ;  /* 0x000000ff1a00720c */ /* 0x000fe20003f05070 */
[----:B------:R-:W2:Y:S01]  /*0880*/  S2R R10, SR_CTAID.X ;  /* 0x00000000000a7919 */ /* 0x000ea20000002500 */
[----:B------:R-:W3:Y:S01]  /*0890*/  @!P3 LDC.64 R2, c[0x0][0x3b8] ;  /* 0x0000ee00ff02bb82 */ /* 0x000ee20000000a00 */
[----:B------:R-:W4:Y:S01]  /*08a0*/  LDCU.64 UR4, c[0x0][0x390] ;  /* 0x00007200ff0477ac */ /* 0x000f220008000a00 */
[----:B------:R-:W-:Y:S02]  /*08b0*/  LOP3.LUT R83, R13, 0x4, RZ, 0xc0, !PT ;  /* 0x000000040d537812 */ /* 0x000fe400078ec0ff */
[----:B------:R-:W-:Y:S02]  /*08c0*/  CS2R R18, SRZ ;  /* 0x0000000000127805 */ /* 0x000fe4000001ff00 */
[----:B------:R-:W-:Y:S01]  /*08d0*/  SHF.R.U32.HI R82, RZ, 0x1, R16 ;  /* 0x00000001ff527819 */ /* 0x000fe20000011610 */
[----:B------:R-:W-:Y:S01]  /*08e0*/  VOTEU.ANY UP0, P4 ;  /* 0x0000000000ff7886 */ /* 0x000fe20002000100 */
[----:B------:R-:W-:Y:S01]  /*08f0*/  PLOP3.LUT P5, PT, PT, PT, UP0, 0x40, 0x4 ;  /* 0x000000000004781c */ /* 0x000fe20003fae808 */
[----:B------:R-:W-:Y:S01]  /*0900*/  UIMAD UR43, UR43, 0x60, URZ ;  /* 0x000000602b2b78a4 */ /* 0x000fe2000f8e02ff */
[----:B------:R-:W-:Y:S01]  /*0910*/  PLOP3.LUT P4, PT, PT, PT, UP0, 0x80, 0x8 ;  /* 0x000000000008781c */ /* 0x000fe20003f8f008 */
[----:B------:R-:W-:Y:S01]  /*0920*/  @!P3 IMAD R11, R82, UR7, R23 ;  /* 0x00000007520bbc24 */ /* 0x000fe2000f8e0217 */
[----:B------:R-:W-:Y:S01]  /*0930*/  CS2R R22, SRZ ;  /* 0x0000000000167805 */ /* 0x000fe2000001ff00 */
[----:B------:R-:W-:Y:S01]  /*0940*/  VOTEU.ANY UP0, P0 ;  /* 0x0000000000ff7886 */ /* 0x000fe20000000100 */
[----:B------:R-:W-:Y:S01]  /*0950*/  ISETP.GT.U32.OR P0, PT, R16, 0x1f, P5 ;  /* 0x0000001f1000780c */ /* 0x000fe20002f04470 */
[----:B------:R-:W-:Y:S01]  /*0960*/  @!P3 IMAD R0, R12, UR43, R83 ;  /* 0x0000002b0c00bc24 */ /* 0x000fe2000f8e0253 */
[----:B-1----:R-:W-:Y:S01]  /*0970*/  ISETP.NE.U32.AND P2, PT, RZ, UR10, PT ;  /* 0x0000000aff007c0c */ /* 0x002fe2000bf45070 */
[----:B------:R-:W1:Y:S02]  /*0980*/  LDC R12, c[0x0][0x400] ;  /* 0x00010000ff0c7b82 */ /* 0x000e640000000800 */
[----:B------:R-:W-:Y:S01]  /*0990*/  @!P3 IMAD R15, R11, 0x8, R0 ;  /* 0x000000080b0fb824 */ /* 0x000fe200078e0200 */
[----:B------:R-:W-:-:S02]  /*09a0*/  ISETP.NE.AND.EX P2, PT, RZ, UR11, PT, P2 ;  /* 0x0000000bff007c0c */ /* 0x000fc4000bf45320 */
[----:B----4-:R-:W-:Y:S02]  /*09b0*/  ISETP.NE.U32.AND P1, PT, RZ, UR4, PT ;  /* 0x00000004ff007c0c */ /* 0x010fe4000bf25070 */
[----:B------:R-:W-:Y:S01]  /*09c0*/  R2UR UR4, R27 ;  /* 0x000000001b0472ca */ /* 0x000fe200000e0000 */
[----:B---3--:R-:W-:Y:S01]  /*09d0*/  @!P3 IMAD.WIDE R2, R15, 0x2, R2 ;  /* 0x000000020f02b825 */ /* 0x008fe200078e0202 */
[C---:B------:R-:W-:Y:S01]  /*09e0*/  ISETP.GT.U32.OR P2, PT, R16.reuse, 0x17, !P2 ;  /* 0x000000171000780c */ /* 0x040fe20005744470 */
[----:B------:R-:W-:Y:S01]  /*09f0*/  VOTEU.ALL UP1, P0 ;  /* 0x0000000000ff7886 */ /* 0x000fe20000020000 */
[----:B------:R-:W-:Y:S02]  /*0a00*/  ISETP.NE.AND.EX P1, PT, RZ, UR5, PT, P1 ;  /* 0x00000005ff007c0c */ /* 0x000fe4000bf25310 */
[----:B------:R-:W-:Y:S02]  /*0a10*/  CS2R R14, SRZ ;  /* 0x00000000000e7805 */ /* 0x000fe4000001ff00 */
[----:B------:R-:W-:Y:S01]  /*0a20*/  ISETP.NE.OR P2, PT, RZ, UR8, P2 ;  /* 0x00000008ff007c0c */ /* 0x000fe20009745670 */
[----:B------:R3:W4:Y:S01]  /*0a30*/  @!P3 LDG.E.64 R22, desc[UR36][R2.64] ;  /* 0x000000240216b981 */ /* 0x000722000c1e1b00 */
[----:B------:R-:W-:Y:S01]  /*0a40*/  ISETP.GT.U32.OR P1, PT, R16, 0x17, !P1 ;  /* 0x000000171000780c */ /* 0x000fe20004f24470 */
[----:B--2---:R-:W-:Y:S01]  /*0a50*/  IMAD R11, R10, 0x60, R13 ;  /* 0x000000600a0b7824 */ /* 0x004fe200078e020d */
[----:B-----5:R-:W-:-:S02]  /*0a60*/  @P4 R2UR UR38, R8 ;  /* 0x00000000082642ca */ /* 0x020fc400000e0000 */
[----:B------:R-:W2:Y:S01]  /*0a70*/  @!P0 LDC.64 R8, c[0x0][0x450] ;  /* 0x00011400ff088b82 */ /* 0x000ea20000000a00 */
[----:B------:R-:W-:-:S06]  /*0a80*/  UISETP.NE.AND.EX UP0, UPT, UR4, URZ, UPT, UP0 ;  /* 0x000000ff0400728c */ /* 0x000fcc000bf05300 */
[----:B------:R-:W-:Y:S01]  /*0a90*/  PLOP3.LUT P4, PT, PT, PT, UP0, 0x80, 0x8 ;  /* 0x000000000008781c */ /* 0x000fe20003f8f008 */
[----:B------:R-:W1:Y:S03]  /*0aa0*/  @!P2 LDC.64 R6, c[0x0][0x3a0] ;  /* 0x0000e800ff06ab82 */ /* 0x000e660000000a00 */
[----:B------:R-:W-:Y:S01]  /*0ab0*/  @!UP1 UIMAD UR6, UR38, UR6, URZ ;  /* 0x00000006260692a4 */ /* 0x000fe2000f8e02ff */
[----:B------:R-:W3:Y:S04]  /*0ac0*/  @UP0 LDCU.64 UR4, c[0x0][0x418] ;  /* 0x00008300ff0407ac */ /* 0x000ee80008000a00 */
[----:B0-----:R-:W0:Y:S01]  /*0ad0*/  @!P1 LDC.64 R4, c[0x0][0x390] ;  /* 0x0000e400ff049b82 */ /* 0x001e220000000a00 */
[----:B------:R-:W-:-:S04]  /*0ae0*/  IMAD.U32 R0, RZ, RZ, UR6 ;  /* 0x00000006ff007e24 */ /* 0x000fc8000f8e00ff */
[----:B------:R-:W-:-:S04]  /*0af0*/  @!P0 IMAD R21, R0, 0x60, R11 ;  /* 0x0000006000158824 */ /* 0x000fc800078e020b */
[----:B--2---:R-:W-:Y:S01]  /*0b00*/  @!P0 IMAD.WIDE R8, R21, 0x2, R8 ;  /* 0x0000000215088825 */ /* 0x004fe200078e0208 */
[----:B---3--:R-:W-:-:S03]  /*0b10*/  @UP0 UIMAD.WIDE.U32 UR4, UR42, 0x4, UR4 ;  /* 0x000000042a0408a5 */ /* 0x008fc6000f8e0004 */
[C---:B-1----:R-:W-:Y:S02]  /*0b20*/  @!P2 IMAD.WIDE.U32 R6, R11.reuse, 0x2, R6 ;  /* 0x000000020b06a825 */ /* 0x042fe400078e0006 */
[----:B------:R-:W2:Y:S04]  /*0b30*/  @!P0 LDG.E.64 R8, desc[UR36][R8.64] ;  /* 0x0000002408088981 */ /* 0x000ea8000c1e1b00 */
[----:B------:R-:W4:Y:S01]  /*0b40*/  @!P2 LDG.E.64 R18, desc[UR36][R6.64] ;  /* 0x000000240612a981 */ /* 0x000f22000c1e1b00 */
[----:B------:R-:W-:Y:S01]  /*0b50*/  MOV R10, UR4 ;  /* 0x00000004000a7c02 */ /* 0x000fe20008000f00 */
[----:B0-----:R-:W-:Y:S01]  /*0b60*/  @!P1 IMAD.WIDE.U32 R4, R11, 0x2, R4 ;  /* 0x000000020b049825 */ /* 0x001fe200078e0004 */
[----:B------:R-:W0:Y:S03]  /*0b70*/  LDCU.U8 UR4, c[0x0][0x404] ;  /* 0x00008080ff0477ac */ /* 0x000e260008000000 */
[----:B------:R-:W-:Y:S01]  /*0b80*/  IMAD.U32 R11, RZ, RZ, UR5 ;  /* 0x00000005ff0b7e24 */ /* 0x000fe2000f8e00ff */
[----:B------:R-:W3:Y:S04]  /*0b90*/  @!P1 LDG.E.64 R14, desc[UR36][R4.64] ;  /* 0x00000024040e9981 */ /* 0x000ee8000c1e1b00 */
[----:B------:R-:W3:Y:S01]  /*0ba0*/  @P4 LDG.E R10, desc[UR36][R10.64] ;  /* 0x000000240a0a4981 */ /* 0x000ee2000c1e1900 */
[----:B------:R-:W-:Y:S01]  /*0bb0*/  ISETP.NE.AND P2, PT, RZ, UR8, PT ;  /* 0x00000008ff007c0c */ /* 0x000fe2000bf45270 */
[----:B------:R-:W-:Y:S01]  /*0bc0*/  UIMAD UR42, UR42, UR7, URZ ;  /* 0x000000072a2a72a4 */ /* 0x000fe2000f8e02ff */
[----:B0-----:R-:W-:-:S04]  /*0bd0*/  ISETP.NE.AND P1, PT, RZ, UR4, PT ;  /* 0x00000004ff007c0c */ /* 0x001fc8000bf25270 */
[----:B------:R-:W-:Y:S01]  /*0be0*/  ISETP.LT.OR P1, PT, R12, 0x1, P1 ;  /* 0x000000010c00780c */ /* 0x000fe20000f21670 */
[----:B------:R-:W-:Y:S01]  /*0bf0*/  IMAD.U32 R2, RZ, RZ, UR42 ;  /* 0x0000002aff027e24 */ /* 0x000fe2000f8e00ff */
[----:B------:R-:W-:Y:S01]  /*0c00*/  UMOV UR39, URZ ;  /* 0x000000ff00277c82 */ /* 0x000fe20008000000 */
[----:B------:R-:W-:Y:S03]  /*0c10*/  BSSY.RECONVERGENT B6, `(.L_x_135) ;  /* 0x0000139000067945 */ /* 0x000fe60003800200 */
[----:B------:R-:W-:Y:S01]  /*0c20*/  SHF.R.S32.HI R2, RZ, 0x1f, R2 ;  /* 0x0000001fff027819 */ /* 0x000fe20000011402 */
[----:B----4-:R-:W-:Y:S02]  /*0c30*/  @!P2 HFMA2 R22, R22, 1, 1, R18 ;  /* 0x3c003c001616a831 */ /* 0x010fe40000000012 */
[----:B------:R-:W-:-:S04]  /*0c40*/  @!P2 HADD2 R23, R23, R19 ;  /* 0x000000131717a230 */ /* 0x000fc80000000000 */
[----:B--2---:R-:W-:Y:S02]  /*0c50*/  @!P0 HFMA2 R23, R23, R9, -RZ ;  /* 0x0000000917178231 */ /* 0x004fe400001000ff */
[----:B---3--:R-:W-:Y:S01]  /*0c60*/  HFMA2 R25, R25, 1, 1, R15 ;  /* 0x3c003c0019197831 */ /* 0x008fe2000000000f */
[----:B------:R-:W-:Y:S01]  /*0c70*/  @P4 R2UR UR39, R10 ;  /* 0x000000000a2742ca */ /* 0x000fe200000e0000 */
[----:B------:R-:W-:Y:S02]  /*0c80*/  HADD2 R24, R24, R14 ;  /* 0x0000000e18187230 */ /* 0x000fe40000000000 */
[----:B------:R-:W-:Y:S01]  /*0c90*/  @!P0 HMUL2 R22, R22, R8 ;  /* 0x0000000816168232 */ /* 0x000fe20000000000 */
[----:B------:R-:W-:Y:S11]  /*0ca0*/  @P1 BRA `(.L_x_136) ;  /* 0x00000004006c1947 */ /* 0x000ff60003800000 */
[----:B------:R-:W-:Y:S05]  /*0cb0*/  @P2 BRA `(.L_x_137) ;  /* 0x0000000000d02947 */ /* 0x000fea0003800000 */
[----:B------:R-:W-:-:S13]  /*0cc0*/  ISETP.GE.AND P0, PT, R13, R12, PT ;  /* 0x0000000c0d00720c */ /* 0x000fda0003f06270 */
[----:B------:R-:W-:Y:S05]  /*0cd0*/  @P0 BRA `(.L_x_138) ;  /* 0x0000001000b00947 */ /* 0x000fea0003800000 */
[----:B------:R-:W-:Y:S01]  /*0ce0*/  I2FP.F32.U32 R0, R12 ;  /* 0x0000000c00007245 */ /* 0x000fe20000201000 */
[----:B------:R-:W-:Y:S01]  /*0cf0*/  UIADD3 UR4, UPT, UPT, -UR39, UR8, URZ ;  /* 0x0000000827047290 */ /* 0x000fe2000fffe1ff */
[----:B------:R-:W-:Y:S01]  /*0d00*/  IADD3 R3, PT, PT, R13, 0x2, RZ ;  /* 0x000000020d037810 */ /* 0x000fe20007ffe0ff */
[----:B------:R-:W-:Y:S01]  /*0d10*/  HADD2.F32 R6, -RZ, R25.H1_H1 ;  /* 0x30000019ff067230 */ /* 0x000fe20000004100 */
[----:B------:R-:W-:Y:S01]  /*0d20*/  I2FP.F32.U32 R13, R13 ;  /* 0x0000000d000d7245 */ /* 0x000fe20000201000 */
[----:B------:R-:W-:Y:S01]  /*0d30*/  HADD2.F32 R8, -RZ, R23.H1_H1 ;  /* 0x30000017ff087230 */ /* 0x000fe20000004100 */
[----:B------:R-:W0:Y:S01]  /*0d40*/  MUFU.RCP R0, R0 ;  /* 0x0000000000007308 */ /* 0x000e220000001000 */
[----:B------:R-:W-:Y:S01]  /*0d50*/  I2FP.F32.U32 R3, R3 ;  /* 0x0000000300037245 */ /* 0x000fe20000201000 */
[----:B------:R-:W-:Y:S02]  /*0d60*/  HADD2.F32 R25, -RZ, R25.H0_H0 ;  /* 0x20000019ff197230 */ /* 0x000fe40000004100 */
[----:B------:R-:W-:-:S02]  /*0d70*/  HADD2.F32 R23, -RZ, R23.H0_H0 ;  /* 0x20000017ff177230 */ /* 0x000fc40000004100 */
[-C--:B0-----:R-:W-:Y:S01]  /*0d80*/  FMUL.FTZ R3, R3, R0.reuse ;  /* 0x0000000003037220 */ /* 0x081fe20000410000 */
[----:B------:R-:W-:Y:S01]  /*0d90*/  FMUL.FTZ R13, R13, R0 ;  /* 0x000000000d0d7220 */ /* 0x000fe20000410000 */
[----:B------:R-:W-:Y:S02]  /*0da0*/  I2FP.F32.S32 R0, UR4 ;  /* 0x0000000400007c45 */ /* 0x000fe40008201400 */
[----:B------:R-:W-:Y:S01]  /*0db0*/  FMUL.FTZ R3, R3, 13.28771209716796875 ;  /* 0x41549a7803037820 */ /* 0x000fe20000410000 */
[----:B------:R-:W-:-:S05]  /*0dc0*/  FMUL.FTZ R13, R13, 13.28771209716796875 ;  /* 0x41549a780d0d7820 */ /* 0x000fca0000410000 */
[----:B------:R-:W0:Y:S08]  /*0dd0*/  MUFU.EX2 R3, -R3 ;  /* 0x8000000300037308 */ /* 0x000e300000000800 */
[----:B------:R-:W1:Y:S01]  /*0de0*/  MUFU.EX2 R13, -R13 ;  /* 0x8000000d000d7308 */ /* 0x000e620000000800 */
[----:B0-----:R-:W-:-:S04]  /*0df0*/  FMUL.FTZ R4, R0, R3 ;  /* 0x0000000300047220 */ /* 0x001fc80000410000 */
        /* <DEDUP_REMOVED lines=32> */
.L_x_137:
[----:B------:R-:W-:-:S13]  /*1000*/  ISETP.GE.AND P0, PT, R13, R12, PT ;  /* 0x0000000c0d00720c */ /* 0x000fda0003f06270 */
[----:B------:R-:W-:Y:S05]  /*1010*/  @P0 BRA `(.L_x_138) ;  /* 0x0000000c00e00947 */ /* 0x000fea0003800000 */
[----:B------:R-:W-:Y:S01]  /*1020*/  I2FP.F32.U32 R12, R12 ;  /* 0x0000000c000c7245 */ /* 0x000fe20000201000 */
[----:B------:R-:W-:Y:S01]  /*1030*/  VIADD R0, R13, 0x2 ;  /* 0x000000020d007836 */ /* 0x000fe20000000000 */
[----:B------:R-:W-:Y:S01]  /*1040*/  I2FP.F32.U32 R13, R13 ;  /* 0x0000000d000d7245 */ /* 0x000fe20000201000 */
[----:B------:R-:W-:Y:S01]  /*1050*/  UIADD3 UR4, UPT, UPT, -UR39, UR8, URZ ;  /* 0x0000000827047290 */ /* 0x000fe2000fffe1ff */
[--C-:B------:R-:W-:Y:S02]  /*1060*/  HADD2.F32 R6, -RZ, R25.reuse.H1_H1 ;  /* 0x30000019ff067230 */ /* 0x100fe40000004100 */
[----:B------:R-:W0:Y:S01]  /*1070*/  MUFU.RCP R12, R12 ;  /* 0x0000000c000c7308 */ /* 0x000e220000001000 */
[----:B------:R-:W-:Y:S01]  /*1080*/  I2FP.F32.U32 R3, R0 ;  /* 0x0000000000037245 */ /* 0x000fe20000201000 */
[----:B------:R-:W-:Y:S01]  /*1090*/  HADD2.F32 R5, -RZ, R24.H1_H1 ;  /* 0x30000018ff057230 */ /* 0x000fe20000004100 */
[----:B------:R-:W-:Y:S01]  /*10a0*/  I2FP.F32.S32 R0, UR4 ;  /* 0x0000000400007c45 */ /* 0x000fe20008201400 */
[----:B------:R-:W-:-:S02]  /*10b0*/  HADD2.F32 R25, -RZ, R25.H0_H0 ;  /* 0x20000019ff197230 */ /* 0x000fc40000004100 */
[----:B------:R-:W-:Y:S02]  /*10c0*/  HADD2.F32 R24, -RZ, R24.H0_H0 ;  /* 0x20000018ff187230 */ /* 0x000fe40000004100 */
[-C--:B0-----:R-:W-:Y:S01]  /*10d0*/  FMUL.FTZ R3, R3, R12.reuse ;  /* 0x0000000c03037220 */ /* 0x081fe20000410000 */
[----:B------:R-:W-:-:S03]  /*10e0*/  FMUL.FTZ R13, R13, R12 ;  /* 0x0000000c0d0d7220 */ /* 0x000fc60000410000 */
[----:B------:R-:W-:Y:S01]  /*10f0*/  FMUL.FTZ R3, R3, 13.28771209716796875 ;  /* 0x41549a7803037820 */ /* 0x000fe20000410000 */
[----:B------:R-:W-:-:S05]  /*1100*/  FMUL.FTZ R13, R13, 13.28771209716796875 ;  /* 0x41549a780d0d7820 */ /* 0x000fca0000410000 */
[----:B------:R-:W0:Y:S08]  /*1110*/  MUFU.EX2 R3, -R3 ;  /* 0x8000000300037308 */ /* 0x000e300000000800 */
[----:B------:R-:W1:Y:S01]  /*1120*/  MUFU.EX2 R13, -R13 ;  /* 0x8000000d000d7308 */ /* 0x000e620000000800 */
[----:B0-----:R-:W-:-:S04]  /*1130*/  FMUL.FTZ R4, R0, R3 ;  /* 0x0000000300047220 */ /* 0x001fc80000410000 */
[----:B------:R-:W-:Y:S01]  /*1140*/  FMUL.RZ R7, R4, 0.15915493667125701904 ;  /* 0x3e22f98304077820 */ /* 0x000fe2000040c000 */
[----:B-1----:R-:W-:-:S03]  /*1150*/  FMUL.FTZ R0, R0, R13 ;  /* 0x0000000d00007220 */ /* 0x002fc60000410000 */
[----:B------:R-:W0:Y:S01]  /*1160*/  MUFU.COS R8, R7 ;  /* 0x0000000700087308 */ /* 0x000e220000000000 */
[----:B------:R-:W-:-:S07]  /*1170*/  FMUL.RZ R0, R0, 0.15915493667125701904 ;  /* 0x3e22f98300007820 */ /* 0x000fce000040c000 */
[----:B------:R-:W1:Y:S08]  /*1180*/  MUFU.SIN R9, R7 ;  /* 0x0000000700097308 */ /* 0x000e700000000400 */
[----:B------:R-:W2:Y:S01]  /*1190*/  MUFU.SIN R4, R0 ;  /* 0x0000000000047308 */ /* 0x000ea20000000400 */
[----:B0-----:R-:W-:-:S07]  /*11a0*/  FMUL.FTZ R10, R8, R6 ;  /* 0x00000006080a7220 */ /* 0x001fce0000410000 */
[----:B------:R-:W0:Y:S01]  /*11b0*/  MUFU.COS R3, R0 ;  /* 0x0000000000037308 */ /* 0x000e220000000000 */
[C---:B-1----:R-:W-:Y:S01]  /*11c0*/  FMUL.FTZ R11, R9.reuse, R6 ;  /* 0x00000006090b7220 */ /* 0x042fe20000410000 */
[----:B------:R-:W-:-:S03]  /*11d0*/  FFMA.FTZ R10, R9, R25, R10 ;  /* 0x00000019090a7223 */ /* 0x000fc6000001000a */
[----:B------:R-:W-:Y:S01]  /*11e0*/  FFMA.FTZ R11, R8, R25, -R11 ;  /* 0x00000019080b7223 */ /* 0x000fe2000001080b */
[----:B--2---:R-:W-:-:S04]  /*11f0*/  FMUL.FTZ R6, R4, R5 ;  /* 0x0000000504067220 */ /* 0x004fc80000410000 */
[----:B------:R-:W-:Y:S01]  /*1200*/  F2FP.F16.F32.PACK_AB R25, R10, R11 ;  /* 0x0000000b0a19723e */ /* 0x000fe200000000ff */
[C---:B0-----:R-:W-:Y:S01]  /*1210*/  FMUL.FTZ R5, R3.reuse, R5 ;  /* 0x0000000503057220 */ /* 0x041fe20000410000 */
[----:B------:R-:W-:-:S03]  /*1220*/  FFMA.FTZ R6, R3, R24, -R6 ;  /* 0x0000001803067223 */ /* 0x000fc60000010806 */
[----:B------:R-:W-:-:S05]  /*1230*/  FFMA.FTZ R5, R4, R24, R5 ;  /* 0x0000001804057223 */ /* 0x000fca0000010005 */
[----:B------:R-:W-:Y:S01]  /*1240*/  F2FP.F16.F32.PACK_AB R24, R5, R6 ;  /* 0x000000060518723e */ /* 0x000fe200000000ff */
[----:B------:R-:W-:Y:S06]  /*1250*/  BRA `(.L_x_138) ;  /* 0x0000000c00507947 */ /* 0x000fec0003800000 */
.L_x_136:
        /* <DEDUP_REMOVED lines=15> */
[----:B------:R-:W-:Y:S02]  /*1350*/  IMAD R7, R6, R3, RZ ;  /* 0x0000000306077224 */ /* 0x000fe400078e02ff */
[----:B------:R-:W-:Y:S02]  /*1360*/  IMAD.MOV.U32 R6, RZ, RZ, R8 ;  /* 0x000000ffff067224 */ /* 0x000fe400078e0008 */
[----:B------:R-:W-:-:S06]  /*1370*/  IMAD.HI.U32 R5, R5, R7, R4 ;  /* 0x0000000705057227 */ /* 0x000fcc00078e0004 */
[----:B------:R-:W-:-:S04]  /*1380*/  IMAD.HI.U32 R27, R5, R6, RZ ;  /* 0x00000006051b7227 */ /* 0x000fc800078e00ff */
[----:B------:R-:W-:-:S05]  /*1390*/  IMAD R0, R27, R0, R6 ;  /* 0x000000001b007224 */ /* 0x000fca00078e0206 */
[----:B------:R-:W-:-:S13]  /*13a0*/  ISETP.GT.U32.AND P1, PT, R3, R0, PT ;  /* 0x000000000300720c */ /* 0x000fda0003f24070 */
[----:B------:R-:W-:Y:S02]  /*13b0*/  @!P1 IMAD.IADD R0, R0, 0x1, -R3 ;  /* 0x0000000100009824 */ /* 0x000fe400078e0a03 */
[----:B------:R-:W-:Y:S01]  /*13c0*/  @!P1 VIADD R27, R27, 0x1 ;  /* 0x000000011b1b9836 */ /* 0x000fe20000000000 */
[----:B------:R-:W-:Y:S02]  /*13d0*/  ISETP.NE.AND P1, PT, R26, RZ, PT ;  /* 0x000000ff1a00720c */ /* 0x000fe40003f25270 */
[----:B------:R-:W-:Y:S02]  /*13e0*/  ISETP.GE.U32.AND P0, PT, R0, R3, PT ;  /* 0x000000030000720c */ /* 0x000fe40003f06070 */
[----:B------:R-:W-:-:S04]  /*13f0*/  LOP3.LUT R0, R13, R26, RZ, 0x3c, !PT ;  /* 0x0000001a0d007212 */ /* 0x000fc800078e3cff */
[----:B------:R-:W-:-:S07]  /*1400*/  ISETP.GE.AND P2, PT, R0, RZ, PT ;  /* 0x000000ff0000720c */ /* 0x000fce0003f46270 */
[----:B------:R-:W-:Y:S02]  /*1410*/  @P0 IADD3 R27, PT, PT, R27, 0x1, RZ ;  /* 0x000000011b1b0810 */ /* 0x000fe40007ffe0ff */
[----:B------:R-:W-:-:S04]  /*1420*/  ISETP.GE.AND P0, PT, R13, R12, PT ;  /* 0x0000000c0d00720c */ /* 0x000fc80003f06270 */
[----:B------:R-:W-:Y:S01]  /*1430*/  @!P2 IMAD.MOV R27, RZ, RZ, -R27 ;  /* 0x000000ffff1ba224 */ /* 0x000fe200078e0a1b */
[----:B------:R-:W-:Y:S02]  /*1440*/  @!P1 LOP3.LUT R27, RZ, R26, RZ, 0x33, !PT ;  /* 0x0000001aff1b9212 */ /* 0x000fe400078e33ff */
[----:B------:R-:W-:Y:S02]  /*1450*/  ISETP.LT.U32.AND P1, PT, R16, 0x20, !P0 ;  /* 0x000000201000780c */ /* 0x000fe40004721070 */
[----:B------:R-:W-:Y:S01]  /*1460*/  LOP3.LUT P0, RZ, R26, 0x3, RZ, 0xc0, !PT ;  /* 0x000000031aff7812 */ /* 0x000fe2000780c0ff */
[----:B------:R-:W-:Y:S01]  /*1470*/  IMAD.MOV R28, RZ, RZ, -R27 ;  /* 0x000000ffff1c7224 */ /* 0x000fe200078e0a1b */
[----:B------:R-:W-:-:S03]  /*1480*/  P2R R29, PR, RZ, 0x2 ;  /* 0x00000002ff1d7803 */ /* 0x000fc60000000000 */
[----:B------:R-:W-:-:S08]  /*1490*/  IMAD R28, R26, R28, R13 ;  /* 0x0000001c1a1c7224 */ /* 0x000fd000078e020d */
[----:B------:R-:W-:Y:S05]  /*14a0*/  @!P0 BRA `(.L_x_139) ;  /* 0x0000000000408947 */ /* 0x000fea0003800000 */
[----:B------:R-:W-:Y:S01]  /*14b0*/  MOV R0, 0x0 ;  /* 0x0000000000007802 */ /* 0x000fe20000000f00 */
[----:B------:R-:W0:Y:S01]  /*14c0*/  LDCU.64 UR4, c[0x4][0xc8] ;  /* 0x01001900ff0477ac */ /* 0x000e220008000a00 */
[----:B------:R-:W-:Y:S02]  /*14d0*/  HFMA2 R8, -RZ, RZ, 0, 8.0049037933349609375e-05 ;  /* 0x0000053fff087431 */ /* 0x000fe400000001ff */
[----:B------:R-:W-:Y:S01]  /*14e0*/  IMAD.MOV.U32 R12, RZ, RZ, 0x1 ;  /* 0x00000001ff0c7424 */ /* 0x000fe200078e00ff */
[----:B------:R1:W2:Y:S01]  /*14f0*/  LDC.64 R14, c[0x4][R0] ;  /* 0x01000000000e7b82 */ /* 0x0002a20000000a00 */
[----:B------:R-:W3:Y:S01]  /*1500*/  LDCU.64 UR6, c[0x4][0xd0] ;  /* 0x01001a00ff0677ac */ /* 0x000ee20008000a00 */
[----:B------:R-:W-:Y:S01]  /*1510*/  IMAD.MOV.U32 R13, RZ, RZ, RZ ;  /* 0x000000ffff0d7224 */ /* 0x000fe200078e00ff */
[----:B------:R-:W4:Y:S01]  /*1520*/  LDCU.64 UR8, c[0x4][0xb8] ;  /* 0x01001700ff0877ac */ /* 0x000f220008000a00 */
[----:B0-----:R-:W-:Y:S01]  /*1530*/  MOV R4, UR4 ;  /* 0x0000000400047c02 */ /* 0x001fe20008000f00 */
[----:B------:R-:W-:-:S02]  /*1540*/  IMAD.U32 R5, RZ, RZ, UR5 ;  /* 0x00000005ff057e24 */ /* 0x000fc4000f8e00ff */
[----:B---3--:R-:W-:Y:S01]  /*1550*/  IMAD.U32 R6, RZ, RZ, UR6 ;  /* 0x00000006ff067e24 */ /* 0x008fe2000f8e00ff */
[----:B------:R-:W-:Y:S01]  /*1560*/  MOV R7, UR7 ;  /* 0x0000000700077c02 */ /* 0x000fe20008000f00 */
[----:B----4-:R-:W-:Y:S02]  /*1570*/  IMAD.U32 R10, RZ, RZ, UR8 ;  /* 0x00000008ff0a7e24 */ /* 0x010fe4000f8e00ff */
[----:B-1----:R-:W-:-:S07]  /*1580*/  IMAD.U32 R11, RZ, RZ, UR9 ;  /* 0x00000009ff0b7e24 */ /* 0x002fce000f8e00ff */
[----:B------:R-:W-:-:S07]  /*1590*/  LEPC R20, `(.L_x_139) ;  /* 0x000000001014794e */ /* 0x000fce0000000000 */
[----:B--2---:R-:W-:Y:S05]  /*15a0*/  CALL.ABS.NOINC R14 ;  /* 0x000000000e007343 */ /* 0x004fea0003c00000 */
.L_x_139:
        /* <DEDUP_REMOVED lines=9> */
[----:B------:R-:W-:-:S04]  /*1640*/  IMAD R5, R26, R27, R28 ;  /* 0x0000001b1a057224 */ /* 0x000fc800078e021c */
[----:B------:R-:W-:-:S05]  /*1650*/  IMAD R4, R5, 0x2, R0 ;  /* 0x0000000205047824 */ /* 0x000fca00078e0200 */
[----:B------:R1:W-:Y:S01]  /*1660*/  STS.64 [R4], R24 ;  /* 0x0000001804007388 */ /* 0x0003e20000000a00 */
[----:B0-----:R-:W-:-:S13]  /*1670*/  ISETP.NE.AND P0, PT, RZ, UR4, PT ;  /* 0x00000004ff007c0c */ /* 0x001fda000bf05270 */
[----:B------:R-:W-:-:S05]  /*1680*/  @!P0 LEA R5, R5, R3, 0x1 ;  /* 0x0000000305058211 */ /* 0x000fca00078e08ff */
[----:B------:R1:W-:Y:S02]  /*1690*/  @!P0 STS.64 [R5], R22 ;  /* 0x0000001605008388 */ /* 0x0003e40000000a00 */
.L_x_140:
        /* <DEDUP_REMOVED lines=12> */
[----:B------:R-:W-:Y:S02]  /*1760*/  BSSY.RECONVERGENT B1, `(.L_x_143) ;  /* 0x0000072000017945 */ /* 0x000fe40003800200 */
[----:B------:R-:W-:Y:S01]  /*1770*/  IMAD R14, R26, 0x2, R15 ;  /* 0x000000021a0e7824 */ /* 0x000fe200078e020f */
        /* <DEDUP_REMOVED lines=11> */
[----:B------:R-:W-:-:S03]  /*1830*/  IMAD.SHL.U32 R5, R5, 0x2, RZ ;  /* 0x0000000205057824 */ /* 0x000fc600078e00ff */
[----:B------:R-:W0:Y:S02]  /*1840*/  LDS R4, [R20] ;  /* 0x0000000014047984 */ /* 0x000e240000000800 */
        /* <DEDUP_REMOVED lines=43> */
[-C--:B------:R-:W-:Y:S01]  /*1b00*/  FMUL.FTZ R8, R9, R6.reuse ;  /* 0x0000000609087220 */ /* 0x080fe20000410000 */
[----:B------:R-:W-:Y:S01]  /*1b10*/  F2FP.F16.F32.PACK_AB R25, R10, R25 ;  /* 0x000000190a19723e */ /* 0x000fe200000000ff */
[-C--:B---3--:R-:W-:Y:S01]  /*1b20*/  FMUL.FTZ R7, R7, R5.reuse ;  /* 0x0000000507077220 */ /* 0x088fe20000410000 */
[-C--:B------:R-:W-:Y:S01]  /*1b30*/  FMUL.FTZ R9, R9, R5.reuse ;  /* 0x0000000509097220 */ /* 0x080fe20000410000 */
[-C--:B------:R-:W-:Y:S01]  /*1b40*/  FFMA.FTZ R4, R13, R5.reuse, -R4 ;  /* 0x000000050d047223 */ /* 0x080fe20000010804 */
[----:B------:R-:W-:Y:S01]  /*1b50*/  FFMA.FTZ R8, R23, R5, -R8 ;  /* 0x0000000517087223 */ /* 0x000fe20000010808 */
[-C--:B------:R-:W-:Y:S01]  /*1b60*/  FFMA.FTZ R7, R13, R6.reuse, R7 ;  /* 0x000000060d077223 */ /* 0x080fe20000010007 */
[----:B------:R-:W-:Y:S01]  /*1b70*/  FFMA.FTZ R9, R23, R6, R9 ;  /* 0x0000000617097223 */ /* 0x000fe20000010009 */
[----:B------:R-:W-:-:S03]  /*1b80*/  F2FP.F16.F32.PACK_AB R23, R11, R12 ;  /* 0x0000000c0b17723e */ /* 0x000fc600000000ff */
[----:B------:R-:W-:Y:S02]  /*1b90*/  F2FP.F16.F32.PACK_AB R24, R7, R4 ;  /* 0x000000040718723e */ /* 0x000fe400000000ff */
[----:B------:R-:W-:-:S07]  /*1ba0*/  F2FP.F16.F32.PACK_AB R22, R9, R8 ;  /* 0x000000080916723e */ /* 0x000fce00000000ff */
.L_x_146:
[----:B------:R-:W-:Y:S05]  /*1bb0*/  BSYNC.RECONVERGENT B2 ;  /* 0x0000000000027941 */ /* 0x000fea0003800200 */
.L_x_145:
[C-C-:B------:R-:W-:Y:S02]  /*1bc0*/  PRMT R4, R22.reuse, 0x5410, R23.reuse ;  /* 0x0000541016047816 */ /* 0x140fe40000000017 */
[----:B------:R-:W-:-:S03]  /*1bd0*/  PRMT R5, R22, 0x7632, R23 ;  /* 0x0000763216057816 */ /* 0x000fc60000000017 */
[----:B------:R0:W-:Y:S04]  /*1be0*/  STS [R21], R4 ;  /* 0x0000000415007388 */ /* 0x0001e80000000800 */
[----:B------:R0:W-:Y:S01]  /*1bf0*/  STS [R20], R5 ;  /* 0x0000000514007388 */ /* 0x0001e20000000800 */
[----:B------:R-:W-:Y:S05]  /*1c00*/  BRA `(.L_x_147) ;  /* 0x00000000009c7947 */ /* 0x000fea0003800000 */
.L_x_144:
[----:B------:R-:W-:-:S05]  /*1c10*/  LEA.HI R5, R5, R5, RZ, 0x1 ;  /* 0x0000000505057211 */ /* 0x000fca00078f08ff */
[----:B------:R-:W-:-:S05]  /*1c20*/  IMAD.SHL.U32 R5, R5, 0x2, RZ ;  /* 0x0000000205057824 */ /* 0x000fca00078e00ff */
        /* <DEDUP_REMOVED lines=37> */
.L_x_147:
[----:B------:R-:W-:Y:S05]  /*1e80*/  BSYNC.RECONVERGENT B1 ;  /* 0x0000000000017941 */ /* 0x000fea0003800200 */
.L_x_143:
[C-C-:B0-----:R-:W-:Y:S02]  /*1e90*/  PRMT R4, R24.reuse, 0x5410, R25.reuse ;  /* 0x0000541018047816 */ /* 0x141fe40000000019 */
[----:B------:R-:W-:-:S03]  /*1ea0*/  PRMT R5, R24, 0x7632, R25 ;  /* 0x0000763218057816 */ /* 0x000fc60000000019 */
[----:B------:R0:W-:Y:S04]  /*1eb0*/  STS [R15], R4 ;  /* 0x000000040f007388 */ /* 0x0001e80000000800 */
[----:B------:R0:W-:Y:S02]  /*1ec0*/  STS [R14], R5 ;  /* 0x000000050e007388 */ /* 0x0001e40000000800 */
.L_x_142:
[----:B------:R-:W-:Y:S05]  /*1ed0*/  BSYNC.RECONVERGENT B0 ;  /* 0x0000000000007941 */ /* 0x000fea0003800200 */
.L_x_141:
        /* <DEDUP_REMOVED lines=8> */
[----:B------:R-:W-:-:S05]  /*1f60*/  @!P0 IMAD R3, R26, 0x2, R3 ;  /* 0x000000021a038824 */ /* 0x000fca00078e0203 */
[----:B------:R3:W2:Y:S02]  /*1f70*/  @!P0 LDS.64 R22, [R3] ;  /* 0x0000000003168984 */ /* 0x0006a40000000a00 */
.L_x_149:
[----:B------:R-:W-:Y:S05]  /*1f80*/  BSYNC.RECONVERGENT B0 ;  /* 0x0000000000007941 */ /* 0x000fea0003800200 */
.L_x_148:
[----:B------:R-:W-:Y:S06]  /*1f90*/  BAR.SYNC.DEFER_BLOCKING 0x0 ;  /* 0x0000000000007b1d */ /* 0x000fec0000010000 */
.L_x_138:
[----:B------:R-:W-:Y:S05]  /*1fa0*/  BSYNC.RECONVERGENT B6 ;  /* 0x0000000000067941 */ /* 0x000fea0003800200 */
.L_x_135:
[----:B------:R-:W3:Y:S01]  /*1fb0*/  LDC R117, c[0x0][0x3f4] ;  /* 0x0000fd00ff757b82 */ /* 0x000ee20000000800 */
[----:B------:R-:W-:Y:S01]  /*1fc0*/  ISETP.GT.U32.AND P0, PT, R16, 0x1f, PT ;  /* 0x0000001f1000780c */ /* 0x000fe20003f04070 */
[----:B------:R-:W-:Y:S01]  /*1fd0*/  IMAD.MOV.U32 R118, RZ, RZ, -0x800001 ;  /* 0xff7fffffff767424 */ /* 0x000fe200078e00ff */
[----:B---3--:R-:W-:-:S04]  /*1fe0*/  IADD3 R0, PT, PT, RZ, -R117, RZ ;  /* 0x80000075ff007210 */ /* 0x008fc80007ffe0ff */
[----:B------:R-:W-:-:S04]  /*1ff0*/  VIADDMNMX R0, R0, UR45, RZ, !PT ;  /* 0x0000002d00007c46 */ /* 0x000fc8000f8001ff */
[----:B------:R-:W-:-:S03]  /*2000*/  R2UR UR12, R0 ;  /* 0x00000000000c72ca */ /* 0x000fc600000e0000 */
[----:B------:R-:W-:-:S12]  /*2010*/  @P0 BRA `(.L_x_150) ;  /* 0x0000000000f80947 */ /* 0x000fd80003800000 */
[----:B------:R-:W3:Y:S01]  /*2020*/  LDCU UR4, c[0x0][0x40c] ;  /* 0x00008180ff0477ac */ /* 0x000ee20008000800 */
[----:B------:R-:W5:Y:S01]  /*2030*/  S2R R7, SR_CgaCtaId ;  /* 0x0000000000077919 */ /* 0x000f620000008800 */
[----:B------:R-:W-:Y:S01]  /*2040*/  MOV R10, 0x400 ;  /* 0x00000400000a7802 */ /* 0x000fe20000000f00 */
[----:B--2-4-:R-:W-:-:S04]  /*2050*/  HMUL2 R11, R25, R23 ;  /* 0x00000017190b7232 */ /* 0x014fc80000000000 */
[----:B------:R-:W-:Y:S02]  /*2060*/  VIADD R0, R10, 0x20 ;  /* 0x000000200a007836 */ /* 0x000fe40000000000 */
[----:B------:R-:W-:Y:S01]  /*2070*/  HFMA2 R11, R24, R22, R11 ;  /* 0x00000016180b7231 */ /* 0x000fe2000000000b */
[----:B---3--:R-:W-:-:S04]  /*2080*/  ISETP.NE.AND P1, PT, RZ, UR4, PT ;  /* 0x00000004ff007c0c */ /* 0x008fc8000bf25270 */
[----:B------:R-:W-:Y:S01]  /*2090*/  HADD2.F32 R13, -RZ, R11.H0_H0 ;  /* 0x2000000bff0d7230 */ /* 0x000fe20000004100 */
[----:B------:R-:W-:Y:S01]  /*20a0*/  UMOV UR4, 0xffffffff ;  /* 0xffffffff00047882 */ /* 0x000fe20000000000 */
[----:B------:R-:W-:-:S07]  /*20b0*/  ISETP.GT.U32.OR P0, PT, R16, 0x17, P1 ;  /* 0x000000171000780c */ /* 0x000fce0000f04470 */
[----:B------:R-:W-:Y:S02]  /*20c0*/  @!P1 IADD3 R6, PT, PT, R10, 0x120, RZ ;  /* 0x000001200a069810 */ /* 0x000fe40007ffe0ff */
[----:B-----5:R-:W-:Y:S01]  /*20d0*/  LEA R3, R7, R0, 0x18 ;  /* 0x0000000007037211 */ /* 0x020fe200078ec0ff */
[----:B------:R-:W-:-:S03]  /*20e0*/  HADD2.F32 R0, -RZ, R11.H1_H1 ;  /* 0x3000000bff007230 */ /* 0x000fc60000004100 */
[----:B01----:R-:W0:Y:S01]  /*20f0*/  @!P0 LDC.64 R4, c[0x0][0x3b8] ;  /* 0x0000ee00ff048b82 */ /* 0x003e220000000a00 */
[----:B------:R-:W-:Y:S01]  /*2100*/  @!P0 IMAD R9, R117, UR43, R83 ;  /* 0x0000002b75098c24 */ /* 0x000fe2000f8e0253 */
[----:B------:R-:W-:Y:S01]  /*2110*/  @!P1 LEA R7, R7, R6, 0x18 ;  /* 0x0000000607079211 */ /* 0x000fe200078ec0ff */
[----:B------:R-:W-:Y:S02]  /*2120*/  @!P0 IMAD R8, R82, R117, UR40 ;  /* 0x0000002852088e24 */ /* 0x000fe4000f8e0275 */
[----:B------:R-:W-:Y:S01]  /*2130*/  FADD.FTZ R13, R13, R0 ;  /* 0x000000000d0d7221 */ /* 0x000fe20000010000 */
[C---:B------:R-:W-:Y:S01]  /*2140*/  IMAD R3, R16.reuse, 0x8, R3 ;  /* 0x0000000810037824 */ /* 0x040fe200078e0203 */
[----:B------:R-:W-:Y:S01]  /*2150*/  @!P1 LEA R7, R16, R7, 0x3 ;  /* 0x0000000710079211 */ /* 0x000fe200078e18ff */
[----:B------:R-:W-:-:S03]  /*2160*/  @!P0 IMAD R9, R8, 0x8, R9 ;  /* 0x0000000808098824 */ /* 0x000fc600078e0209 */
[----:B------:R1:W-:Y:S04]  /*2170*/  STS.64 [R3], R24 ;  /* 0x0000001803007388 */ /* 0x0003e80000000a00 */
[----:B------:R1:W-:Y:S01]  /*2180*/  @!P1 STS.64 [R7], R18 ;  /* 0x0000001207009388 */ /* 0x0003e20000000a00 */
[----:B0-----:R-:W-:-:S05]  /*2190*/  @!P0 IMAD.WIDE R4, R9, 0x2, R4 ;  /* 0x0000000209048825 */ /* 0x001fca00078e0204 */
[----:B------:R1:W-:Y:S01]  /*21a0*/  @!P0 STG.E.64 desc[UR36][R4.64], R22 ;  /* 0x0000001604008986 */ /* 0x0003e2000c101b24 */
[----:B------:R-:W-:Y:S05]  /*21b0*/  BRA.DIV UR4, `(.L_x_151) ;  /* 0x0000008e04cc7947 */ /* 0x000fea000b800000 */
[----:B------:R-:W0:Y:S02]  /*21c0*/  SHFL.BFLY PT, R14, R13, 0x10, 0x1f ;  /* 0x0e001f000d0e7f89 */ /* 0x000e2400000e0000 */
[----:B0-----:R-:W-:-:S05]  /*21d0*/  FADD.FTZ R0, R13, R14 ;  /* 0x0000000e0d007221 */ /* 0x001fca0000010000 */
[----:B------:R-:W1:Y:S02]  /*21e0*/  SHFL.BFLY PT, R14, R0, 0x8, 0x1f ;  /* 0x0d001f00000e7f89 */ /* 0x000e6400000e0000 */
[----:B-1----:R-:W-:-:S05]  /*21f0*/  FADD.FTZ R3, R0, R14 ;  /* 0x0000000e00037221 */ /* 0x002fca0000010000 */
[----:B------:R-:W0:Y:S02]  /*2200*/  SHFL.BFLY PT, R14, R3, 0x4, 0x1f ;  /* 0x0c801f00030e7f89 */ /* 0x000e2400000e0000 */
[----:B0-----:R-:W-:-:S05]  /*2210*/  FADD.FTZ R4, R3, R14 ;  /* 0x0000000e03047221 */ /* 0x001fca0000010000 */
[----:B------:R-:W0:Y:S02]  /*2220*/  SHFL.BFLY PT, R14, R4, 0x2, 0x1f ;  /* 0x0c401f00040e7f89 */ /* 0x000e2400000e0000 */
[----:B0-----:R-:W-:-:S05]  /*2230*/  FADD.FTZ R5, R4, R14 ;  /* 0x0000000e04057221 */ /* 0x001fca0000010000 */
[----:B------:R0:W1:Y:S02]  /*2240*/  SHFL.BFLY PT, R14, R5, 0x1, 0x1f ;  /* 0x0c201f00050e7f89 */ /* 0x00006400000e0000 */
.L_x_260:
        /* <DEDUP_REMOVED lines=14> */
[----:B------:R-:W1:Y:S01]  /*2330*/  S2UR UR6, SR_CgaCtaId ;  /* 0x00000000000679c3 */ /* 0x000e620000008800 */
[----:B0-----:R-:W-:Y:S01]  /*2340*/  IMAD.U32 R5, RZ, RZ, UR5 ;  /* 0x00000005ff057e24 */ /* 0x001fe2000f8e00ff */
[----:B------:R-:W0:Y:S04]  /*2350*/  LDCU UR7, c[0x0][0x410] ;  /* 0x00008200ff0777ac */ /* 0x000e280008000800 */
[----:B------:R-:W2:Y:S01]  /*2360*/  @P0 LDG.E.U16 R4, desc[UR36][R4.64] ;  /* 0x0000002404040981 */ /* 0x000ea2000c1e1500 */
[----:B------:R-:W-:Y:S01]  /*2370*/  R2UR UR5, R10 ;  /* 0x000000000a0572ca */ /* 0x000fe200000e0000 */
[----:B------:R-:W-:-:S12]  /*2380*/  UIADD3 UR4, UPT, UPT, UR45, -UR12, URZ ;  /* 0x8000000c2d047290 */ /* 0x000fd8000fffe0ff */
[----:B------:R-:W-:Y:S01]  /*2390*/  UIADD3 UR5, UPT, UPT, UR5, 0x220, URZ ;  /* 0x0000022005057890 */ /* 0x000fe2000fffe0ff */
[----:B0-----:R-:W-:-:S03]  /*23a0*/  FMUL.FTZ R118, R14, UR7 ;  /* 0x000000070e767c20 */ /* 0x001fc60008410000 */
[----:B-1----:R-:W-:-:S04]  /*23b0*/  ULEA UR5, UR6, UR5, 0x18 ;  /* 0x0000000506057291 */ /* 0x002fc8000f8ec0ff */
[----:B------:R-:W-:Y:S01]  /*23c0*/  ULEA UR4, UR4, UR5, 0x2 ;  /* 0x0000000504047291 */ /* 0x000fe2000f8e10ff */
[----:B--2---:R-:W-:-:S05]  /*23d0*/  @P0 HADD2.F32 R3, -RZ, R4.H0_H0 ;  /* 0x20000004ff030230 */ /* 0x004fca0000004100 */
[----:B------:R-:W-:-:S05]  /*23e0*/  @P0 FADD.FTZ R118, R118, R3 ;  /* 0x0000000376760221 */ /* 0x000fca0000010000 */
[----:B------:R3:W-:Y:S02]  /*23f0*/  STS [UR4+-0x4], R118 ;  /* 0xfffffc76ff007988 */ /* 0x0007e40008000804 */
.L_x_150:
[----:B------:R-:W-:Y:S05]  /*2400*/  WARPSYNC.ALL ;  /* 0x0000000000007948 */ /* 0x000fea0003800000 */
[----:B------:R-:W5:Y:S08]  /*2410*/  S2UR UR16, SR_CgaCtaId ;  /* 0x00000000001079c3 */ /* 0x000f700000008800 */
[----:B------:R-:W-:Y:S01]  /*2420*/  BAR.SYNC.DEFER_BLOCKING 0x0 ;  /* 0x0000000000007b1d */ /* 0x000fe20000010000 */
[----:B------:R-:W-:-:S04]  /*2430*/  SHF.L.U32 R0, R16, 0x3, RZ ;  /* 0x0000000310007819 */ /* 0x000fc800000006ff */
[----:B------:R-:W-:Y:S01]  /*2440*/  LOP3.LUT R0, R0, 0x8, RZ, 0xc0, !PT ;  /* 0x0000000800007812 */ /* 0x000fe200078ec0ff */
[----:B------:R-:W-:Y:S01]  /*2450*/  UMOV UR13, 0x400 ;  /* 0x00000400000d7882 */ /* 0x000fe20000000000 */
[----:B------:R-:W0:Y:S01]  /*2460*/  LDCU UR7, c[0x0][0x40c] ;  /* 0x00008180ff0777ac */ /* 0x000e220008000800 */
[----:B------:R-:W-:Y:S01]  /*2470*/  UIADD3 UR4, UPT, UPT, UR13, 0x20, URZ ;  /* 0x000000200d047890 */ /* 0x000fe2000fffe0ff */
[----:B------:R-:W1:Y:S01]  /*2480*/  LDCU UR6, c[0x0][0x3f0] ;  /* 0x00007e00ff0677ac */ /* 0x000e620008000800 */
[----:B------:R-:W2:Y:S01]  /*2490*/  LDCU UR17, c[0x0][0x40c] ;  /* 0x00008180ff1177ac */ /* 0x000ea20008000800 */
[----:B------:R-:W2:Y:S01]  /*24a0*/  LDCU UR18, c[0x0][0x3f8] ;  /* 0x00007f00ff1277ac */ /* 0x000ea20008000800 */
[----:B-----5:R-:W-:Y:S02]  /*24b0*/  ULEA UR4, UR16, UR4, 0x18 ;  /* 0x0000000410047291 */ /* 0x020fe4000f8ec0ff */
[----:B0-----:R-:W-:Y:S01]  /*24c0*/  UISETP.NE.AND UP0, UPT, UR7, URZ, UPT ;  /* 0x000000ff0700728c */ /* 0x001fe2000bf05270 */
[----:B------:R-:W0:Y:S01]  /*24d0*/  LDCU UR19, c[0x0][0x410] ;  /* 0x00008200ff1377ac */ /* 0x000e220008000800 */
[----:B-1----:R-:W-:-:S05]  /*24e0*/  UIMAD UR6, UR41, UR6, UR47 ;  /* 0x00000006290672a4 */ /* 0x002fca000f8e022f */
[----:B------:R1:W0:Y:S01]  /*24f0*/  LDS.64 R80, [R0+UR4] ;  /* 0x0000000400507984 */ /* 0x0002220008000a00 */
[----:B------:R-:W0:Y:S03]  /*2500*/  LDCU.64 UR8, c[0x0][0x3b8] ;  /* 0x00007700ff0877ac */ /* 0x000e260008000a00 */
[----:B------:R1:W0:Y:S01]  /*2510*/  LDS.64 R78, [R0+UR4+0x10] ;  /* 0x00001004004e7984 */ /* 0x0002220008000a00 */
[----:B------:R-:W0:Y:S03]  /*2520*/  LDCU.64 UR10, c[0x0][0x438] ;  /* 0x00008700ff0a77ac */ /* 0x000e260008000a00 */
[----:B------:R1:W0:Y:S01]  /*2530*/  LDS.64 R76, [R0+UR4+0x20] ;  /* 0x00002004004c7984 */ /* 0x0002220008000a00 */
[----:B------:R-:W0:Y:S03]  /*2540*/  LDCU.64 UR14, c[0x0][0x448] ;  /* 0x00008900ff0e77ac */ /* 0x000e260008000a00 */
[----:B------:R1:W0:Y:S01]  /*2550*/  LDS.64 R74, [R0+UR4+0x30] ;  /* 0x00003004004a7984 */ /* 0x0002220008000a00 */
[----:B------:R-:W-:-:S03]  /*2560*/  UIMAD UR6, UR6, 0x60, URZ ;  /* 0x00000060060678a4 */ /* 0x000fc6000f8e02ff */
[----:B------:R1:W0:Y:S04]  /*2570*/  LDS.64 R72, [R0+UR4+0x40] ;  /* 0x0000400400487984 */ /* 0x0002280008000a00 */
        /* <DEDUP_REMOVED lines=10> */
[----:B------:R1:W0:Y:S01]  /*2620*/  LDS.64 R50, [R0+UR4+0xf0] ;  /* 0x0000f00400327984 */ /* 0x0002220008000a00 */
[----:B------:R-:W-:-:S04]  /*2630*/  UIADD3 UR4, UPT, UPT, UR46, 0xf, -UR12 ;  /* 0x0000000f2e047890 */ /* 0x000fc8000fffe80c */
[----:B------:R-:W-:-:S04]  /*2640*/  USHF.R.S32.HI UR5, URZ, 0x1f, UR4 ;  /* 0x0000001fff057899 */ /* 0x000fc80008011404 */
[----:B------:R-:W-:-:S04]  /*2650*/  ULEA.HI UR4, UR5, UR4, URZ, 0x4 ;  /* 0x0000000405047291 */ /* 0x000fc8000f8f20ff */
[----:B------:R-:W-:-:S06]  /*2660*/  ULOP3.LUT UR4, UR4, 0xfffffff0, URZ, 0xc0, !UPT ;  /* 0xfffffff004047892 */ /* 0x000fcc000f8ec0ff */
[----:B------:R-:W-:Y:S01]  /*2670*/  ISETP.GE.AND P0, PT, R82, UR4, PT ;  /* 0x0000000452007c0c */ /* 0x000fe2000bf06270 */
[----:B-12---:R-:W-:-:S12]  /*2680*/  BRA.U UP0, `(.L_x_152) ;  /* 0x00000001004c7547 */ /* 0x006fd8000b800000 */
[----:B------:R-:W-:-:S04]  /*2690*/  UIADD3 UR5, UPT, UPT, UR13, 0x120, URZ ;  /* 0x000001200d057890 */ /* 0x000fc8000fffe0ff */
[----:B------:R-:W-:-:S06]  /*26a0*/  ULEA UR5, UR16, UR5, 0x18 ;  /* 0x0000000510057291 */ /* 0x000fcc000f8ec0ff */
[----:B------:R-:W-:-:S05]  /*26b0*/  LEA R0, R83, UR5, 0x1 ;  /* 0x0000000553007c11 */ /* 0x000fca000f8e08ff */
[----:B------:R1:W2:Y:S04]  /*26c0*/  LDS.64 R48, [R0] ;  /* 0x0000000000307984 */ /* 0x0002a80000000a00 */
[----:B------:R1:W0:Y:S04]  /*26d0*/  LDS.64 R46, [R0+0x10] ;  /* 0x00001000002e7984 */ /* 0x0002280000000a00 */
        /* <DEDUP_REMOVED lines=10> */
[----:B----4-:R1:W4:Y:S04]  /*2780*/  LDS.64 R24, [R0+0xc0] ;  /* 0x0000c00000187984 */ /* 0x0103280000000a00 */
[----:B------:R1:W0:Y:S04]  /*2790*/  LDS.64 R22, [R0+0xd0] ;  /* 0x0000d00000167984 */ /* 0x0002280000000a00 */
[----:B------:R1:W0:Y:S04]  /*27a0*/  LDS.64 R20, [R0+0xe0] ;  /* 0x0000e00000147984 */ /* 0x0002280000000a00 */
[----:B--2---:R1:W0:Y:S02]  /*27b0*/  LDS.64 R18, [R0+0xf0] ;  /* 0x0000f00000127984 */ /* 0x0042240000000a00 */
.L_x_152:
[----:B------:R-:W-:Y:S04]  /*27c0*/  BSSY B0, `(.L_x_153) ;  /* 0x00003a7000007945 */ /* 0x000fe80003800000 */
[----:B------:R-:W-:Y:S05]  /*27d0*/  @P0 BRA `(.L_x_154) ;  /* 0x0000003800940947 */ /* 0x000fea0003800000 */
[----:B-1----:R-:W-:Y:S01]  /*27e0*/  IABS R0, R117 ;  /* 0x0000007500007213 */ /* 0x002fe20000000000 */
[----:B------:R-:W1:Y:S01]  /*27f0*/  LDCU UR22, c[0x0][0x3f8] ;  /* 0x00007f00ff1677ac */ /* 0x000e620008000800 */
[----:B------:R-:W2:Y:S01]  /*2800*/  LDC.64 R124, c[0x0][0x450] ;  /* 0x00011400ff7c7b82 */ /* 0x000ea20000000a00 */
[----:B------:R-:W-:Y:S01]  /*2810*/  IMAD.U32 R8, RZ, RZ, UR4 ;  /* 0x00000004ff087e24 */ /* 0x000fe2000f8e00ff */
[----:B------:R-:W5:Y:S01]  /*2820*/  I2F.RP R3, R0 ;  /* 0x0000000000037306 */ /* 0x000f620000209400 */
[----:B------:R-:W3:Y:S01]  /*2830*/  LDCU.64 UR20, c[0x0][0x420] ;  /* 0x00008400ff1477ac */ /* 0x000ee20008000a00 */
[----:B------:R-:W-:Y:S02]  /*2840*/  IMAD R117, R117, 0x60, RZ ;  /* 0x0000006075757824 */ /* 0x000fe400078e02ff */
[----:B------:R-:W-:Y:S01]  /*2850*/  VIADD R8, R8, UR12 ;  /* 0x0000000c08087c36 */ /* 0x000fe20008000000 */
[----:B------:R-:W4:Y:S03]  /*2860*/  LDCU UR23, c[0x0][0x440] ;  /* 0x00008800ff1777ac */ /* 0x000f260008000800 */
[----:B-----5:R-:W5:Y:S01]  /*2870*/  MUFU.RCP R3, R3 ;  /* 0x0000000300037308 */ /* 0x020f620000001000 */
[----:B-1----:R-:W-:-:S02]  /*2880*/  UIMAD UR5, UR38, UR22, UR47 ;  /* 0x00000016260572a4 */ /* 0x002fc4000f8e022f */
[----:B------:R-:W-:Y:S01]  /*2890*/  IMAD R9, R117, UR22, RZ ;  /* 0x0000001675097c24 */ /* 0x000fe2000f8e02ff */
[----:B---3--:R-:W-:-:S03]  /*28a0*/  ISETP.NE.U32.AND P0, PT, RZ, UR20, PT ;  /* 0x00000014ff007c0c */ /* 0x008fc6000bf05070 */
[----:B------:R-:W-:Y:S01]  /*28b0*/  MOV R6, UR5 ;  /* 0x0000000500067c02 */ /* 0x000fe20008000f00 */
[----:B------:R-:W-:Y:S01]  /*28c0*/  UIADD3 UR5, UPT, UPT, UR13, 0x220, URZ ;  /* 0x000002200d057890 */ /* 0x000fe2000fffe0ff */
[----:B------:R-:W-:Y:S01]  /*28d0*/  ISETP.NE.AND.EX P0, PT, RZ, UR21, PT, P0 ;  /* 0x00000015ff007c0c */ /* 0x000fe2000bf05300 */
[----:B----4-:R-:W-:Y:S02]  /*28e0*/  UIMAD UR7, UR47, UR23, UR46 ;  /* 0x000000172f0772a4 */ /* 0x010fe4000f8e022e */
[----:B------:R-:W-:Y:S01]  /*28f0*/  IMAD R83, R6, 0x60, R83 ;  /* 0x0000006006537824 */ /* 0x000fe200078e0253 */
[----:B------:R-:W-:Y:S01]  /*2900*/  ULEA UR5, UR16, UR5, 0x18 ;  /* 0x0000000510057291 */ /* 0x000fe2000f8ec0ff */
[----:B------:R-:W-:Y:S02]  /*2910*/  IMAD.U32 R6, RZ, RZ, UR23 ;  /* 0x00000017ff067e24 */ /* 0x000fe4000f8e00ff */
[----:B--2---:R-:W-:-:S03]  /*2920*/  IMAD.WIDE R124, R83, 0x2, R124 ;  /* 0x00000002537c7825 */ /* 0x004fc600078e027c */
[----:B------:R-:W-:Y:S01]  /*2930*/  LEA R10, R82, UR5, 0x2 ;  /* 0x00000005520a7c11 */ /* 0x000fe2000f8e10ff */
[----:B-----5:R-:W-:-:S04]  /*2940*/  VIADD R4, R3, 0xffffffe ;  /* 0x0ffffffe03047836 */ /* 0x020fc80000000000 */
[----:B------:R1:W2:Y:S02]  /*2950*/  F2I.FTZ.U32.TRUNC.NTZ R5, R4 ;  /* 0x0000000400057305 */ /* 0x0002a4000021f000 */
[----:B-1----:R-:W-:Y:S02]  /*2960*/  IMAD.MOV.U32 R4, RZ, RZ, RZ ;  /* 0x000000ffff047224 */ /* 0x002fe400078e00ff */
[----:B--2---:R-:W-:-:S04]  /*2970*/  IMAD.MOV R7, RZ, RZ, -R5 ;  /* 0x000000ffff077224 */ /* 0x004fc800078e0a05 */
[----:B------:R-:W-:Y:S02]  /*2980*/  IMAD R3, R7, R0, RZ ;  /* 0x0000000007037224 */ /* 0x000fe400078e02ff */
[----:B------:R-:W-:Y:S02]  /*2990*/  VIADD R7, R82, UR12 ;  /* 0x0000000c52077c36 */ /* 0x000fe40008000000 */
[----:B------:R-:W-:Y:S01]  /*29a0*/  IMAD.HI.U32 R3, R5, R3, R4 ;  /* 0x0000000305037227 */ /* 0x000fe200078e0004 */
[----:B------:R-:W-:-:S03]  /*29b0*/  MOV R4, UR20 ;  /* 0x0000001400047c02 */ /* 0x000fc60008000f00 */
[--C-:B------:R-:W-:Y:S01]  /*29c0*/  IMAD R6, R6, UR7, R7.reuse ;  /* 0x0000000706067c24 */ /* 0x100fe2000f8e0207 */
[----:B------:R-:W-:Y:S02]  /*29d0*/  IADD3 R4, P1, P2, R4, UR42, R7 ;  /* 0x0000002a04047c10 */ /* 0x000fe4000fa3e007 */
[----:B------:R-:W-:Y:S02]  /*29e0*/  IADD3 R7, PT, PT, R7, 0x1, RZ ;  /* 0x0000000107077810 */ /* 0x000fe40007ffe0ff */
[----:B------:R-:W-:-:S09]  /*29f0*/  IADD3.X R5, PT, PT, R2, UR21, RZ, P1, P2 ;  /* 0x0000001502057c10 */ /* 0x000fd20008fe44ff */
.L_x_190:
[----:B------:R-:W2:Y:S01]  /*2a00*/  @P0 LDG.E.U8 R14, desc[UR36][R4.64] ;  /* 0x00000024040e0981 */ /* 0x000ea2000c1e1100 */
[----:B------:R-:W1:Y:S01]  /*2a10*/  LDC R11, c[0x0][0x3f4] ;  /* 0x0000fd00ff0b7b82 */ /* 0x000e620000000800 */
[----:B------:R-:W-:Y:S01]  /*2a20*/  VIADD R116, R7, 0xffffffff ;  /* 0xffffffff07747836 */ /* 0x000fe20000000000 */
[----:B------:R-:W-:Y:S04]  /*2a30*/  BSSY.RECONVERGENT B1, `(.L_x_155) ;  /* 0x0000041000017945 */ /* 0x000fe80003800200 */
[----:B------:R-:W-:Y:S02]  /*2a40*/  IABS R114, R116 ;  /* 0x0000007400727213 */ /* 0x000fe40000000000 */
[----:B------:R-:W-:-:S03]  /*2a50*/  ISETP.GE.AND P2, PT, R116, RZ, PT ;  /* 0x000000ff7400720c */ /* 0x000fc60003f46270 */
[----:B------:R-:W-:-:S05]  /*2a60*/  IMAD.HI.U32 R12, R3, R114, RZ ;  /* 0x00000072030c7227 */ /* 0x000fca00078e00ff */
[----:B0-----:R-:W-:Y:S02]  /*2a70*/  IADD3 R13, PT, PT, -R12, RZ, RZ ;  /* 0x000000ff0c0d7210 */ /* 0x001fe40007ffe1ff */
[----:B-1----:R-:W-:-:S05]  /*2a80*/  IABS R15, R11 ;  /* 0x0000000b000f7213 */ /* 0x002fca0000000000 */
[----:B------:R-:W-:Y:S01]  /*2a90*/  IMAD R114, R15, R13, R114 ;  /* 0x0000000d0f727224 */ /* 0x000fe200078e0272 */
[----:B------:R-:W-:-:S04]  /*2aa0*/  MOV R13, UR45 ;  /* 0x0000002d000d7c02 */ /* 0x000fc80008000f00 */
[----:B------:R-:W-:Y:S01]  /*2ab0*/  ISETP.GT.U32.AND P1, PT, R0, R114, PT ;  /* 0x000000720000720c */ /* 0x000fe20003f24070 */
[----:B------:R-:W-:-:S12]  /*2ac0*/  VIADD R13, R13, 0xffffffff ;  /* 0xffffffff0d0d7836 */ /* 0x000fd80000000000 */
[----:B------:R-:W-:-:S05]  /*2ad0*/  @!P1 IMAD.IADD R114, R114, 0x1, -R15 ;  /* 0x0000000172729824 */ /* 0x000fca00078e0a0f */
[----:B------:R-:W-:-:S13]  /*2ae0*/  ISETP.GT.U32.AND P1, PT, R0, R114, PT ;  /* 0x000000720000720c */ /* 0x000fda0003f24070 */
[----:B------:R-:W-:Y:S01]  /*2af0*/  @!P1 IMAD.IADD R114, R114, 0x1, -R15 ;  /* 0x0000000172729824 */ /* 0x000fe200078e0a0f */
[----:B------:R-:W-:-:S03]  /*2b00*/  ISETP.GE.AND P1, PT, R116, R13, PT ;  /* 0x0000000d7400720c */ /* 0x000fc60003f26270 */
[----:B------:R-:W-:Y:S01]  /*2b10*/  @!P2 IMAD.MOV R114, RZ, RZ, -R114 ;  /* 0x000000ffff72a224 */ /* 0x000fe200078e0a72 */
[----:B--2---:R-:W-:-:S04]  /*2b20*/  ISETP.NE.AND P3, PT, R14, RZ, P0 ;  /* 0x000000ff0e00720c */ /* 0x004fc80000765270 */
[----:B------:R-:W-:Y:S02]  /*2b30*/  P2R R119, PR, RZ, 0x8 ;  /* 0x00000008ff777803 */ /* 0x000fe40000000000 */
[----:B------:R-:W-:-:S13]  /*2b40*/  ISETP.NE.AND P3, PT, R11, RZ, PT ;  /* 0x000000ff0b00720c */ /* 0x000fda0003f65270 */
[----:B------:R-:W-:-:S04]  /*2b50*/  @!P3 LOP3.LUT R114, RZ, R11, RZ, 0x33, !PT ;  /* 0x0000000bff72b212 */ /* 0x000fc800078e33ff */
[----:B------:R-:W-:Y:S01]  /*2b60*/  SHF.L.U32 R120, R114, 0x3, RZ ;  /* 0x0000000372787819 */ /* 0x000fe200000006ff */
[----:B------:R-:W-:Y:S06]  /*2b70*/  @P1 BRA `(.L_x_156) ;  /* 0x0000000000b01947 */ /* 0x000fec0003800000 */
[----:B------:R-:W-:-:S13]  /*2b80*/  ISETP.GE.AND P1, PT, R120, R117, PT ;  /* 0x000000757800720c */ /* 0x000fda0003f26270 */
[----:B------:R-:W1:Y:S01]  /*2b90*/  @!P1 LDC.64 R14, c[0x0][0x3c8] ;  /* 0x0000f200ff0e9b82 */ /* 0x000e620000000a00 */
[----:B------:R-:W-:-:S04]  /*2ba0*/  @!P1 IADD3 R12, P2, PT, R114, UR42, RZ ;  /* 0x0000002a720c9c10 */ /* 0x000fc8000ff5e0ff */
[----:B-1----:R-:W-:Y:S01]  /*2bb0*/  @!P1 LEA R82, P3, R12, R14, 0x2 ;  /* 0x0000000e0c529211 */ /* 0x002fe200078610ff */
[----:B------:R-:W-:-:S05]  /*2bc0*/  @!P1 IMAD.X R14, RZ, RZ, R2, P2 ;  /* 0x000000ffff0e9224 */ /* 0x000fca00010e0602 */
[----:B------:R-:W-:Y:S02]  /*2bd0*/  @!P1 LEA.HI.X R83, R12, R15, R14, 0x2, P3 ;  /* 0x0000000f0c539211 */ /* 0x000fe400018f140e */
[----:B------:R-:W1:Y:S03]  /*2be0*/  @!P1 LDC.64 R14, c[0x0][0x3b8] ;  /* 0x0000ee00ff0e9b82 */ /* 0x000e660000000a00 */
[----:B------:R-:W2:Y:S01]  /*2bf0*/  @!P1 LDG.E R82, desc[UR36][R82.64] ;  /* 0x0000002452529981 */ /* 0x000ea2000c1e1900 */
[----:B------:R-:W-:-:S05]  /*2c00*/  @!P1 IMAD.SHL.U32 R12, R16, 0x4, RZ ;  /* 0x00000004100c9824 */ /* 0x000fca00078e00ff */
[----:B------:R-:W-:-:S05]  /*2c10*/  @!P1 LOP3.LUT R12, R12, 0x4, RZ, 0xc0, !PT ;  /* 0x000000040c0c9812 */ /* 0x000fca00078ec0ff */
[----:B------:R-:W-:-:S05]  /*2c20*/  @!P1 IMAD R115, R11, UR6, R12 ;  /* 0x000000060b739c24 */ /* 0x000fca000f8e020c */
[----:B------:R-:W-:Y:S01]  /*2c30*/  @!P1 SHF.R.S32.HI R121, RZ, 0x1f, R115 ;  /* 0x0000001fff799819 */ /* 0x000fe20000011473 */
[----:B--2---:R-:W-:Y:S01]  /*2c40*/  @!P1 IMAD R12, R9, R82, R120 ;  /* 0x00000052090c9224 */ /* 0x004fe200078e0278 */
[----:B------:R-:W-:-:S04]  /*2c50*/  CS2R R82, SRZ ;  /* 0x0000000000527805 */ /* 0x000fc8000001ff00 */
[----:B------:R-:W-:-:S04]  /*2c60*/  @!P1 IADD3 R115, P2, PT, R12, R115, RZ ;  /* 0x000000730c739210 */ /* 0x000fc80007f5e0ff */
[----:B------:R-:W-:Y:S02]  /*2c70*/  @!P1 LEA.HI.X.SX32 R12, R12, R121, 0x1, P2 ;  /* 0x000000790c0c9211 */ /* 0x000fe400010f0eff */
[----:B-1----:R-:W-:-:S04]  /*2c80*/  @!P1 LEA R14, P2, R115, R14, 0x1 ;  /* 0x0000000e730e9211 */ /* 0x002fc800078408ff */
[----:B------:R-:W-:-:S05]  /*2c90*/  @!P1 LEA.HI.X R15, R115, R15, R12, 0x1, P2 ;  /* 0x0000000f730f9211 */ /* 0x000fca00010f0c0c */
[----:B------:R1:W5:Y:S01]  /*2ca0*/  @!P1 LDG.E.64 R82, desc[UR36][R14.64] ;  /* 0x000000240e529981 */ /* 0x000362000c1e1b00 */
[----:B------:R-:W-:-:S09]  /*2cb0*/  UISETP.NE.AND UP0, UPT, UR17, URZ, UPT ;  /* 0x000000ff1100728c */ /* 0x000fd2000bf05270 */
[----:B-1----:R-:W-:Y:S05]  /*2cc0*/  BRA.U UP0, `(.L_x_156) ;  /* 0x00000001005c7547 */ /* 0x002fea000b800000 */
[----:B------:R-:W-:-:S13]  /*2cd0*/  ISETP.NE.AND P4, PT, R17, RZ, PT ;  /* 0x000000ff1100720c */ /* 0x000fda0003f85270 */
[----:B------:R-:W-:Y:S01]  /*2ce0*/  VOTEU.ANY UP0, P4 ;  /* 0x0000000000ff7886 */ /* 0x000fe20002000100 */
[----:B------:R-:W-:-:S13]  /*2cf0*/  PLOP3.LUT P2, PT, PT, PT, UP0, 0x80, 0x8 ;  /* 0x000000000008781c */ /* 0x000fda0003f4f008 */
[----:B------:R-:W2:Y:S01]  /*2d00*/  @P2 LDG.E.64 R14, desc[UR36][R124.64] ;  /* 0x000000247c0e2981 */ /* 0x000ea2000c1e1b00 */
[----:B------:R-:W-:Y:S01]  /*2d10*/  PLOP3.LUT P3, PT, PT, PT, UP0, 0x80, 0x8 ;  /* 0x000000000008781c */ /* 0x000fe20003f6f008 */
[----:B-----5:R-:W-:Y:S01]  /*2d20*/  HFMA2 R82, R82, 1, 1, R48 ;  /* 0x3c003c0052527831 */ /* 0x020fe20000000030 */
[----:B------:R-:W-:Y:S01]  /*2d30*/  PLOP3.LUT P2, PT, PT, PT, UP0, 0x80, 0x8 ;  /* 0x000000000008781c */ /* 0x000fe20003f4f008 */
[----:B------:R-:W-:-:S10]  /*2d40*/  HADD2 R83, R83, R49 ;  /* 0x0000003153537230 */ /* 0x000fd40000000000 */
[----:B--2---:R-:W-:Y:S02]  /*2d50*/  @P3 HFMA2 R83, R83, R15, -RZ ;  /* 0x0000000f53533231 */ /* 0x004fe400001000ff */
[----:B------:R-:W-:Y:S01]  /*2d60*/  @P2 HMUL2 R82, R82, R14 ;  /* 0x0000000e52522232 */ /* 0x000fe20000000000 */
[----:B------:R-:W-:Y:S06]  /*2d70*/  @P1 BRA `(.L_x_156) ;  /* 0x0000000000301947 */ /* 0x000fec0003800000 */
[----:B------:R-:W-:Y:S01]  /*2d80*/  S2UR UR5, SR_CTAID.Y ;  /* 0x00000000000579c3 */ /* 0x000fe20000002600 */
[----:B------:R-:W-:-:S04]  /*2d90*/  SHF.L.U32 R12, R16, 0x2, RZ ;  /* 0x00000002100c7819 */ /* 0x000fc800000006ff */
[----:B------:R-:W-:-:S03]  /*2da0*/  LOP3.LUT R15, R12, 0x4, RZ, 0xc0, !PT ;  /* 0x000000040c0f7812 */ /* 0x000fc600078ec0ff */
[----:B------:R-:W1:Y:S02]  /*2db0*/  S2UR UR7, SR_CTAID.X ;  /* 0x00000000000779c3 */ /* 0x000e640000002500 */
[----:B-1----:R-:W-:-:S06]  /*2dc0*/  UIMAD UR5, UR5, UR18, UR7 ;  /* 0x00000012050572a4 */ /* 0x002fcc000f8e0207 */
[----:B------:R-:W-:-:S04]  /*2dd0*/  IMAD R12, R11, UR5, RZ ;  /* 0x000000050b0c7c24 */ /* 0x000fc8000f8e02ff */
[----:B------:R-:W-:-:S05]  /*2de0*/  IMAD R15, R12, 0x60, R15 ;  /* 0x000000600c0f7824 */ /* 0x000fca00078e020f */
[----:B------:R-:W-:-:S04]  /*2df0*/  IADD3 R12, P1, PT, R120, R15, RZ ;  /* 0x0000000f780c7210 */ /* 0x000fc80007f3e0ff */
[----:B------:R-:W-:Y:S02]  /*2e00*/  LEA.HI.X.SX32 R15, R15, RZ, 0x1, P1 ;  /* 0x000000ff0f0f7211 */ /* 0x000fe400008f0eff */
[----:B0-----:R-:W-:-:S04]  /*2e10*/  LEA R14, P1, R12, UR8, 0x1 ;  /* 0x000000080c0e7c11 */ /* 0x001fc8000f8208ff */
[----:B------:R-:W-:-:S05]  /*2e20*/  LEA.HI.X R15, R12, UR9, R15, 0x1, P1 ;  /* 0x000000090c0f7c11 */ /* 0x000fca00088f0c0f */
[----:B------:R1:W-:Y:S04]  /*2e30*/  STG.E.64 desc[UR36][R14.64], R82 ;  /* 0x000000520e007986 */ /* 0x0003e8000c101b24 */
.L_x_156:
[----:B0-----:R-:W-:Y:S05]  /*2e40*/  BSYNC.RECONVERGENT B1 ;  /* 0x0000000000017941 */ /* 0x001fea0003800200 */
.L_x_155:
[----:B------:R-:W-:Y:S01]  /*2e50*/  ISETP.GE.AND P1, PT, R116, R13, PT ;  /* 0x0000000d7400720c */ /* 0x000fe20003f26270 */
[----:B------:R-:W-:Y:S01]  /*2e60*/  BSSY.RECONVERGENT B1, `(.L_x_157) ;  /* 0x0000062000017945 */ /* 0x000fe20003800200 */
[----:B------:R-:W-:-:S11]  /*2e70*/  IMAD.IADD R122, R114, 0x1, R11 ;  /* 0x00000001727a7824 */ /* 0x000fd600078e020b */
[----:B------:R-:W-:Y:S05]  /*2e80*/  @P1 BRA `(.L_x_158) ;  /* 0x00000004007c1947 */ /* 0x000fea0003800000 */
[----:B------:R-:W-:-:S05]  /*2e90*/  IMAD.SHL.U32 R86, R122, 0x8, RZ ;  /* 0x000000087a567824 */ /* 0x000fca00078e00ff */
[----:B------:R-:W-:-:S13]  /*2ea0*/  ISETP.GE.AND P2, PT, R86, R117, PT ;  /* 0x000000755600720c */ /* 0x000fda0003f46270 */
[----:B------:R-:W0:Y:S01]  /*2eb0*/  @!P2 LDC.64 R12, c[0x0][0x3c8] ;  /* 0x0000f200ff0cab82 */ /* 0x000e220000000a00 */
[----:B-1----:R-:W-:-:S04]  /*2ec0*/  @!P2 IADD3 R15, P3, PT, R114, UR42, RZ ;  /* 0x0000002a720fac10 */ /* 0x002fc8000ff7e0ff */
[----:B0-----:R-:W-:Y:S02]  /*2ed0*/  @!P2 LEA R14, P4, R15, R12, 0x2 ;  /* 0x0000000c0f0ea211 */ /* 0x001fe400078810ff */
[----:B------:R-:W-:-:S04]  /*2ee0*/  @!P2 IADD3.X R12, PT, PT, RZ, R2, RZ, P3, !PT ;  /* 0x00000002ff0ca210 */ /* 0x000fc80001ffe4ff */
[----:B------:R-:W-:Y:S02]  /*2ef0*/  @!P2 LEA.HI.X R15, R15, R13, R12, 0x2, P4 ;  /* 0x0000000d0f0fa211 */ /* 0x000fe400020f140c */
[----:B------:R-:W0:Y:S03]  /*2f00*/  @!P2 LDC.64 R12, c[0x0][0x3b8] ;  /* 0x0000ee00ff0cab82 */ /* 0x000e260000000a00 */
[----:B------:R-:W2:Y:S01]  /*2f10*/  @!P2 LDG.E R14, desc[UR36][R14.64] ;  /* 0x000000240e0ea981 */ /* 0x000ea2000c1e1900 */
[----:B------:R-:W-:-:S05]  /*2f20*/  @!P2 IMAD.SHL.U32 R84, R16, 0x4, RZ ;  /* 0x000000041054a824 */ /* 0x000fca00078e00ff */
[----:B------:R-:W-:-:S05]  /*2f30*/  @!P2 LOP3.LUT R85, R84, 0x4, RZ, 0xc0, !PT ;  /* 0x000000045455a812 */ /* 0x000fca00078ec0ff */
[----:B------:R-:W-:Y:S02]  /*2f40*/  @!P2 IMAD R87, R11, UR6, R85 ;  /* 0x000000060b57ac24 */ /* 0x000fe4000f8e0255 */
[----:B--2---:R-:W-:-:S05]  /*2f50*/  @!P2 IMAD R84, R9, R14, R86 ;  /* 0x0000000e0954a224 */ /* 0x004fca00078e0256 */
[----:B------:R-:W-:Y:S02]  /*2f60*/  @!P2 SHF.R.S32.HI R85, RZ, 0x1f, R84 ;  /* 0x0000001fff55a819 */ /* 0x000fe40000011454 */
[----:B------:R-:W-:-:S04]  /*2f70*/  @!P2 IADD3 R84, P3, PT, R87, R84, RZ ;  /* 0x000000545754a210 */ /* 0x000fc80007f7e0ff */
[----:B------:R-:W-:Y:S02]  /*2f80*/  @!P2 LEA.HI.X.SX32 R85, R87, R85, 0x1, P3 ;  /* 0x000000555755a211 */ /* 0x000fe400018f0eff */
[----:B0-----:R-:W-:-:S04]  /*2f90*/  @!P2 LEA R12, P3, R84, R12, 0x1 ;  /* 0x0000000c540ca211 */ /* 0x001fc800078608ff */
[----:B------:R-:W-:Y:S02]  /*2fa0*/  @!P2 LEA.HI.X R13, R84, R13, R85, 0x1, P3 ;  /* 0x0000000d540da211 */ /* 0x000fe400018f0c55 */
[----:B------:R-:W-:-:S06]  /*2fb0*/  CS2R R84, SRZ ;  /* 0x0000000000547805 */ /* 0x000fcc000001ff00 */
[----:B------:R0:W5:Y:S01]  /*2fc0*/  @!P2 LDG.E.64 R84, desc[UR36][R12.64] ;  /* 0x000000240c54a981 */ /* 0x000162000c1e1b00 */
[----:B------:R-:W-:-:S09]  /*2fd0*/  UISETP.NE.AND UP0, UPT, UR17, URZ, UPT ;  /* 0x000000ff1100728c */ /* 0x000fd2000bf05270 */
[----:B0-----:R-:W-:Y:S05]  /*2fe0*/  BRA.U UP0, `(.L_x_159) ;  /* 0x0000000100687547 */ /* 0x001fea000b800000 */
[----:B------:R-:W-:-:S13]  /*2ff0*/  ISETP.NE.AND P5, PT, R17, RZ, PT ;  /* 0x000000ff1100720c */ /* 0x000fda0003fa5270 */
[----:B------:R-:W-:Y:S01]  /*3000*/  VOTEU.ANY UP0, P5 ;  /* 0x0000000000ff7886 */ /* 0x000fe20002800100 */
[----:B------:R-:W-:-:S13]  /*3010*/  PLOP3.LUT P3, PT, PT, PT, UP0, 0x80, 0x8 ;  /* 0x000000000008781c */ /* 0x000fda0003f6f008 */
[----:B------:R-:W2:Y:S01]  /*3020*/  @P3 LDG.E.64 R14, desc[UR36][R124.64+0x10] ;  /* 0x000010247c0e3981 */ /* 0x000ea2000c1e1b00 */
[----:B------:R-:W-:Y:S01]  /*3030*/  PLOP3.LUT P4, PT, PT, PT, UP0, 0x80, 0x8 ;  /* 0x000000000008781c */ /* 0x000fe20003f8f008 */
[----:B-----5:R-:W-:Y:S01]  /*3040*/  HFMA2 R85, R85, 1, 1, R47 ;  /* 0x3c003c0055557831 */ /* 0x020fe2000000002f */
[----:B------:R-:W-:Y:S01]  /*3050*/  PLOP3.LUT P3, PT, PT, PT, UP0, 0x80, 0x8 ;  /* 0x000000000008781c */ /* 0x000fe20003f6f008 */
[----:B------:R-:W-:Y:S01]  /*3060*/  HADD2 R84, R84, R46 ;  /* 0x0000002e54547230 */ /* 0x000fe20000000000 */
[----:B------:R-:W-:Y:S09]  /*3070*/  BSSY.RECONVERGENT B2, `(.L_x_159) ;  /* 0x0000011000027945 */ /* 0x000ff20003800200 */
[----:B--2---:R-:W-:-:S02]  /*3080*/  @P4 HFMA2 R85, R85, R15, -RZ ;  /* 0x0000000f55554231 */ /* 0x004fc400001000ff */
[----:B------:R-:W-:Y:S01]  /*3090*/  @P3 HMUL2 R84, R84, R14 ;  /* 0x0000000e54543232 */ /* 0x000fe20000000000 */
[----:B------:R-:W-:Y:S06]  /*30a0*/  @P2 BRA `(.L_x_160) ;  /* 0x0000000000342947 */ /* 0x000fec0003800000 */
[----:B------:R-:W-:Y:S01]  /*30b0*/  S2UR UR5, SR_CTAID.Y ;  /* 0x00000000000579c3 */ /* 0x000fe20000002600 */
[----:B------:R-:W-:-:S05]  /*30c0*/  IMAD.SHL.U32 R12, R16, 0x4, RZ ;  /* 0x00000004100c7824 */ /* 0x000fca00078e00ff */
[----:B------:R-:W-:Y:S02]  /*30d0*/  LOP3.LUT R13, R12, 0x4, RZ, 0xc0, !PT ;  /* 0x000000040c0d7812 */ /* 0x000fe400078ec0ff */
[----:B------:R-:W0:Y:S02]  /*30e0*/  S2UR UR7, SR_CTAID.X ;  /* 0x00000000000779c3 */ /* 0x000e240000002500 */
[----:B0-----:R-:W-:-:S06]  /*30f0*/  UIMAD UR5, UR5, UR18, UR7 ;  /* 0x00000012050572a4 */ /* 0x001fcc000f8e0207 */
[----:B------:R-:W-:-:S04]  /*3100*/  IMAD R12, R11, UR5, RZ ;  /* 0x000000050b0c7c24 */ /* 0x000fc8000f8e02ff */
[----:B------:R-:W-:Y:S01]  /*3110*/  IMAD R13, R12, 0x60, R13 ;  /* 0x000000600c0d7824 */ /* 0x000fe200078e020d */
[----:B------:R-:W-:-:S04]  /*3120*/  SHF.R.S32.HI R12, RZ, 0x1f, R86 ;  /* 0x0000001fff0c7819 */ /* 0x000fc80000011456 */
[----:B------:R-:W-:-:S04]  /*3130*/  IADD3 R86, P2, PT, R13, R86, RZ ;  /* 0x000000560d567210 */ /* 0x000fc80007f5e0ff */
[----:B------:R-:W-:Y:S02]  /*3140*/  LEA.HI.X.SX32 R13, R13, R12, 0x1, P2 ;  /* 0x0000000c0d0d7211 */ /* 0x000fe400010f0eff */
[----:B------:R-:W-:-:S04]  /*3150*/  LEA R12, P2, R86, UR8, 0x1 ;  /* 0x00000008560c7c11 */ /* 0x000fc8000f8408ff */
[----:B------:R-:W-:-:S05]  /*3160*/  LEA.HI.X R13, R86, UR9, R13, 0x1, P2 ;  /* 0x00000009560d7c11 */ /* 0x000fca00090f0c0d */
[----:B------:R0:W-:Y:S04]  /*3170*/  STG.E.64 desc[UR36][R12.64], R84 ;  /* 0x000000540c007986 */ /* 0x0001e8000c101b24 */
.L_x_160:
[----:B------:R-:W-:Y:S05]  /*3180*/  BSYNC.RECONVERGENT B2 ;  /* 0x0000000000027941 */ /* 0x000fea0003800200 */
.L_x_159:
[----:B0-----:R-:W-:-:S04]  /*3190*/  LEA R12, R11, R120, 0x4 ;  /* 0x000000780b0c7211 */ /* 0x001fc800078e20ff */
[----:B------:R-:W-:-:S13]  /*31a0*/  ISETP.GE.AND P2, PT, R12, R117, PT ;  /* 0x000000750c00720c */ /* 0x000fda0003f46270 */
[----:B------:R-:W0:Y:S01]  /*31b0*/  @!P2 LDC.64 R14, c[0x0][0x3c8] ;  /* 0x0000f200ff0eab82 */ /* 0x000e220000000a00 */
[----:B------:R-:W-:-:S04]  /*31c0*/  @!P2 IADD3 R13, P3, PT, R114, UR42, RZ ;  /* 0x0000002a720dac10 */ /* 0x000fc8000ff7e0ff */
[----:B0-----:R-:W-:Y:S01]  /*31d0*/  @!P2 LEA R86, P4, R13, R14, 0x2 ;  /* 0x0000000e0d56a211 */ /* 0x001fe200078810ff */
[----:B------:R-:W-:-:S05]  /*31e0*/  @!P2 IMAD.X R14, RZ, RZ, R2, P3 ;  /* 0x000000ffff0ea224 */ /* 0x000fca00018e0602 */
[----:B------:R-:W-:Y:S02]  /*31f0*/  @!P2 LEA.HI.X R87, R13, R15, R14, 0x2, P4 ;  /* 0x0000000f0d57a211 */ /* 0x000fe400020f140e */
[----:B------:R-:W0:Y:S03]  /*3200*/  @!P2 LDC.64 R14, c[0x0][0x3b8] ;  /* 0x0000ee00ff0eab82 */ /* 0x000e260000000a00 */
[----:B------:R-:W2:Y:S01]  /*3210*/  @!P2 LDG.E R86, desc[UR36][R86.64] ;  /* 0x000000245656a981 */ /* 0x000ea2000c1e1900 */
[----:B------:R-:W-:-:S05]  /*3220*/  @!P2 IMAD.SHL.U32 R13, R16, 0x4, RZ ;  /* 0x00000004100da824 */ /* 0x000fca00078e00ff */
[----:B------:R-:W-:-:S05]  /*3230*/  @!P2 LOP3.LUT R115, R13, 0x4, RZ, 0xc0, !PT ;  /* 0x000000040d73a812 */ /* 0x000fca00078ec0ff */
[----:B------:R-:W-:Y:S02]  /*3240*/  @!P2 IMAD R121, R11, UR6, R115 ;  /* 0x000000060b79ac24 */ /* 0x000fe4000f8e0273 */
[----:B--2---:R-:W-:Y:S01]  /*3250*/  @!P2 IMAD R13, R9, R86, R12 ;  /* 0x00000056090da224 */ /* 0x004fe200078e020c */
[----:B------:R-:W-:-:S04]  /*3260*/  CS2R R86, SRZ ;  /* 0x0000000000567805 */ /* 0x000fc8000001ff00 */
[----:B------:R-:W-:Y:S02]  /*3270*/  @!P2 SHF.R.S32.HI R115, RZ, 0x1f, R13 ;  /* 0x0000001fff73a819 */ /* 0x000fe4000001140d */
[----:B------:R-:W-:-:S04]  /*3280*/  @!P2 IADD3 R13, P3, PT, R121, R13, RZ ;  /* 0x0000000d790da210 */ /* 0x000fc80007f7e0ff */
[----:B------:R-:W-:Y:S02]  /*3290*/  @!P2 LEA.HI.X.SX32 R115, R121, R115, 0x1, P3 ;  /* 0x000000737973a211 */ /* 0x000fe400018f0eff */
[----:B0-----:R-:W-:-:S04]  /*32a0*/  @!P2 LEA R14, P3, R13, R14, 0x1 ;  /* 0x0000000e0d0ea211 */ /* 0x001fc800078608ff */
[----:B------:R-:W-:-:S05]  /*32b0*/  @!P2 LEA.HI.X R15, R13, R15, R115, 0x1, P3 ;  /* 0x0000000f0d0fa211 */ /* 0x000fca00018f0c73 */
        /* <DEDUP_REMOVED lines=9> */
[----:B------:R-:W-:Y:S01]  /*3350*/  ISETP.GE.AND P2, PT, R12, R117, PT ;  /* 0x000000750c00720c */ /* 0x000fe20003f46270 */
[----:B------:R-:W-:Y:S01]  /*3360*/  HADD2 R86, R86, R44 ;  /* 0x0000002c56567230 */ /* 0x000fe20000000000 */
[----:B------:R-:W-:-:S09]  /*3370*/  PLOP3.LUT P3, PT, PT, PT, UP0, 0x80, 0x8 ;  /* 0x000000000008781c */ /* 0x000fd20003f6f008 */
[----:B--2---:R-:W-:-:S04]  /*3380*/  @P4 HFMA2 R87, R87, R15, -RZ ;  /* 0x0000000f57574231 */ /* 0x004fc800001000ff */
[----:B------:R-:W-:Y:S01]  /*3390*/  @P3 HMUL2 R86, R86, R14 ;  /* 0x0000000e56563232 */ /* 0x000fe20000000000 */
[----:B------:R-:W-:Y:S06]  /*33a0*/  @P2 BRA `(.L_x_158) ;  /* 0x0000000000342947 */ /* 0x000fec0003800000 */
[----:B------:R-:W-:Y:S01]  /*33b0*/  S2UR UR5, SR_CTAID.Y ;  /* 0x00000000000579c3 */ /* 0x000fe20000002600 */
[----:B------:R-:W-:-:S04]  /*33c0*/  SHF.L.U32 R13, R16, 0x2, RZ ;  /* 0x00000002100d7819 */ /* 0x000fc800000006ff */
[----:B------:R-:W-:-:S03]  /*33d0*/  LOP3.LUT R14, R13, 0x4, RZ, 0xc0, !PT ;  /* 0x000000040d0e7812 */ /* 0x000fc600078ec0ff */
        /* <DEDUP_REMOVED lines=10> */
.L_x_158:
[----:B------:R-:W-:Y:S05]  /*3480*/  BSYNC.RECONVERGENT B1 ;  /* 0x0000000000017941 */ /* 0x000fea0003800200 */
.L_x_157:
[----:B------:R-:W-:Y:S04]  /*3490*/  BSSY.RECONVERGENT B1, `(.L_x_161) ;  /* 0x0000064000017945 */ /* 0x000fe80003800200 */
[----:B------:R-:W-:Y:S05]  /*34a0*/  @P1 BRA `(.L_x_162) ;  /* 0x0000000400881947 */ /* 0x000fea0003800000 */
[----:B0-----:R-:W-:-:S04]  /*34b0*/  IMAD R12, R11, 0x2, R122 ;  /* 0x000000020b0c7824 */ /* 0x001fc800078e027a */
[----:B------:R-:W-:-:S05]  /*34c0*/  IMAD.SHL.U32 R12, R12, 0x8, RZ ;  /* 0x000000080c0c7824 */ /* 0x000fca00078e00ff */
[----:B------:R-:W-:-:S13]  /*34d0*/  ISETP.GE.AND P2, PT, R12, R117, PT ;  /* 0x000000750c00720c */ /* 0x000fda0003f46270 */
[----:B-1----:R-:W0:Y:S01]  /*34e0*/  @!P2 LDC.64 R14, c[0x0][0x3c8] ;  /* 0x0000f200ff0eab82 */ /* 0x002e220000000a00 */
[----:B------:R-:W-:-:S04]  /*34f0*/  @!P2 IADD3 R13, P3, PT, R114, UR42, RZ ;  /* 0x0000002a720dac10 */ /* 0x000fc8000ff7e0ff */
        /* <DEDUP_REMOVED lines=26> */
[----:B------:R-:W-:Y:S01]  /*36a0*/  PLOP3.LUT P3, PT, PT, PT, UP0, 0x80, 0x8 ;  /* 0x000000000008781c */ /* 0x000fe20003f6f008 */
[----:B------:R-:W-:Y:S08]  /*36b0*/  BSSY.RECONVERGENT B2, `(.L_x_163) ;  /* 0x0000011000027945 */ /* 0x000ff00003800200 */
[----:B--2---:R-:W-:-:S04]  /*36c0*/  @P4 HFMA2 R89, R89, R15, -RZ ;  /* 0x0000000f59594231 */ /* 0x004fc800001000ff */
        /* <DEDUP_REMOVED lines=15> */
.L_x_164:
[----:B------:R-:W-:Y:S05]  /*37c0*/  BSYNC.RECONVERGENT B2 ;  /* 0x0000000000027941 */ /* 0x000fea0003800200 */
.L_x_163:
[----:B------:R-:W-:Y:S05]  /*37d0*/  @P1 BRA `(.L_x_162) ;  /* 0x0000000000bc1947 */ /* 0x000fea0003800000 */
        /* <DEDUP_REMOVED lines=21> */
[----:B--2---:R-:W-:Y:S05]  /*3930*/  BRA.U UP0, `(.L_x_162) ;  /* 0x0000000100647547 */ /* 0x004fea000b800000 */
        /* <DEDUP_REMOVED lines=25> */
.L_x_162:
[----:B------:R-:W-:Y:S05]  /*3ad0*/  BSYNC.RECONVERGENT B1 ;  /* 0x0000000000017941 */ /* 0x000fea0003800200 */
.L_x_161:
[----:B------:R-:W-:Y:S01]  /*3ae0*/  BSSY.RECONVERGENT B1, `(.L_x_165) ;  /* 0x0000031000017945 */ /* 0x000fe20003800200 */
[----:B0-2---:R-:W-:-:S03]  /*3af0*/  IMAD R12, R11, 0x4, R122 ;  /* 0x000000040b0c7824 */ /* 0x005fc600078e027a */
[----:B------:R-:W-:Y:S05]  /*3b00*/  @P1 BRA `(.L_x_166) ;  /* 0x0000000000b81947 */ /* 0x000fea0003800000 */
[----:B------:R-:W-:-:S04]  /*3b10*/  SHF.L.U32 R122, R12, 0x3, RZ ;  /* 0x000000030c7a7819 */ /* 0x000fc800000006ff */
[----:B------:R-:W-:-:S13]  /*3b20*/  ISETP.GE.AND P2, PT, R122, R117, PT ;  /* 0x000000757a00720c */ /* 0x000fda0003f46270 */
[----:B-1----:R-:W0:Y:S01]  /*3b30*/  @!P2 LDC.64 R14, c[0x0][0x3c8] ;  /* 0x0000f200ff0eab82 */ /* 0x002e220000000a00 */
[----:B------:R-:W-:-:S04]  /*3b40*/  @!P2 IADD3 R13, P3, PT, R114, UR42, RZ ;  /* 0x0000002a720dac10 */ /* 0x000fc8000ff7e0ff */
[----:B0-----:R-:W-:Y:S01]  /*3b50*/  @!P2 LEA R92, P4, R13, R14, 0x2 ;  /* 0x0000000e0d5ca211 */ /* 0x001fe200078810ff */
[----:B------:R-:W-:-:S05]  /*3b60*/  @!P2 IMAD.X R14, RZ, RZ, R2, P3 ;  /* 0x000000ffff0ea224 */ /* 0x000fca00018e0602 */
[----:B------:R-:W-:Y:S02]  /*3b70*/  @!P2 LEA.HI.X R93, R13, R15, R14, 0x2, P4 ;  /* 0x0000000f0d5da211 */ /* 0x000fe400020f140e */
[----:B------:R-:W0:Y:S03]  /*3b80*/  @!P2 LDC.64 R14, c[0x0][0x3b8] ;  /* 0x0000ee00ff0eab82 */ /* 0x000e260000000a00 */
[----:B------:R-:W2:Y:S01]  /*3b90*/  @!P2 LDG.E R92, desc[UR36][R92.64] ;  /* 0x000000245c5ca981 */ /* 0x000ea2000c1e1900 */
[----:B------:R-:W-:-:S04]  /*3ba0*/  @!P2 SHF.L.U32 R13, R16, 0x2, RZ ;  /* 0x00000002100da819 */ /* 0x000fc800000006ff */
        /* <DEDUP_REMOVED lines=36> */
.L_x_166:
[----:B------:R-:W-:Y:S05]  /*3df0*/  BSYNC.RECONVERGENT B1 ;  /* 0x0000000000017941 */ /* 0x000fea0003800200 */
.L_x_165:
[----:B------:R-:W-:Y:S01]  /*3e00*/  BSSY.RECONVERGENT B1, `(.L_x_167) ;  /* 0x0000031000017945 */ /* 0x000fe20003800200 */
[----:B------:R-:W-:-:S03]  /*3e10*/  IADD3 R12, PT, PT, R12, R11, RZ ;  /* 0x0000000b0c0c7210 */ /* 0x000fc60007ffe0ff */
[----:B------:R-:W-:Y:S05]  /*3e20*/  @P1 BRA `(.L_x_168) ;  /* 0x0000000000b81947 */ /* 0x000fea0003800000 */
[----:B------:R-:W-:-:S05]  /*3e30*/  IMAD.SHL.U32 R122, R12, 0x8, RZ ;  /* 0x000000080c7a7824 */ /* 0x000fca00078e00ff */
[----:B------:R-:W-:-:S13]  /*3e40*/  ISETP.GE.AND P2, PT, R122, R117, PT ;  /* 0x000000757a00720c */ /* 0x000fda0003f46270 */
[----:B01----:R-:W0:Y:S01]  /*3e50*/  @!P2 LDC.64 R14, c[0x0][0x3c8] ;  /* 0x0000f200ff0eab82 */ /* 0x003e220000000a00 */
        /* <DEDUP_REMOVED lines=43> */
.L_x_168:
[----:B------:R-:W-:Y:S05]  /*4110*/  BSYNC.RECONVERGENT B1 ;  /* 0x0000000000017941 */ /* 0x000fea0003800200 */
.L_x_167:
[----:B------:R-:W-:Y:S01]  /*4120*/  BSSY.RECONVERGENT B1, `(.L_x_169) ;  /* 0x0000031000017945 */ /* 0x000fe20003800200 */
[----:B------:R-:W-:-:S03]  /*4130*/  IMAD.IADD R12, R12, 0x1, R11 ;  /* 0x000000010c0c7824 */ /* 0x000fc600078e020b */
[----:B------:R-:W-:Y:S05]  /*4140*/  @P1 BRA `(.L_x_170) ;  /* 0x0000000000b81947 */ /* 0x000fea0003800000 */
[----:B------:R-:W-:-:S04]  /*4150*/  SHF.L.U32 R122, R12, 0x3, RZ ;  /* 0x000000030c7a7819 */ /* 0x000fc800000006ff */
[----:B------:R-:W-:-:S13]  /*4160*/  ISETP.GE.AND P2, PT, R122, R117, PT ;  /* 0x000000757a00720c */ /* 0x000fda0003f46270 */
[----:B012---:R-:W0:Y:S01]  /*4170*/  @!P2 LDC.64 R14, c[0x0][0x3c8] ;  /* 0x0000f200ff0eab82 */ /* 0x007e220000000a00 */
        /* <DEDUP_REMOVED lines=18> */
[----:B---3--:R-:W-:Y:S05]  /*42a0*/  BRA.U UP0, `(.L_x_170) ;  /* 0x0000000100607547 */ /* 0x008fea000b800000 */
        /* <DEDUP_REMOVED lines=24> */
.L_x_170:
[----:B------:R-:W-:Y:S05]  /*4430*/  BSYNC.RECONVERGENT B1 ;  /* 0x0000000000017941 */ /* 0x000fea0003800200 */
.L_x_169:
[----:B------:R-:W-:Y:S01]  /*4440*/  BSSY.RECONVERGENT B1, `(.L_x_171) ;  /* 0x0000030000017945 */ /* 0x000fe20003800200 */
[----:B------:R-:W-:-:S03]  /*4450*/  LEA R120, R11, R120, 0x6 ;  /* 0x000000780b787211 */ /* 0x000fc600078e30ff */
[----:B------:R-:W-:Y:S05]  /*4460*/  @P1 BRA `(.L_x_172) ;  /* 0x0000000000b41947 */ /* 0x000fea0003800000 */
[----:B------:R-:W-:-:S13]  /*4470*/  ISETP.GE.AND P2, PT, R120, R117, PT ;  /* 0x000000757800720c */ /* 0x000fda0003f46270 */
[----:B0123--:R-:W0:Y:S01]  /*4480*/  @!P2 LDC.64 R14, c[0x0][0x3c8] ;  /* 0x0000f200ff0eab82 */ /* 0x00fe220000000a00 */
        /* <DEDUP_REMOVED lines=18> */
[----:B----4-:R-:W-:Y:S05]  /*45b0*/  BRA.U UP0, `(.L_x_172) ;  /* 0x0000000100607547 */ /* 0x010fea000b800000 */
        /* <DEDUP_REMOVED lines=24> */
.L_x_172:
[----:B------:R-:W-:Y:S05]  /*4740*/  BSYNC.RECONVERGENT B1 ;  /* 0x0000000000017941 */ /* 0x000fea0003800200 */
.L_x_171:
[----:B------:R-:W-:Y:S01]  /*4750*/  BSSY.RECONVERGENT B1, `(.L_x_173) ;  /* 0x0000031000017945 */ /* 0x000fe20003800200 */
[----:B------:R-:W-:-:S03]  /*4760*/  LEA R12, R11, R12, 0x1 ;  /* 0x0000000c0b0c7211 */ /* 0x000fc600078e08ff */
[----:B------:R-:W-:Y:S05]  /*4770*/  @P1 BRA `(.L_x_174) ;  /* 0x0000000000b81947 */ /* 0x000fea0003800000 */
[----:B------:R-:W-:-:S05]  /*4780*/  IMAD.SHL.U32 R120, R12, 0x8, RZ ;  /* 0x000000080c787824 */ /* 0x000fca00078e00ff */
[----:B------:R-:W-:-:S13]  /*4790*/  ISETP.GE.AND P2, PT, R120, R117, PT ;  /* 0x000000757800720c */ /* 0x000fda0003f46270 */
[----:B01234-:R-:W0:Y:S01]  /*47a0*/  @!P2 LDC.64 R14, c[0x0][0x3c8] ;  /* 0x0000f200ff0eab82 */ /* 0x01fe220000000a00 */
        /* <DEDUP_REMOVED lines=43> */
.L_x_174:
[----:B------:R-:W-:Y:S05]  /*4a60*/  BSYNC.RECONVERGENT B1 ;  /* 0x0000000000017941 */ /* 0x000fea0003800200 */
.L_x_173:
[----:B------:R-:W-:Y:S01]  /*4a70*/  BSSY.RECONVERGENT B1, `(.L_x_175) ;  /* 0x0000031000017945 */ /* 0x000fe20003800200 */
[----:B------:R-:W-:-:S03]  /*4a80*/  IMAD.IADD R12, R12, 0x1, R11 ;  /* 0x000000010c0c7824 */ /* 0x000fc600078e020b */
[----:B------:R-:W-:Y:S05]  /*4a90*/  @P1 BRA `(.L_x_176) ;  /* 0x0000000000b81947 */ /* 0x000fea0003800000 */
[----:B------:R-:W-:-:S04]  /*4aa0*/  SHF.L.U32 R120, R12, 0x3, RZ ;  /* 0x000000030c787819 */ /* 0x000fc800000006ff */
[----:B------:R-:W-:-:S13]  /*4ab0*/  ISETP.GE.AND P2, PT, R120, R117, PT ;  /* 0x000000757800720c */ /* 0x000fda0003f46270 */
[----:B01234-:R-:W0:Y:S01]  /*4ac0*/  @!P2 LDC.64 R14, c[0x0][0x3c8] ;  /* 0x0000f200ff0eab82 */ /* 0x01fe220000000a00 */
        /* <DEDUP_REMOVED lines=43> */
.L_x_176:
[----:B------:R-:W-:Y:S05]  /*4d80*/  BSYNC.RECONVERGENT B1 ;  /* 0x0000000000017941 */ /* 0x000fea0003800200 */
.L_x_175:
[----:B------:R-:W-:Y:S01]  /*4d90*/  BSSY.RECONVERGENT B1, `(.L_x_177) ;  /* 0x0000031000017945 */ /* 0x000fe20003800200 */
[----:B------:R-:W-:-:S03]  /*4da0*/  IADD3 R12, PT, PT, R12, R11, RZ ;  /* 0x0000000b0c0c7210 */ /* 0x000fc60007ffe0ff */
        /* <DEDUP_REMOVED lines=47> */
.L_x_178:
[----:B------:R-:W-:Y:S05]  /*50a0*/  BSYNC.RECONVERGENT B1 ;  /* 0x0000000000017941 */ /* 0x000fea0003800200 */
.L_x_177:
        /* <DEDUP_REMOVED lines=49> */
.L_x_180:
[----:B------:R-:W-:Y:S05]  /*53c0*/  BSYNC.RECONVERGENT B1 ;  /* 0x0000000000017941 */ /* 0x000fea0003800200 */
.L_x_179:
        /* <DEDUP_REMOVED lines=49> */
.L_x_182:
[----:B------:R-:W-:Y:S05]  /*56e0*/  BSYNC.RECONVERGENT B1 ;  /* 0x0000000000017941 */ /* 0x000fea0003800200 */
.L_x_181:
        /* <DEDUP_REMOVED lines=49> */
.L_x_184:
[----:B------:R-:W-:Y:S05]  /*5a00*/  BSYNC.RECONVERGENT B1 ;  /* 0x0000000000017941 */ /* 0x000fea0003800200 */
.L_x_183:
[----:B------:R-:W-:Y:S04]  /*5a10*/  BSSY.RECONVERGENT B1, `(.L_x_185) ;  /* 0x0000032000017945 */ /* 0x000fe80003800200 */
[----:B------:R-:W-:Y:S05]  /*5a20*/  @P1 BRA `(.L_x_186) ;  /* 0x0000000000c01947 */ /* 0x000fea0003800000 */
[----:B------:R-:W-:-:S05]  /*5a30*/  IADD3 R12, PT, PT, R12, R11, RZ ;  /* 0x0000000b0c0c7210 */ /* 0x000fca0007ffe0ff */
[----:B------:R-:W-:-:S05]  /*5a40*/  IMAD.SHL.U32 R12, R12, 0x8, RZ ;  /* 0x000000080c0c7824 */ /* 0x000fca00078e00ff */
[----:B------:R-:W-:-:S13]  /*5a50*/  ISETP.GE.AND P2, PT, R12, R117, PT ;  /* 0x000000750c00720c */ /* 0x000fda0003f46270 */
[----:B01234-:R-:W0:Y:S01]  /*5a60*/  @!P2 LDC.64 R14, c[0x0][0x3c8] ;  /* 0x0000f200ff0eab82 */ /* 0x01fe220000000a00 */
[----:B------:R-:W-:-:S04]  /*5a70*/  @!P2 IADD3 R114, P3, PT, R114, UR42, RZ ;  /* 0x0000002a7272ac10 */ /* 0x000fc8000ff7e0ff */
[----:B------:R-:W-:Y:S02]  /*5a80*/  @!P2 IADD3.X R13, PT, PT, RZ, R2, RZ, P3, !PT ;  /* 0x00000002ff0da210 */ /* 0x000fe40001ffe4ff */
[----:B0-----:R-:W-:-:S04]  /*5a90*/  @!P2 LEA R112, P4, R114, R14, 0x2 ;  /* 0x0000000e7270a211 */ /* 0x001fc800078810ff */
        /* <DEDUP_REMOVED lines=16> */
[----:B------:R-:W-:Y:S01]  /*5ba0*/  ISETP.NE.AND P5, PT, R17, RZ, PT ;  /* 0x000000ff1100720c */ /* 0x000fe20003fa5270 */
[----:B------:R-:W0:Y:S01]  /*5bb0*/  @!P2 S2R R13, SR_CTAID.Y ;  /* 0x00000000000da919 */ /* 0x000e220000002600 */
[----:B------:R-:W0:Y:S11]  /*5bc0*/  @!P2 LDC R115, c[0x0][0x3f8] ;  /* 0x0000fe00ff73ab82 */ /* 0x000e360000000800 */
[----:B------:R-:W-:Y:S01]  /*5bd0*/  VOTEU.ANY UP0, P5 ;  /* 0x0000000000ff7886 */ /* 0x000fe20002800100 */
[----:B------:R-:W-:-:S13]  /*5be0*/  PLOP3.LUT P3, PT, PT, PT, UP0, 0x80, 0x8 ;  /* 0x000000000008781c */ /* 0x000fda0003f6f008 */
[----:B------:R-:W2:Y:S01]  /*5bf0*/  @P3 LDG.E.64 R14, desc[UR36][R124.64+0xf0] ;  /* 0x0000f0247c0e3981 */ /* 0x000ea2000c1e1b00 */
[----:B------:R-:W-:Y:S01]  /*5c00*/  PLOP3.LUT P4, PT, PT, PT, UP0, 0x80, 0x8 ;  /* 0x000000000008781c */ /* 0x000fe20003f8f008 */
[----:B-----5:R-:W-:Y:S02]  /*5c10*/  HFMA2 R113, R113, 1, 1, R19 ;  /* 0x3c003c0071717831 */ /* 0x020fe40000000013 */
[----:B------:R-:W-:Y:S01]  /*5c20*/  HADD2 R112, R112, R18 ;  /* 0x0000001270707230 */ /* 0x000fe20000000000 */
[----:B------:R-:W0:Y:S02]  /*5c30*/  @!P2 S2R R114, SR_CTAID.X ;  /* 0x000000000072a919 */ /* 0x000e240000002500 */
[----:B0-----:R-:W-:Y:S01]  /*5c40*/  @!P2 IMAD R114, R13, R115, R114 ;  /* 0x000000730d72a224 */ /* 0x001fe200078e0272 */
[----:B------:R-:W-:-:S03]  /*5c50*/  @!P2 SHF.L.U32 R13, R16, 0x2, RZ ;  /* 0x00000002100da819 */ /* 0x000fc600000006ff */
[----:B------:R-:W-:Y:S01]  /*5c60*/  @!P2 IMAD R11, R114, R11, RZ ;  /* 0x0000000b720ba224 */ /* 0x000fe200078e02ff */
[----:B------:R-:W-:Y:S01]  /*5c70*/  @!P2 LOP3.LUT R120, R13, 0x4, RZ, 0xc0, !PT ;  /* 0x000000040d78a812 */ /* 0x000fe200078ec0ff */
[----:B------:R-:W0:Y:S04]  /*5c80*/  @!P2 LDC.64 R114, c[0x0][0x3b8] ;  /* 0x0000ee00ff72ab82 */ /* 0x000e280000000a00 */
[----:B------:R-:W-:Y:S01]  /*5c90*/  @!P2 IMAD R120, R11, 0x60, R120 ;  /* 0x000000600b78a824 */ /* 0x000fe200078e0278 */
[----:B------:R-:W-:-:S04]  /*5ca0*/  @!P2 SHF.R.S32.HI R11, RZ, 0x1f, R12 ;  /* 0x0000001fff0ba819 */ /* 0x000fc8000001140c */
[----:B------:R-:W-:-:S04]  /*5cb0*/  @!P2 IADD3 R12, P3, PT, R120, R12, RZ ;  /* 0x0000000c780ca210 */ /* 0x000fc80007f7e0ff */
[----:B------:R-:W-:Y:S02]  /*5cc0*/  @!P2 LEA.HI.X.SX32 R11, R120, R11, 0x1, P3 ;  /* 0x0000000b780ba211 */ /* 0x000fe400018f0eff */
[----:B------:R-:W-:Y:S02]  /*5cd0*/  PLOP3.LUT P3, PT, PT, PT, UP0, 0x80, 0x8 ;  /* 0x000000000008781c */ /* 0x000fe40003f6f008 */
[----:B0-----:R-:W-:-:S04]  /*5ce0*/  @!P2 LEA R114, P5, R12, R114, 0x1 ;  /* 0x000000720c72a211 */ /* 0x001fc800078a08ff */
[----:B------:R-:W-:Y:S01]  /*5cf0*/  @!P2 LEA.HI.X R115, R12, R115, R11, 0x1, P5 ;  /* 0x000000730c73a211 */ /* 0x000fe200028f0c0b */
[----:B--2---:R-:W-:-:S06]  /*5d00*/  @P4 HFMA2 R113, R113, R15, -RZ ;  /* 0x0000000f71714231 */ /* 0x004fcc00001000ff */
[----:B------:R-:W-:-:S05]  /*5d10*/  @P3 HMUL2 R112, R112, R14 ;  /* 0x0000000e70703232 */ /* 0x000fca0000000000 */
[----:B------:R0:W-:Y:S02]  /*5d20*/  @!P2 STG.E.64 desc[UR36][R114.64], R112 ;  /* 0x000000707200a986 */ /* 0x0001e4000c101b24 */
.L_x_186:
[----:B------:R-:W-:Y:S05]  /*5d30*/  BSYNC.RECONVERGENT B1 ;  /* 0x0000000000017941 */ /* 0x000fea0003800200 */
.L_x_185:
[----:B-----5:R-:W-:Y:S02]  /*5d40*/  HMUL2 R11, R80, R82 ;  /* 0x00000052500b7232 */ /* 0x020fe40000000000 */
[----:B------:R-:W-:Y:S01]  /*5d50*/  HFMA2 R12, R81, R83, -RZ ;  /* 0x00000053510c7231 */ /* 0x000fe200001000ff */
[----:B------:R-:W-:Y:S01]  /*5d60*/  UMOV UR5, 0xffffffff ;  /* 0xffffffff00057882 */ /* 0x000fe20000000000 */
[----:B0-----:R-:W-:Y:S01]  /*5d70*/  LOP3.LUT R114, R16, 0x1, RZ, 0xc0, !PT ;  /* 0x0000000110727812 */ /* 0x001fe200078ec0ff */
[----:B------:R-:W-:Y:S02]  /*5d80*/  HFMA2 R11, R78, R84, R11 ;  /* 0x000000544e0b7231 */ /* 0x000fe4000000000b */
[----:B------:R-:W-:Y:S02]  /*5d90*/  HFMA2 R12, R79, R85, R12 ;  /* 0x000000554f0c7231 */ /* 0x000fe4000000000c */
[----:B------:R-:W-:Y:S02]  /*5da0*/  HFMA2 R11, R76, R86, R11 ;  /* 0x000000564c0b7231 */ /* 0x000fe4000000000b */
[----:B------:R-:W-:-:S04]  /*5db0*/  HFMA2 R12, R77, R87, R12 ;  /* 0x000000574d0c7231 */ /* 0x000fc8000000000c */
        /* <DEDUP_REMOVED lines=19> */
[----:B------:R-:W-:-:S04]  /*5ef0*/  HFMA2 R11, R62, R100, R11 ;  /* 0x000000643e0b7231 */ /* 0x000fc8000000000b */
[----:B------:R-:W-:-:S04]  /*5f00*/  HFMA2 R11, R60, R102, R11 ;  /* 0x000000663c0b7231 */ /* 0x000fc8000000000b */
[----:B------:R-:W-:-:S04]  /*5f10*/  HFMA2 R11, R58, R104, R11 ;  /* 0x000000683a0b7231 */ /* 0x000fc8000000000b */
[----:B------:R-:W-:-:S04]  /*5f20*/  HFMA2 R11, R56, R106, R11 ;  /* 0x0000006a380b7231 */ /* 0x000fc8000000000b */
[----:B------:R-:W-:-:S04]  /*5f30*/  HFMA2 R11, R54, R108, R11 ;  /* 0x0000006c360b7231 */ /* 0x000fc8000000000b */
[----:B------:R-:W-:-:S04]  /*5f40*/  HFMA2 R11, R52, R110, R11 ;  /* 0x0000006e340b7231 */ /* 0x000fc8000000000b */
[----:B------:R-:W-:-:S04]  /*5f50*/  HFMA2 R11, R50, R112, R11 ;  /* 0x00000070320b7231 */ /* 0x000fc8000000000b */
[----:B------:R-:W-:-:S05]  /*5f60*/  HADD2 R11, R11, R12 ;  /* 0x0000000c0b0b7230 */ /* 0x000fca0000000000 */
[--C-:B------:R-:W-:Y:S02]  /*5f70*/  HADD2.F32 R13, -RZ, R11.reuse.H0_H0 ;  /* 0x2000000bff0d7230 */ /* 0x100fe40000004100 */
[----:B------:R-:W-:-:S05]  /*5f80*/  HADD2.F32 R12, -RZ, R11.H1_H1 ;  /* 0x3000000bff0c7230 */ /* 0x000fca0000004100 */
[----:B------:R-:W-:Y:S01]  /*5f90*/  FADD.FTZ R13, R13, R12 ;  /* 0x0000000c0d0d7221 */ /* 0x000fe20000010000 */
[----:B------:R-:W-:Y:S06]  /*5fa0*/  BRA.DIV UR5, `(.L_x_187) ;  /* 0x0000005205cc7947 */ /* 0x000fec000b800000 */
[----:B-1234-:R0:W1:Y:S02]  /*5fb0*/  SHFL.BFLY PT, R14, R13, 0x1, 0x1f ;  /* 0x0c201f000d0e7f89 */ /* 0x01e06400000e0000 */
.L_x_263:
[----:B------:R-:W-:Y:S01]  /*5fc0*/  ISETP.EQ.U32.OR P1, PT, R114, 0x1, P1 ;  /* 0x000000017200780c */ /* 0x000fe20000f22470 */
[----:B-1----:R-:W-:Y:S01]  /*5fd0*/  FADD.FTZ R11, R13, R14 ;  /* 0x0000000e0d0b7221 */ /* 0x002fe20000010000 */
[----:B------:R-:W-:Y:S03]  /*5fe0*/  BSSY.RECONVERGENT B1, `(.L_x_188) ;  /* 0x000001c000017945 */ /* 0x000fe60003800200 */
[----:B------:R-:W-:-:S08]  /*5ff0*/  FMUL.FTZ R11, R11, UR19 ;  /* 0x000000130b0b7c20 */ /* 0x000fd00008410000 */
[----:B------:R-:W-:Y:S05]  /*6000*/  @P1 BRA `(.L_x_189) ;  /* 0x0000000000641947 */ /* 0x000fea0003800000 */
[----:B------:R-:W-:Y:S02]  /*6010*/  ISETP.NE.U32.AND P1, PT, RZ, UR10, PT ;  /* 0x0000000aff007c0c */ /* 0x000fe4000bf25070 */
[----:B------:R-:W-:Y:S02]  /*6020*/  ISETP.NE.AND P4, PT, R119, RZ, PT ;  /* 0x000000ff7700720c */ /* 0x000fe40003f85270 */
[----:B------:R-:W-:Y:S02]  /*6030*/  ISETP.NE.AND.EX P2, PT, RZ, UR11, PT, P1 ;  /* 0x0000000bff007c0c */ /* 0x000fe4000bf45310 */
[----:B------:R-:W-:-:S04]  /*6040*/  ISETP.NE.U32.AND P1, PT, RZ, UR14, PT ;  /* 0x0000000eff007c0c */ /* 0x000fc8000bf25070 */
[----:B------:R-:W-:-:S07]  /*6050*/  ISETP.NE.AND.EX P1, PT, RZ, UR15, PT, P1 ;  /* 0x0000000fff007c0c */ /* 0x000fce000bf25310 */
[----:B0-----:R-:W0:Y:S06]  /*6060*/  @P2 LDC.64 R12, c[0x0][0x438] ;  /* 0x00010e00ff0c2b82 */ /* 0x001e2c0000000a00 */
[----:B------:R-:W1:Y:S02]  /*6070*/  @P1 S2R R115, SR_CTAID.X ;  /* 0x0000000000731919 */ /* 0x000e640000002500 */
[----:B------:R-:W1:Y:S08]  /*6080*/  @P1 LDC.64 R14, c[0x0][0x448] ;  /* 0x00011200ff0e1b82 */ /* 0x000e700000000a00 */
[----:B------:R-:W2:Y:S01]  /*6090*/  @P1 LDC R114, c[0x0][0x430] ;  /* 0x00010c00ff721b82 */ /* 0x000ea20000000800 */
[----:B0-----:R-:W-:-:S06]  /*60a0*/  @P2 IMAD.WIDE R12, R6, 0x2, R12 ;  /* 0x00000002060c2825 */ /* 0x001fcc00078e020c */
[----:B------:R-:W3:Y:S01]  /*60b0*/  @P2 LDG.E.U16 R12, desc[UR36][R12.64] ;  /* 0x000000240c0c2981 */ /* 0x000ee2000c1e1500 */
[----:B-1----:R-:W-:Y:S02]  /*60c0*/  @P1 IMAD.WIDE.U32 R14, R115, 0x2, R14 ;  /* 0x00000002730e1825 */ /* 0x002fe400078e000e */
[----:B------:R-:W2:Y:S04]  /*60d0*/  @P1 LDC R115, c[0x0][0x408] ;  /* 0x00010200ff731b82 */ /* 0x000ea80000000800 */
[----:B------:R-:W4:Y:S01]  /*60e0*/  @P1 LDG.E.U16 R14, desc[UR36][R14.64] ;  /* 0x000000240e0e1981 */ /* 0x000f22000c1e1500 */
[----:B--2---:R-:W-:-:S05]  /*60f0*/  @P1 IMAD.IADD R115, R115, 0x1, R114 ;  /* 0x0000000173731824 */ /* 0x004fca00078e0272 */
[----:B------:R-:W-:Y:S01]  /*6100*/  @P1 ISETP.GE.AND P3, PT, R116, R115, PT ;  /* 0x000000737400120c */ /* 0x000fe20003f66270 */
[----:B---3--:R-:W-:-:S05]  /*6110*/  @P2 HADD2.F32 R114, -RZ, R12.H0_H0 ;  /* 0x2000000cff722230 */ /* 0x008fca0000004100 */
[----:B------:R-:W-:Y:S01]  /*6120*/  @P2 FADD.FTZ R11, R11, R114 ;  /* 0x000000720b0b2221 */ /* 0x000fe20000010000 */
[----:B------:R-:W-:-:S04]  /*6130*/  @P1 SEL R114, RZ, UR39, P3 ;  /* 0x00000027ff721c07 */ /* 0x000fc80009800000 */
[----:B------:R-:W-:Y:S01]  /*6140*/  @P1 IADD3 R114, PT, PT, R7, -UR45, R114 ;  /* 0x8000002d07721c10 */ /* 0x000fe2000fffe072 */
[----:B----4-:R-:W-:-:S03]  /*6150*/  @P1 HADD2.F32 R12, -RZ, R14.H0_H0 ;  /* 0x2000000eff0c1230 */ /* 0x010fc60000004100 */
[----:B------:R-:W-:-:S05]  /*6160*/  @P1 I2FP.F32.S32 R114, R114 ;  /* 0x0000007200721245 */ /* 0x000fca0000201400 */
[----:B------:R-:W-:-:S05]  /*6170*/  @P1 FFMA.FTZ R11, R114, R12, R11 ;  /* 0x0000000c720b1223 */ /* 0x000fca000001000b */
[----:B------:R1:W-:Y:S01]  /*6180*/  STS [R10], R11 ;  /* 0x0000000b0a007388 */ /* 0x0003e20000000800 */
[----:B------:R-:W-:-:S07]  /*6190*/  @!P4 FMNMX.FTZ R118, R118, R11, !PT ;  /* 0x0000000b7676c209 */ /* 0x000fce0007810000 */
.L_x_189:
[----:B------:R-:W-:Y:S05]  /*61a0*/  BSYNC.RECONVERGENT B1 ;  /* 0x0000000000017941 */ /* 0x000fea0003800200 */
.L_x_188:
[C---:B-1----:R-:W-:Y:S01]  /*61b0*/  IADD3 R11, PT, PT, R7.reuse, 0x3f, RZ ;  /* 0x0000003f070b7810 */ /* 0x042fe20007ffe0ff */
[----:B------:R-:W-:Y:S01]  /*61c0*/  VIADD R7, R7, 0x40 ;  /* 0x0000004007077836 */ /* 0x000fe20000000000 */
[----:B------:R-:W-:Y:S01]  /*61d0*/  IADD3 R4, P2, PT, R4, 0x40, RZ ;  /* 0x0000004004047810 */ /* 0x000fe20007f5e0ff */
[----:B------:R-:W-:Y:S01]  /*61e0*/  VIADD R6, R6, 0x40 ;  /* 0x0000004006067836 */ /* 0x000fe20000000000 */
[----:B------:R-:W-:Y:S02]  /*61f0*/  ISETP.GE.AND P1, PT, R11, R8, PT ;  /* 0x000000080b00720c */ /* 0x000fe40003f26270 */
[----:B------:R-:W-:Y:S02]  /*6200*/  IADD3 R10, PT, PT, R10, 0x100, RZ ;  /* 0x000001000a0a7810 */ /* 0x000fe40007ffe0ff */
[----:B------:R-:W-:-:S09]  /*6210*/  IADD3.X R5, PT, PT, RZ, R5, RZ, P2, !PT ;  /* 0x00000005ff057210 */ /* 0x000fd200017fe4ff */
[----:B------:R-:W-:Y:S05]  /*6220*/  @!P1 BRA `(.L_x_190) ;  /* 0xffffffc400f49947 */ /* 0x000fea000383ffff */
.L_x_154:
[----:B0-----:R-:W-:Y:S05]  /*6230*/  BSYNC B0 ;  /* 0x0000000000007941 */ /* 0x001fea0003800000 */
.L_x_153:
[----:B------:R-:W-:-:S03]  /*6240*/  UMOV UR5, 0xffffffff ;  /* 0xffffffff00057882 */ /* 0x000fc60000000000 */
[----:B------:R-:W-:Y:S05]  /*6250*/  BRA.DIV UR5, `(.L_x_191) ;  /* 0x0000005205447947 */ /* 0x000fea000b800000 */
[----:B------:R-:W0:Y:S02]  /*6260*/  SHFL.BFLY PT, R14, R118, 0x10, 0x1f ;  /* 0x0e001f00760e7f89 */ /* 0x000e2400000e0000 */
[----:B0-----:R-:W-:-:S05]  /*6270*/  FMNMX.FTZ R13, R14, R118, !PT ;  /* 0x000000760e0d7209 */ /* 0x001fca0007810000 */
[----:B------:R-:W1:Y:S02]  /*6280*/  SHFL.BFLY PT, R14, R13, 0x8, 0x1f ;  /* 0x0d001f000d0e7f89 */ /* 0x000e6400000e0000 */
[----:B-1----:R-:W-:-:S05]  /*6290*/  FMNMX.FTZ R0, R13, R14, !PT ;  /* 0x0000000e0d007209 */ /* 0x002fca0007810000 */
[----:B------:R-:W0:Y:S02]  /*62a0*/  SHFL.BFLY PT, R14, R0, 0x4, 0x1f ;  /* 0x0c801f00000e7f89 */ /* 0x000e2400000e0000 */
[----:B0-----:R-:W-:-:S05]  /*62b0*/  FMNMX.FTZ R3, R0, R14, !PT ;  /* 0x0000000e00037209 */ /* 0x001fca0007810000 */
[----:B------:R0:W1:Y:S02]  /*62c0*/  SHFL.BFLY PT, R14, R3, 0x2, 0x1f ;  /* 0x0c401f00030e7f89 */ /* 0x00006400000e0000 */
.L_x_269:
[----:B------:R-:W2:Y:S01]  /*62d0*/  S2R R13, SR_CgaCtaId ;  /* 0x00000000000d7919 */ /* 0x000ea20000008800 */
[----:B------:R-:W-:Y:S01]  /*62e0*/  LOP3.LUT P0, R0, R16, 0x1f, RZ, 0xc0, !PT ;  /* 0x0000001f10007812 */ /* 0x000fe2000780c0ff */
[----:B------:R-:W-:Y:S05]  /*62f0*/  WARPSYNC.ALL ;  /* 0x0000000000007948 */ /* 0x000fea0003800000 */
[----:B------:R-:W-:Y:S02]  /*6300*/  MOV R12, 0x400 ;  /* 0x00000400000c7802 */ /* 0x000fe40000000f00 */
[----:B01----:R-:W-:Y:S02]  /*6310*/  FMNMX.FTZ R3, R3, R14, !PT ;  /* 0x0000000e03037209 */ /* 0x003fe40007810000 */
[----:B--2---:R-:W-:-:S04]  /*6320*/  LEA R5, R13, R12, 0x18 ;  /* 0x0000000c0d057211 */ /* 0x004fc800078ec0ff */
[----:B------:R-:W-:-:S05]  /*6330*/  LEA.HI R4, R16, R5, RZ, 0x1d ;  /* 0x0000000510047211 */ /* 0x000fca00078fe8ff */
[----:B------:R-:W-:Y:S01]  /*6340*/  @!P0 STS [R4], R3 ;  /* 0x0000000304008388 */ /* 0x000fe20000000800 */
[----:B------:R-:W-:Y:S01]  /*6350*/  BAR.SYNC.DEFER_BLOCKING 0x0 ;  /* 0x0000000000007b1d */ /* 0x000fe20000010000 */
[C---:B------:R-:W-:Y:S01]  /*6360*/  ISETP.GT.U32.AND P0, PT, R0.reuse, 0x3, PT ;  /* 0x000000030000780c */ /* 0x040fe20003f04070 */
[----:B------:R-:W-:Y:S01]  /*6370*/  IMAD R5, R0, 0x4, R5 ;  /* 0x0000000400057824 */ /* 0x000fe200078e0205 */
[----:B------:R-:W-:Y:S01]  /*6380*/  MOV R8, 0xff7fffff ;  /* 0xff7fffff00087802 */ /* 0x000fe20000000f00 */
[----:B------:R-:W-:Y:S02]  /*6390*/  HFMA2 R7, -RZ, RZ, 0, 0 ;  /* 0x00000000ff077431 */ /* 0x000fe400000001ff */
[----:B------:R-:W-:Y:S08]  /*63a0*/  BSSY.RECONVERGENT B0, `(.L_x_192) ;  /* 0x0000153000007945 */ /* 0x000ff00003800200 */
[----:B------:R-:W0:Y:S04]  /*63b0*/  @!P0 LDS R8, [R5] ;  /* 0x0000000005088984 */ /* 0x000e280000000800 */
[----:B0-----:R-:W0:Y:S02]  /*63c0*/  SHFL.BFLY PT, R3, R8, 0x2, 0x1f ;  /* 0x0c401f0008037f89 */ /* 0x001e2400000e0000 */
[----:B0-----:R-:W-:Y:S01]  /*63d0*/  FMNMX.FTZ R9, R3, R8, !PT ;  /* 0x0000000803097209 */ /* 0x001fe20007810000 */
[----:B------:R-:W-:-:S04]  /*63e0*/  VIADD R3, R16, UR12 ;  /* 0x0000000c10037c36 */ /* 0x000fc80008000000 */
[----:B------:R-:W0:Y:S01]  /*63f0*/  SHFL.BFLY PT, R6, R9, 0x1, 0x1f ;  /* 0x0c201f0009067f89 */ /* 0x000e2200000e0000 */
[----:B------:R-:W-:Y:S02]  /*6400*/  ISETP.GE.AND P0, PT, R3, UR45, PT ;  /* 0x0000002d03007c0c */ /* 0x000fe4000bf06270 */
[----:B0-----:R-:W-:-:S06]  /*6410*/  FMNMX.FTZ R6, R9, R6, !PT ;  /* 0x0000000609067209 */ /* 0x001fcc0007810000 */
[----:B------:R-:W0:Y:S05]  /*6420*/  SHFL.IDX PT, R6, R6, RZ, 0x1f ;  /* 0x00001fff06067589 */ /* 0x000e2a00000e0000 */
[----:B------:R-:W-:Y:S05]  /*6430*/  @P0 BRA `(.L_x_193) ;  /* 0x0000001400240947 */ /* 0x000fea0003800000 */
[----:B------:R-:W1:Y:S02]  /*6440*/  LDC.64 R8, c[0x0][0x420] ;  /* 0x00010800ff087b82 */ /* 0x000e640000000a00 */
[----:B-1----:R-:W-:-:S04]  /*6450*/  ISETP.NE.U32.AND P0, PT, R8, RZ, PT ;  /* 0x000000ff0800720c */ /* 0x002fc80003f05070 */
[----:B------:R-:W-:-:S13]  /*6460*/  ISETP.NE.AND.EX P0, PT, R9, RZ, PT, P0 ;  /* 0x000000ff0900720c */ /* 0x000fda0003f05300 */
[----:B------:R-:W-:Y:S05]  /*6470*/  @P0 BRA `(.L_x_194) ;  /* 0x0000000c00940947 */ /* 0x000fea0003800000 */
[----:B------:R-:W-:Y:S01]  /*6480*/  IMAD.MOV.U32 R10, RZ, RZ, 0x80 ;  /* 0x00000080ff0a7424 */ /* 0x000fe200078e00ff */
[----:B------:R-:W-:Y:S01]  /*6490*/  LOP3.LUT R8, RZ, R16, RZ, 0x33, !PT ;  /* 0x00000010ff087212 */ /* 0x000fe200078e33ff */
[----:B------:R-:W-:Y:S01]  /*64a0*/  BSSY.RECONVERGENT B1, `(.L_x_195) ;  /* 0x000001c000017945 */ /* 0x000fe20003800200 */
[----:B------:R-:W-:Y:S02]  /*64b0*/  IMAD.MOV.U32 R9, RZ, RZ, R3 ;  /* 0x000000ffff097224 */ /* 0x000fe400078e0003 */
[----:B------:R-:W-:-:S04]  /*64c0*/  VIADDMNMX R7, R3, R10, UR45, !PT ;  /* 0x0000002d03077e46 */ /* 0x000fc8000f80010a */
[----:B------:R-:W-:-:S04]  /*64d0*/  IADD3 R8, PT, PT, R7, -UR12, R8 ;  /* 0x8000000c07087c10 */ /* 0x000fc8000fffe008 */
[C---:B------:R-:W-:Y:S02]  /*64e0*/  LOP3.LUT R7, R8.reuse, 0x180, RZ, 0xc0, !PT ;  /* 0x0000018008077812 */ /* 0x040fe400078ec0ff */
[----:B------:R-:W-:Y:S02]  /*64f0*/  ISETP.GE.U32.AND P1, PT, R8, 0x180, PT ;  /* 0x000001800800780c */ /* 0x000fe40003f26070 */
[----:B------:R-:W-:Y:S02]  /*6500*/  ISETP.NE.AND P0, PT, R7, 0x180, PT ;  /* 0x000001800700780c */ /* 0x000fe40003f05270 */
[----:B------:R-:W-:-:S11]  /*6510*/  MOV R7, RZ ;  /* 0x000000ff00077202 */ /* 0x000fd60000000f00 */
[----:B------:R-:W-:Y:S05]  /*6520*/  @!P0 BRA `(.L_x_196) ;  /* 0x00000000004c8947 */ /* 0x000fea0003800000 */
[----:B------:R-:W-:Y:S02]  /*6530*/  IADD3 R10, PT, PT, R12, 0x220, RZ ;  /* 0x000002200c0a7810 */ /* 0x000fe40007ffe0ff */
[----:B------:R-:W-:Y:S02]  /*6540*/  LEA.HI R7, R8, 0x1, RZ, 0x19 ;  /* 0x0000000108077811 */ /* 0x000fe400078fc8ff */
[----:B------:R-:W-:Y:S02]  /*6550*/  LEA R11, R13, R10, 0x18 ;  /* 0x0000000a0d0b7211 */ /* 0x000fe400078ec0ff */
[----:B------:R-:W-:Y:S01]  /*6560*/  LOP3.LUT R8, R7, 0x3, RZ, 0xc0, !PT ;  /* 0x0000000307087812 */ /* 0x000fe200078ec0ff */
[----:B------:R-:W-:Y:S01]  /*6570*/  IMAD.MOV.U32 R7, RZ, RZ, RZ ;  /* 0x000000ffff077224 */ /* 0x000fe200078e00ff */
[----:B------:R-:W-:Y:S01]  /*6580*/  MOV R9, R3 ;  /* 0x0000000300097202 */ /* 0x000fe20000000f00 */
[----:B------:R-:W-:Y:S01]  /*6590*/  IMAD R10, R16, 0x4, R11 ;  /* 0x00000004100a7824 */ /* 0x000fe200078e020b */
[----:B------:R-:W-:-:S07]  /*65a0*/  IADD3 R8, PT, PT, -R8, RZ, RZ ;  /* 0x000000ff08087210 */ /* 0x000fce0007ffe1ff */
.L_x_197:
[----:B------:R-:W0:Y:S01]  /*65b0*/  LDS R11, [R10] ;  /* 0x000000000a0b7984 */ /* 0x000e220000000800 */
[----:B------:R-:W-:Y:S01]  /*65c0*/  VIADD R8, R8, 0x1 ;  /* 0x0000000108087836 */ /* 0x000fe20000000000 */
[----:B------:R-:W-:-:S04]  /*65d0*/  IADD3 R9, PT, PT, R9, 0x80, RZ ;  /* 0x0000008009097810 */ /* 0x000fc80007ffe0ff */
[----:B------:R-:W-:Y:S01]  /*65e0*/  ISETP.NE.AND P0, PT, R8, RZ, PT ;  /* 0x000000ff0800720c */ /* 0x000fe20003f05270 */
[----:B0-----:R-:W-:-:S04]  /*65f0*/  FADD.FTZ R11, -R6, R11 ;  /* 0x0000000b060b7221 */ /* 0x001fc80000010100 */
[----:B------:R-:W-:-:S06]  /*6600*/  FMUL.FTZ R11, R11, 1.4426950216293334961 ;  /* 0x3fb8aa3b0b0b7820 */ /* 0x000fcc0000410000 */
[----:B------:R-:W0:Y:S02]  /*6610*/  MUFU.EX2 R11, R11 ;  /* 0x0000000b000b7308 */ /* 0x000e240000000800 */
[----:B0-----:R0:W-:Y:S01]  /*6620*/  STS [R10], R11 ;  /* 0x0000000b0a007388 */ /* 0x0011e20000000800 */
[----:B------:R-:W-:Y:S01]  /*6630*/  FADD.FTZ R7, R11, R7 ;  /* 0x000000070b077221 */ /* 0x000fe20000010000 */
[----:B0-----:R-:W-:Y:S01]  /*6640*/  VIADD R10, R10, 0x200 ;  /* 0x000002000a0a7836 */ /* 0x001fe20000000000 */
[----:B------:R-:W-:Y:S06]  /*6650*/  @P0 BRA `(.L_x_197) ;  /* 0xfffffffc00d40947 */ /* 0x000fec000383ffff */
.L_x_196:
[----:B------:R-:W-:Y:S05]  /*6660*/  BSYNC.RECONVERGENT B1 ;  /* 0x0000000000017941 */ /* 0x000fea0003800200 */
.L_x_195:
        /* <DEDUP_REMOVED lines=14> */
.L_x_200:
[----:B------:R-:W0:Y:S01]  /*6750*/  LDS R11, [R8+-0x400] ;  /* 0xfffc0000080b7984 */ /* 0x000e220000000800 */
[----:B------:R-:W-:-:S03]  /*6760*/  VIADD R9, R9, 0x800 ;  /* 0x0000080009097836 */ /* 0x000fc60000000000 */
[----:B------:R-:W1:Y:S02]  /*6770*/  LDS R13, [R8+-0x200] ;  /* 0xfffe0000080d7984 */ /* 0x000e640000000800 */
[----:B------:R-:W-:Y:S02]  /*6780*/  ISETP.GE.AND P1, PT, R9, R10, PT ;  /* 0x0000000a0900720c */ /* 0x000fe40003f26270 */
[----:B------:R-:W2:Y:S04]  /*6790*/  LDS R15, [R8] ;  /* 0x00000000080f7984 */ /* 0x000ea80000000800 */
[----:B------:R-:W5:Y:S04]  /*67a0*/  LDS R19, [R8+0x200] ;  /* 0x0002000008137984 */ /* 0x000f680000000800 */
[----:B------:R-:W3:Y:S04]  /*67b0*/  LDS R21, [R8+0x400] ;  /* 0x0004000008157984 */ /* 0x000ee80000000800 */
[----:B------:R-:W3:Y:S04]  /*67c0*/  LDS R23, [R8+0x600] ;  /* 0x0006000008177984 */ /* 0x000ee80000000800 */
[----:B----4-:R-:W4:Y:S04]  /*67d0*/  LDS R25, [R8+0x800] ;  /* 0x0008000008197984 */ /* 0x010f280000000800 */
[----:B------:R-:W4:Y:S04]  /*67e0*/  LDS R27, [R8+0xa00] ;  /* 0x000a0000081b7984 */ /* 0x000f280000000800 */
[----:B------:R-:W4:Y:S04]  /*67f0*/  LDS R29, [R8+0xc00] ;  /* 0x000c0000081d7984 */ /* 0x000f280000000800 */
[----:B------:R-:W4:Y:S01]  /*6800*/  LDS R31, [R8+0xe00] ;  /* 0x000e0000081f7984 */ /* 0x000f220000000800 */
[----:B0-----:R-:W-:-:S03]  /*6810*/  FADD.FTZ R11, -R6, R11 ;  /* 0x0000000b060b7221 */ /* 0x001fc60000010100 */
[----:B------:R-:W0:Y:S01]  /*6820*/  LDS R33, [R8+0x1000] ;  /* 0x0010000008217984 */ /* 0x000e220000000800 */
[----:B------:R-:W-:Y:S01]  /*6830*/  FMUL.FTZ R11, R11, 1.4426950216293334961 ;  /* 0x3fb8aa3b0b0b7820 */ /* 0x000fe20000410000 */
[C---:B-1----:R-:W-:Y:S02]  /*6840*/  FADD.FTZ R13, -R6.reuse, R13 ;  /* 0x0000000d060d7221 */ /* 0x042fe40000010100 */
[----:B------:R-:W1:Y:S01]  /*6850*/  LDS R35, [R8+0x1200] ;  /* 0x0012000008237984 */ /* 0x000e620000000800 */
[C---:B--2---:R-:W-:Y:S01]  /*6860*/  FADD.FTZ R15, -R6.reuse, R15 ;  /* 0x0000000f060f7221 */ /* 0x044fe20000010100 */
[----:B------:R-:W-:Y:S02]  /*6870*/  FMUL.FTZ R13, R13, 1.4426950216293334961 ;  /* 0x3fb8aa3b0d0d7820 */ /* 0x000fe40000410000 */
[----:B------:R-:W2:Y:S01]  /*6880*/  LDS R37, [R8+0x1400] ;  /* 0x0014000008257984 */ /* 0x000ea20000000800 */
[----:B------:R-:W4:Y:S01]  /*6890*/  MUFU.EX2 R11, R11 ;  /* 0x0000000b000b7308 */ /* 0x000f220000000800 */
[----:B------:R-:W-:Y:S01]  /*68a0*/  FMUL.FTZ R15, R15, 1.4426950216293334961 ;  /* 0x3fb8aa3b0f0f7820 */ /* 0x000fe20000410000 */
[C---:B-----5:R-:W-:Y:S01]  /*68b0*/  FADD.FTZ R19, -R6.reuse, R19 ;  /* 0x0000001306137221 */ /* 0x060fe20000010100 */
[----:B------:R-:W5:Y:S01]  /*68c0*/  LDS R39, [R8+0x1600] ;  /* 0x0016000008277984 */ /* 0x000f620000000800 */
[----:B---3--:R-:W-:-:S02]  /*68d0*/  FADD.FTZ R21, -R6, R21 ;  /* 0x0000001506157221 */ /* 0x008fc40000010100 */
[----:B------:R-:W-:Y:S01]  /*68e0*/  FMUL.FTZ R19, R19, 1.4426950216293334961 ;  /* 0x3fb8aa3b13137820 */ /* 0x000fe20000410000 */
[----:B------:R-:W3:Y:S01]  /*68f0*/  LDS R41, [R8+0x1800] ;  /* 0x0018000008297984 */ /* 0x000ee20000000800 */
[----:B------:R-:W0:Y:S01]  /*6900*/  MUFU.EX2 R13, R13 ;  /* 0x0000000d000d7308 */ /* 0x000e220000000800 */
[----:B------:R-:W-:Y:S01]  /*6910*/  FMUL.FTZ R21, R21, 1.4426950216293334961 ;  /* 0x3fb8aa3b15157820 */ /* 0x000fe20000410000 */
[C---:B------:R-:W-:Y:S01]  /*6920*/  FADD.FTZ R23, -R6.reuse, R23 ;  /* 0x0000001706177221 */ /* 0x040fe20000010100 */
[----:B------:R-:W3:Y:S01]  /*6930*/  LDS R43, [R8+0x1a00] ;  /* 0x001a0000082b7984 */ /* 0x000ee20000000800 */
[C---:B----4-:R-:W-:Y:S02]  /*6940*/  FADD.FTZ R25, -R6.reuse, R25 ;  /* 0x0000001906197221 */ /* 0x050fe40000010100 */
[----:B------:R-:W-:Y:S02]  /*6950*/  FMUL.FTZ R23, R23, 1.4426950216293334961 ;  /* 0x3fb8aa3b17177820 */ /* 0x000fe40000410000 */
[----:B------:R-:W4:Y:S01]  /*6960*/  MUFU.EX2 R15, R15 ;  /* 0x0000000f000f7308 */ /* 0x000f220000000800 */
[----:B------:R-:W-:Y:S01]  /*6970*/  FADD.FTZ R7, R11, R7 ;  /* 0x000000070b077221 */ /* 0x000fe20000010000 */
[----:B------:R-:W-:Y:S01]  /*6980*/  FMUL.FTZ R25, R25, 1.4426950216293334961 ;  /* 0x3fb8aa3b19197820 */ /* 0x000fe20000410000 */
[C---:B------:R-:W-:Y:S01]  /*6990*/  FADD.FTZ R27, -R6.reuse, R27 ;  /* 0x0000001b061b7221 */ /* 0x040fe20000010100 */
[----:B------:R-:W-:Y:S01]  /*69a0*/  STS [R8+-0x400], R11 ;  /* 0xfffc000b08007388 */ /* 0x000fe20000000800 */
[----:B------:R-:W-:-:S02]  /*69b0*/  FADD.FTZ R29, -R6, R29 ;  /* 0x0000001d061d7221 */ /* 0x000fc40000010100 */
[----:B------:R-:W-:Y:S01]  /*69c0*/  FMUL.FTZ R27, R27, 1.4426950216293334961 ;  /* 0x3fb8aa3b1b1b7820 */ /* 0x000fe20000410000 */
[----:B------:R-:W2:Y:S01]  /*69d0*/  MUFU.EX2 R19, R19 ;  /* 0x0000001300137308 */ /* 0x000ea20000000800 */
[----:B0-----:R-:W-:Y:S01]  /*69e0*/  FADD.FTZ R7, R7, R13 ;  /* 0x0000000d07077221 */ /* 0x001fe20000010000 */
[----:B------:R-:W-:Y:S01]  /*69f0*/  FMUL.FTZ R29, R29, 1.4426950216293334961 ;  /* 0x3fb8aa3b1d1d7820 */ /* 0x000fe20000410000 */
[C---:B------:R-:W-:Y:S01]  /*6a00*/  FADD.FTZ R31, -R6.reuse, R31 ;  /* 0x0000001f061f7221 */ /* 0x040fe20000010100 */
[----:B------:R-:W-:Y:S01]  /*6a10*/  STS [R8+-0x200], R13 ;  /* 0xfffe000d08007388 */ /* 0x000fe20000000800 */
[C---:B------:R-:W-:Y:S02]  /*6a20*/  FADD.FTZ R33, -R6.reuse, R33 ;  /* 0x0000002106217221 */ /* 0x040fe40000010100 */
[----:B------:R-:W-:Y:S01]  /*6a30*/  FMUL.FTZ R31, R31, 1.4426950216293334961 ;  /* 0x3fb8aa3b1f1f7820 */ /* 0x000fe20000410000 */
[----:B------:R-:W0:Y:S01]  /*6a40*/  MUFU.EX2 R21, R21 ;  /* 0x0000001500157308 */ /* 0x000e220000000800 */
[----:B----4-:R-:W-:Y:S01]  /*6a50*/  FADD.FTZ R7, R7, R15 ;  /* 0x0000000f07077221 */ /* 0x010fe20000010000 */
[----:B------:R-:W-:Y:S01]  /*6a60*/  FMUL.FTZ R33, R33, 1.4426950216293334961 ;  /* 0x3fb8aa3b21217820 */ /* 0x000fe20000410000 */
[C---:B-1----:R-:W-:Y:S01]  /*6a70*/  FADD.FTZ R35, -R6.reuse, R35 ;  /* 0x0000002306237221 */ /* 0x042fe20000010100 */
[----:B------:R-:W-:Y:S03]  /*6a80*/  STS [R8], R15 ;  /* 0x0000000f08007388 */ /* 0x000fe60000000800 */
[----:B------:R-:W-:Y:S01]  /*6a90*/  FMUL.FTZ R35, R35, 1.4426950216293334961 ;  /* 0x3fb8aa3b23237820 */ /* 0x000fe20000410000 */
[----:B------:R-:W1:Y:S01]  /*6aa0*/  MUFU.EX2 R23, R23 ;  /* 0x0000001700177308 */ /* 0x000e620000000800 */
[----:B--2---:R-:W-:Y:S01]  /*6ab0*/  FADD.FTZ R7, R7, R19 ;  /* 0x0000001307077221 */ /* 0x004fe20000010000 */
[C---:B------:R-:W-:Y:S01]  /*6ac0*/  FADD.FTZ R37, -R6.reuse, R37 ;  /* 0x0000002506257221 */ /* 0x040fe20000010100 */
[C---:B-----5:R-:W-:Y:S01]  /*6ad0*/  FADD.FTZ R39, -R6.reuse, R39 ;  /* 0x0000002706277221 */ /* 0x060fe20000010100 */
[----:B------:R-:W-:Y:S02]  /*6ae0*/  STS [R8+0x200], R19 ;  /* 0x0002001308007388 */ /* 0x000fe40000000800 */
[----:B------:R-:W-:Y:S01]  /*6af0*/  FMUL.FTZ R37, R37, 1.4426950216293334961 ;  /* 0x3fb8aa3b25257820 */ /* 0x000fe20000410000 */
[----:B------:R-:W-:Y:S01]  /*6b00*/  FMUL.FTZ R39, R39, 1.4426950216293334961 ;  /* 0x3fb8aa3b27277820 */ /* 0x000fe20000410000 */
[----:B------:R-:W2:Y:S01]  /*6b10*/  MUFU.EX2 R25, R25 ;  /* 0x0000001900197308 */ /* 0x000ea20000000800 */
[----:B0-----:R-:W-:Y:S01]  /*6b20*/  FADD.FTZ R7, R7, R21 ;  /* 0x0000001507077221 */ /* 0x001fe20000010000 */
[C---:B---3--:R-:W-:Y:S01]  /*6b30*/  FADD.FTZ R41, -R6.reuse, R41 ;  /* 0x0000002906297221 */ /* 0x048fe20000010100 */
[----:B------:R-:W-:Y:S01]  /*6b40*/  FADD.FTZ R43, -R6, R43 ;  /* 0x0000002b062b7221 */ /* 0x000fe20000010100 */
[----:B------:R-:W-:Y:S02]  /*6b50*/  STS [R8+0x400], R21 ;  /* 0x0004001508007388 */ /* 0x000fe40000000800 */
[----:B------:R-:W-:Y:S01]  /*6b60*/  FMUL.FTZ R41, R41, 1.4426950216293334961 ;  /* 0x3fb8aa3b29297820 */ /* 0x000fe20000410000 */
[----:B------:R-:W-:Y:S01]  /*6b70*/  FMUL.FTZ R43, R43, 1.4426950216293334961 ;  /* 0x3fb8aa3b2b2b7820 */ /* 0x000fe20000410000 */
        /* <DEDUP_REMOVED lines=31> */
[----:B0-----:R-:W-:Y:S01]  /*6d70*/  IADD3 R8, PT, PT, R8, 0x2000, RZ ;  /* 0x0000200008087810 */ /* 0x001fe20007ffe0ff */
[----:B------:R-:W-:Y:S06]  /*6d80*/  @!P1 BRA `(.L_x_200) ;  /* 0xfffffff800709947 */ /* 0x000fec000383ffff */
.L_x_199:
[----:B------:R-:W-:Y:S05]  /*6d90*/  BSYNC.RECONVERGENT B1 ;  /* 0x0000000000017941 */ /* 0x000fea0003800200 */
.L_x_198:
[----:B------:R-:W-:Y:S01]  /*6da0*/  IADD3 R10, PT, PT, -R9, UR45, RZ ;  /* 0x0000002d090a7c10 */ /* 0x000fe2000fffe1ff */
[----:B------:R-:W-:Y:S03]  /*6db0*/  BSSY.RECONVERGENT B1, `(.L_x_201) ;  /* 0x0000036000017945 */ /* 0x000fe60003800200 */
[----:B------:R-:W-:-:S13]  /*6dc0*/  ISETP.GT.AND P1, PT, R10, 0x200, PT ;  /* 0x000002000a00780c */ /* 0x000fda0003f24270 */
[----:B------:R-:W-:Y:S05]  /*6dd0*/  @!P1 BRA `(.L_x_202) ;  /* 0x0000000000cc9947 */ /* 0x000fea0003800000 */
[----:B------:R-:W0:Y:S01]  /*6de0*/  LDS R11, [R8+-0x400] ;  /* 0xfffc0000080b7984 */ /* 0x000e220000000800 */
[----:B------:R-:W-:Y:S01]  /*6df0*/  PLOP3.LUT P0, PT, PT, PT, PT, 0x8, 0x80 ;  /* 0x000000000080781c */ /* 0x000fe20003f0e170 */
[----:B------:R-:W-:Y:S02]  /*6e00*/  VIADD R9, R9, 0x400 ;  /* 0x0000040009097836 */ /* 0x000fe40000000000 */
[----:B------:R-:W1:Y:S04]  /*6e10*/  LDS R13, [R8+-0x200] ;  /* 0xfffe0000080d7984 */ /* 0x000e680000000800 */
[----:B------:R-:W2:Y:S04]  /*6e20*/  LDS R15, [R8] ;  /* 0x00000000080f7984 */ /* 0x000ea80000000800 */
[----:B------:R-:W5:Y:S04]  /*6e30*/  LDS R19, [R8+0x200] ;  /* 0x0002000008137984 */ /* 0x000f680000000800 */
[----:B------:R-:W3:Y:S04]  /*6e40*/  LDS R21, [R8+0x400] ;  /* 0x0004000008157984 */ /* 0x000ee80000000800 */
[----:B------:R-:W3:Y:S04]  /*6e50*/  LDS R23, [R8+0x600] ;  /* 0x0006000008177984 */ /* 0x000ee80000000800 */
[----:B----4-:R-:W4:Y:S04]  /*6e60*/  LDS R25, [R8+0x800] ;  /* 0x0008000008197984 */ /* 0x010f280000000800 */
[----:B------:R-:W4:Y:S01]  /*6e70*/  LDS R27, [R8+0xa00] ;  /* 0x000a0000081b7984 */ /* 0x000f220000000800 */
[----:B0-----:R-:W-:-:S04]  /*6e80*/  FADD.FTZ R11, -R6, R11 ;  /* 0x0000000b060b7221 */ /* 0x001fc80000010100 */
[----:B------:R-:W-:Y:S01]  /*6e90*/  FMUL.FTZ R11, R11, 1.4426950216293334961 ;  /* 0x3fb8aa3b0b0b7820 */ /* 0x000fe20000410000 */
[C---:B-1----:R-:W-:Y:S01]  /*6ea0*/  FADD.FTZ R13, -R6.reuse, R13 ;  /* 0x0000000d060d7221 */ /* 0x042fe20000010100 */
[----:B--2---:R-:W-:-:S03]  /*6eb0*/  FADD.FTZ R15, -R6, R15 ;  /* 0x0000000f060f7221 */ /* 0x004fc60000010100 */
[----:B------:R-:W-:Y:S01]  /*6ec0*/  FMUL.FTZ R13, R13, 1.4426950216293334961 ;  /* 0x3fb8aa3b0d0d7820 */ /* 0x000fe20000410000 */
[----:B------:R-:W0:Y:S01]  /*6ed0*/  MUFU.EX2 R11, R11 ;  /* 0x0000000b000b7308 */ /* 0x000e220000000800 */
[----:B------:R-:W-:Y:S01]  /*6ee0*/  FMUL.FTZ R15, R15, 1.4426950216293334961 ;  /* 0x3fb8aa3b0f0f7820 */ /* 0x000fe20000410000 */
[C---:B-----5:R-:W-:Y:S01]  /*6ef0*/  FADD.FTZ R19, -R6.reuse, R19 ;  /* 0x0000001306137221 */ /* 0x060fe20000010100 */
[----:B---3--:R-:W-:-:S03]  /*6f00*/  FADD.FTZ R21, -R6, R21 ;  /* 0x0000001506157221 */ /* 0x008fc60000010100 */
[----:B------:R-:W-:Y:S02]  /*6f10*/  FMUL.FTZ R19, R19, 1.4426950216293334961 ;  /* 0x3fb8aa3b13137820 */ /* 0x000fe40000410000 */
[----:B------:R-:W1:Y:S01]  /*6f20*/  MUFU.EX2 R13, R13 ;  /* 0x0000000d000d7308 */ /* 0x000e620000000800 */
[----:B------:R-:W-:Y:S01]  /*6f30*/  FMUL.FTZ R21, R21, 1.4426950216293334961 ;  /* 0x3fb8aa3b15157820 */ /* 0x000fe20000410000 */
[C---:B------:R-:W-:Y:S01]  /*6f40*/  FADD.FTZ R23, -R6.reuse, R23 ;  /* 0x0000001706177221 */ /* 0x040fe20000010100 */
[----:B----4-:R-:W-:-:S03]  /*6f50*/  FADD.FTZ R25, -R6, R25 ;  /* 0x0000001906197221 */ /* 0x010fc60000010100 */
        /* <DEDUP_REMOVED lines=27> */
.L_x_202:
[----:B------:R-:W-:Y:S05]  /*7110*/  BSYNC.RECONVERGENT B1 ;  /* 0x0000000000017941 */ /* 0x000fea0003800200 */
.L_x_201:
[----:B------:R-:W-:-:S13]  /*7120*/  ISETP.LT.OR P0, PT, R9, UR45, P0 ;  /* 0x0000002d09007c0c */ /* 0x000fda0008701670 */
[----:B------:R-:W-:Y:S05]  /*7130*/  @!P0 BRA `(.L_x_193) ;  /* 0x0000000400e48947 */ /* 0x000fea0003800000 */
[----:B------:R-:W0:Y:S04]  /*7140*/  LDS R9, [R8+-0x400] ;  /* 0xfffc000008097984 */ /* 0x000e280000000800 */
[----:B------:R-:W1:Y:S04]  /*7150*/  LDS R11, [R8+-0x200] ;  /* 0xfffe0000080b7984 */ /* 0x000e680000000800 */
[----:B------:R-:W2:Y:S04]  /*7160*/  LDS R13, [R8] ;  /* 0x00000000080d7984 */ /* 0x000ea80000000800 */
[----:B------:R-:W5:Y:S01]  /*7170*/  LDS R15, [R8+0x200] ;  /* 0x00020000080f7984 */ /* 0x000f620000000800 */
[C---:B0-----:R-:W-:Y:S01]  /*7180*/  FADD.FTZ R9, -R6.reuse, R9 ;  /* 0x0000000906097221 */ /* 0x041fe20000010100 */
[----:B-1----:R-:W-:-:S03]  /*7190*/  FADD.FTZ R11, -R6, R11 ;  /* 0x0000000b060b7221 */ /* 0x002fc60000010100 */
[----:B------:R-:W-:Y:S01]  /*71a0*/  FMUL.FTZ R9, R9, 1.4426950216293334961 ;  /* 0x3fb8aa3b09097820 */ /* 0x000fe20000410000 */
[----:B--2---:R-:W-:Y:S01]  /*71b0*/  FADD.FTZ R13, -R6, R13 ;  /* 0x0000000d060d7221 */ /* 0x004fe20000010100 */
[----:B------:R-:W-:-:S04]  /*71c0*/  FMUL.FTZ R11, R11, 1.4426950216293334961 ;  /* 0x3fb8aa3b0b0b7820 */ /* 0x000fc80000410000 */
[----:B------:R-:W0:Y:S01]  /*71d0*/  MUFU.EX2 R9, R9 ;  /* 0x0000000900097308 */ /* 0x000e220000000800 */
[----:B-----5:R-:W-:Y:S01]  /*71e0*/  FADD.FTZ R15, -R6, R15 ;  /* 0x0000000f060f7221 */ /* 0x020fe20000010100 */
[----:B------:R-:W-:-:S03]  /*71f0*/  FMUL.FTZ R13, R13, 1.4426950216293334961 ;  /* 0x3fb8aa3b0d0d7820 */ /* 0x000fc60000410000 */
[----:B------:R-:W-:-:S03]  /*7200*/  FMUL.FTZ R15, R15, 1.4426950216293334961 ;  /* 0x3fb8aa3b0f0f7820 */ /* 0x000fc60000410000 */
[----:B------:R-:W1:Y:S08]  /*7210*/  MUFU.EX2 R11, R11 ;  /* 0x0000000b000b7308 */ /* 0x000e700000000800 */
[----:B------:R-:W2:Y:S01]  /*7220*/  MUFU.EX2 R13, R13 ;  /* 0x0000000d000d7308 */ /* 0x000ea20000000800 */
[----:B0-----:R0:W-:Y:S01]  /*7230*/  STS [R8+-0x400], R9 ;  /* 0xfffc000908007388 */ /* 0x0011e20000000800 */
[----:B------:R-:W-:-:S06]  /*7240*/  FADD.FTZ R7, R7, R9 ;  /* 0x0000000907077221 */ /* 0x000fcc0000010000 */
[----:B------:R-:W5:Y:S01]  /*7250*/  MUFU.EX2 R15, R15 ;  /* 0x0000000f000f7308 */ /* 0x000f620000000800 */
[----:B-1----:R0:W-:Y:S01]  /*7260*/  STS [R8+-0x200], R11 ;  /* 0xfffe000b08007388 */ /* 0x0021e20000000800 */
[----:B------:R-:W-:-:S03]  /*7270*/  FADD.FTZ R7, R7, R11 ;  /* 0x0000000b07077221 */ /* 0x000fc60000010000 */
[----:B--2---:R0:W-:Y:S01]  /*7280*/  STS [R8], R13 ;  /* 0x0000000d08007388 */ /* 0x0041e20000000800 */
[----:B------:R-:W-:-:S03]  /*7290*/  FADD.FTZ R7, R7, R13 ;  /* 0x0000000d07077221 */ /* 0x000fc60000010000 */
[----:B-----5:R0:W-:Y:S01]  /*72a0*/  STS [R8+0x200], R15 ;  /* 0x0002000f08007388 */ /* 0x0201e20000000800 */
[----:B------:R-:W-:Y:S01]  /*72b0*/  FADD.FTZ R7, R7, R15 ;  /* 0x0000000f07077221 */ /* 0x000fe20000010000 */
[----:B------:R-:W-:Y:S06]  /*72c0*/  BRA `(.L_x_193) ;  /* 0x0000000400807947 */ /* 0x000fec0003800000 */
.L_x_194:
[----:B------:R-:W-:Y:S01]  /*72d0*/  IMAD.MOV.U32 R14, RZ, RZ, 0x80 ;  /* 0x00000080ff0e7424 */ /* 0x000fe200078e00ff */
[----:B------:R-:W-:Y:S01]  /*72e0*/  LOP3.LUT R10, RZ, R16, RZ, 0x33, !PT ;  /* 0x00000010ff0a7212 */ /* 0x000fe200078e33ff */
[----:B------:R-:W-:Y:S03]  /*72f0*/  BSSY.RECONVERGENT B1, `(.L_x_203) ;  /* 0x0000024000017945 */ /* 0x000fe60003800200 */
[----:B------:R-:W-:-:S04]  /*7300*/  VIADDMNMX R7, R3, R14, UR45, !PT ;  /* 0x0000002d03077e46 */ /* 0x000fc8000f80010e */
[----:B------:R-:W-:Y:S01]  /*7310*/  IADD3 R11, PT, PT, R7, -UR12, R10 ;  /* 0x8000000c070b7c10 */ /* 0x000fe2000fffe00a */
[----:B------:R-:W-:-:S03]  /*7320*/  IMAD.MOV.U32 R10, RZ, RZ, R3 ;  /* 0x000000ffff0a7224 */ /* 0x000fc600078e0003 */
[C---:B------:R-:W-:Y:S02]  /*7330*/  LOP3.LUT R7, R11.reuse, 0x180, RZ, 0xc0, !PT ;  /* 0x000001800b077812 */ /* 0x040fe400078ec0ff */
[----:B------:R-:W-:Y:S02]  /*7340*/  ISETP.GE.U32.AND P0, PT, R11, 0x180, PT ;  /* 0x000001800b00780c */ /* 0x000fe40003f06070 */
[----:B------:R-:W-:Y:S01]  /*7350*/  ISETP.NE.AND P1, PT, R7, 0x180, PT ;  /* 0x000001800700780c */ /* 0x000fe20003f25270 */
[----:B------:R-:W-:-:S12]  /*7360*/  HFMA2 R7, -RZ, RZ, 0, 0 ;  /* 0x00000000ff077431 */ /* 0x000fd800000001ff */
[----:B------:R-:W-:Y:S05]  /*7370*/  @!P1 BRA `(.L_x_204) ;  /* 0x00000000006c9947 */ /* 0x000fea0003800000 */
[----:B------:R-:W-:Y:S02]  /*7380*/  IADD3 R12, PT, PT, R12, 0x220, RZ ;  /* 0x000002200c0c7810 */ /* 0x000fe40007ffe0ff */
[----:B------:R-:W-:Y:S02]  /*7390*/  LEA.HI R7, R11, 0x1, RZ, 0x19 ;  /* 0x000000010b077811 */ /* 0x000fe400078fc8ff */
[----:B------:R-:W-:Y:S02]  /*73a0*/  IADD3 R15, P1, P2, R8, UR42, R3 ;  /* 0x0000002a080f7c10 */ /* 0x000fe4000fa3e003 */
[----:B------:R-:W-:Y:S02]  /*73b0*/  LEA R11, R13, R12, 0x18 ;  /* 0x0000000c0d0b7211 */ /* 0x000fe400078ec0ff */
[----:B------:R-:W-:Y:S01]  /*73c0*/  LOP3.LUT R8, R7, 0x3, RZ, 0xc0, !PT ;  /* 0x0000000307087812 */ /* 0x000fe200078ec0ff */
[----:B------:R-:W-:Y:S01]  /*73d0*/  IMAD.MOV.U32 R7, RZ, RZ, RZ ;  /* 0x000000ffff077224 */ /* 0x000fe200078e00ff */
[----:B------:R-:W-:Y:S01]  /*73e0*/  IADD3.X R9, PT, PT, R2, R9, RZ, P1, P2 ;  /* 0x0000000902097210 */ /* 0x000fe20000fe44ff */
[----:B------:R-:W-:Y:S01]  /*73f0*/  IMAD R11, R16, 0x4, R11 ;  /* 0x00000004100b7824 */ /* 0x000fe200078e020b */
[----:B------:R-:W-:-:S02]  /*7400*/  MOV R10, R3 ;  /* 0x00000003000a7202 */ /* 0x000fc40000000f00 */
[----:B------:R-:W-:-:S07]  /*7410*/  IADD3 R12, PT, PT, -R8, RZ, RZ ;  /* 0x000000ff080c7210 */ /* 0x000fce0007ffe1ff */
.L_x_205:
[----:B------:R-:W-:-:S06]  /*7420*/  IMAD.MOV.U32 R8, RZ, RZ, R15 ;  /* 0x000000ffff087224 */ /* 0x000fcc00078e000f */
[----:B------:R1:W2:Y:S01]  /*7430*/  LDG.E.U8 R8, desc[UR36][R8.64] ;  /* 0x0000002408087981 */ /* 0x0002a2000c1e1100 */
[----:B------:R-:W-:Y:S01]  /*7440*/  MOV R14, RZ ;  /* 0x000000ff000e7202 */ /* 0x000fe20000000f00 */
[----:B------:R-:W-:Y:S01]  /*7450*/  VIADD R12, R12, 0x1 ;  /* 0x000000010c0c7836 */ /* 0x000fe20000000000 */
[----:B------:R-:W-:Y:S02]  /*7460*/  IADD3 R15, P2, PT, R15, 0x80, RZ ;  /* 0x000000800f0f7810 */ /* 0x000fe40007f5e0ff */
[----:B------:R-:W-:-:S03]  /*7470*/  IADD3 R10, PT, PT, R10, 0x80, RZ ;  /* 0x000000800a0a7810 */ /* 0x000fc60007ffe0ff */
[----:B-1----:R-:W-:Y:S01]  /*7480*/  IMAD.X R9, RZ, RZ, R9, P2 ;  /* 0x000000ffff097224 */ /* 0x002fe200010e0609 */
[----:B--2---:R-:W-:-:S13]  /*7490*/  ISETP.NE.AND P1, PT, R8, RZ, PT ;  /* 0x000000ff0800720c */ /* 0x004fda0003f25270 */
[----:B------:R-:W0:Y:S02]  /*74a0*/  @!P1 LDS R13, [R11] ;  /* 0x000000000b0d9984 */ /* 0x000e240000000800 */
[----:B0-----:R-:W-:-:S04]  /*74b0*/  @!P1 FADD.FTZ R13, -R6, R13 ;  /* 0x0000000d060d9221 */ /* 0x001fc80000010100 */
[----:B------:R-:W-:-:S04]  /*74c0*/  @!P1 FMUL.FTZ R13, R13, 1.4426950216293334961 ;  /* 0x3fb8aa3b0d0d9820 */ /* 0x000fc80000410000 */
[----:B------:R-:W0:Y:S01]  /*74d0*/  @!P1 MUFU.EX2 R14, R13 ;  /* 0x0000000d000e9308 */ /* 0x000e220000000800 */
[----:B------:R-:W-:Y:S01]  /*74e0*/  ISETP.NE.AND P1, PT, R12, RZ, PT ;  /* 0x000000ff0c00720c */ /* 0x000fe20003f25270 */
[----:B0-----:R0:W-:Y:S01]  /*74f0*/  STS [R11], R14 ;  /* 0x0000000e0b007388 */ /* 0x0011e20000000800 */
[----:B------:R-:W-:Y:S01]  /*7500*/  FADD.FTZ R7, R14, R7 ;  /* 0x000000070e077221 */ /* 0x000fe20000010000 */
[----:B0-----:R-:W-:-:S10]  /*7510*/  IADD3 R11, PT, PT, R11, 0x200, RZ ;  /* 0x000002000b0b7810 */ /* 0x001fd40007ffe0ff */
[----:B------:R-:W-:Y:S05]  /*7520*/  @P1 BRA `(.L_x_205) ;  /* 0xfffffffc00bc1947 */ /* 0x000fea000383ffff */
.L_x_204:
[----:B------:R-:W-:Y:S05]  /*7530*/  BSYNC.RECONVERGENT B1 ;  /* 0x0000000000017941 */ /* 0x000fea0003800200 */
.L_x_203:
[----:B------:R-:W-:Y:S05]  /*7540*/  @!P0 BRA `(.L_x_193) ;  /* 0x0000000000e08947 */ /* 0x000fea0003800000 */
[----:B------:R-:W1:Y:S01]  /*7550*/  S2R R12, SR_CgaCtaId ;  /* 0x00000000000c7919 */ /* 0x000e620000008800 */
[----:B------:R-:W2:Y:S01]  /*7560*/  LDCU.64 UR8, c[0x0][0x420] ;  /* 0x00008400ff0877ac */ /* 0x000ea20008000a00 */
[----:B------:R-:W-:Y:S01]  /*7570*/  MOV R8, 0x400 ;  /* 0x0000040000087802 */ /* 0x000fe20000000f00 */
[----:B------:R-:W-:-:S03]  /*7580*/  USHF.L.U32 UR4, UR12, 0x2, URZ ;  /* 0x000000020c047899 */ /* 0x000fc600080006ff */
[----:B------:R-:W-:-:S03]  /*7590*/  IADD3 R9, PT, PT, R8, 0x220, RZ ;  /* 0x0000022008097810 */ /* 0x000fc60007ffe0ff */
[----:B------:R-:W-:Y:S01]  /*75a0*/  LEA R8, R10, -UR4, 0x2 ;  /* 0x800000040a087c11 */ /* 0x000fe2000f8e10ff */
[----:B--2---:R-:W-:-:S05]  /*75b0*/  IMAD.U32 R13, RZ, RZ, UR8 ;  /* 0x00000008ff0d7e24 */ /* 0x004fca000f8e00ff */
[----:B------:R-:W-:-:S04]  /*75c0*/  IADD3 R13, P0, P1, R13, UR42, R10 ;  /* 0x0000002a0d0d7c10 */ /* 0x000fc8000f91e00a */
[----:B------:R-:W-:Y:S02]  /*75d0*/  IADD3 R13, P2, PT, R13, 0x100, RZ ;  /* 0x000001000d0d7810 */ /* 0x000fe40007f5e0ff */
[----:B-1----:R-:W-:Y:S02]  /*75e0*/  LEA R11, R12, R9, 0x18 ;  /* 0x000000090c0b7211 */ /* 0x002fe400078ec0ff */
[----:B------:R-:W-:Y:S02]  /*75f0*/  IADD3.X R9, PT, PT, R2, UR9, RZ, P0, P1 ;  /* 0x0000000902097c10 */ /* 0x000fe400087e24ff */
[----:B------:R-:W-:-:S03]  /*7600*/  IADD3 R11, PT, PT, R8, 0x400, R11 ;  /* 0x00000400080b7810 */ /* 0x000fc60007ffe00b */
[----:B------:R-:W-:-:S07]  /*7610*/  IMAD.X R9, RZ, RZ, R9, P2 ;  /* 0x000000ffff097224 */ /* 0x000fce00010e0609 */
.L_x_206:
[----:B------:R-:W-:-:S05]  /*7620*/  MOV R8, R13 ;  /* 0x0000000d00087202 */ /* 0x000fca0000000f00 */
[----:B------:R-:W2:Y:S04]  /*7630*/  LDG.E.U8 R13, desc[UR36][R8.64+-0x100] ;  /* 0xffff0024080d7981 */ /* 0x000ea8000c1e1100 */
[----:B------:R-:W5:Y:S04]  /*7640*/  LDG.E.U8 R12, desc[UR36][R8.64+-0x80] ;  /* 0xffff8024080c7981 */ /* 0x000f68000c1e1100 */
[----:B------:R-:W3:Y:S04]  /*7650*/  LDG.E.U8 R14, desc[UR36][R8.64] ;  /* 0x00000024080e7981 */ /* 0x000ee8000c1e1100 */
[----:B------:R-:W4:Y:S01]  /*7660*/  LDG.E.U8 R18, desc[UR36][R8.64+0x80] ;  /* 0x0000802408127981 */ /* 0x000f22000c1e1100 */
[----:B------:R-:W-:Y:S01]  /*7670*/  MOV R20, RZ ;  /* 0x000000ff00147202 */ /* 0x000fe20000000f00 */
[----:B------:R-:W-:Y:S01]  /*7680*/  VIADD R10, R10, 0x200 ;  /* 0x000002000a0a7836 */ /* 0x000fe20000000000 */
[----:B--2---:R-:W-:-:S02]  /*7690*/  ISETP.NE.AND P0, PT, R13, RZ, PT ;  /* 0x000000ff0d00720c */ /* 0x004fc40003f05270 */
[----:B-----5:R-:W-:Y:S01]  /*76a0*/  ISETP.NE.AND P1, PT, R12, RZ, PT ;  /* 0x000000ff0c00720c */ /* 0x020fe20003f25270 */
[----:B------:R-:W-:Y:S01]  /*76b0*/  IMAD.MOV.U32 R12, RZ, RZ, RZ ;  /* 0x000000ffff0c7224 */ /* 0x000fe200078e00ff */
[----:B---3--:R-:W-:Y:S01]  /*76c0*/  ISETP.NE.AND P2, PT, R14, RZ, PT ;  /* 0x000000ff0e00720c */ /* 0x008fe20003f45270 */
[----:B------:R-:W-:Y:S01]  /*76d0*/  HFMA2 R14, -RZ, RZ, 0, 0 ;  /* 0x00000000ff0e7431 */ /* 0x000fe200000001ff */
[----:B----4-:R-:W-:-:S07]  /*76e0*/  ISETP.NE.AND P3, PT, R18, RZ, PT ;  /* 0x000000ff1200720c */ /* 0x010fce0003f65270 */
[----:B------:R-:W0:Y:S01]  /*76f0*/  @!P0 LDS R13, [R11+-0x400] ;  /* 0xfffc00000b0d8984 */ /* 0x000e220000000800 */
[----:B------:R-:W-:-:S03]  /*7700*/  IMAD.MOV.U32 R18, RZ, RZ, RZ ;  /* 0x000000ffff127224 */ /* 0x000fc600078e00ff */
[----:B------:R-:W1:Y:S04]  /*7710*/  @!P1 LDS R15, [R11+-0x200] ;  /* 0xfffe00000b0f9984 */ /* 0x000e680000000800 */
[----:B------:R-:W2:Y:S04]  /*7720*/  @!P2 LDS R19, [R11] ;  /* 0x000000000b13a984 */ /* 0x000ea80000000800 */
[----:B------:R-:W3:Y:S01]  /*7730*/  @!P3 LDS R21, [R11+0x200] ;  /* 0x000200000b15b984 */ /* 0x000ee20000000800 */
[----:B0-----:R-:W-:-:S04]  /*7740*/  @!P0 FADD.FTZ R13, -R6, R13 ;  /* 0x0000000d060d8221 */ /* 0x001fc80000010100 */
[----:B------:R-:W-:Y:S01]  /*7750*/  @!P0 FMUL.FTZ R13, R13, 1.4426950216293334961 ;  /* 0x3fb8aa3b0d0d8820 */ /* 0x000fe20000410000 */
[----:B-1----:R-:W-:-:S03]  /*7760*/  @!P1 FADD.FTZ R15, -R6, R15 ;  /* 0x0000000f060f9221 */ /* 0x002fc60000010100 */
[----:B------:R0:W1:Y:S01]  /*7770*/  @!P0 MUFU.EX2 R12, R13 ;  /* 0x0000000d000c8308 */ /* 0x0000620000000800 */
[----:B------:R-:W-:Y:S01]  /*7780*/  @!P1 FMUL.FTZ R15, R15, 1.4426950216293334961 ;  /* 0x3fb8aa3b0f0f9820 */ /* 0x000fe20000410000 */
[----:B--2---:R-:W-:Y:S01]  /*7790*/  @!P2 FADD.FTZ R19, -R6, R19 ;  /* 0x000000130613a221 */ /* 0x004fe20000010100 */
[----:B------:R-:W-:Y:S01]  /*77a0*/  ISETP.GE.AND P0, PT, R10, UR45, PT ;  /* 0x0000002d0a007c0c */ /* 0x000fe2000bf06270 */
[----:B---3--:R-:W-:Y:S02]  /*77b0*/  @!P3 FADD.FTZ R21, -R6, R21 ;  /* 0x000000150615b221 */ /* 0x008fe40000010100 */
[----:B------:R-:W-:Y:S02]  /*77c0*/  @!P2 FMUL.FTZ R19, R19, 1.4426950216293334961 ;  /* 0x3fb8aa3b1313a820 */ /* 0x000fe40000410000 */
[----:B------:R-:W2:Y:S01]  /*77d0*/  @!P1 MUFU.EX2 R14, R15 ;  /* 0x0000000f000e9308 */ /* 0x000ea20000000800 */
[----:B------:R-:W-:Y:S01]  /*77e0*/  @!P3 FMUL.FTZ R21, R21, 1.4426950216293334961 ;  /* 0x3fb8aa3b1515b820 */ /* 0x000fe20000410000 */
[----:B0-----:R-:W-:-:S04]  /*77f0*/  IADD3 R13, P1, PT, R8, 0x200, RZ ;  /* 0x00000200080d7810 */ /* 0x001fc80007f3e0ff */
[----:B------:R-:W-:Y:S02]  /*7800*/  IADD3.X R9, PT, PT, RZ, R9, RZ, P1, !PT ;  /* 0x00000009ff097210 */ /* 0x000fe40000ffe4ff */
        /* <DEDUP_REMOVED lines=12> */
.L_x_193:
[----:B------:R-:W-:Y:S05]  /*78d0*/  BSYNC.RECONVERGENT B0 ;  /* 0x0000000000007941 */ /* 0x000fea0003800200 */
.L_x_192:
[----:B0-----:R-:W0:Y:S01]  /*78e0*/  SHFL.BFLY PT, R6, R7, 0x10, 0x1f ;  /* 0x0e001f0007067f89 */ /* 0x001e2200000e0000 */
[C---:B------:R-:W-:Y:S01]  /*78f0*/  ISETP.NE.AND P0, PT, R0.reuse, RZ, PT ;  /* 0x000000ff0000720c */ /* 0x040fe20003f05270 */
[----:B------:R-:W1:Y:S01]  /*7900*/  LDCU UR4, c[0x0][0x3f4] ;  /* 0x00007e80ff0477ac */ /* 0x000e620008000800 */
[----:B------:R-:W-:Y:S01]  /*7910*/  ISETP.GT.U32.AND P1, PT, R0, 0x3, PT ;  /* 0x000000030000780c */ /* 0x000fe20003f24070 */
[----:B------:R-:W2:Y:S01]  /*7920*/  S2UR UR13, SR_CTAID.X ;  /* 0x00000000000d79c3 */ /* 0x000ea20000002500 */
[----:B------:R-:W5:Y:S01]  /*7930*/  LDCU.U8 UR11, c[0x0][0x48c] ;  /* 0x00009180ff0b77ac */ /* 0x000f620008000000 */
[----:B-1----:R-:W-:Y:S01]  /*7940*/  UIADD3 UR4, UPT, UPT, UR4, 0x4, URZ ;  /* 0x0000000404047890 */ /* 0x002fe2000fffe0ff */
        /* <DEDUP_REMOVED lines=17> */
[----:B-----5:R-:W-:-:S05]  /*7a60*/  ISETP.NE.AND P0, PT, RZ, UR11, PT ;  /* 0x0000000bff007c0c */ /* 0x020fca000bf05270 */
[----:B------:R-:W0:Y:S01]  /*7a70*/  @!P1 LDS R7, [R5+0x10] ;  /* 0x0000100005079984 */ /* 0x000e220000000800 */
[----:B------:R-:W-:-:S03]  /*7a80*/  ISETP.GE.AND P1, PT, R3, UR45, PT ;  /* 0x0000002d03007c0c */ /* 0x000fc6000bf26270 */
[----:B0-----:R-:W0:Y:S02]  /*7a90*/  SHFL.BFLY PT, R0, R7, 0x2, 0x1f ;  /* 0x0c401f0007007f89 */ /* 0x001e2400000e0000 */
[----:B0-----:R-:W-:-:S05]  /*7aa0*/  FADD.FTZ R0, R0, R7 ;  /* 0x0000000700007221 */ /* 0x001fca0000010000 */
[----:B------:R-:W0:Y:S02]  /*7ab0*/  SHFL.BFLY PT, R9, R0, 0x1, 0x1f ;  /* 0x0c201f0000097f89 */ /* 0x000e2400000e0000 */
[----:B0-----:R-:W-:-:S06]  /*7ac0*/  FADD.FTZ R9, R0, R9 ;  /* 0x0000000900097221 */ /* 0x001fcc0000010000 */
[----:B------:R-:W0:Y:S02]  /*7ad0*/  SHFL.IDX PT, R9, R9, RZ, 0x1f ;  /* 0x00001fff09097589 */ /* 0x000e2400000e0000 */
[----:B0-----:R-:W-:-:S04]  /*7ae0*/  FADD.FTZ R4, R9, 9.9999999747524270788e-07 ;  /* 0x358637bd09047421 */ /* 0x001fc80000010000 */
[----:B------:R0:W1:Y:S01]  /*7af0*/  MUFU.RCP R11, R4 ;  /* 0x00000004000b7308 */ /* 0x0000620000001000 */
[----:B--2---:R-:W-:Y:S05]  /*7b00*/  @!P0 BRA `(.L_x_207) ;  /* 0x0000000000248947 */ /* 0x004fea0003800000 */
[----:B------:R-:W2:Y:S01]  /*7b10*/  S2UR UR5, SR_CTAID.Y ;  /* 0x00000000000579c3 */ /* 0x000ea20000002600 */
[----:B------:R-:W2:Y:S01]  /*7b20*/  LDCU UR8, c[0x0][0x3f8] ;  /* 0x00007f00ff0877ac */ /* 0x000ea20008000800 */
[----:B------:R-:W5:Y:S01]  /*7b30*/  LDCU UR4, c[0x0][0x488] ;  /* 0x00009100ff0477ac */ /* 0x000f620008000800 */
[----:B------:R-:W5:Y:S01]  /*7b40*/  LDCU UR9, c[0x0][0x40c] ;  /* 0x00008180ff0977ac */ /* 0x000f620008000800 */
[----:B------:R-:W3:Y:S01]  /*7b50*/  LDCU UR10, c[0x0][0x3f4] ;  /* 0x00007e80ff0a77ac */ /* 0x000ee20008000800 */
[----:B--2---:R-:W-:-:S04]  /*7b60*/  UIMAD UR5, UR5, UR8, UR13 ;  /* 0x00000008050572a4 */ /* 0x004fc8000f8e020d */
[----:B-----5:R-:W-:-:S04]  /*7b70*/  UIMAD UR4, UR5, UR4, UR9 ;  /* 0x00000004050472a4 */ /* 0x020fc8000f8e0209 */
[----:B---3--:R-:W-:-:S04]  /*7b80*/  UIMAD UR4, UR4, UR10, URZ ;  /* 0x0000000a040472a4 */ /* 0x008fc8000f8e02ff */
[----:B------:R-:W-:-:S12]  /*7b90*/  USHF.R.S32.HI UR5, URZ, 0x1f, UR4 ;  /* 0x0000001fff057899 */ /* 0x000fd80008011404 */
.L_x_207:
[----:B------:R-:W-:Y:S04]  /*7ba0*/  BSSY.RECONVERGENT B0, `(.L_x_208) ;  /* 0x0000063000007945 */ /* 0x000fe80003800200 */
[----:B------:R-:W-:Y:S05]  /*7bb0*/  @P1 BRA `(.L_x_209) ;  /* 0x0000000400841947 */ /* 0x000fea0003800000 */
[----:B------:R-:W-:Y:S01]  /*7bc0*/  HFMA2 R0, -RZ, RZ, 0, 7.62939453125e-06 ;  /* 0x00000080ff007431 */ /* 0x000fe200000001ff */
[----:B------:R-:W-:Y:S01]  /*7bd0*/  LOP3.LUT R5, RZ, R16, RZ, 0x33, !PT ;  /* 0x00000010ff057212 */ /* 0x000fe200078e33ff */
[----:B------:R-:W-:Y:S03]  /*7be0*/  BSSY.RECONVERGENT B1, `(.L_x_210) ;  /* 0x0000028000017945 */ /* 0x000fe60003800200 */
[----:B------:R-:W-:-:S04]  /*7bf0*/  VIADDMNMX R0, R3, R0, UR45, !PT ;  /* 0x0000002d03007e46 */ /* 0x000fc8000f800100 */
[----:B------:R-:W-:-:S04]  /*7c00*/  IADD3 R0, PT, PT, R0, -UR12, R5 ;  /* 0x8000000c00007c10 */ /* 0x000fc8000fffe005 */
[C---:B0-----:R-:W-:Y:S02]  /*7c10*/  LOP3.LUT R4, R0.reuse, 0x180, RZ, 0xc0, !PT ;  /* 0x0000018000047812 */ /* 0x041fe400078ec0ff */
[----:B------:R-:W-:Y:S02]  /*7c20*/  ISETP.GE.U32.AND P1, PT, R0, 0x180, PT ;  /* 0x000001800000780c */ /* 0x000fe40003f26070 */
[----:B------:R-:W-:-:S13]  /*7c30*/  ISETP.NE.AND P2, PT, R4, 0x180, PT ;  /* 0x000001800400780c */ /* 0x000fda0003f45270 */
[----:B------:R-:W-:Y:S05]  /*7c40*/  @!P2 BRA `(.L_x_211) ;  /* 0x000000000084a947 */ /* 0x000fea0003800000 */
[----:B------:R-:W0:Y:S01]  /*7c50*/  S2UR UR9, SR_CgaCtaId ;  /* 0x00000000000979c3 */ /* 0x000e220000008800 */
[----:B------:R-:W2:Y:S01]  /*7c60*/  LDCU.64 UR14, c[0x0][0x480] ;  /* 0x00009000ff0e77ac */ /* 0x000ea20008000a00 */
[----:B------:R-:W-:Y:S02]  /*7c70*/  LEA.HI R0, R0, 0x1, RZ, 0x19 ;  /* 0x0000000100007811 */ /* 0x000fe400078fc8ff */
[----:B------:R-:W-:Y:S01]  /*7c80*/  IADD3 R9, P2, PT, R3, UR4, RZ ;  /* 0x0000000403097c10 */ /* 0x000fe2000ff5e0ff */
[----:B------:R-:W-:Y:S02]  /*7c90*/  UMOV UR8, 0x400 ;  /* 0x0000040000087882 */ /* 0x000fe40000000000 */
[C---:B------:R-:W-:Y:S01]  /*7ca0*/  IMAD.SHL.U32 R4, R0.reuse, 0x80, RZ ;  /* 0x0000008000047824 */ /* 0x040fe200078e00ff */
[----:B------:R-:W-:Y:S01]  /*7cb0*/  UIADD3 UR8, UPT, UPT, UR8, 0x220, URZ ;  /* 0x0000022008087890 */ /* 0x000fe2000fffe0ff */
[----:B------:R-:W-:Y:S02]  /*7cc0*/  IADD3.X R10, PT, PT, RZ, UR5, RZ, P2, !PT ;  /* 0x00000005ff0a7c10 */ /* 0x000fe400097fe4ff */
[----:B------:R-:W-:-:S02]  /*7cd0*/  LOP3.LUT R0, R0, 0x3, RZ, 0xc0, !PT ;  /* 0x0000000300007812 */ /* 0x000fc400078ec0ff */
[----:B------:R-:W-:Y:S02]  /*7ce0*/  LOP3.LUT R6, R4, 0x180, RZ, 0xc0, !PT ;  /* 0x0000018004067812 */ /* 0x000fe400078ec0ff */
[----:B------:R-:W-:Y:S02]  /*7cf0*/  LEA R4, R16, UR7, 0x1 ;  /* 0x0000000710047c11 */ /* 0x000fe4000f8e08ff */
[----:B------:R-:W-:Y:S01]  /*7d00*/  IADD3 R7, PT, PT, -R0, RZ, RZ ;  /* 0x000000ff00077210 */ /* 0x000fe20007ffe1ff */
[----:B------:R-:W-:Y:S01]  /*7d10*/  IMAD.IADD R3, R3, 0x1, R6 ;  /* 0x0000000103037824 */ /* 0x000fe200078e0206 */
[----:B--2---:R-:W-:-:S04]  /*7d20*/  LEA R8, P2, R9, UR14, 0x2 ;  /* 0x0000000e09087c11 */ /* 0x004fc8000f8410ff */
[----:B------:R-:W-:Y:S01]  /*7d30*/  LEA.HI.X R9, R9, UR15, R10, 0x2, P2 ;  /* 0x0000000f09097c11 */ /* 0x000fe200090f140a */
[----:B0-----:R-:W-:-:S06]  /*7d40*/  ULEA UR8, UR9, UR8, 0x18 ;  /* 0x0000000809087291 */ /* 0x001fcc000f8ec0ff */
[----:B------:R-:W-:Y:S01]  /*7d50*/  VIADD R0, R4, UR8 ;  /* 0x0000000804007c36 */ /* 0x000fe20008000000 */
[----:B------:R-:W-:-:S07]  /*7d60*/  LEA R6, R16, UR8, 0x2 ;  /* 0x0000000810067c11 */ /* 0x000fce000f8e10ff */
.L_x_212:
[----:B--2---:R0:W1:Y:S01]  /*7d70*/  LDS R4, [R6] ;  /* 0x0000000006047984 */ /* 0x0040620000000800 */
[----:B------:R-:W-:Y:S01]  /*7d80*/  @P0 IMAD.MOV.U32 R5, RZ, RZ, R9 ;  /* 0x000000ffff050224 */ /* 0x000fe200078e0009 */
[----:B------:R-:W-:-:S04]  /*7d90*/  IADD3 R7, PT, PT, R7, 0x1, RZ ;  /* 0x0000000107077810 */ /* 0x000fc80007ffe0ff */
[----:B------:R-:W-:Y:S01]  /*7da0*/  ISETP.NE.AND P3, PT, R7, RZ, PT ;  /* 0x000000ff0700720c */ /* 0x000fe20003f65270 */
[----:B0-----:R-:W-:Y:S02]  /*7db0*/  VIADD R6, R6, 0x200 ;  /* 0x0000020006067836 */ /* 0x001fe40000000000 */
[----:B-1----:R-:W-:-:S05]  /*7dc0*/  FMUL.FTZ R13, R4, R11 ;  /* 0x0000000b040d7220 */ /* 0x002fca0000410000 */
[----:B------:R-:W-:-:S04]  /*7dd0*/  F2FP.F16.F32.PACK_AB R4, RZ, R13 ;  /* 0x0000000dff04723e */ /* 0x000fc800000000ff */
[----:B------:R-:W-:Y:S02]  /*7de0*/  PRMT R10, R4, 0x7610, R10 ;  /* 0x00007610040a7816 */ /* 0x000fe4000000000a */
[----:B------:R-:W-:Y:S02]  /*7df0*/  @P0 MOV R4, R8 ;  /* 0x0000000800040202 */ /* 0x000fe40000000f00 */
[----:B------:R-:W-:Y:S01]  /*7e00*/  IADD3 R8, P2, PT, R8, 0x200, RZ ;  /* 0x0000020008087810 */ /* 0x000fe20007f5e0ff */
[----:B------:R0:W-:Y:S03]  /*7e10*/  STS.U16 [R0], R10 ;  /* 0x0000000a00007388 */ /* 0x0001e60000000400 */
[----:B------:R-:W-:Y:S01]  /*7e20*/  IADD3.X R9, PT, PT, RZ, R9, RZ, P2, !PT ;  /* 0x00000009ff097210 */ /* 0x000fe200017fe4ff */
[----:B------:R2:W-:Y:S01]  /*7e30*/  @P0 STG.E desc[UR36][R4.64], R13 ;  /* 0x0000000d04000986 */ /* 0x0005e2000c101924 */
[----:B0-----:R-:W-:Y:S01]  /*7e40*/  VIADD R0, R0, 0x100 ;  /* 0x0000010000007836 */ /* 0x001fe20000000000 */
[----:B------:R-:W-:Y:S06]  /*7e50*/  @P3 BRA `(.L_x_212) ;  /* 0xfffffffc00c43947 */ /* 0x000fec000383ffff */
.L_x_211:
[----:B------:R-:W-:Y:S05]  /*7e60*/  BSYNC.RECONVERGENT B1 ;  /* 0x0000000000017941 */ /* 0x000fea0003800200 */
.L_x_210:
[----:B------:R-:W-:Y:S05]  /*7e70*/  @!P1 BRA `(.L_x_209) ;  /* 0x0000000000d49947 */ /* 0x000fea0003800000 */
[----:B------:R-:W0:Y:S01]  /*7e80*/  S2R R6, SR_CgaCtaId ;  /* 0x0000000000067919 */ /* 0x000e220000008800 */
[----:B------:R-:W5:Y:S01]  /*7e90*/  LDCU.64 UR14, c[0x0][0x480] ;  /* 0x00009000ff0e77ac */ /* 0x000f620008000a00 */
[----:B--2---:R-:W-:Y:S02]  /*7ea0*/  MOV R5, 0x400 ;  /* 0x0000040000057802 */ /* 0x004fe40000000f00 */
[----:B------:R-:W-:Y:S01]  /*7eb0*/  LEA R0, R3, UR7, 0x1 ;  /* 0x0000000703007c11 */ /* 0x000fe2000f8e08ff */
[----:B------:R-:W-:Y:S02]  /*7ec0*/  USHF.L.U32 UR8, UR12, 0x2, URZ ;  /* 0x000000020c087899 */ /* 0x000fe400080006ff */
[----:B------:R-:W-:Y:S01]  /*7ed0*/  MOV R7, UR12 ;  /* 0x0000000c00077c02 */ /* 0x000fe20008000f00 */
[----:B------:R-:W-:Y:S01]  /*7ee0*/  VIADD R5, R5, 0x220 ;  /* 0x0000022005057836 */ /* 0x000fe20000000000 */
[----:B------:R-:W-:Y:S02]  /*7ef0*/  UISETP.NE.AND UP0, UPT, UR11, URZ, UPT ;  /* 0x000000ff0b00728c */ /* 0x000fe4000bf05270 */
[----:B------:R-:W-:Y:S01]  /*7f00*/  ISETP.NE.AND P1, PT, RZ, UR11, PT ;  /* 0x0000000bff007c0c */ /* 0x000fe2000bf25270 */
[----:B------:R-:W-:Y:S01]  /*7f10*/  IMAD R4, R7, -0x2, R0 ;  /* 0xfffffffe07047824 */ /* 0x000fe200078e0200 */
[----:B------:R-:W-:-:S02]  /*7f20*/  IADD3 R7, P2, PT, R3, UR4, RZ ;  /* 0x0000000403077c10 */ /* 0x000fc4000ff5e0ff */
[----:B------:R-:W-:Y:S02]  /*7f30*/  LEA R0, R3, -UR8, 0x2 ;  /* 0x8000000803007c11 */ /* 0x000fe4000f8e10ff */
[----:B------:R-:W-:Y:S02]  /*7f40*/  PLOP3.LUT P0, PT, PT, PT, UP0, 0x80, 0x8 ;  /* 0x000000000008781c */ /* 0x000fe40003f0f008 */
[----:B-----5:R-:W-:Y:S02]  /*7f50*/  LEA R8, P3, R7, UR14, 0x2 ;  /* 0x0000000e07087c11 */ /* 0x020fe4000f8610ff */
[----:B0-----:R-:W-:Y:S02]  /*7f60*/  LEA R5, R6, R5, 0x18 ;  /* 0x0000000506057211 */ /* 0x001fe400078ec0ff */
[----:B------:R-:W-:Y:S02]  /*7f70*/  IADD3.X R6, PT, PT, RZ, UR5, RZ, P2, !PT ;  /* 0x00000005ff067c10 */ /* 0x000fe400097fe4ff */
[----:B------:R-:W-:-:S02]  /*7f80*/  IADD3 R8, P2, PT, R8, 0x400, RZ ;  /* 0x0000040008087810 */ /* 0x000fc40007f5e0ff */
[----:B------:R-:W-:Y:S02]  /*7f90*/  LEA.HI.X R7, R7, UR15, R6, 0x2, P3 ;  /* 0x0000000f07077c11 */ /* 0x000fe400098f1406 */
[--C-:B------:R-:W-:Y:S02]  /*7fa0*/  IADD3 R0, PT, PT, R0, 0x400, R5.reuse ;  /* 0x0000040000007810 */ /* 0x100fe40007ffe005 */
[----:B------:R-:W-:Y:S01]  /*7fb0*/  IADD3 R6, PT, PT, R4, 0x200, R5 ;  /* 0x0000020004067810 */ /* 0x000fe20007ffe005 */
[----:B------:R-:W-:-:S07]  /*7fc0*/  IMAD.X R9, RZ, RZ, R7, P2 ;  /* 0x000000ffff097224 */ /* 0x000fce00010e0607 */
.L_x_213:
[----:B------:R-:W1:Y:S01]  /*7fd0*/  LDS R4, [R0+-0x400] ;  /* 0xfffc000000047984 */ /* 0x000e620000000800 */
[----:B------:R-:W-:-:S04]  /*7fe0*/  IADD3 R3, PT, PT, R3, 0x200, RZ ;  /* 0x0000020003037810 */ /* 0x000fc80007ffe0ff */
[----:B------:R-:W-:Y:S01]  /*7ff0*/  ISETP.GE.AND P2, PT, R3, UR45, PT ;  /* 0x0000002d03007c0c */ /* 0x000fe2000bf46270 */
[----:B-1----:R-:W-:-:S05]  /*8000*/  FMUL.FTZ R13, R4, R11 ;  /* 0x0000000b040d7220 */ /* 0x002fca0000410000 */
[----:B------:R-:W-:-:S04]  /*8010*/  F2FP.F16.F32.PACK_AB R4, RZ, R13 ;  /* 0x0000000dff04723e */ /* 0x000fc800000000ff */
[----:B------:R-:W-:-:S05]  /*8020*/  PRMT R5, R4, 0x7610, R5 ;  /* 0x0000761004057816 */ /* 0x000fca0000000005 */
[----:B------:R0:W-:Y:S04]  /*8030*/  STS.U16 [R6+-0x200], R5 ;  /* 0xfffe000506007388 */ /* 0x0001e80000000400 */
[----:B------:R-:W1:Y:S01]  /*8040*/  LDS R4, [R0+-0x200] ;  /* 0xfffe000000047984 */ /* 0x000e620000000800 */
[----:B0-----:R-:W-:Y:S02]  /*8050*/  IMAD.MOV.U32 R5, RZ, RZ, R9 ;  /* 0x000000ffff057224 */ /* 0x001fe400078e0009 */
[----:B-1----:R-:W-:-:S05]  /*8060*/  FMUL.FTZ R15, R4, R11 ;  /* 0x0000000b040f7220 */ /* 0x002fca0000410000 */
[----:B------:R-:W-:-:S04]  /*8070*/  F2FP.F16.F32.PACK_AB R4, RZ, R15 ;  /* 0x0000000fff04723e */ /* 0x000fc800000000ff */
[----:B------:R-:W-:-:S05]  /*8080*/  PRMT R10, R4, 0x7610, R10 ;  /* 0x00007610040a7816 */ /* 0x000fca000000000a */
[----:B------:R-:W-:Y:S04]  /*8090*/  STS.U16 [R6+-0x100], R10 ;  /* 0xffff000a06007388 */ /* 0x000fe80000000400 */
[----:B------:R-:W0:Y:S02]  /*80a0*/  LDS R4, [R0] ;  /* 0x0000000000047984 */ /* 0x000e240000000800 */
[----:B0-----:R-:W-:-:S05]  /*80b0*/  FMUL.FTZ R19, R4, R11 ;  /* 0x0000000b04137220 */ /* 0x001fca0000410000 */
[----:B------:R-:W-:-:S05]  /*80c0*/  F2FP.F16.F32.PACK_AB R4, RZ, R19 ;  /* 0x00000013ff04723e */ /* 0x000fca00000000ff */
[----:B------:R0:W-:Y:S04]  /*80d0*/  STS.U16 [R6], R4 ;  /* 0x0000000406007388 */ /* 0x0001e80000000400 */
[----:B------:R1:W2:Y:S01]  /*80e0*/  LDS R7, [R0+0x200] ;  /* 0x0002000000077984 */ /* 0x0002a20000000800 */
[----:B0-----:R-:W-:Y:S02]  /*80f0*/  MOV R4, R8 ;  /* 0x0000000800047202 */ /* 0x001fe40000000f00 */
[----:B-1----:R-:W-:Y:S02]  /*8100*/  IADD3 R0, PT, PT, R0, 0x800, RZ ;  /* 0x0000080000007810 */ /* 0x002fe40007ffe0ff */
[----:B------:R-:W-:Y:S01]  /*8110*/  IADD3 R8, P3, PT, R4, 0x800, RZ ;  /* 0x0000080004087810 */ /* 0x000fe20007f7e0ff */
[----:B------:R-:W-:Y:S01]  /*8120*/  @P0 STG.E desc[UR36][R4.64+-0x400], R13 ;  /* 0xfffc000d04000986 */ /* 0x000fe2000c101924 */
[----:B------:R-:W-:-:S03]  /*8130*/  PLOP3.LUT P0, PT, P1, PT, PT, 0x80, 0x8 ;  /* 0x000000000008781c */ /* 0x000fc60000f0f070 */
[----:B------:R-:W-:-:S10]  /*8140*/  IMAD.X R9, RZ, RZ, R5, P3 ;  /* 0x000000ffff097224 */ /* 0x000fd400018e0605 */
[----:B------:R-:W-:Y:S04]  /*8150*/  @P0 STG.E desc[UR36][R4.64+-0x200], R15 ;  /* 0xfffe000f04000986 */ /* 0x000fe8000c101924 */
[----:B------:R-:W-:Y:S01]  /*8160*/  @P0 STG.E desc[UR36][R4.64], R19 ;  /* 0x0000001304000986 */ /* 0x000fe2000c101924 */
[----:B--2---:R-:W-:-:S05]  /*8170*/  FMUL.FTZ R21, R7, R11 ;  /* 0x0000000b07157220 */ /* 0x004fca0000410000 */
[----:B------:R-:W-:Y:S01]  /*8180*/  @P0 STG.E desc[UR36][R4.64+0x200], R21 ;  /* 0x0002001504000986 */ /* 0x000fe2000c101924 */
[----:B------:R-:W-:-:S05]  /*8190*/  F2FP.F16.F32.PACK_AB R7, RZ, R21 ;  /* 0x00000015ff07723e */ /* 0x000fca00000000ff */
[----:B------:R0:W-:Y:S02]  /*81a0*/  STS.U16 [R6+0x100], R7 ;  /* 0x0001000706007388 */ /* 0x0001e40000000400 */
[----:B0-----:R-:W-:Y:S01]  /*81b0*/  VIADD R6, R6, 0x400 ;  /* 0x0000040006067836 */ /* 0x001fe20000000000 */
[----:B------:R-:W-:Y:S06]  /*81c0*/  @!P2 BRA `(.L_x_213) ;  /* 0xfffffffc0080a947 */ /* 0x000fec000383ffff */
.L_x_209:
[----:B------:R-:W-:Y:S05]  /*81d0*/  BSYNC.RECONVERGENT B0 ;  /* 0x0000000000007941 */ /* 0x000fea0003800200 */
.L_x_208:
[----:B------:R-:W-:Y:S01]  /*81e0*/  UIADD3 UR10, UPT, UPT, UR45, -0x1, URZ ;  /* 0xffffffff2d0a7890 */ /* 0x000fe2000fffe0ff */
[----:B------:R-:W5:Y:S01]  /*81f0*/  S2R R40, SR_CgaCtaId ;  /* 0x0000000000287919 */ /* 0x000f620000008800 */
[----:B------:R-:W1:Y:S01]  /*8200*/  LDCU UR5, c[0x0][0x40c] ;  /* 0x00008180ff0577ac */ /* 0x000e620008000800 */
[----:B------:R-:W-:Y:S01]  /*8210*/  SHF.R.U32.HI R27, RZ, 0x4, R16 ;  /* 0x00000004ff1b7819 */ /* 0x000fe20000011610 */
[----:B------:R-:W-:Y:S01]  /*8220*/  BSSY.RECONVERGENT B0, `(.L_x_214) ;  /* 0x000001f000007945 */ /* 0x000fe20003800200 */
[----:B------:R-:W-:Y:S01]  /*8230*/  SHF.L.U32 R12, R16, 0x3, RZ ;  /* 0x00000003100c7819 */ /* 0x000fe200000006ff */
[----:B------:R-:W-:Y:S01]  /*8240*/  USHF.R.S32.HI UR4, URZ, 0x1f, UR10 ;  /* 0x0000001fff047899 */ /* 0x000fe2000801140a */
[----:B0-2---:R-:W-:Y:S02]  /*8250*/  MOV R4, 0x400 ;  /* 0x0000040000047802 */ /* 0x005fe40000000f00 */
[----:B------:R-:W-:Y:S02]  /*8260*/  CS2R R22, SRZ ;  /* 0x0000000000167805 */ /* 0x000fe4000001ff00 */
[----:B------:R-:W-:Y:S01]  /*8270*/  LOP3.LUT R12, R12, 0x78, RZ, 0xc0, !PT ;  /* 0x000000780c0c7812 */ /* 0x000fe200078ec0ff */
[----:B------:R-:W-:Y:S01]  /*8280*/  ULEA.HI UR4, UR4, UR10, URZ, 0x3 ;  /* 0x0000000a04047291 */ /* 0x000fe2000f8f18ff */
[----:B------:R-:W-:Y:S01]  /*8290*/  SHF.L.U32 R0, R16, 0x4, RZ ;  /* 0x0000000410007819 */ /* 0x000fe200000006ff */
[----:B------:R-:W-:Y:S01]  /*82a0*/  VIADD R3, R4, 0x120 ;  /* 0x0000012004037836 */ /* 0x000fe20000000000 */
[----:B------:R-:W-:Y:S01]  /*82b0*/  CS2R R20, SRZ ;  /* 0x0000000000147805 */ /* 0x000fe2000001ff00 */
[----:B------:R-:W-:Y:S01]  /*82c0*/  ULOP3.LUT UR4, UR4, 0xfffffff8, URZ, 0xc0, !UPT ;  /* 0xfffffff804047892 */ /* 0x000fe2000f8ec0ff */
[----:B------:R-:W-:-:S03]  /*82d0*/  LOP3.LUT R0, R0, 0xf0, RZ, 0xc0, !PT ;  /* 0x000000f000007812 */ /* 0x000fc600078ec0ff */
[----:B------:R-:W-:Y:S01]  /*82e0*/  UIADD3 UR4, UPT, UPT, UR10, -UR4, URZ ;  /* 0x800000040a047290 */ /* 0x000fe2000fffe0ff */
[----:B-1----:R-:W-:-:S05]  /*82f0*/  IMAD.U32 R43, RZ, RZ, UR5 ;  /* 0x00000005ff2b7e24 */ /* 0x002fca000f8e00ff */
[----:B------:R-:W-:-:S04]  /*8300*/  ISETP.NE.AND P0, PT, R27, UR4, PT ;  /* 0x000000041b007c0c */ /* 0x000fc8000bf05270 */
[----:B------:R-:W-:-:S04]  /*8310*/  ISETP.NE.OR P0, PT, R43, RZ, P0 ;  /* 0x000000ff2b00720c */ /* 0x000fc80000705670 */
[----:B------:R-:W-:Y:S02]  /*8320*/  ISETP.GT.U32.OR P0, PT, R12, 0x5f, P0 ;  /* 0x0000005f0c00780c */ /* 0x000fe40000704470 */
[----:B-----5:R-:W-:-:S04]  /*8330*/  LEA R3, R40, R3, 0x18 ;  /* 0x0000000328037211 */ /* 0x020fc800078ec0ff */
[----:B------:R-:W-:-:S07]  /*8340*/  IADD3 R26, PT, PT, R3, R0, RZ ;  /* 0x00000000031a7210 */ /* 0x000fce0007ffe0ff */
[----:B------:R-:W-:Y:S05]  /*8350*/  @P0 BRA `(.L_x_215) ;  /* 0x00000000002c0947 */ /* 0x000fea0003800000 */
[----:B------:R-:W0:Y:S01]  /*8360*/  LDCU.64 UR8, c[0x0][0x3b0] ;  /* 0x00007600ff0877ac */ /* 0x000e220008000a00 */
[----:B------:R-:W-:Y:S01]  /*8370*/  IMAD.MOV.U32 R23, RZ, RZ, RZ ;  /* 0x000000ffff177224 */ /* 0x000fe200078e00ff */
[----:B0-----:R-:W-:-:S04]  /*8380*/  UISETP.NE.U32.AND UP0, UPT, UR8, URZ, UPT ;  /* 0x000000ff0800728c */ /* 0x001fc8000bf05070 */
[----:B------:R-:W-:-:S09]  /*8390*/  UISETP.NE.AND.EX UP0, UPT, UR9, URZ, UPT, UP0 ;  /* 0x000000ff0900728c */ /* 0x000fd2000bf05300 */
[----:B------:R-:W-:Y:S05]  /*83a0*/  BRA.U !UP0, `(.L_x_216) ;  /* 0x0000000108147547 */ /* 0x000fea000b800000 */
[----:B------:R-:W0:Y:S01]  /*83b0*/  S2R R3, SR_CTAID.X ;  /* 0x0000000000037919 */ /* 0x000e220000002500 */
[----:B------:R-:W1:Y:S01]  /*83c0*/  LDC.64 R20, c[0x0][0x3b0] ;  /* 0x0000ec00ff147b82 */ /* 0x000e620000000a00 */
[----:B0-----:R-:W-:-:S04]  /*83d0*/  IMAD R3, R3, 0x60, R12 ;  /* 0x0000006003037824 */ /* 0x001fc800078e020c */
[----:B-1----:R-:W-:-:S06]  /*83e0*/  IMAD.WIDE.U32 R20, R3, 0x2, R20 ;  /* 0x0000000203147825 */ /* 0x002fcc00078e0014 */
[----:B------:R-:W5:Y:S02]  /*83f0*/  LDG.E.128 R20, desc[UR36][R20.64] ;  /* 0x0000002414147981 */ /* 0x000f64000c1e1d00 */
.L_x_216:
[----:B-----5:R0:W-:Y:S02]  /*8400*/  STS.128 [R26], R20 ;  /* 0x000000141a007388 */ /* 0x0201e40000000c00 */
.L_x_215:
[----:B------:R-:W-:Y:S05]  /*8410*/  BSYNC.RECONVERGENT B0 ;  /* 0x0000000000007941 */ /* 0x000fea0003800200 */
.L_x_214:
[----:B------:R-:W1:Y:S01]  /*8420*/  S2UR UR5, SR_CTAID.Y ;  /* 0x00000000000579c3 */ /* 0x000e620000002600 */
[----:B------:R-:W1:Y:S01]  /*8430*/  LDCU UR8, c[0x0][0x3f8] ;  /* 0x00007f00ff0877ac */ /* 0x000e620008000800 */
[----:B------:R-:W-:Y:S01]  /*8440*/  ISETP.GT.U32.AND P0, PT, R12, 0x5f, PT ;  /* 0x0000005f0c00780c */ /* 0x000fe20003f04070 */
[----:B------:R-:W-:Y:S01]  /*8450*/  BSSY.RECONVERGENT B0, `(.L_x_217) ;  /* 0x0000215000007945 */ /* 0x000fe20003800200 */
[----:B------:R-:W-:Y:S01]  /*8460*/  HFMA2 R0, -RZ, RZ, 0, 0 ;  /* 0x00000000ff007431 */ /* 0x000fe200000001ff */
[----:B------:R-:W2:Y:S01]  /*8470*/  LDCU UR18, c[0x0][0x40c] ;  /* 0x00008180ff1277ac */ /* 0x000ea20008000800 */
[----:B------:R-:W-:Y:S01]  /*8480*/  IMAD.MOV.U32 R13, RZ, RZ, RZ ;  /* 0x000000ffff0d7224 */ /* 0x000fe200078e00ff */
[----:B------:R-:W-:Y:S02]  /*8490*/  CS2R R32, SRZ ;  /* 0x0000000000207805 */ /* 0x000fe4000001ff00 */
[----:B------:R-:W-:Y:S01]  /*84a0*/  CS2R R30, SRZ ;  /* 0x00000000001e7805 */ /* 0x000fe2000001ff00 */
[----:B------:R-:W0:Y:S01]  /*84b0*/  LDCU.64 UR16, c[0x0][0x3c8] ;  /* 0x00007900ff1077ac */ /* 0x000e220008000a00 */
[----:B------:R-:W-:Y:S01]  /*84c0*/  IMAD.MOV.U32 R3, RZ, RZ, RZ ;  /* 0x000000ffff037224 */ /* 0x000fe200078e00ff */
[----:B------:R-:W-:Y:S01]  /*84d0*/  MOV R28, RZ ;  /* 0x000000ff001c7202 */ /* 0x000fe20000000f00 */
[----:B-1----:R-:W-:-:S06]  /*84e0*/  UIMAD UR5, UR5, UR8, UR13 ;  /* 0x00000008050572a4 */ /* 0x002fcc000f8e020d */
[----:B------:R-:W-:-:S05]  /*84f0*/  MOV R29, UR5 ;  /* 0x00000005001d7c02 */ /* 0x000fca0008000f00 */
[----:B------:R-:W-:Y:S01]  /*8500*/  IMAD R29, R29, 0x60, RZ ;  /* 0x000000601d1d7824 */ /* 0x000fe200078e02ff */
[----:B------:R-:W-:Y:S06]  /*8510*/  BAR.SYNC.DEFER_BLOCKING 0x0 ;  /* 0x0000000000007b1d */ /* 0x000fec0000010000 */
[----:B0-2---:R-:W-:Y:S05]  /*8520*/  @P0 BRA `(.L_x_218) ;  /* 0x00000020001c0947 */ /* 0x005fea0003800000 */
[----:B------:R-:W0:Y:S01]  /*8530*/  LDC R7, c[0x0][0x3f4] ;  /* 0x0000fd00ff077b82 */ /* 0x000e220000000800 */
[----:B------:R-:W-:Y:S01]  /*8540*/  IADD3 R41, PT, PT, R27, UR12, RZ ;  /* 0x0000000c1b297c10 */ /* 0x000fe2000fffe0ff */
[----:B------:R-:W-:Y:S01]  /*8550*/  VIADD R5, R4, 0x220 ;  /* 0x0000022004057836 */ /* 0x000fe20000000000 */
[----:B------:R-:W-:Y:S01]  /*8560*/  BSSY.RECONVERGENT B1, `(.L_x_219) ;  /* 0x00000c0000017945 */ /* 0x000fe20003800200 */
[----:B------:R-:W-:-:S03]  /*8570*/  MOV R0, RZ ;  /* 0x000000ff00007202 */ /* 0x000fc60000000f00 */
[----:B------:R-:W-:Y:S01]  /*8580*/  LEA R40, R40, R5, 0x18 ;  /* 0x0000000528287211 */ /* 0x000fe200078ec0ff */
[----:B----4-:R-:W1:Y:S04]  /*8590*/  LDC.64 R24, c[0x0][0x3c0] ;  /* 0x0000f000ff187b82 */ /* 0x010e680000000a00 */
[----:B------:R-:W-:-:S04]  /*85a0*/  VIADD R14, R40, UR7 ;  /* 0x00000007280e7c36 */ /* 0x000fc80008000000 */
[----:B------:R-:W-:Y:S01]  /*85b0*/  IMAD R42, R27, 0x2, R14 ;  /* 0x000000021b2a7824 */ /* 0x000fe200078e020e */
[----:B0-----:R-:W-:Y:S01]  /*85c0*/  VIMNMX R44, PT, PT, R7, UR10, PT ;  /* 0x0000000a072c7c48 */ /* 0x001fe2000bfe0100 */
[--C-:B------:R-:W-:Y:S02]  /*85d0*/  IMAD R19, R29, R7, R12.reuse ;  /* 0x000000071d137224 */ /* 0x100fe400078e020c */
[----:B------:R-:W-:Y:S01]  /*85e0*/  IMAD R5, R7, UR6, R12 ;  /* 0x0000000607057c24 */ /* 0x000fe2000f8e020c */
[----:B------:R-:W-:Y:S01]  /*85f0*/  ISETP.GE.AND P0, PT, R41, R44, PT ;  /* 0x0000002c2900720c */ /* 0x000fe20003f06270 */
[----:B-1----:R-:W-:-:S04]  /*8600*/  IMAD.WIDE R18, R19, 0x2, R24 ;  /* 0x0000000213127825 */ /* 0x002fc800078e0218 */
[----:B------:R-:W-:-:S08]  /*8610*/  IMAD.WIDE R24, R5, 0x2, R24 ;  /* 0x0000000205187825 */ /* 0x000fd000078e0218 */
[----:B------:R-:W-:Y:S05]  /*8620*/  @P0 BRA `(.L_x_220) ;  /* 0x0000000800cc0947 */ /* 0x000fea0003800000 */
[----:B------:R-:W-:Y:S01]  /*8630*/  UIMAD UR5, UR38, UR8, UR13 ;  /* 0x00000008260572a4 */ /* 0x000fe2000f8e020d */
[----:B------:R-:W-:Y:S01]  /*8640*/  VIADD R47, R41, 0x8 ;  /* 0x00000008292f7836 */ /* 0x000fe20000000000 */
[----:B------:R-:W0:Y:S01]  /*8650*/  LDC.64 R34, c[0x0][0x458] ;  /* 0x00011600ff227b82 */ /* 0x000e220000000a00 */
[----:B------:R-:W-:Y:S01]  /*8660*/  IMAD R6, R7, UR8, RZ ;  /* 0x0000000807067c24 */ /* 0x000fe2000f8e02ff */
[----:B------:R-:W-:Y:S01]  /*8670*/  BSSY.RECONVERGENT B2, `(.L_x_221) ;  /* 0x0000044000027945 */ /* 0x000fe20003800200 */
[----:B------:R-:W-:Y:S01]  /*8680*/  HFMA2 R28, -RZ, RZ, 0, 0 ;  /* 0x00000000ff1c7431 */ /* 0x000fe200000001ff */
[----:B------:R-:W-:Y:S01]  /*8690*/  MOV R3, UR5 ;  /* 0x0000000500037c02 */ /* 0x000fe20008000f00 */
[----:B------:R-:W-:Y:S01]  /*86a0*/  ULOP3.LUT UR5, URZ, UR12, URZ, 0x33, !UPT ;  /* 0x0000000cff057292 */ /* 0x000fe2000f8e33ff */
[----:B------:R-:W-:Y:S01]  /*86b0*/  VIMNMX R0, PT, PT, R44, R47, !PT ;  /* 0x0000002f2c007248 */ /* 0x000fe20007fe0100 */
[----:B------:R-:W-:Y:S01]  /*86c0*/  IMAD.MOV.U32 R15, RZ, RZ, R41 ;  /* 0x000000ffff0f7224 */ /* 0x000fe200078e0029 */
[----:B------:R-:W-:Y:S01]  /*86d0*/  CS2R R30, SRZ ;  /* 0x00000000001e7805 */ /* 0x000fe2000001ff00 */
[----:B------:R-:W-:Y:S01]  /*86e0*/  IMAD R3, R3, 0x60, R12 ;  /* 0x0000006003037824 */ /* 0x000fe200078e020c */
[----:B------:R-:W-:-:S02]  /*86f0*/  CS2R R32, SRZ ;  /* 0x0000000000207805 */ /* 0x000fc4000001ff00 */
[----:B------:R-:W-:Y:S01]  /*8700*/  IADD3 R8, PT, PT, -R27, UR5, R0 ;  /* 0x000000051b087c10 */ /* 0x000fe2000fffe100 */
[----:B------:R-:W-:Y:S02]  /*8710*/  HFMA2 R0, -RZ, RZ, 0, 0 ;  /* 0x00000000ff007431 */ /* 0x000fe400000001ff */
[----:B------:R-:W-:Y:S01]  /*8720*/  IMAD.MOV.U32 R13, RZ, RZ, RZ ;  /* 0x000000ffff0d7224 */ /* 0x000fe200078e00ff */
[----:B------:R-:W-:Y:S01]  /*8730*/  LOP3.LUT P0, RZ, R8, 0x8, RZ, 0xc0, !PT ;  /* 0x0000000808ff7812 */ /* 0x000fe2000780c0ff */
[----:B------:R-:W-:Y:S02]  /*8740*/  IMAD R45, R6, 0x60, RZ ;  /* 0x00000060062d7824 */ /* 0x000fe400078e02ff */
[----:B0-----:R-:W-:Y:S01]  /*8750*/  IMAD.WIDE R34, R3, 0x2, R34 ;  /* 0x0000000203227825 */ /* 0x001fe200078e0222 */
[----:B------:R-:W-:-:S09]  /*8760*/  MOV R3, RZ ;  /* 0x000000ff00037202 */ /* 0x000fd20000000f00 */
[----:B------:R-:W-:Y:S05]  /*8770*/  @P0 BRA `(.L_x_222) ;  /* 0x0000000000cc0947 */ /* 0x000fea0003800000 */
[----:B------:R-:W0:Y:S01]  /*8780*/  LDCU.64 UR14, c[0x0][0x3c8] ;  /* 0x00007900ff0e77ac */ /* 0x000e220008000a00 */
[----:B------:R-:W-:-:S05]  /*8790*/  IADD3 R0, P0, PT, R41, UR42, RZ ;  /* 0x0000002a29007c10 */ /* 0x000fca000ff1e0ff */
[----:B------:R-:W-:Y:S01]  /*87a0*/  IMAD.X R3, RZ, RZ, R2, P0 ;  /* 0x000000ffff037224 */ /* 0x000fe200000e0602 */
[----:B0-----:R-:W-:-:S04]  /*87b0*/  LEA R4, P0, R0, UR14, 0x2 ;  /* 0x0000000e00047c11 */ /* 0x001fc8000f8010ff */
[----:B------:R-:W-:Y:S02]  /*87c0*/  LEA.HI.X R5, R0, UR15, R3, 0x2, P0 ;  /* 0x0000000f00057c11 */ /* 0x000fe400080f1403 */
[----:B------:R-:W0:Y:S04]  /*87d0*/  LDS.U16 R0, [R42] ;  /* 0x000000002a007984 */ /* 0x000e280000000400 */
[----:B------:R-:W2:Y:S01]  /*87e0*/  LDG.E R4, desc[UR36][R4.64] ;  /* 0x0000002404047981 */ /* 0x000ea2000c1e1900 */
[----:B------:R-:W-:Y:S01]  /*87f0*/  ISETP.NE.AND P0, PT, R43, RZ, PT ;  /* 0x000000ff2b00720c */ /* 0x000fe20003f05270 */
[----:B--2---:R-:W-:-:S04]  /*8800*/  IMAD R37, R6, R4, R41 ;  /* 0x0000000406257224 */ /* 0x004fc800078e0229 */
[----:B------:R-:W-:-:S04]  /*8810*/  IMAD R37, R37, 0x60, RZ ;  /* 0x0000006025257824 */ /* 0x000fc800078e02ff */
[----:B------:R-:W-:-:S06]  /*8820*/  IMAD.WIDE R36, R37, 0x2, R24 ;  /* 0x0000000225247825 */ /* 0x000fcc00078e0218 */
[----:B------:R-:W5:Y:S01]  /*8830*/  LDG.E.128 R36, desc[UR36][R36.64] ;  /* 0x0000002424247981 */ /* 0x000f62000c1e1d00 */
[----:B0-----:R-:W-:Y:S01]  /*8840*/  HADD2.F32 R0, -RZ, R0.H0_H0 ;  /* 0x20000000ff007230 */ /* 0x001fe20000004100 */
[----:B------:R-:W-:Y:S06]  /*8850*/  @P0 BRA `(.L_x_223) ;  /* 0x0000000000500947 */ /* 0x000fec0003800000 */
[----:B------:R-:W-:Y:S01]  /*8860*/  ISETP.NE.AND P1, PT, R17, RZ, PT ;  /* 0x000000ff1100720c */ /* 0x000fe20003f25270 */
[----:B------:R-:W0:-:S12]  /*8870*/  LDS.128 R4, [R26] ;  /* 0x000000001a047984 */ /* 0x000e180000000c00 */
[----:B------:R-:W-:Y:S01]  /*8880*/  VOTEU.ANY UP0, P1 ;  /* 0x0000000000ff7886 */ /* 0x000fe20000800100 */
[----:B------:R-:W-:-:S13]  /*8890*/  PLOP3.LUT P0, PT, PT, PT, UP0, 0x80, 0x8 ;  /* 0x000000000008781c */ /* 0x000fda0003f0f008 */
[----:B------:R-:W2:Y:S01]  /*88a0*/  @P0 LDG.E.128 R48, desc[UR36][R34.64] ;  /* 0x0000002422300981 */ /* 0x000ea2000c1e1d00 */
[----:B------:R-:W-:Y:S02]  /*88b0*/  PLOP3.LUT P1, PT, PT, PT, UP0, 0x80, 0x8 ;  /* 0x000000000008781c */ /* 0x000fe40003f2f008 */
[----:B------:R-:W-:Y:S02]  /*88c0*/  PLOP3.LUT P3, PT, PT, PT, UP0, 0x80, 0x8 ;  /* 0x000000000008781c */ /* 0x000fe40003f6f008 */
[----:B------:R-:W-:Y:S02]  /*88d0*/  PLOP3.LUT P0, PT, PT, PT, UP0, 0x80, 0x8 ;  /* 0x000000000008781c */ /* 0x000fe40003f0f008 */
[----:B------:R-:W-:Y:S01]  /*88e0*/  PLOP3.LUT P2, PT, PT, PT, UP0, 0x80, 0x8 ;  /* 0x000000000008781c */ /* 0x000fe20003f4f008 */
[----:B0----5:R-:W-:Y:S02]  /*88f0*/  HFMA2 R36, R36, 1, 1, R4 ;  /* 0x3c003c0024247831 */ /* 0x021fe40000000004 */
[----:B------:R-:W-:-:S02]  /*8900*/  HADD2 R37, R37, R5 ;  /* 0x0000000525257230 */ /* 0x000fc40000000000 */
[----:B------:R-:W-:Y:S02]  /*8910*/  HFMA2 R38, R38, 1, 1, R6 ;  /* 0x3c003c0026267831 */ /* 0x000fe40000000006 */
[----:B------:R-:W-:Y:S02]  /*8920*/  HADD2 R39, R39, R7 ;  /* 0x0000000727277230 */ /* 0x000fe40000000000 */
[----:B------:R-:W-:-:S04]  /*8930*/  IMAD R5, R41, 0x60, RZ ;  /* 0x0000006029057824 */ /* 0x000fc800078e02ff */
[----:B------:R-:W-:-:S04]  /*8940*/  IMAD.WIDE.U32 R4, R5, 0x2, R18 ;  /* 0x0000000205047825 */ /* 0x000fc800078e0012 */
[----:B--2---:R-:W-:Y:S02]  /*8950*/  @P1 HFMA2 R37, R37, R49, -RZ ;  /* 0x0000003125251231 */ /* 0x004fe400001000ff */
[----:B------:R-:W-:Y:S02]  /*8960*/  @P0 HMUL2 R36, R36, R48 ;  /* 0x0000003024240232 */ /* 0x000fe40000000000 */
[----:B------:R-:W-:Y:S02]  /*8970*/  @P3 HFMA2 R39, R39, R51, -RZ ;  /* 0x0000003327273231 */ /* 0x000fe400001000ff */
[----:B------:R-:W-:-:S05]  /*8980*/  @P2 HMUL2 R38, R38, R50 ;  /* 0x0000003226262232 */ /* 0x000fca0000000000 */
[----:B------:R0:W-:Y:S02]  /*8990*/  STG.E.128 desc[UR36][R4.64], R36 ;  /* 0x0000002404007986 */ /* 0x0001e4000c101d24 */
.L_x_223:
[--C-:B-----5:R-:W-:Y:S02]  /*89a0*/  HADD2.F32 R31, -RZ, R36.reuse.H0_H0 ;  /* 0x20000024ff1f7230 */ /* 0x120fe40000004100 */
[----:B------:R-:W-:Y:S02]  /*89b0*/  HADD2.F32 R3, -RZ, R36.H1_H1 ;  /* 0x30000024ff037230 */ /* 0x000fe40000004100 */
[--C-:B0-----:R-:W-:Y:S02]  /*89c0*/  HADD2.F32 R5, -RZ, R37.reuse.H0_H0 ;  /* 0x20000025ff057230 */ /* 0x101fe40000004100 */
[C---:B------:R-:W-:Y:S01]  /*89d0*/  FFMA.FTZ R28, R0.reuse, R31, RZ ;  /* 0x0000001f001c7223 */ /* 0x040fe200000100ff */
        /* <DEDUP_REMOVED lines=10> */
[----:B------:R-:W-:-:S02]  /*8a80*/  FFMA.FTZ R13, R0, R13, RZ ;  /* 0x0000000d000d7223 */ /* 0x000fc400000100ff */
[----:B------:R-:W-:Y:S01]  /*8a90*/  FFMA.FTZ R0, R0, R15, RZ ;  /* 0x0000000f00007223 */ /* 0x000fe200000100ff */
[----:B------:R-:W-:-:S07]  /*8aa0*/  MOV R15, R47 ;  /* 0x0000002f000f7202 */ /* 0x000fce0000000f00 */
.L_x_222:
[----:B------:R-:W-:Y:S05]  /*8ab0*/  BSYNC.RECONVERGENT B2 ;  /* 0x0000000000027941 */ /* 0x000fea0003800200 */
.L_x_221:
        /* <DEDUP_REMOVED lines=8> */
.L_x_227:
[----:B------:R-:W-:Y:S02]  /*8b40*/  IADD3 R4, P1, PT, R15, UR42, RZ ;  /* 0x0000002a0f047c10 */ /* 0x000fe4000ff3e0ff */
[----:B------:R-:W-:Y:S02]  /*8b50*/  ISETP.NE.AND P4, PT, R17, RZ, PT ;  /* 0x000000ff1100720c */ /* 0x000fe40003f85270 */
[----:B------:R-:W-:Y:S02]  /*8b60*/  IADD3.X R5, PT, PT, RZ, R2, RZ, P1, !PT ;  /* 0x00000002ff057210 */ /* 0x000fe40000ffe4ff */
[----:B------:R-:W-:-:S04]  /*8b70*/  LEA R46, P1, R4, UR16, 0x2 ;  /* 0x00000010042e7c11 */ /* 0x000fc8000f8210ff */
[----:B------:R-:W-:-:S05]  /*8b80*/  LEA.HI.X R47, R4, UR17, R5, 0x2, P1 ;  /* 0x00000011042f7c11 */ /* 0x000fca00088f1405 */
[----:B------:R-:W2:Y:S02]  /*8b90*/  LDG.E R4, desc[UR36][R46.64] ;  /* 0x000000242e047981 */ /* 0x000ea4000c1e1900 */
[----:B--2---:R-:W-:-:S04]  /*8ba0*/  IMAD R5, R45, R4, R50 ;  /* 0x000000042d057224 */ /* 0x004fc800078e0232 */
[----:B------:R-:W-:-:S06]  /*8bb0*/  IMAD.WIDE R4, R5, 0x2, R24 ;  /* 0x0000000205047825 */ /* 0x000fcc00078e0218 */
[----:B------:R-:W5:Y:S01]  /*8bc0*/  LDG.E.128 R4, desc[UR36][R4.64] ;  /* 0x0000002404047981 */ /* 0x000f62000c1e1d00 */
[----:B------:R-:W-:Y:S04]  /*8bd0*/  BSSY.RECONVERGENT B2, `(.L_x_224) ;  /* 0x0000014000027945 */ /* 0x000fe80003800200 */
[----:B------:R-:W-:Y:S05]  /*8be0*/  @P0 BRA `(.L_x_225) ;  /* 0x0000000000480947 */ /* 0x000fea0003800000 */
[----:B------:R-:W-:Y:S01]  /*8bf0*/  VOTEU.ANY UP0, P4 ;  /* 0x0000000000ff7886 */ /* 0x000fe20002000100 */
[----:B------:R-:W-:Y:S01]  /*8c00*/  PLOP3.LUT P0, PT, PT, PT, UP0, 0x80, 0x8 ;  /* 0x000000000008781c */ /* 0x000fe20003f0f008 */
[----:B------:R-:W0:-:S12]  /*8c10*/  LDS.128 R36, [R26] ;  /* 0x000000001a247984 */ /* 0x000e180000000c00 */
        /* <DEDUP_REMOVED lines=9> */
[----:B--2---:R-:W-:Y:S02]  /*8cb0*/  @P1 HFMA2 R5, R5, R9, -RZ ;  /* 0x0000000905051231 */ /* 0x004fe400001000ff */
[----:B------:R-:W-:Y:S02]  /*8cc0*/  @P0 HMUL2 R4, R4, R8 ;  /* 0x0000000804040232 */ /* 0x000fe40000000000 */
[----:B------:R-:W-:Y:S02]  /*8cd0*/  @P3 HFMA2 R7, R7, R11, -RZ ;  /* 0x0000000b07073231 */ /* 0x000fe400001000ff */
[----:B------:R-:W-:-:S02]  /*8ce0*/  @P2 HMUL2 R6, R6, R10 ;  /* 0x0000000a06062232 */ /* 0x000fc40000000000 */
[----:B------:R-:W-:-:S05]  /*8cf0*/  IMAD.WIDE.U32 R8, R50, 0x2, R18 ;  /* 0x0000000232087825 */ /* 0x000fca00078e0012 */
[----:B------:R0:W-:Y:S02]  /*8d00*/  STG.E.128 desc[UR36][R8.64], R4 ;  /* 0x0000000408007986 */ /* 0x0001e4000c101d24 */
.L_x_225:
[----:B------:R-:W-:Y:S05]  /*8d10*/  BSYNC.RECONVERGENT B2 ;  /* 0x0000000000027941 */ /* 0x000fea0003800200 */
.L_x_224:
[----:B------:R-:W0:Y:S04]  /*8d20*/  LDG.E R46, desc[UR36][R46.64+0x20] ;  /* 0x000020242e2e7981 */ /* 0x000e28000c1e1900 */
[----:B------:R-:W1:Y:S01]  /*8d30*/  LDS.U16 R36, [R48+-0x10] ;  /* 0xfffff00030247984 */ /* 0x000e620000000400 */
[----:B------:R-:W-:Y:S01]  /*8d40*/  MOV R43, UR18 ;  /* 0x00000012002b7c02 */ /* 0x000fe20008000f00 */
[----:B0-----:R-:W-:-:S04]  /*8d50*/  IMAD R8, R45, R46, R50 ;  /* 0x0000002e2d087224 */ /* 0x001fc800078e0232 */
[----:B------:R-:W-:-:S04]  /*8d60*/  VIADD R9, R8, 0x300 ;  /* 0x0000030008097836 */ /* 0x000fc80000000000 */
[----:B------:R-:W-:-:S06]  /*8d70*/  IMAD.WIDE R8, R9, 0x2, R24 ;  /* 0x0000000209087825 */ /* 0x000fcc00078e0218 */
[----:B------:R-:W5:Y:S01]  /*8d80*/  LDG.E.128 R8, desc[UR36][R8.64] ;  /* 0x0000002408087981 */ /* 0x000f62000c1e1d00 */
[----:B------:R-:W-:Y:S01]  /*8d90*/  ISETP.NE.AND P0, PT, R43, RZ, PT ;  /* 0x000000ff2b00720c */ /* 0x000fe20003f05270 */
[----:B-1----:R-:W-:Y:S02]  /*8da0*/  HADD2.F32 R37, -RZ, R36.H0_H0 ;  /* 0x20000024ff257230 */ /* 0x002fe40000004100 */
[----:B-----5:R-:W-:Y:S02]  /*8db0*/  HADD2.F32 R36, -RZ, R4.H0_H0 ;  /* 0x20000004ff247230 */ /* 0x020fe40000004100 */
[----:B------:R-:W-:Y:S02]  /*8dc0*/  HADD2.F32 R38, -RZ, R5.H0_H0 ;  /* 0x20000005ff267230 */ /* 0x000fe40000004100 */
        /* <DEDUP_REMOVED lines=9> */
[----:B------:R-:W-:Y:S01]  /*8e60*/  FFMA.FTZ R52, R37, R4, R31 ;  /* 0x0000000425347223 */ /* 0x000fe2000001001f */
[----:B------:R-:W-:-:S02]  /*8e70*/  HADD2.F32 R7, -RZ, R7.H1_H1 ;  /* 0x30000007ff077230 */ /* 0x000fc40000004100 */
[C---:B------:R-:W-:Y:S01]  /*8e80*/  FFMA.FTZ R30, R37.reuse, R5, R30 ;  /* 0x00000005251e7223 */ /* 0x040fe2000001001e */
[C---:B------:R-:W-:Y:S02]  /*8e90*/  FFMA.FTZ R56, R37.reuse, R6, R33 ;  /* 0x0000000625387223 */ /* 0x040fe40000010021 */
[----:B------:R-:W-:Y:S01]  /*8ea0*/  FFMA.FTZ R58, R37, R7, R0 ;  /* 0x00000007253a7223 */ /* 0x000fe20000010000 */
[----:B------:R-:W-:Y:S06]  /*8eb0*/  @P0 BRA `(.L_x_226) ;  /* 0x00000000004c0947 */ /* 0x000fec0003800000 */
[----:B------:R-:W-:Y:S01]  /*8ec0*/  VOTEU.ANY UP0, P4 ;  /* 0x0000000000ff7886 */ /* 0x000fe20002000100 */
[----:B------:R-:W-:Y:S01]  /*8ed0*/  PLOP3.LUT P1, PT, PT, PT, UP0, 0x80, 0x8 ;  /* 0x000000000008781c */ /* 0x000fe20003f2f008 */
[----:B------:R-:W0:-:S12]  /*8ee0*/  LDS.128 R36, [R26] ;  /* 0x000000001a247984 */ /* 0x000e180000000c00 */
[----:B------:R-:W2:Y:S01]  /*8ef0*/  @P1 LDG.E.128 R4, desc[UR36][R34.64] ;  /* 0x0000002422041981 */ /* 0x000ea2000c1e1d00 */
[----:B------:R-:W-:Y:S01]  /*8f00*/  PLOP3.LUT P2, PT, PT, PT, UP0, 0x80, 0x8 ;  /* 0x000000000008781c */ /* 0x000fe20003f4f008 */
[----:B------:R-:W-:Y:S01]  /*8f10*/  VIADD R3, R50, 0x300 ;  /* 0x0000030032037836 */ /* 0x000fe20000000000 */
[----:B------:R-:W-:Y:S02]  /*8f20*/  PLOP3.LUT P4, PT, PT, PT, UP0, 0x80, 0x8 ;  /* 0x000000000008781c */ /* 0x000fe40003f8f008 */
[----:B------:R-:W-:Y:S02]  /*8f30*/  PLOP3.LUT P1, PT, PT, PT, UP0, 0x80, 0x8 ;  /* 0x000000000008781c */ /* 0x000fe40003f2f008 */
[----:B------:R-:W-:Y:S01]  /*8f40*/  PLOP3.LUT P3, PT, PT, PT, UP0, 0x80, 0x8 ;  /* 0x000000000008781c */ /* 0x000fe20003f6f008 */
[----:B0-----:R-:W-:Y:S02]  /*8f50*/  HFMA2 R8, R8, 1, 1, R36 ;  /* 0x3c003c0008087831 */ /* 0x001fe40000000024 */
        /* <DEDUP_REMOVED lines=9> */
.L_x_226:
[----:B------:R1:W2:Y:S01]  /*8ff0*/  LDS.U16 R0, [R48] ;  /* 0x0000000030007984 */ /* 0x0002a20000000400 */
[----:B------:R-:W-:Y:S01]  /*9000*/  IADD3 R15, PT, PT, R15, 0x10, RZ ;  /* 0x000000100f0f7810 */ /* 0x000fe20007ffe0ff */
[--C-:B------:R-:W-:Y:S02]  /*9010*/  HADD2.F32 R3, -RZ, R8.reuse.H0_H0 ;  /* 0x20000008ff037230 */ /* 0x100fe40000004100 */
[--C-:B0-----:R-:W-:Y:S01]  /*9020*/  HADD2.F32 R5, -RZ, R9.reuse.H0_H0 ;  /* 0x20000009ff057230 */ /* 0x101fe20000004100 */
[----:B------:R-:W-:Y:S01]  /*9030*/  ISETP.GE.AND P1, PT, R15, R44, PT ;  /* 0x0000002c0f00720c */ /* 0x000fe20003f26270 */
[----:B------:R-:W-:Y:S02]  /*9040*/  HADD2.F32 R31, -RZ, R8.H1_H1 ;  /* 0x30000008ff1f7230 */ /* 0x000fe40000004100 */
[----:B------:R-:W-:Y:S01]  /*9050*/  HADD2.F32 R9, -RZ, R9.H1_H1 ;  /* 0x30000009ff097230 */ /* 0x000fe20000004100 */
[----:B-1----:R-:W-:Y:S01]  /*9060*/  IADD3 R48, PT, PT, R48, 0x20, RZ ;  /* 0x0000002030307810 */ /* 0x002fe20007ffe0ff */
[----:B------:R-:W-:-:S02]  /*9070*/  HADD2.F32 R7, -RZ, R10.H0_H0 ;  /* 0x2000000aff077230 */ /* 0x000fc40000004100 */
[----:B------:R-:W-:Y:S02]  /*9080*/  HADD2.F32 R33, -RZ, R10.H1_H1 ;  /* 0x3000000aff217230 */ /* 0x000fe40000004100 */
[--C-:B------:R-:W-:Y:S02]  /*9090*/  HADD2.F32 R13, -RZ, R11.reuse.H0_H0 ;  /* 0x2000000bff0d7230 */ /* 0x100fe40000004100 */
[----:B------:R-:W-:Y:S02]  /*90a0*/  HADD2.F32 R11, -RZ, R11.H1_H1 ;  /* 0x3000000bff0b7230 */ /* 0x000fe40000004100 */
[----:B------:R-:W-:Y:S02]  /*90b0*/  VIADD R50, R50, 0x600 ;  /* 0x0000060032327836 */ /* 0x000fe40000000000 */
[----:B--2---:R-:W-:-:S05]  /*90c0*/  HADD2.F32 R0, -RZ, R0.H0_H0 ;  /* 0x20000000ff007230 */ /* 0x004fca0000004100 */
        /* <DEDUP_REMOVED lines=9> */
.L_x_220:
[----:B------:R-:W-:Y:S05]  /*9160*/  BSYNC.RECONVERGENT B1 ;  /* 0x0000000000017941 */ /* 0x000fea0003800200 */
.L_x_219:
[----:B------:R-:W-:Y:S01]  /*9170*/  ISETP.GE.AND P0, PT, R41, UR10, PT ;  /* 0x0000000a29007c0c */ /* 0x000fe2000bf06270 */
[----:B------:R-:W-:-:S12]  /*9180*/  BSSY.RECONVERGENT B1, `(.L_x_228) ;  /* 0x000010a000017945 */ /* 0x000fd80003800200 */
[----:B------:R-:W-:Y:S05]  /*9190*/  @P0 BRA `(.L_x_229) ;  /* 0x0000001000200947 */ /* 0x000fea0003800000 */
[----:B------:R-:W0:Y:S01]  /*91a0*/  LDCU UR5, c[0x0][0x3f8] ;  /* 0x00007f00ff0577ac */ /* 0x000e220008000800 */
[----:B------:R-:W-:Y:S01]  /*91b0*/  VIADD R44, R41, 0x8 ;  /* 0x00000008292c7836 */ /* 0x000fe20000000000 */
[----:B------:R-:W1:Y:S01]  /*91c0*/  LDC R6, c[0x0][0x3f4] ;  /* 0x0000fd00ff067b82 */ /* 0x000e620000000800 */
[----:B------:R-:W-:Y:S01]  /*91d0*/  BSSY.RECONVERGENT B2, `(.L_x_230) ;  /* 0x000005b000027945 */ /* 0x000fe20003800200 */
[----:B------:R-:W-:Y:S01]  /*91e0*/  ULOP3.LUT UR11, URZ, UR12, URZ, 0x33, !UPT ;  /* 0x0000000cff0b7292 */ /* 0x000fe2000f8e33ff */
[----:B------:R-:W-:Y:S01]  /*91f0*/  IMAD.MOV.U32 R15, RZ, RZ, R41 ;  /* 0x000000ffff0f7224 */ /* 0x000fe200078e0029 */
[----:B------:R-:W-:-:S04]  /*9200*/  VIMNMX R4, PT, PT, R44, UR10, !PT ;  /* 0x0000000a2c047c48 */ /* 0x000fc8000ffe0100 */
[----:B------:R-:W2:Y:S01]  /*9210*/  LDC.64 R8, c[0x0][0x458] ;  /* 0x00011600ff087b82 */ /* 0x000ea20000000a00 */
[----:B------:R-:W-:-:S04]  /*9220*/  IADD3 R11, PT, PT, -R27, UR11, R4 ;  /* 0x0000000b1b0b7c10 */ /* 0x000fc8000fffe104 */
[----:B------:R-:W-:Y:S01]  /*9230*/  LOP3.LUT P0, RZ, R11, 0x8, RZ, 0xc0, !PT ;  /* 0x000000080bff7812 */ /* 0x000fe2000780c0ff */
[----:B0-----:R-:W-:-:S06]  /*9240*/  UIMAD UR9, UR38, UR5, UR13 ;  /* 0x00000005260972a4 */ /* 0x001fcc000f8e020d */
[----:B------:R-:W-:Y:S01]  /*9250*/  MOV R5, UR9 ;  /* 0x0000000900057c02 */ /* 0x000fe20008000f00 */
[----:B-1----:R-:W-:-:S04]  /*9260*/  IMAD R10, R6, UR5, RZ ;  /* 0x00000005060a7c24 */ /* 0x002fc8000f8e02ff */
[----:B------:R-:W-:-:S04]  /*9270*/  IMAD R5, R5, 0x60, R12 ;  /* 0x0000006005057824 */ /* 0x000fc800078e020c */
[----:B--2---:R-:W-:Y:S01]  /*9280*/  IMAD.WIDE R8, R5, 0x2, R8 ;  /* 0x0000000205087825 */ /* 0x004fe200078e0208 */
[----:B------:R-:W-:Y:S06]  /*9290*/  @P0 BRA `(.L_x_231) ;  /* 0x0000000400380947 */ /* 0x000fec0003800000 */
[----:B------:R-:W-:Y:S02]  /*92a0*/  ISETP.GE.AND P0, PT, R41, R6, PT ;  /* 0x000000062900720c */ /* 0x000fe40003f06270 */
[----:B------:R-:W-:-:S11]  /*92b0*/  MOV R15, R44 ;  /* 0x0000002c000f7202 */ /* 0x000fd60000000f00 */
[----:B------:R-:W-:Y:S05]  /*92c0*/  @!P0 BRA `(.L_x_231) ;  /* 0x00000004002c8947 */ /* 0x000fea0003800000 */
[----:B------:R-:W-:Y:S01]  /*92d0*/  IABS R7, R6 ;  /* 0x0000000600077213 */ /* 0x000fe20000000000 */
[----:B------:R-:W0:Y:S01]  /*92e0*/  LDCU.64 UR14, c[0x0][0x3c8] ;  /* 0x00007900ff0e77ac */ /* 0x000e220008000a00 */
[----:B------:R-:W-:Y:S01]  /*92f0*/  IABS R36, R41 ;  /* 0x0000002900247213 */ /* 0x000fe20000000000 */
[----:B------:R-:W1:Y:S01]  /*9300*/  LDS.U16 R42, [R42] ;  /* 0x000000002a2a7984 */ /* 0x000e620000000400 */
        /* <DEDUP_REMOVED lines=8> */
[----:B------:R-:W-:-:S04]  /*9390*/  IMAD.MOV.U32 R4, RZ, RZ, RZ ;  /* 0x000000ffff047224 */ /* 0x000fc800078e00ff */
[----:B------:R-:W-:Y:S01]  /*93a0*/  IMAD.HI.U32 R4, R5, R35, R4 ;  /* 0x0000002305047227 */ /* 0x000fe200078e0004 */
[----:B------:R-:W-:-:S05]  /*93b0*/  MOV R5, R36 ;  /* 0x0000002400057202 */ /* 0x000fca0000000f00 */
[----:B------:R-:W-:-:S04]  /*93c0*/  IMAD.HI.U32 R4, R4, R5, RZ ;  /* 0x0000000504047227 */ /* 0x000fc800078e00ff */
[----:B------:R-:W-:-:S04]  /*93d0*/  IMAD.MOV R4, RZ, RZ, -R4 ;  /* 0x000000ffff047224 */ /* 0x000fc800078e0a04 */
[----:B------:R-:W-:-:S05]  /*93e0*/  IMAD R4, R7, R4, R5 ;  /* 0x0000000407047224 */ /* 0x000fca00078e0205 */
[----:B------:R-:W-:-:S13]  /*93f0*/  ISETP.GT.U32.AND P0, PT, R7, R4, PT ;  /* 0x000000040700720c */ /* 0x000fda0003f04070 */
[----:B------:R-:W-:-:S04]  /*9400*/  @!P0 IADD3 R4, PT, PT, R4, -R7, RZ ;  /* 0x8000000704048210 */ /* 0x000fc80007ffe0ff */
[----:B------:R-:W-:-:S13]  /*9410*/  ISETP.GT.U32.AND P0, PT, R7, R4, PT ;  /* 0x000000040700720c */ /* 0x000fda0003f04070 */
[----:B------:R-:W-:-:S05]  /*9420*/  @!P0 IMAD.IADD R4, R4, 0x1, -R7 ;  /* 0x0000000104048824 */ /* 0x000fca00078e0a07 */
[----:B------:R-:W-:Y:S02]  /*9430*/  @!P1 IADD3 R4, PT, PT, -R4, RZ, RZ ;  /* 0x000000ff04049210 */ /* 0x000fe40007ffe1ff */
[----:B------:R-:W-:-:S04]  /*9440*/  @!P2 LOP3.LUT R4, RZ, R6, RZ, 0x33, !PT ;  /* 0x00000006ff04a212 */ /* 0x000fc800078e33ff */
[----:B------:R-:W-:-:S05]  /*9450*/  IADD3 R5, P0, PT, R4, UR42, RZ ;  /* 0x0000002a04057c10 */ /* 0x000fca000ff1e0ff */
[----:B------:R-:W-:Y:S01]  /*9460*/  IMAD.X R6, RZ, RZ, R2, P0 ;  /* 0x000000ffff067224 */ /* 0x000fe200000e0602 */
[----:B0-----:R-:W-:-:S04]  /*9470*/  LEA R34, P0, R5, UR14, 0x2 ;  /* 0x0000000e05227c11 */ /* 0x001fc8000f8010ff */
[----:B------:R-:W-:-:S06]  /*9480*/  LEA.HI.X R35, R5, UR15, R6, 0x2, P0 ;  /* 0x0000000f05237c11 */ /* 0x000fcc00080f1406 */
[----:B------:R-:W2:Y:S01]  /*9490*/  LDG.E R35, desc[UR36][R34.64] ;  /* 0x0000002422237981 */ /* 0x000ea2000c1e1900 */
[----:B------:R-:W-:Y:S01]  /*94a0*/  ISETP.NE.AND P0, PT, R43, RZ, PT ;  /* 0x000000ff2b00720c */ /* 0x000fe20003f05270 */
[----:B--2---:R-:W-:-:S04]  /*94b0*/  IMAD R4, R10, R35, R4 ;  /* 0x000000230a047224 */ /* 0x004fc800078e0204 */
[----:B------:R-:W-:-:S04]  /*94c0*/  IMAD R5, R4, 0x60, RZ ;  /* 0x0000006004057824 */ /* 0x000fc800078e02ff */
[----:B------:R-:W-:-:S06]  /*94d0*/  IMAD.WIDE R4, R5, 0x2, R24 ;  /* 0x0000000205047825 */ /* 0x000fcc00078e0218 */
[----:B------:R-:W5:Y:S01]  /*94e0*/  LDG.E.128 R4, desc[UR36][R4.64] ;  /* 0x0000002404047981 */ /* 0x000f62000c1e1d00 */
[----:B------:R-:W-:Y:S01]  /*94f0*/  BSSY.RECONVERGENT B3, `(.L_x_232) ;  /* 0x0000017000037945 */ /* 0x000fe20003800200 */
[----:B-1----:R-:W-:-:S03]  /*9500*/  HADD2.F32 R15, -RZ, R42.H0_H0 ;  /* 0x2000002aff0f7230 */ /* 0x002fc60000004100 */
[----:B------:R-:W-:Y:S05]  /*9510*/  @P0 BRA `(.L_x_233) ;  /* 0x0000000000500947 */ /* 0x000fea0003800000 */
[----:B------:R-:W-:Y:S01]  /*9520*/  ISETP.NE.AND P3, PT, R17, RZ, PT ;  /* 0x000000ff1100720c */ /* 0x000fe20003f65270 */
[----:B------:R-:W0:-:S12]  /*9530*/  LDS.128 R48, [R26] ;  /* 0x000000001a307984 */ /* 0x000e180000000c00 */
[----:B------:R-:W-:Y:S01]  /*9540*/  VOTEU.ANY UP0, P3 ;  /* 0x0000000000ff7886 */ /* 0x000fe20001800100 */
[----:B------:R-:W-:-:S13]  /*9550*/  PLOP3.LUT P0, PT, PT, PT, UP0, 0x80, 0x8 ;  /* 0x000000000008781c */ /* 0x000fda0003f0f008 */
[----:B------:R-:W2:Y:S01]  /*9560*/  @P0 LDG.E.128 R36, desc[UR36][R8.64] ;  /* 0x0000002408240981 */ /* 0x000ea2000c1e1d00 */
[----:B------:R-:W-:Y:S01]  /*9570*/  PLOP3.LUT P1, PT, PT, PT, UP0, 0x80, 0x8 ;  /* 0x000000000008781c */ /* 0x000fe20003f2f008 */
[----:B------:R-:W-:Y:S01]  /*9580*/  IMAD R35, R41, 0x60, RZ ;  /* 0x0000006029237824 */ /* 0x000fe200078e02ff */
[----:B------:R-:W-:Y:S02]  /*9590*/  PLOP3.LUT P3, PT, PT, PT, UP0, 0x80, 0x8 ;  /* 0x000000000008781c */ /* 0x000fe40003f6f008 */
[----:B------:R-:W-:Y:S01]  /*95a0*/  PLOP3.LUT P0, PT, PT, PT, UP0, 0x80, 0x8 ;  /* 0x000000000008781c */ /* 0x000fe20003f0f008 */
[----:B------:R-:W-:Y:S01]  /*95b0*/  IMAD.WIDE.U32 R34, R35, 0x2, R18 ;  /* 0x0000000223227825 */ /* 0x000fe200078e0012 */
[----:B------:R-:W-:-:S03]  /*95c0*/  PLOP3.LUT P2, PT, PT, PT, UP0, 0x80, 0x8 ;  /* 0x000000000008781c */ /* 0x000fc60003f4f008 */
[----:B0----5:R-:W-:Y:S02]  /*95d0*/  HFMA2 R4, R4, 1, 1, R48 ;  /* 0x3c003c0004047831 */ /* 0x021fe40000000030 */
        /* <DEDUP_REMOVED lines=8> */
.L_x_233:
[----:B------:R-:W-:Y:S05]  /*9660*/  BSYNC.RECONVERGENT B3 ;  /* 0x0000000000037941 */ /* 0x000fea0003800200 */
.L_x_232:
[----:B0----5:R-:W-:Y:S02]  /*9670*/  HADD2.F32 R34, -RZ, R4.H0_H0 ;  /* 0x20000004ff227230 */ /* 0x021fe40000004100 */
[----:B------:R-:W-:Y:S02]  /*9680*/  HADD2.F32 R36, -RZ, R5.H0_H0 ;  /* 0x20000005ff247230 */ /* 0x000fe40000004100 */
[----:B------:R-:W-:Y:S02]  /*9690*/  HADD2.F32 R35, -RZ, R6.H0_H0 ;  /* 0x20000006ff237230 */ /* 0x000fe40000004100 */
[C---:B------:R-:W-:Y:S01]  /*96a0*/  FFMA.FTZ R28, R15.reuse, R34, R28 ;  /* 0x000000220f1c7223 */ /* 0x040fe2000001001c */
[----:B------:R-:W-:Y:S02]  /*96b0*/  HADD2.F32 R38, -RZ, R7.H0_H0 ;  /* 0x20000007ff267230 */ /* 0x000fe40000004100 */
[----:B------:R-:W-:Y:S01]  /*96c0*/  FFMA.FTZ R3, R15, R36, R3 ;  /* 0x000000240f037223 */ /* 0x000fe20000010003 */
[----:B------:R-:W-:-:S02]  /*96d0*/  HADD2.F32 R4, -RZ, R4.H1_H1 ;  /* 0x30000004ff047230 */ /* 0x000fc40000004100 */
        /* <DEDUP_REMOVED lines=10> */
.L_x_231:
[----:B------:R-:W-:Y:S05]  /*9780*/  BSYNC.RECONVERGENT B2 ;  /* 0x0000000000027941 */ /* 0x000fea0003800200 */
.L_x_230:
        /* <DEDUP_REMOVED lines=8> */
.L_x_240:
[----:B------:R-:W0:Y:S01]  /*9810*/  LDC R42, c[0x0][0x3f4] ;  /* 0x0000fd00ff2a7b82 */ /* 0x000e220000000800 */
[----:B------:R-:W-:Y:S01]  /*9820*/  VIADD R6, R11, 0xfffffff8 ;  /* 0xfffffff80b067836 */ /* 0x000fe20000000000 */
[----:B------:R-:W-:Y:S04]  /*9830*/  BSSY.RECONVERGENT B2, `(.L_x_234) ;  /* 0x000004b000027945 */ /* 0x000fe80003800200 */
[----:B0-----:R-:W-:-:S13]  /*9840*/  ISETP.GE.AND P0, PT, R6, R42, PT ;  /* 0x0000002a0600720c */ /* 0x001fda0003f06270 */
[----:B------:R-:W-:Y:S05]  /*9850*/  @!P0 BRA `(.L_x_235) ;  /* 0x0000000400208947 */ /* 0x000fea0003800000 */
[----:B------:R-:W-:Y:S01]  /*9860*/  IABS R7, R42 ;  /* 0x0000002a00077213 */ /* 0x000fe20000000000 */
[----:B------:R-:W0:Y:S01]  /*9870*/  LDCU.64 UR14, c[0x0][0x3c8] ;  /* 0x00007900ff0e77ac */ /* 0x000e220008000a00 */
[----:B------:R-:W-:Y:S02]  /*9880*/  IABS R36, R6 ;  /* 0x0000000600247213 */ /* 0x000fe40000000000 */
[----:B------:R-:W1:Y:S01]  /*9890*/  I2F.RP R34, R7 ;  /* 0x0000000700227306 */ /* 0x000e620000209400 */
[----:B------:R-:W-:Y:S01]  /*98a0*/  ISETP.GE.AND P1, PT, R6, RZ, PT ;  /* 0x000000ff0600720c */ /* 0x000fe20003f26270 */
[----:B------:R-:W2:Y:S01]  /*98b0*/  LDCU UR5, c[0x0][0x40c] ;  /* 0x00008180ff0577ac */ /* 0x000ea20008000800 */
[----:B------:R-:W-:-:S05]  /*98c0*/  ISETP.NE.AND P2, PT, R42, RZ, PT ;  /* 0x000000ff2a00720c */ /* 0x000fca0003f45270 */
[----:B-1----:R-:W1:Y:S02]  /*98d0*/  MUFU.RCP R34, R34 ;  /* 0x0000002200227308 */ /* 0x002e640000001000 */
[----:B-1----:R-:W-:-:S06]  /*98e0*/  IADD3 R35, PT, PT, R34, 0xffffffe, RZ ;  /* 0x0ffffffe22237810 */ /* 0x002fcc0007ffe0ff */
[----:B------:R-:W1:Y:S02]  /*98f0*/  F2I.FTZ.U32.TRUNC.NTZ R5, R35 ;  /* 0x0000002300057305 */ /* 0x000e64000021f000 */
[----:B-1----:R-:W-:-:S04]  /*9900*/  IMAD.MOV R4, RZ, RZ, -R5 ;  /* 0x000000ffff047224 */ /* 0x002fc800078e0a05 */
[----:B------:R-:W-:Y:S02]  /*9910*/  IMAD R37, R4, R7, RZ ;  /* 0x0000000704257224 */ /* 0x000fe400078e02ff */
[----:B------:R-:W-:-:S05]  /*9920*/  HFMA2 R4, -RZ, RZ, 0, 0 ;  /* 0x00000000ff047431 */ /* 0x000fca00000001ff */
[----:B------:R-:W-:-:S04]  /*9930*/  IMAD.HI.U32 R4, R5, R37, R4 ;  /* 0x0000002505047227 */ /* 0x000fc800078e0004 */
[----:B------:R-:W-:Y:S02]  /*9940*/  IMAD.MOV.U32 R5, RZ, RZ, R36 ;  /* 0x000000ffff057224 */ /* 0x000fe400078e0024 */
[----:B------:R-:W1:Y:S02]  /*9950*/  LDS.U16 R36, [R40+-0x10] ;  /* 0xfffff00028247984 */ /* 0x000e640000000400 */
[----:B------:R-:W-:-:S05]  /*9960*/  IMAD.HI.U32 R4, R4, R5, RZ ;  /* 0x0000000504047227 */ /* 0x000fca00078e00ff */
[----:B------:R-:W-:-:S05]  /*9970*/  IADD3 R4, PT, PT, -R4, RZ, RZ ;  /* 0x000000ff04047210 */ /* 0x000fca0007ffe1ff */
[----:B------:R-:W-:-:S05]  /*9980*/  IMAD R4, R7, R4, R5 ;  /* 0x0000000407047224 */ /* 0x000fca00078e0205 */
[----:B------:R-:W-:-:S13]  /*9990*/  ISETP.GT.U32.AND P0, PT, R7, R4, PT ;  /* 0x000000040700720c */ /* 0x000fda0003f04070 */
[----:B------:R-:W-:-:S05]  /*99a0*/  @!P0 IMAD.IADD R4, R4, 0x1, -R7 ;  /* 0x0000000104048824 */ /* 0x000fca00078e0a07 */
[----:B------:R-:W-:-:S13]  /*99b0*/  ISETP.GT.U32.AND P0, PT, R7, R4, PT ;  /* 0x000000040700720c */ /* 0x000fda0003f04070 */
[----:B------:R-:W-:-:S05]  /*99c0*/  @!P0 IADD3 R4, PT, PT, R4, -R7, RZ ;  /* 0x8000000704048210 */ /* 0x000fca0007ffe0ff */
[----:B------:R-:W-:Y:S01]  /*99d0*/  @!P1 IMAD.MOV R4, RZ, RZ, -R4 ;  /* 0x000000ffff049224 */ /* 0x000fe200078e0a04 */
[----:B------:R-:W-:-:S04]  /*99e0*/  @!P2 LOP3.LUT R4, RZ, R42, RZ, 0x33, !PT ;  /* 0x0000002aff04a212 */ /* 0x000fc800078e33ff */
[----:B------:R-:W-:-:S04]  /*99f0*/  IADD3 R5, P0, PT, R4, UR42, RZ ;  /* 0x0000002a04057c10 */ /* 0x000fc8000ff1e0ff */
[----:B------:R-:W-:Y:S02]  /*9a00*/  IADD3.X R6, PT, PT, RZ, R2, RZ, P0, !PT ;  /* 0x00000002ff067210 */ /* 0x000fe400007fe4ff */
[----:B0-----:R-:W-:-:S04]  /*9a10*/  LEA R34, P0, R5, UR14, 0x2 ;  /* 0x0000000e05227c11 */ /* 0x001fc8000f8010ff */
[----:B------:R-:W-:-:S06]  /*9a20*/  LEA.HI.X R35, R5, UR15, R6, 0x2, P0 ;  /* 0x0000000f05237c11 */ /* 0x000fcc00080f1406 */
[----:B------:R-:W4:Y:S01]  /*9a30*/  LDG.E R35, desc[UR36][R34.64] ;  /* 0x0000002422237981 */ /* 0x000f22000c1e1900 */
[----:B--2---:R-:W-:Y:S01]  /*9a40*/  UISETP.NE.AND UP0, UPT, UR5, URZ, UPT ;  /* 0x000000ff0500728c */ /* 0x004fe2000bf05270 */
[----:B----4-:R-:W-:-:S04]  /*9a50*/  IMAD R4, R10, R35, R4 ;  /* 0x000000230a047224 */ /* 0x010fc800078e0204 */
[----:B------:R-:W-:-:S04]  /*9a60*/  IMAD R5, R4, 0x60, RZ ;  /* 0x0000006004057824 */ /* 0x000fc800078e02ff */
[----:B------:R-:W-:-:S06]  /*9a70*/  IMAD.WIDE R4, R5, 0x2, R24 ;  /* 0x0000000205047825 */ /* 0x000fcc00078e0218 */
[----:B------:R-:W5:Y:S01]  /*9a80*/  LDG.E.128 R4, desc[UR36][R4.64] ;  /* 0x0000002404047981 */ /* 0x000f62000c1e1d00 */
[----:B-1----:R-:W-:Y:S01]  /*9a90*/  HADD2.F32 R41, -RZ, R36.H0_H0 ;  /* 0x20000024ff297230 */ /* 0x002fe20000004100 */
[----:B------:R-:W-:Y:S06]  /*9aa0*/  BRA.U UP0, `(.L_x_236) ;  /* 0x00000001004c7547 */ /* 0x000fec000b800000 */
[----:B------:R-:W-:Y:S01]  /*9ab0*/  ISETP.NE.AND P3, PT, R17, RZ, PT ;  /* 0x000000ff1100720c */ /* 0x000fe20003f65270 */
[----:B------:R-:W0:-:S12]  /*9ac0*/  LDS.128 R36, [R26] ;  /* 0x000000001a247984 */ /* 0x000e180000000c00 */
        /* <DEDUP_REMOVED lines=17> */
.L_x_236:
        /* <DEDUP_REMOVED lines=16> */
.L_x_235:
[----:B------:R-:W-:Y:S05]  /*9ce0*/  BSYNC.RECONVERGENT B2 ;  /* 0x0000000000027941 */ /* 0x000fea0003800200 */
.L_x_234:
[----:B------:R-:W-:Y:S01]  /*9cf0*/  ISETP.GE.AND P0, PT, R11, R42, PT ;  /* 0x0000002a0b00720c */ /* 0x000fe20003f06270 */
[----:B------:R-:W-:-:S12]  /*9d00*/  BSSY.RECONVERGENT B2, `(.L_x_237) ;  /* 0x000004b000027945 */ /* 0x000fd80003800200 */
        /* <DEDUP_REMOVED lines=9> */
[----:B-1----:R-:W-:-:S06]  /*9da0*/  VIADD R34, R6, 0xffffffe ;  /* 0x0ffffffe06227836 */ /* 0x002fcc0000000000 */
[----:B------:R-:W1:Y:S02]  /*9db0*/  F2I.FTZ.U32.TRUNC.NTZ R5, R34 ;  /* 0x0000002200057305 */ /* 0x000e64000021f000 */
[----:B-1----:R-:W-:-:S05]  /*9dc0*/  IADD3 R4, PT, PT, RZ, -R5, RZ ;  /* 0x80000005ff047210 */ /* 0x002fca0007ffe0ff */
[----:B------:R-:W-:Y:S02]  /*9dd0*/  IMAD R35, R4, R7, RZ ;  /* 0x0000000704237224 */ /* 0x000fe400078e02ff */
[----:B------:R-:W-:-:S04]  /*9de0*/  IMAD.MOV.U32 R4, RZ, RZ, RZ ;  /* 0x000000ffff047224 */ /* 0x000fc800078e00ff */
[----:B------:R-:W-:Y:S01]  /*9df0*/  IMAD.HI.U32 R4, R5, R35, R4 ;  /* 0x0000002305047227 */ /* 0x000fe200078e0004 */
[----:B------:R-:W-:Y:S02]  /*9e00*/  MOV R5, R36 ;  /* 0x0000002400057202 */ /* 0x000fe40000000f00 */
[----:B------:R-:W1:Y:S03]  /*9e10*/  LDS.U16 R36, [R40] ;  /* 0x0000000028247984 */ /* 0x000e660000000400 */
        /* <DEDUP_REMOVED lines=29> */
[----:B------:R-:W-:Y:S02]  /*9ff0*/  PLOP3.LUT P2, PT, PT, PT, UP0, 0x80, 0x8 ;  /* 0x000000000008781c */ /* 0x000fe40003f4f008 */
[----:B------:R-:W-:Y:S01]  /*a000*/  IADD3 R35, PT, PT, R15, 0x300, RZ ;  /* 0x000003000f237810 */ /* 0x000fe20007ffe0ff */
[----:B0----5:R-:W-:-:S02]  /*a010*/  HFMA2 R4, R4, 1, 1, R44 ;  /* 0x3c003c0004047831 */ /* 0x021fc4000000002c */
[----:B------:R-:W-:Y:S02]  /*a020*/  HADD2 R5, R5, R45 ;  /* 0x0000002d05057230 */ /* 0x000fe40000000000 */
[----:B------:R-:W-:Y:S02]  /*a030*/  HFMA2 R6, R6, 1, 1, R46 ;  /* 0x3c003c0006067831 */ /* 0x000fe4000000002e */
[----:B------:R-:W-:Y:S02]  /*a040*/  HADD2 R7, R7, R47 ;  /* 0x0000002f07077230 */ /* 0x000fe40000000000 */
[----:B------:R-:W-:-:S04]  /*a050*/  IMAD.WIDE.U32 R34, R35, 0x2, R18 ;  /* 0x0000000223227825 */ /* 0x000fc800078e0012 */
[----:B--2---:R-:W-:Y:S02]  /*a060*/  @P1 HFMA2 R5, R5, R37, -RZ ;  /* 0x0000002505051231 */ /* 0x004fe400001000ff */
[----:B------:R-:W-:Y:S02]  /*a070*/  @P0 HMUL2 R4, R4, R36 ;  /* 0x0000002404040232 */ /* 0x000fe40000000000 */
[----:B------:R-:W-:Y:S02]  /*a080*/  @P3 HFMA2 R7, R7, R39, -RZ ;  /* 0x0000002707073231 */ /* 0x000fe400001000ff */
[----:B------:R-:W-:-:S05]  /*a090*/  @P2 HMUL2 R6, R6, R38 ;  /* 0x0000002606062232 */ /* 0x000fca0000000000 */
[----:B------:R0:W-:Y:S02]  /*a0a0*/  STG.E.128 desc[UR36][R34.64], R4 ;  /* 0x0000000422007986 */ /* 0x0001e4000c101d24 */
.L_x_239:
        /* <DEDUP_REMOVED lines=16> */
.L_x_238:
[----:B------:R-:W-:Y:S05]  /*a1b0*/  BSYNC.RECONVERGENT B2 ;  /* 0x0000000000027941 */ /* 0x000fea0003800200 */
.L_x_237:
[C---:B------:R-:W-:Y:S01]  /*a1c0*/  VIADD R4, R11.reuse, 0x8 ;  /* 0x000000080b047836 */ /* 0x040fe20000000000 */
[----:B------:R-:W-:Y:S01]  /*a1d0*/  IADD3 R11, PT, PT, R11, 0x10, RZ ;  /* 0x000000100b0b7810 */ /* 0x000fe20007ffe0ff */
[----:B------:R-:W-:Y:S01]  /*a1e0*/  VIADD R15, R15, 0x600 ;  /* 0x000006000f0f7836 */ /* 0x000fe20000000000 */
[----:B------:R-:W-:Y:S02]  /*a1f0*/  IADD3 R40, PT, PT, R40, 0x20, RZ ;  /* 0x0000002028287810 */ /* 0x000fe40007ffe0ff */
[----:B------:R-:W-:-:S13]  /*a200*/  ISETP.GE.AND P0, PT, R4, UR10, PT ;  /* 0x0000000a04007c0c */ /* 0x000fda000bf06270 */
[----:B------:R-:W-:Y:S05]  /*a210*/  @!P0 BRA `(.L_x_240) ;  /* 0xfffffff4007c8947 */ /* 0x000fea000383ffff */
.L_x_229:
[----:B------:R-:W-:Y:S05]  /*a220*/  BSYNC.RECONVERGENT B1 ;  /* 0x0000000000017941 */ /* 0x000fea0003800200 */
.L_x_228:
[----:B------:R-:W-:-:S13]  /*a230*/  ISETP.NE.AND P0, PT, R27, UR4, PT ;  /* 0x000000041b007c0c */ /* 0x000fda000bf05270 */
[----:B------:R-:W-:Y:S05]  /*a240*/  @P0 BRA `(.L_x_218) ;  /* 0x0000000000d40947 */ /* 0x000fea0003800000 */
[----:B------:R-:W-:Y:S02]  /*a250*/  UMOV UR5, 0x60 ;  /* 0x0000006000057882 */ /* 0x000fe40000000000 */
[----:B------:R-:W-:-:S06]  /*a260*/  UIMAD UR5, UR45, UR5, -0x60 ;  /* 0xffffffa02d0574a4 */ /* 0x000fcc000f8e0205 */
[----:B------:R-:W-:-:S04]  /*a270*/  IMAD.U32 R5, RZ, RZ, UR5 ;  /* 0x00000005ff057e24 */ /* 0x000fc8000f8e00ff */
[----:B------:R-:W-:-:S06]  /*a280*/  IMAD.WIDE R4, R5, 0x2, R18 ;  /* 0x0000000205047825 */ /* 0x000fcc00078e0212 */
[----:B------:R-:W5:Y:S01]  /*a290*/  LDG.E.128 R4, desc[UR36][R4.64] ;  /* 0x0000002404047981 */ /* 0x000f62000c1e1d00 */
[----:B------:R-:W-:-:S06]  /*a2a0*/  UIADD3 UR5, UPT, UPT, UR45, -UR12, URZ ;  /* 0x8000000c2d057290 */ /* 0x000fcc000fffe0ff */
[----:B------:R-:W-:-:S05]  /*a2b0*/  MOV R9, UR5 ;  /* 0x0000000500097c02 */ /* 0x000fca0008000f00 */
[----:B------:R-:W-:Y:S01]  /*a2c0*/  IMAD R14, R9, 0x2, R14 ;  /* 0x00000002090e7824 */ /* 0x000fe200078e020e */
[----:B------:R-:W0:Y:S05]  /*a2d0*/  LDCU UR5, c[0x0][0x40c] ;  /* 0x00008180ff0577ac */ /* 0x000e2a0008000800 */
[----:B------:R-:W1:Y:S01]  /*a2e0*/  LDS.U16 R14, [R14+-0x2] ;  /* 0xfffffe000e0e7984 */ /* 0x000e620000000400 */
[----:B0-----:R-:W-:Y:S01]  /*a2f0*/  UISETP.NE.AND UP0, UPT, UR5, URZ, UPT ;  /* 0x000000ff0500728c */ /* 0x001fe2000bf05270 */
[----:B-1----:R-:W-:-:S08]  /*a300*/  HADD2.F32 R15, -RZ, R14.H0_H0 ;  /* 0x2000000eff0f7230 */ /* 0x002fd00000004100 */
[----:B------:R-:W-:Y:S05]  /*a310*/  BRA.U UP0, `(.L_x_241) ;  /* 0x0000000100607547 */ /* 0x000fea000b800000 */
[----:B------:R-:W0:Y:S02]  /*a320*/  LDCU.64 UR14, c[0x0][0x460] ;  /* 0x00008c00ff0e77ac */ /* 0x000e240008000a00 */
[----:B0-----:R-:W-:-:S04]  /*a330*/  ISETP.NE.U32.AND P0, PT, RZ, UR14, PT ;  /* 0x0000000eff007c0c */ /* 0x001fc8000bf05070 */
[----:B------:R-:W-:-:S13]  /*a340*/  ISETP.NE.AND.EX P0, PT, RZ, UR15, PT, P0 ;  /* 0x0000000fff007c0c */ /* 0x000fda000bf05300 */
[----:B------:R-:W-:Y:S01]  /*a350*/  VOTEU.ANY UP0, P0 ;  /* 0x0000000000ff7886 */ /* 0x000fe20000000100 */
[----:B------:R-:W-:-:S04]  /*a360*/  PLOP3.LUT P0, PT, PT, PT, UP0, 0x80, 0x8 ;  /* 0x000000000008781c */ /* 0x000fc80003f0f008 */
[----:B------:R-:W0:Y:S09]  /*a370*/  @UP0 LDCU UR5, c[0x0][0x3f8] ;  /* 0x00007f00ff0507ac */ /* 0x000e320008000800 */
[----:B------:R-:W1:Y:S01]  /*a380*/  @P0 LDC.64 R8, c[0x0][0x458] ;  /* 0x00011600ff080b82 */ /* 0x000e620000000a00 */
[----:B0-----:R-:W-:-:S06]  /*a390*/  @UP0 UIMAD UR5, UR38, UR5, UR13 ;  /* 0x00000005260502a4 */ /* 0x001fcc000f8e020d */
[----:B------:R-:W-:-:S05]  /*a3a0*/  MOV R11, UR5 ;  /* 0x00000005000b7c02 */ /* 0x000fca0008000f00 */
[----:B------:R-:W-:-:S04]  /*a3b0*/  @P0 IMAD R11, R11, 0x60, R12 ;  /* 0x000000600b0b0824 */ /* 0x000fc800078e020c */
[----:B-1----:R-:W-:-:S06]  /*a3c0*/  @P0 IMAD.WIDE R8, R11, 0x2, R8 ;  /* 0x000000020b080825 */ /* 0x002fcc00078e0208 */
[----:B------:R-:W2:Y:S01]  /*a3d0*/  @P0 LDG.E.128 R8, desc[UR36][R8.64] ;  /* 0x0000002408080981 */ /* 0x000ea2000c1e1d00 */
[----:B------:R-:W-:Y:S01]  /*a3e0*/  UIMAD UR5, UR40, 0x60, URZ ;  /* 0x00000060280578a4 */ /* 0x000fe2000f8e02ff */
[----:B-----5:R-:W-:Y:S02]  /*a3f0*/  HFMA2 R4, R4, 1, 1, R20 ;  /* 0x3c003c0004047831 */ /* 0x020fe40000000014 */
[----:B------:R-:W-:Y:S02]  /*a400*/  HADD2 R5, R5, R21 ;  /* 0x0000001505057230 */ /* 0x000fe40000000000 */
[----:B------:R-:W-:Y:S02]  /*a410*/  HFMA2 R6, R6, 1, 1, R22 ;  /* 0x3c003c0006067831 */ /* 0x000fe40000000016 */
[----:B------:R-:W-:Y:S02]  /*a420*/  HADD2 R7, R7, R23 ;  /* 0x0000001707077230 */ /* 0x000fe40000000000 */
[----:B------:R-:W-:-:S04]  /*a430*/  IMAD.U32 R17, RZ, RZ, UR5 ;  /* 0x00000005ff117e24 */ /* 0x000fc8000f8e00ff */
[----:B------:R-:W-:-:S04]  /*a440*/  IMAD.WIDE R18, R17, 0x2, R18 ;  /* 0x0000000211127825 */ /* 0x000fc800078e0212 */
[----:B--2---:R-:W-:Y:S02]  /*a450*/  @P0 HFMA2 R5, R5, R9, -RZ ;  /* 0x0000000905050231 */ /* 0x004fe400001000ff */
[----:B------:R-:W-:Y:S02]  /*a460*/  @P0 HMUL2 R4, R4, R8 ;  /* 0x0000000804040232 */ /* 0x000fe40000000000 */
[----:B------:R-:W-:Y:S02]  /*a470*/  @P0 HFMA2 R7, R7, R11, -RZ ;  /* 0x0000000b07070231 */ /* 0x000fe400001000ff */
[----:B------:R-:W-:-:S05]  /*a480*/  @P0 HMUL2 R6, R6, R10 ;  /* 0x0000000a06060232 */ /* 0x000fca0000000000 */
[----:B------:R0:W-:Y:S02]  /*a490*/  STG.E.128 desc[UR36][R18.64], R4 ;  /* 0x0000000412007986 */ /* 0x0001e4000c101d24 */
.L_x_241:
[----:B-----5:R-:W-:Y:S02]  /*a4a0*/  HADD2.F32 R2, -RZ, R4.H0_H0 ;  /* 0x20000004ff027230 */ /* 0x020fe40000004100 */
[----:B------:R-:W-:Y:S02]  /*a4b0*/  HADD2.F32 R8, -RZ, R5.H0_H0 ;  /* 0x20000005ff087230 */ /* 0x000fe40000004100 */
[----:B------:R-:W-:Y:S02]  /*a4c0*/  HADD2.F32 R9, -RZ, R6.H0_H0 ;  /* 0x20000006ff097230 */ /* 0x000fe40000004100 */
[C---:B------:R-:W-:Y:S01]  /*a4d0*/  FFMA.FTZ R28, R15.reuse, R2, R28 ;  /* 0x000000020f1c7223 */ /* 0x040fe2000001001c */
[----:B------:R-:W-:Y:S02]  /*a4e0*/  HADD2.F32 R10, -RZ, R7.H0_H0 ;  /* 0x20000007ff0a7230 */ /* 0x000fe40000004100 */
[----:B------:R-:W-:Y:S01]  /*a4f0*/  FFMA.FTZ R3, R15, R8, R3 ;  /* 0x000000080f037223 */ /* 0x000fe20000010003 */
[----:B0-----:R-:W-:-:S02]  /*a500*/  HADD2.F32 R4, -RZ, R4.H1_H1 ;  /* 0x30000004ff047230 */ /* 0x001fc40000004100 */
        /* <DEDUP_REMOVED lines=9> */
.L_x_218:
[----:B------:R-:W-:Y:S05]  /*a5a0*/  BSYNC.RECONVERGENT B0 ;  /* 0x0000000000007941 */ /* 0x000fea0003800200 */
.L_x_217:
[----:B------:R-:W-:Y:S01]  /*a5b0*/  BAR.SYNC.DEFER_BLOCKING 0x0 ;  /* 0x0000000000007b1d */ /* 0x000fe20000010000 */
[----:B------:R-:W-:-:S13]  /*a5c0*/  ISETP.GT.U32.AND P0, PT, R12, 0x5f, PT ;  /* 0x0000005f0c00780c */ /* 0x000fda0003f04070 */
[----:B------:R-:W-:Y:S05]  /*a5d0*/  @P0 BRA `(.L_x_242) ;  /* 0x0000000400a00947 */ /* 0x000fea0003800000 */
[----:B------:R-:W0:Y:S01]  /*a5e0*/  S2UR UR5, SR_CgaCtaId ;  /* 0x00000000000579c3 */ /* 0x000e220000008800 */
[----:B------:R-:W-:Y:S01]  /*a5f0*/  LOP3.LUT R2, R16, 0x3c0, RZ, 0xc0, !PT ;  /* 0x000003c010027812 */ /* 0x000fe200078ec0ff */
[----:B------:R-:W-:Y:S01]  /*a600*/  UMOV UR4, 0x400 ;  /* 0x0000040000047882 */ /* 0x000fe20000000000 */
[----:B------:R-:W-:Y:S01]  /*a610*/  IMAD R27, R27, 0x60, R12 ;  /* 0x000000601b1b7824 */ /* 0x000fe200078e020c */
[----:B------:R-:W-:Y:S01]  /*a620*/  UIADD3 UR4, UPT, UPT, UR4, 0x220, URZ ;  /* 0x0000022004047890 */ /* 0x000fe2000fffe0ff */
[----:B------:R-:W-:Y:S02]  /*a630*/  ISETP.NE.AND P1, PT, R2, 0x40, PT ;  /* 0x000000400200780c */ /* 0x000fe40003f25270 */
[C---:B------:R-:W-:Y:S02]  /*a640*/  LOP3.LUT R4, R16.reuse, 0x3e0, RZ, 0xc0, !PT ;  /* 0x000003e010047812 */ /* 0x040fe400078ec0ff */
[----:B------:R-:W-:Y:S02]  /*a650*/  LOP3.LUT R5, R16, 0x3f0, RZ, 0xc0, !PT ;  /* 0x000003f010057812 */ /* 0x000fe400078ec0ff */
[----:B------:R-:W-:-:S02]  /*a660*/  ISETP.NE.AND P3, PT, R4, 0x20, PT ;  /* 0x000000200400780c */ /* 0x000fc40003f65270 */
[----:B------:R-:W-:Y:S02]  /*a670*/  ISETP.NE.AND P4, PT, R5, 0x10, PT ;  /* 0x000000100500780c */ /* 0x000fe40003f85270 */
[C---:B------:R-:W-:Y:S02]  /*a680*/  ISETP.GT.U32.AND P2, PT, R16.reuse, 0x3f, PT ;  /* 0x0000003f1000780c */ /* 0x040fe40003f44070 */
[C---:B------:R-:W-:Y:S02]  /*a690*/  ISETP.GT.U32.AND P6, PT, R16.reuse, 0x1f, PT ;  /* 0x0000001f1000780c */ /* 0x040fe40003fc4070 */
[----:B------:R-:W-:Y:S01]  /*a6a0*/  ISETP.GT.U32.AND P5, PT, R16, 0xf, PT ;  /* 0x0000000f1000780c */ /* 0x000fe20003fa4070 */
[----:B0-----:R-:W-:-:S06]  /*a6b0*/  ULEA UR4, UR5, UR4, 0x18 ;  /* 0x0000000405047291 */ /* 0x001fcc000f8ec0ff */
[----:B------:R-:W-:Y:S01]  /*a6c0*/  LEA R27, R27, UR4, 0x1 ;  /* 0x000000041b1b7c11 */ /* 0x000fe2000f8e08ff */
[----:B------:R-:W-:Y:S06]  /*a6d0*/  @P1 BRA `(.L_x_243) ;  /* 0x0000000000141947 */ /* 0x000fec0003800000 */
[----:B------:R-:W-:Y:S02]  /*a6e0*/  F2FP.F16.F32.PACK_AB R4, R31, R28 ;  /* 0x0000001c1f04723e */ /* 0x000fe400000000ff */
[----:B------:R-:W-:Y:S02]  /*a6f0*/  F2FP.F16.F32.PACK_AB R5, R30, R3 ;  /* 0x000000031e05723e */ /* 0x000fe400000000ff */
[----:B------:R-:W-:Y:S02]  /*a700*/  F2FP.F16.F32.PACK_AB R6, R33, R32 ;  /* 0x000000202106723e */ /* 0x000fe400000000ff */
[----:B------:R-:W-:-:S05]  /*a710*/  F2FP.F16.F32.PACK_AB R7, R0, R13 ;  /* 0x0000000d0007723e */ /* 0x000fca00000000ff */
[----:B------:R0:W-:Y:S02]  /*a720*/  STS.128 [R27+-0x300], R4 ;  /* 0xfffd00041b007388 */ /* 0x0001e40000000c00 */
.L_x_243:
[----:B------:R-:W-:Y:S05]  /*a730*/  WARPSYNC.ALL ;  /* 0x0000000000007948 */ /* 0x000fea0003800000 */
[----:B------:R-:W-:Y:S06]  /*a740*/  BAR.SYNC.DEFER_BLOCKING 0x0 ;  /* 0x0000000000007b1d */ /* 0x000fec0000010000 */
[----:B------:R-:W-:Y:S04]  /*a750*/  BSSY.RECONVERGENT B0, `(.L_x_244) ;  /* 0x0000013000007945 */ /* 0x000fe80003800200 */
[----:B------:R-:W-:Y:S05]  /*a760*/  @P2 BRA `(.L_x_245) ;  /* 0x0000000000442947 */ /* 0x000fea0003800000 */
[----:B0-----:R-:W0:Y:S02]  /*a770*/  LDS.128 R4, [R27] ;  /* 0x000000001b047984 */ /* 0x001e240000000c00 */
[----:B0-----:R-:W-:Y:S02]  /*a780*/  HADD2.F32 R9, -RZ, R4.H0_H0 ;  /* 0x20000004ff097230 */ /* 0x001fe40000004100 */
[----:B------:R-:W-:Y:S02]  /*a790*/  HADD2.F32 R2, -RZ, R5.H0_H0 ;  /* 0x20000005ff027230 */ /* 0x000fe40000004100 */
[----:B------:R-:W-:Y:S02]  /*a7a0*/  HADD2.F32 R11, -RZ, R6.H0_H0 ;  /* 0x20000006ff0b7230 */ /* 0x000fe40000004100 */
[----:B------:R-:W-:Y:S01]  /*a7b0*/  FADD.FTZ R28, R28, R9 ;  /* 0x000000091c1c7221 */ /* 0x000fe20000010000 */
[----:B------:R-:W-:Y:S02]  /*a7c0*/  HADD2.F32 R8, -RZ, R7.H0_H0 ;  /* 0x20000007ff087230 */ /* 0x000fe40000004100 */
[----:B------:R-:W-:Y:S01]  /*a7d0*/  FADD.FTZ R3, R3, R2 ;  /* 0x0000000203037221 */ /* 0x000fe20000010000 */
[----:B------:R-:W-:-:S02]  /*a7e0*/  HADD2.F32 R4, -RZ, R4.H1_H1 ;  /* 0x30000004ff047230 */ /* 0x000fc40000004100 */
[----:B------:R-:W-:Y:S01]  /*a7f0*/  FADD.FTZ R32, R32, R11 ;  /* 0x0000000b20207221 */ /* 0x000fe20000010000 */
[----:B------:R-:W-:Y:S02]  /*a800*/  HADD2.F32 R5, -RZ, R5.H1_H1 ;  /* 0x30000005ff057230 */ /* 0x000fe40000004100 */
[----:B------:R-:W-:Y:S01]  /*a810*/  FADD.FTZ R13, R13, R8 ;  /* 0x000000080d0d7221 */ /* 0x000fe20000010000 */
[----:B------:R-:W-:Y:S02]  /*a820*/  HADD2.F32 R6, -RZ, R6.H1_H1 ;  /* 0x30000006ff067230 */ /* 0x000fe40000004100 */
[----:B------:R-:W-:Y:S01]  /*a830*/  FADD.FTZ R31, R31, R4 ;  /* 0x000000041f1f7221 */ /* 0x000fe20000010000 */
[----:B------:R-:W-:Y:S02]  /*a840*/  HADD2.F32 R7, -RZ, R7.H1_H1 ;  /* 0x30000007ff077230 */ /* 0x000fe40000004100 */
[----:B------:R-:W-:Y:S01]  /*a850*/  FADD.FTZ R30, R30, R5 ;  /* 0x000000051e1e7221 */ /* 0x000fe20000010000 */
[----:B------:R-:W-:-:S02]  /*a860*/  FADD.FTZ R33, R33, R6 ;  /* 0x0000000621217221 */ /* 0x000fc40000010000 */
[----:B------:R-:W-:-:S07]  /*a870*/  FADD.FTZ R0, R0, R7 ;  /* 0x0000000700007221 */ /* 0x000fce0000010000 */
.L_x_245:
[----:B------:R-:W-:Y:S05]  /*a880*/  BSYNC.RECONVERGENT B0 ;  /* 0x0000000000007941 */ /* 0x000fea0003800200 */
.L_x_244:
[----:B------:R-:W-:Y:S06]  /*a890*/  BAR.SYNC.DEFER_BLOCKING 0x0 ;  /* 0x0000000000007b1d */ /* 0x000fec0000010000 */
[----:B------:R-:W-:Y:S04]  /*a8a0*/  BSSY.RECONVERGENT B0, `(.L_x_246) ;  /* 0x0000007000007945 */ /* 0x000fe80003800200 */
[----:B------:R-:W-:Y:S05]  /*a8b0*/  @P3 BRA `(.L_x_247) ;  /* 0x0000000000143947 */ /* 0x000fea0003800000 */
[----:B0-----:R-:W-:Y:S02]  /*a8c0*/  F2FP.F16.F32.PACK_AB R4, R31, R28 ;  /* 0x0000001c1f04723e */ /* 0x001fe400000000ff */
[----:B------:R-:W-:Y:S02]  /*a8d0*/  F2FP.F16.F32.PACK_AB R5, R30, R3 ;  /* 0x000000031e05723e */ /* 0x000fe400000000ff */
[----:B------:R-:W-:Y:S02]  /*a8e0*/  F2FP.F16.F32.PACK_AB R6, R33, R32 ;  /* 0x000000202106723e */ /* 0x000fe400000000ff */
[----:B------:R-:W-:-:S05]  /*a8f0*/  F2FP.F16.F32.PACK_AB R7, R0, R13 ;  /* 0x0000000d0007723e */ /* 0x000fca00000000ff */
[----:B------:R1:W-:Y:S02]  /*a900*/  STS.128 [R27+-0x180], R4 ;  /* 0xfffe80041b007388 */ /* 0x0003e40000000c00 */
.L_x_247:
[----:B------:R-:W-:Y:S05]  /*a910*/  BSYNC.RECONVERGENT B0 ;  /* 0x0000000000007941 */ /* 0x000fea0003800200 */
.L_x_246:
[----:B------:R-:W-:Y:S06]  /*a920*/  BAR.SYNC.DEFER_BLOCKING 0x0 ;  /* 0x0000000000007b1d */ /* 0x000fec0000010000 */
[----:B------:R-:W-:Y:S04]  /*a930*/  BSSY.RECONVERGENT B0, `(.L_x_248) ;  /* 0x0000013000007945 */ /* 0x000fe80003800200 */
[----:B------:R-:W-:Y:S05]  /*a940*/  @P6 BRA `(.L_x_249) ;  /* 0x0000000000446947 */ /* 0x000fea0003800000 */
[----:B01----:R-:W0:Y:S02]  /*a950*/  LDS.128 R4, [R27] ;  /* 0x000000001b047984 */ /* 0x003e240000000c00 */
        /* <DEDUP_REMOVED lines=16> */
.L_x_249:
[----:B------:R-:W-:Y:S05]  /*aa60*/  BSYNC.RECONVERGENT B0 ;  /* 0x0000000000007941 */ /* 0x000fea0003800200 */
.L_x_248:
        /* <DEDUP_REMOVED lines=8> */
.L_x_251:
[----:B------:R-:W-:Y:S05]  /*aaf0*/  BSYNC.RECONVERGENT B0 ;  /* 0x0000000000007941 */ /* 0x000fea0003800200 */
.L_x_250:
[----:B------:R-:W-:Y:S06]  /*ab00*/  BAR.SYNC.DEFER_BLOCKING 0x0 ;  /* 0x0000000000007b1d */ /* 0x000fec0000010000 */
[----:B------:R-:W-:Y:S04]  /*ab10*/  BSSY.RECONVERGENT B0, `(.L_x_252) ;  /* 0x0000013000007945 */ /* 0x000fe80003800200 */
[----:B------:R-:W-:Y:S05]  /*ab20*/  @P5 BRA `(.L_x_253) ;  /* 0x0000000000445947 */ /* 0x000fea0003800000 */
[----:B012-4-:R-:W0:Y:S02]  /*ab30*/  LDS.128 R24, [R27] ;  /* 0x000000001b187984 */ /* 0x017e240000000c00 */
[----:B0-----:R-:W-:Y:S02]  /*ab40*/  HADD2.F32 R5, -RZ, R24.H0_H0 ;  /* 0x20000018ff057230 */ /* 0x001fe40000004100 */
[--C-:B------:R-:W-:Y:S02]  /*ab50*/  HADD2.F32 R2, -RZ, R25.reuse.H0_H0 ;  /* 0x20000019ff027230 */ /* 0x100fe40000004100 */
[----:B------:R-:W-:Y:S02]  /*ab60*/  HADD2.F32 R7, -RZ, R26.H0_H0 ;  /* 0x2000001aff077230 */ /* 0x000fe40000004100 */
        /* <DEDUP_REMOVED lines=13> */
.L_x_253:
[----:B------:R-:W-:Y:S05]  /*ac40*/  BSYNC.RECONVERGENT B0 ;  /* 0x0000000000007941 */ /* 0x000fea0003800200 */
.L_x_252:
[----:B------:R-:W-:Y:S06]  /*ac50*/  BAR.SYNC.DEFER_BLOCKING 0x0 ;  /* 0x0000000000007b1d */ /* 0x000fec0000010000 */
.L_x_242:
[----:B------:R-:W-:-:S13]  /*ac60*/  ISETP.GT.U32.OR P0, PT, R16, 0xf, P0 ;  /* 0x0000000f1000780c */ /* 0x000fda0000704470 */
[----:B------:R-:W-:Y:S05]  /*ac70*/  @P0 EXIT ;  /* 0x000000000000094d */ /* 0x000fea0003800000 */
[----:B------:R-:W5:Y:S02]  /*ac80*/  LDCU UR4, c[0x0][0x478] ;  /* 0x00008f00ff0477ac */ /* 0x000f640008000800 */
[----:B-----5:R-:W-:-:S09]  /*ac90*/  UISETP.NE.AND UP0, UPT, UR4, 0x2, UPT ;  /* 0x000000020400788c */ /* 0x020fd2000bf05270 */
[----:B------:R-:W-:Y:S05]  /*aca0*/  BRA.U UP0, `(.L_x_254) ;  /* 0x0000000100e07547 */ /* 0x000fea000b800000 */
[----:B012---:R-:W0:Y:S01]  /*acb0*/  LDC.64 R4, c[0x0][0x470] ;  /* 0x00011c00ff047b82 */ /* 0x007e220000000a00 */
[----:B------:R-:W1:Y:S01]  /*acc0*/  LDCU.64 UR4, c[0x0][0x380] ;  /* 0x00007000ff0477ac */ /* 0x000e620008000a00 */
[----:B0-----:R-:W2:Y:S01]  /*acd0*/  LDG.E R4, desc[UR36][R4.64] ;  /* 0x0000002404047981 */ /* 0x001ea2000c1e1900 */
[----:B------:R-:W-:-:S05]  /*ace0*/  IMAD.IADD R12, R29, 0x1, R12 ;  /* 0x000000011d0c7824 */ /* 0x000fca00078e020c */
[----:B-1----:R-:W-:Y:S01]  /*acf0*/  IADD3 R8, P0, PT, R12, UR4, RZ ;  /* 0x000000040c087c10 */ /* 0x002fe2000ff1e0ff */
[C---:B--2---:R-:W-:Y:S01]  /*ad00*/  FMUL.FTZ R13, R4.reuse, R13 ;  /* 0x0000000d040d7220 */ /* 0x044fe20000410000 */
[C---:B------:R-:W-:Y:S01]  /*ad10*/  FMUL.FTZ R33, R4.reuse, R33 ;  /* 0x0000002104217220 */ /* 0x040fe20000410000 */
[C---:B------:R-:W-:Y:S01]  /*ad20*/  FMUL.FTZ R0, R4.reuse, R0 ;  /* 0x0000000004007220 */ /* 0x040fe20000410000 */
[C---:B------:R-:W-:Y:S01]  /*ad30*/  FMUL.FTZ R31, R4.reuse, R31 ;  /* 0x0000001f041f7220 */ /* 0x040fe20000410000 */
[C---:B------:R-:W-:Y:S01]  /*ad40*/  FMUL.FTZ R3, R4.reuse, R3 ;  /* 0x0000000304037220 */ /* 0x040fe20000410000 */
[C---:B------:R-:W-:Y:S01]  /*ad50*/  FMUL.FTZ R30, R4.reuse, R30 ;  /* 0x0000001e041e7220 */ /* 0x040fe20000410000 */
[----:B------:R-:W0:Y:S01]  /*ad60*/  F2I.S8.NTZ R13, R13 ;  /* 0x0000000d000d7305 */ /* 0x000e220000202100 */
[C---:B------:R-:W-:Y:S01]  /*ad70*/  FMUL.FTZ R32, R4.reuse, R32 ;  /* 0x0000002004207220 */ /* 0x040fe20000410000 */
[----:B------:R-:W-:-:S06]  /*ad80*/  FMUL.FTZ R4, R4, R28 ;  /* 0x0000001c04047220 */ /* 0x000fcc0000410000 */
[----:B------:R-:W1:Y:S01]  /*ad90*/  F2I.S8.NTZ R33, R33 ;  /* 0x0000002100217305 */ /* 0x000e620000202100 */
[----:B0-----:R-:W-:-:S07]  /*ada0*/  PRMT R2, R13, 0x8880, RZ ;  /* 0x000088800d027816 */ /* 0x001fce00000000ff */
[----:B------:R-:W0:Y:S01]  /*adb0*/  F2I.S8.NTZ R0, R0 ;  /* 0x0000000000007305 */ /* 0x000e220000202100 */
[----:B------:R-:W-:-:S04]  /*adc0*/  PRMT R2, R2, 0x7710, RZ ;  /* 0x0000771002027816 */ /* 0x000fc800000000ff */
[----:B------:R-:W-:-:S03]  /*add0*/  SHF.L.U32 R5, R2, 0x10, RZ ;  /* 0x0000001002057819 */ /* 0x000fc600000006ff */
[----:B------:R-:W2:Y:S01]  /*ade0*/  F2I.S8.NTZ R31, R31 ;  /* 0x0000001f001f7305 */ /* 0x000ea20000202100 */
[----:B-1----:R-:W-:Y:S02]  /*adf0*/  PRMT R33, R33, 0x8880, RZ ;  /* 0x0000888021217816 */ /* 0x002fe400000000ff */
[----:B------:R-:W-:Y:S02]  /*ae00*/  LOP3.LUT R5, R5, 0xff0000, RZ, 0xc0, !PT ;  /* 0x00ff000005057812 */ /* 0x000fe400078ec0ff */
[----:B0-----:R-:W-:-:S03]  /*ae10*/  PRMT R6, R0, 0x8880, RZ ;  /* 0x0000888000067816 */ /* 0x001fc600000000ff */
[----:B------:R-:W0:Y:S01]  /*ae20*/  F2I.S8.NTZ R3, R3 ;  /* 0x0000000300037305 */ /* 0x000e220000202100 */
[----:B------:R-:W-:Y:S02]  /*ae30*/  PRMT R0, R33, 0x7710, RZ ;  /* 0x0000771021007816 */ /* 0x000fe400000000ff */
[----:B------:R-:W-:Y:S02]  /*ae40*/  PRMT R2, R6, 0x7710, RZ ;  /* 0x0000771006027816 */ /* 0x000fe400000000ff */
[----:B------:R-:W-:Y:S02]  /*ae50*/  SHF.L.U32 R0, R0, 0x8, RZ ;  /* 0x0000000800007819 */ /* 0x000fe400000006ff */
[----:B------:R-:W-:Y:S01]  /*ae60*/  PRMT R9, R5, 0x4210, R2 ;  /* 0x0000421005097816 */ /* 0x000fe20000000002 */
[----:B------:R-:W1:Y:S01]  /*ae70*/  F2I.S8.NTZ R30, R30 ;  /* 0x0000001e001e7305 */ /* 0x000e620000202100 */
[----:B--2---:R-:W-:Y:S02]  /*ae80*/  PRMT R31, R31, 0x8880, RZ ;  /* 0x000088801f1f7816 */ /* 0x004fe400000000ff */
[----:B------:R-:W-:-:S02]  /*ae90*/  LOP3.LUT R9, R9, 0xff00, R0, 0xf8, !PT ;  /* 0x0000ff0009097812 */ /* 0x000fc400078ef800 */
[----:B------:R-:W-:Y:S02]  /*aea0*/  PRMT R0, R31, 0x7710, RZ ;  /* 0x000077101f007816 */ /* 0x000fe400000000ff */
[----:B0-----:R-:W-:Y:S01]  /*aeb0*/  PRMT R2, R3, 0x8880, RZ ;  /* 0x0000888003027816 */ /* 0x001fe200000000ff */
[----:B------:R-:W0:Y:S01]  /*aec0*/  F2I.S8.NTZ R32, R32 ;  /* 0x0000002000207305 */ /* 0x000e220000202100 */
[----:B------:R-:W-:Y:S02]  /*aed0*/  LOP3.LUT R6, R0, 0xff, RZ, 0xc0, !PT ;  /* 0x000000ff00067812 */ /* 0x000fe400078ec0ff */
[----:B------:R-:W-:-:S03]  /*aee0*/  PRMT R2, R2, 0x7710, RZ ;  /* 0x0000771002027816 */ /* 0x000fc600000000ff */
[----:B------:R-:W-:Y:S01]  /*aef0*/  IMAD.WIDE.U32 R6, R6, 0x100, RZ ;  /* 0x0000010006067825 */ /* 0x000fe200078e00ff */
[----:B-1----:R-:W-:Y:S01]  /*af00*/  PRMT R30, R30, 0x8880, RZ ;  /* 0x000088801e1e7816 */ /* 0x002fe200000000ff */
[----:B------:R-:W1:Y:S01]  /*af10*/  F2I.S8.NTZ R4, R4 ;  /* 0x0000000400047305 */ /* 0x000e620000202100 */
[----:B------:R-:W-:Y:S02]  /*af20*/  LOP3.LUT R5, R2, 0xff, RZ, 0xc0, !PT ;  /* 0x000000ff02057812 */ /* 0x000fe400078ec0ff */
[----:B------:R-:W-:Y:S02]  /*af30*/  PRMT R3, R30, 0x7710, RZ ;  /* 0x000077101e037816 */ /* 0x000fe400000000ff */
[----:B0-----:R-:W-:Y:S02]  /*af40*/  PRMT R32, R32, 0x8880, RZ ;  /* 0x0000888020207816 */ /* 0x001fe400000000ff */
[----:B------:R-:W-:Y:S02]  /*af50*/  LOP3.LUT R3, R3, 0xff, RZ, 0xc0, !PT ;  /* 0x000000ff03037812 */ /* 0x000fe400078ec0ff */
        /* <DEDUP_REMOVED lines=13> */
.L_x_254:
[----:B012---:R-:W0:Y:S01]  /*b030*/  LDC.64 R4, c[0x0][0x380] ;  /* 0x0000e000ff047b82 */ /* 0x007e220000000a00 */
[----:B------:R-:W-:Y:S01]  /*b040*/  IMAD.IADD R29, R29, 0x1, R12 ;  /* 0x000000011d1d7824 */ /* 0x000fe200078e020c */
[----:B------:R-:W-:Y:S02]  /*b050*/  F2FP.F16.F32.PACK_AB R31, R31, R28 ;  /* 0x0000001c1f1f723e */ /* 0x000fe400000000ff */
[----:B------:R-:W-:Y:S02]  /*b060*/  F2FP.F16.F32.PACK_AB R3, R30, R3 ;  /* 0x000000031e03723e */ /* 0x000fe400000000ff */
[----:B------:R-:W-:Y:S02]  /*b070*/  F2FP.F16.F32.PACK_AB R33, R33, R32 ;  /* 0x000000202121723e */ /* 0x000fe400000000ff */
[----:B------:R-:W-:Y:S01]  /*b080*/  F2FP.F16.F32.PACK_AB R13, R0, R13 ;  /* 0x0000000d000d723e */ /* 0x000fe200000000ff */
[----:B0-----:R-:W-:-:S05]  /*b090*/  IMAD.WIDE R4, R29, 0x2, R4 ;  /* 0x000000021d047825 */ /* 0x001fca00078e0204 */
[----:B------:R-:W-:Y:S04]  /*b0a0*/  STG.E desc[UR36][R4.64], R31 ;  /* 0x0000001f04007986 */ /* 0x000fe8000c101924 */
[----:B------:R-:W-:Y:S04]  /*b0b0*/  STG.E desc[UR36][R4.64+0x4], R3 ;  /* 0x0000040304007986 */ /* 0x000fe8000c101924 */
[----:B------:R-:W-:Y:S04]  /*b0c0*/  STG.E desc[UR36][R4.64+0x8], R33 ;  /* 0x0000082104007986 */ /* 0x000fe8000c101924 */
[----:B------:R-:W-:Y:S01]  /*b0d0*/  STG.E desc[UR36][R4.64+0xc], R13 ;  /* 0x00000c0d04007986 */ /* 0x000fe2000c101924 */
[----:B------:R-:W-:Y:S05]  /*b0e0*/  EXIT ;  /* 0x000000000000794d */ /* 0x000fea0003800000 */
.L_x_151:
[----:B------:R-:W-:Y:S01]  /*b0f0*/  MOV R12, 0x10 ;  /* 0x00000010000c7802 */ /* 0x000fe20000000f00 */
[----:B------:R-:W-:Y:S01]  /*b100*/  IMAD.MOV.U32 R11, RZ, RZ, 0x1f ;  /* 0x0000001fff0b7424 */ /* 0x000fe200078e00ff */
[----:B------:R-:W-:-:S07]  /*b110*/  MOV R15, 0xffffffff ;  /* 0xffffffff000f7802 */ /* 0x000fce0000000f00 */
[----:B-1----:R-:W-:Y:S05]  /*b120*/  WARPSYNC.COLLECTIVE R15, `(.L_x_255) ;  /* 0x000000000f087348 */ /* 0x002fea0003c00000 */
[----:B------:R0:W2:Y:S02]  /*b130*/  SHFL.BFLY P6, R14, R13, R12, R11 ;  /* 0x0c00000c0d0e7389 */ /* 0x0000a400000c000b */
[----:B012---:R-:W-:Y:S05]  /*b140*/  ENDCOLLECTIVE ;  /* 0x000000000000791b */ /* 0x007fea0003800000 */
.L_x_255:
[----:B------:R-:W-:Y:S01]  /*b150*/  MOV R12, 0x8 ;  /* 0x00000008000c7802 */ /* 0x000fe20000000f00 */
[----:B------:R-:W-:-:S04]  /*b160*/  FADD.FTZ R0, R13, R14 ;  /* 0x0000000e0d007221 */ /* 0x000fc80000010000 */
[----:B------:R-:W-:-:S07]  /*b170*/  IMAD.MOV.U32 R13, RZ, RZ, R0 ;  /* 0x000000ffff0d7224 */ /* 0x000fce00078e0000 */
[----:B------:R-:W-:Y:S05]  /*b180*/  WARPSYNC.COLLECTIVE R15, `(.L_x_256) ;  /* 0x000000000f087348 */ /* 0x000fea0003c00000 */
[----:B------:R0:W1:Y:S02]  /*b190*/  SHFL.BFLY P6, R14, R13, R12, R11 ;  /* 0x0c00000c0d0e7389 */ /* 0x00006400000c000b */
[----:B01----:R-:W-:Y:S05]  /*b1a0*/  ENDCOLLECTIVE ;  /* 0x000000000000791b */ /* 0x003fea0003800000 */
.L_x_256:
[----:B------:R-:W-:Y:S01]  /*b1b0*/  MOV R12, 0x4 ;  /* 0x00000004000c7802 */ /* 0x000fe20000000f00 */
[----:B------:R-:W-:-:S04]  /*b1c0*/  FADD.FTZ R3, R0, R14 ;  /* 0x0000000e00037221 */ /* 0x000fc80000010000 */
[----:B------:R-:W-:-:S07]  /*b1d0*/  IMAD.MOV.U32 R13, RZ, RZ, R3 ;  /* 0x000000ffff0d7224 */ /* 0x000fce00078e0003 */
[----:B------:R-:W-:Y:S05]  /*b1e0*/  WARPSYNC.COLLECTIVE R15, `(.L_x_257) ;  /* 0x000000000f087348 */ /* 0x000fea0003c00000 */
[----:B------:R0:W1:Y:S02]  /*b1f0*/  SHFL.BFLY P6, R14, R13, R12, R11 ;  /* 0x0c00000c0d0e7389 */ /* 0x00006400000c000b */
[----:B01----:R-:W-:Y:S05]  /*b200*/  ENDCOLLECTIVE ;  /* 0x000000000000791b */ /* 0x003fea0003800000 */
.L_x_257:
[----:B------:R-:W-:Y:S01]  /*b210*/  MOV R12, 0x2 ;  /* 0x00000002000c7802 */ /* 0x000fe20000000f00 */
[----:B------:R-:W-:-:S04]  /*b220*/  FADD.FTZ R4, R3, R14 ;  /* 0x0000000e03047221 */ /* 0x000fc80000010000 */
[----:B------:R-:W-:-:S07]  /*b230*/  IMAD.MOV.U32 R13, RZ, RZ, R4 ;  /* 0x000000ffff0d7224 */ /* 0x000fce00078e0004 */
[----:B------:R-:W-:Y:S05]  /*b240*/  WARPSYNC.COLLECTIVE R15, `(.L_x_258) ;  /* 0x000000000f087348 */ /* 0x000fea0003c00000 */
[----:B------:R0:W1:Y:S02]  /*b250*/  SHFL.BFLY P6, R14, R13, R12, R11 ;  /* 0x0c00000c0d0e7389 */ /* 0x00006400000c000b */
[----:B01----:R-:W-:Y:S05]  /*b260*/  ENDCOLLECTIVE ;  /* 0x000000000000791b */ /* 0x003fea0003800000 */
.L_x_258:
[----:B------:R-:W-:Y:S01]  /*b270*/  MOV R12, 0x1 ;  /* 0x00000001000c7802 */ /* 0x000fe20000000f00 */
[----:B------:R-:W-:-:S04]  /*b280*/  FADD.FTZ R5, R4, R14 ;  /* 0x0000000e04057221 */ /* 0x000fc80000010000 */
[----:B------:R-:W-:-:S07]  /*b290*/  IMAD.MOV.U32 R13, RZ, RZ, R5 ;  /* 0x000000ffff0d7224 */ /* 0x000fce00078e0005 */
[----:B------:R-:W-:Y:S05]  /*b2a0*/  WARPSYNC.COLLECTIVE R15, `(.L_x_259) ;  /* 0x000000000f087348 */ /* 0x000fea0003c00000 */
[----:B------:R0:W1:Y:S02]  /*b2b0*/  SHFL.BFLY P6, R14, R13, R12, R11 ;  /* 0x0c00000c0d0e7389 */ /* 0x00006400000c000b */
[----:B01----:R-:W-:Y:S05]  /*b2c0*/  ENDCOLLECTIVE ;  /* 0x000000000000791b */ /* 0x003fea0003800000 */
.L_x_259:
[----:B------:R-:W-:Y:S05]  /*b2d0*/  BRA `(.L_x_260) ;  /* 0xffffff6c00dc7947 */ /* 0x000fea000383ffff */
.L_x_187:
[----:B------:R-:W-:Y:S01]  /*b2e0*/  BSSY B1, `(.L_x_261) ;  /* 0x0000007000017945 */ /* 0x000fe20003800000 */
[----:B------:R-:W-:Y:S01]  /*b2f0*/  IMAD.MOV.U32 R12, RZ, RZ, 0x1 ;  /* 0x00000001ff0c7424 */ /* 0x000fe200078e00ff */
[----:B------:R-:W-:Y:S01]  /*b300*/  MOV R11, 0x1f ;  /* 0x0000001f000b7802 */ /* 0x000fe20000000f00 */
[----:B-1234-:R-:W-:-:S07]  /*b310*/  IMAD.MOV.U32 R15, RZ, RZ, -0x1 ;  /* 0xffffffffff0f7424 */ /* 0x01efce00078e00ff */
[----:B------:R-:W-:Y:S05]  /*b320*/  WARPSYNC.COLLECTIVE R15, `(.L_x_262) ;  /* 0x000000000f087348 */ /* 0x000fea0003c00000 */
[----:B------:R0:W1:Y:S02]  /*b330*/  SHFL.BFLY P6, R14, R13, R12, R11 ;  /* 0x0c00000c0d0e7389 */ /* 0x00006400000c000b */
[----:B01----:R-:W-:Y:S05]  /*b340*/  ENDCOLLECTIVE ;  /* 0x000000000000791b */ /* 0x003fea0003800000 */
.L_x_262:
[----:B------:R-:W-:Y:S05]  /*b350*/  BSYNC B1 ;  /* 0x0000000000017941 */ /* 0x000fea0003800000 */
.L_x_261:
[----:B------:R-:W-:Y:S05]  /*b360*/  BRA `(.L_x_263) ;  /* 0xffffffac00147947 */ /* 0x000fea000383ffff */
.L_x_191:
[----:B------:R-:W-:Y:S01]  /*b370*/  HFMA2 R11, -RZ, RZ, 0, 1.847743988037109375e-06 ;  /* 0x0000001fff0b7431 */ /* 0x000fe200000001ff */
[----:B------:R-:W-:Y:S01]  /*b380*/  BSSY B0, `(.L_x_264) ;  /* 0x0000007000007945 */ /* 0x000fe20003800000 */
[----:B------:R-:W-:Y:S01]  /*b390*/  MOV R13, R118 ;  /* 0x00000076000d7202 */ /* 0x000fe20000000f00 */
[----:B------:R-:W-:Y:S02]  /*b3a0*/  IMAD.MOV.U32 R12, RZ, RZ, 0x10 ;  /* 0x00000010ff0c7424 */ /* 0x000fe400078e00ff */
[----:B------:R-:W-:-:S07]  /*b3b0*/  IMAD.MOV.U32 R15, RZ, RZ, -0x1 ;  /* 0xffffffffff0f7424 */ /* 0x000fce00078e00ff */
[----:B-1-34-:R-:W-:Y:S05]  /*b3c0*/  WARPSYNC.COLLECTIVE R15, `(.L_x_265) ;  /* 0x000000000f087348 */ /* 0x01afea0003c00000 */
[----:B------:R0:W2:Y:S02]  /*b3d0*/  SHFL.BFLY P6, R14, R13, R12, R11 ;  /* 0x0c00000c0d0e7389 */ /* 0x0000a400000c000b */
[----:B01234-:R-:W-:Y:S05]  /*b3e0*/  ENDCOLLECTIVE ;  /* 0x000000000000791b */ /* 0x01ffea0003800000 */
.L_x_265:
[----:B------:R-:W-:Y:S05]  /*b3f0*/  BSYNC B0 ;  /* 0x0000000000007941 */ /* 0x000fea0003800000 */
.L_x_264:
[----:B------:R-:W-:Y:S01]  /*b400*/  FMNMX.FTZ R13, R14, R118, !PT ;  /* 0x000000760e0d7209 */ /* 0x000fe20007810000 */
[----:B------:R-:W-:Y:S01]  /*b410*/  IMAD.MOV.U32 R11, RZ, RZ, 0x1f ;  /* 0x0000001fff0b7424 */ /* 0x000fe200078e00ff */
[----:B------:R-:W-:Y:S02]  /*b420*/  MOV R12, 0x8 ;  /* 0x00000008000c7802 */ /* 0x000fe40000000f00 */
[----:B------:R-:W-:-:S07]  /*b430*/  MOV R15, 0xffffffff ;  /* 0xffffffff000f7802 */ /* 0x000fce0000000f00 */
[----:B------:R-:W-:Y:S05]  /*b440*/  WARPSYNC.COLLECTIVE R15, `(.L_x_266) ;  /* 0x000000000f087348 */ /* 0x000fea0003c00000 */
[----:B------:R0:W1:Y:S02]  /*b450*/  SHFL.BFLY P6, R14, R13, R12, R11 ;  /* 0x0c00000c0d0e7389 */ /* 0x00006400000c000b */
[----:B01----:R-:W-:Y:S05]  /*b460*/  ENDCOLLECTIVE ;  /* 0x000000000000791b */ /* 0x003fea0003800000 */
.L_x_266:
[----:B------:R-:W-:Y:S01]  /*b470*/  HFMA2 R12, -RZ, RZ, 0, 2.384185791015625e-07 ;  /* 0x00000004ff0c7431 */ /* 0x000fe200000001ff */
[----:B------:R-:W-:-:S05]  /*b480*/  FMNMX.FTZ R0, R13, R14, !PT ;  /* 0x0000000e0d007209 */ /* 0x000fca0007810000 */
[----:B------:R-:W-:-:S07]  /*b490*/  IMAD.MOV.U32 R13, RZ, RZ, R0 ;  /* 0x000000ffff0d7224 */ /* 0x000fce00078e0000 */
[----:B------:R-:W-:Y:S05]  /*b4a0*/  WARPSYNC.COLLECTIVE R15, `(.L_x_267) ;  /* 0x000000000f087348 */ /* 0x000fea0003c00000 */
[----:B------:R0:W1:Y:S02]  /*b4b0*/  SHFL.BFLY P6, R14, R13, R12, R11 ;  /* 0x0c00000c0d0e7389 */ /* 0x00006400000c000b */
[----:B01----:R-:W-:Y:S05]  /*b4c0*/  ENDCOLLECTIVE ;  /* 0x000000000000791b */ /* 0x003fea0003800000 */
.L_x_267:
[----:B------:R-:W-:Y:S02]  /*b4d0*/  MOV R12, 0x2 ;  /* 0x00000002000c7802 */ /* 0x000fe40000000f00 */
[----:B------:R-:W-:-:S05]  /*b4e0*/  FMNMX.FTZ R3, R0, R14, !PT ;  /* 0x0000000e00037209 */ /* 0x000fca0007810000 */
[----:B------:R-:W-:-:S07]  /*b4f0*/  IMAD.MOV.U32 R13, RZ, RZ, R3 ;  /* 0x000000ffff0d7224 */ /* 0x000fce00078e0003 */
[----:B------:R-:W-:Y:S05]  /*b500*/  WARPSYNC.COLLECTIVE R15, `(.L_x_268) ;  /* 0x000000000f087348 */ /* 0x000fea0003c00000 */
[----:B------:R0:W1:Y:S02]  /*b510*/  SHFL.BFLY P6, R14, R13, R12, R11 ;  /* 0x0c00000c0d0e7389 */ /* 0x00006400000c000b */
[----:B01----:R-:W-:Y:S05]  /*b520*/  ENDCOLLECTIVE ;  /* 0x000000000000791b */ /* 0x003fea0003800000 */
.L_x_268:
[----:B------:R-:W-:Y:S05]  /*b530*/  BRA `(.L_x_269) ;  /* 0xffffffac00647947 */ /* 0x000fea000383ffff */
.L_x_270:
        /* <DEDUP_REMOVED lines=12> */
.L_x_4054:


//--------------------- .text._ZN4mmha33masked_multihead_attention_kernelItLi96ELi128ELi4ELi16ELi64ELb1ELb1EEEv26Multihead_attention_paramsIT_XT5_EE --------------------------
	.section	.text._ZN4mmha33masked_multihead_attention_kernelItLi96ELi128ELi4ELi16ELi64ELb1ELb1EEEv26Multihead_attention_paramsIT_XT5_EE,"ax",@progbits
	.align	128
        .global         _ZN4mmha33masked_multihead_attention_kernelItLi96ELi128ELi4ELi16ELi64ELb1ELb1EEEv26Multihead_attention_paramsIT_XT5_EE
        .type           _ZN4mmha33masked_multihead_attention_kernelItLi96ELi128ELi4ELi16ELi64ELb1ELb1EEEv26Multihead_attention_paramsIT_XT5_EE,@function
        .size           _ZN4mmha33masked_multihead_attention_kernelItLi96ELi128ELi4ELi16ELi64ELb1ELb1EEEv26Multihead_attention_paramsIT_XT5_EE,(.L_x_4055 - _ZN4mmha33masked_multihead_attention_kernelItLi96ELi128ELi4ELi16ELi64ELb1ELb1EEEv26Multihead_attention_paramsIT_XT5_EE)
        .other          _ZN4mmha33masked_multihead_attention_kernelItLi96ELi128ELi4ELi16ELi64ELb1ELb1EEEv26Multihead_attention_paramsIT_XT5_EE,@"STO_CUDA_ENTRY STV_DEFAULT"
_ZN4mmha33masked_multihead_attention_kernelItLi96ELi128ELi4ELi16ELi64ELb1ELb1EEEv26Multihead_attention_paramsIT_XT5_EE:
.text._ZN4mmha33masked_multihead_attention_kernelItLi96ELi128ELi4ELi16ELi64ELb1ELb1EEEv26Multihead_attention_paramsIT_XT5_EE:
[----:B------:R-:W0:Y:S01]  /*0000*/  LDC R1, c[0x0][0x37c] ;  /* 0x0000df00ff017b82 */ /* 0x000e220000000800 */
[----:B------:R-:W1:Y:S01]  /*0010*/  LDCU.64 UR4, c[0x0][0x490] ;  /* 0x00009200ff0477ac */ /* 0x000e620008000a00 */
[----:B------:R-:W2:Y:S01]  /*0020*/  S2R R17, SR_CTAID.Y ;  /* 0x0000000000117919 */ /* 0x000ea20000002600 */
[----:B------:R-:W3:Y:S01]  /*0030*/  LDCU.64 UR36, c[0x0][0x358] ;  /* 0x00006b00ff2477ac */ /* 0x000ee20008000a00 */
[----:B-1----:R-:W-:-:S04]  /*0040*/  UISETP.NE.U32.AND UP0, UPT, UR4, URZ, UPT ;  /* 0x000000ff0400728c */ /* 0x002fc8000bf05070 */
[----:B------:R-:W-:-:S09]  /*0050*/  UISETP.NE.AND.EX UP0, UPT, UR5, URZ, UPT, UP0 ;  /* 0x000000ff0500728c */ /* 0x000fd2000bf05300 */
[----:B---3--:R-:W-:Y:S05]  /*0060*/  BRA.U !UP0, `(.L_x_271) ;  /* 0x0000000108147547 */ /* 0x008fea000b800000 */
[----:B--2---:R-:W-:-:S04]  /*0070*/  IADD3 R2, P0, PT, R17, UR4, RZ ;  /* 0x0000000411027c10 */ /* 0x004fc8000ff1e0ff */
[----:B------:R-:W-:-:S05]  /*0080*/  IADD3.X R3, PT, PT, RZ, UR5, RZ, P0, !PT ;  /* 0x00000005ff037c10 */ /* 0x000fca00087fe4ff */
[----:B------:R-:W2:Y:S02]  /*0090*/  LDG.E.U8 R2, desc[UR36][R2.64] ;  /* 0x0000002402027981 */ /* 0x000ea4000c1e1100 */
[----:B--2---:R-:W-:-:S13]  /*00a0*/  ISETP.NE.AND P0, PT, R2, 0x1, PT ;  /* 0x000000010200780c */ /* 0x004fda0003f05270 */
[----:B------:R-:W-:Y:S05]  /*00b0*/  @!P0 EXIT ;  /* 0x000000000000894d */ /* 0x000fea0003800000 */
.L_x_271:
[----:B------:R-:W2:Y:S01]  /*00c0*/  LDC.64 R2, c[0x0][0x498] ;  /* 0x00012600ff027b82 */ /* 0x000ea20000000a00 */
[----:B------:R-:W1:Y:S07]  /*00d0*/  LDCU UR4, c[0x0][0x3f4] ;  /* 0x00007e80ff0477ac */ /* 0x000e6e0008000800 */
[----:B------:R-:W3:Y:S08]  /*00e0*/  LDC R6, c[0x0][0x3f0] ;  /* 0x0000fc00ff067b82 */ /* 0x000ef00000000800 */
[----:B------:R-:W4:Y:S01]  /*00f0*/  LDC.64 R10, c[0x0][0x460] ;  /* 0x00011800ff0a7b82 */ /* 0x000f220000000a00 */
[----:B--2---:R-:W-:-:S04]  /*0100*/  IMAD.WIDE.U32 R2, R17, 0x4, R2 ;  /* 0x0000000411027825 */ /* 0x004fc800078e0002 */
[----:B------:R-:W-:Y:S01]  /*0110*/  IMAD.MOV.U32 R22, RZ, RZ, RZ ;  /* 0x000000ffff167224 */ /* 0x000fe200078e00ff */
[----:B------:R2:W4:Y:S01]  /*0120*/  LDG.E R23, desc[UR36][R2.64] ;  /* 0x0000002402177981 */ /* 0x000522000c1e1900 */
[----:B------:R-:W0:Y:S01]  /*0130*/  S2R R19, SR_TID.X ;  /* 0x0000000000137919 */ /* 0x000e220000002100 */
[----:B---3--:R-:W-:Y:S01]  /*0140*/  IABS R7, R6 ;  /* 0x0000000600077213 */ /* 0x008fe20000000000 */
[----:B------:R-:W3:Y:S03]  /*0150*/  S2UR UR39, SR_CTAID.X ;  /* 0x00000000002779c3 */ /* 0x000ee60000002500 */
[----:B------:R-:W1:Y:S05]  /*0160*/  I2F.RP R0, R7 ;  /* 0x0000000700007306 */ /* 0x000e6a0000209400 */
[----:B--2---:R-:W2:Y:S08]  /*0170*/  LDC R3, c[0x0][0x40c] ;  /* 0x00010300ff037b82 */ /* 0x004eb00000000800 */
[----:B------:R-:W3:Y:S01]  /*0180*/  LDC R33, c[0x0][0x3f8] ;  /* 0x0000fe00ff217b82 */ /* 0x000ee20000000800 */
[----:B-1----:R-:W1:Y:S02]  /*0190*/  MUFU.RCP R0, R0 ;  /* 0x0000000000007308 */ /* 0x002e640000001000 */
[----:B-1----:R-:W-:-:S06]  /*01a0*/  VIADD R4, R0, 0xffffffe ;  /* 0x0ffffffe00047836 */ /* 0x002fcc0000000000 */
[----:B------:R1:W0:Y:S02]  /*01b0*/  F2I.FTZ.U32.TRUNC.NTZ R5, R4 ;  /* 0x0000000400057305 */ /* 0x000224000021f000 */
[----:B-1----:R-:W-:Y:S01]  /*01c0*/  IMAD.MOV.U32 R4, RZ, RZ, RZ ;  /* 0x000000ffff047224 */ /* 0x002fe200078e00ff */
[----:B0-----:R-:W-:-:S05]  /*01d0*/  IADD3 R8, PT, PT, RZ, -R5, RZ ;  /* 0x80000005ff087210 */ /* 0x001fca0007ffe0ff */
[----:B------:R-:W-:Y:S01]  /*01e0*/  IMAD R9, R8, R7, RZ ;  /* 0x0000000708097224 */ /* 0x000fe200078e02ff */
[----:B------:R-:W-:-:S03]  /*01f0*/  IABS R8, R17 ;  /* 0x0000001100087213 */ /* 0x000fc60000000000 */
[----:B------:R-:W-:-:S06]  /*0200*/  IMAD.HI.U32 R5, R5, R9, R4 ;  /* 0x0000000905057227 */ /* 0x000fcc00078e0004 */
[----:B------:R-:W-:-:S05]  /*0210*/  IMAD.HI.U32 R0, R5, R8, RZ ;  /* 0x0000000805007227 */ /* 0x000fca00078e00ff */
[----:B------:R-:W-:-:S05]  /*0220*/  IADD3 R2, PT, PT, -R0, RZ, RZ ;  /* 0x000000ff00027210 */ /* 0x000fca0007ffe1ff */
[----:B------:R-:W-:-:S05]  /*0230*/  IMAD R2, R7, R2, R8 ;  /* 0x0000000207027224 */ /* 0x000fca00078e0208 */
[----:B------:R-:W-:Y:S02]  /*0240*/  ISETP.GT.U32.AND P1, PT, R7, R2, PT ;  /* 0x000000020700720c */ /* 0x000fe40003f24070 */
[----:B----4-:R-:W-:-:S04]  /*0250*/  ISETP.NE.U32.AND P0, PT, R10, RZ, PT ;  /* 0x000000ff0a00720c */ /* 0x010fc80003f05070 */
[----:B------:R-:W-:-:S07]  /*0260*/  ISETP.NE.AND.EX P0, PT, R11, RZ, PT, P0 ;  /* 0x000000ff0b00720c */ /* 0x000fce0003f05300 */
[----:B------:R-:W-:Y:S01]  /*0270*/  @!P1 IMAD.IADD R2, R2, 0x1, -R7 ;  /* 0x0000000102029824 */ /* 0x000fe200078e0a07 */
[----:B--2---:R-:W-:-:S04]  /*0280*/  ISETP.EQ.AND P3, PT, R3, RZ, P0 ;  /* 0x000000ff0300720c */ /* 0x004fc80000762270 */
[----:B------:R-:W-:Y:S02]  /*0290*/  ISETP.GE.U32.AND P0, PT, R2, R7, PT ;  /* 0x000000070200720c */ /* 0x000fe40003f06070 */
[----:B------:R-:W-:Y:S02]  /*02a0*/  LOP3.LUT R7, R17, R6, RZ, 0x3c, !PT ;  /* 0x0000000611077212 */ /* 0x000fe400078e3cff */
[----:B------:R-:W-:Y:S02]  /*02b0*/  @!P1 IADD3 R0, PT, PT, R0, 0x1, RZ ;  /* 0x0000000100009810 */ /* 0x000fe40007ffe0ff */
[----:B------:R-:W-:Y:S02]  /*02c0*/  ISETP.GE.AND P2, PT, R7, RZ, PT ;  /* 0x000000ff0700720c */ /* 0x000fe40003f46270 */
[----:B------:R-:W-:Y:S01]  /*02d0*/  ISETP.NE.AND P1, PT, R6, RZ, PT ;  /* 0x000000ff0600720c */ /* 0x000fe20003f25270 */
[----:B------:R-:W0:Y:S04]  /*02e0*/  @P3 LDC.64 R4, c[0x0][0x460] ;  /* 0x00011800ff043b82 */ /* 0x000e280000000a00 */
[----:B------:R-:W-:-:S06]  /*02f0*/  @P0 VIADD R0, R0, 0x1 ;  /* 0x0000000100000836 */ /* 0x000fcc0000000000 */
[----:B------:R-:W-:Y:S02]  /*0300*/  @!P2 IADD3 R0, PT, PT, -R0, RZ, RZ ;  /* 0x000000ff0000a210 */ /* 0x000fe40007ffe1ff */
[----:B------:R-:W-:Y:S02]  /*0310*/  @!P1 LOP3.LUT R0, RZ, R6, RZ, 0x33, !PT ;  /* 0x00000006ff009212 */ /* 0x000fe400078e33ff */
[----:B------:R-:W-:-:S04]  /*0320*/  MOV R6, UR4 ;  /* 0x0000000400067c02 */ /* 0x000fc80008000f00 */
[----:B------:R-:W-:-:S04]  /*0330*/  IABS R9, R6 ;  /* 0x0000000600097213 */ /* 0x000fc80000000000 */
[----:B------:R-:W1:Y:S08]  /*0340*/  I2F.RP R8, R9 ;  /* 0x0000000900087306 */ /* 0x000e700000209400 */
[----:B-1----:R-:W1:Y:S02]  /*0350*/  MUFU.RCP R8, R8 ;  /* 0x0000000800087308 */ /* 0x002e640000001000 */
[----:B-1----:R-:W-:-:S06]  /*0360*/  VIADD R6, R8, 0xffffffe ;  /* 0x0ffffffe08067836 */ /* 0x002fcc0000000000 */
[----:B------:R1:W2:Y:S01]  /*0370*/  F2I.FTZ.U32.TRUNC.NTZ R7, R6 ;  /* 0x0000000600077305 */ /* 0x0002a2000021f000 */
[----:B0-----:R-:W-:-:S05]  /*0380*/  @P3 IMAD.WIDE R4, R0, 0x4, R4 ;  /* 0x0000000400043825 */ /* 0x001fca00078e0204 */
[----:B------:R0:W5:Y:S01]  /*0390*/  @P3 LDG.E R22, desc[UR36][R4.64] ;  /* 0x0000002404163981 */ /* 0x000162000c1e1900 */
[----:B-1----:R-:W-:Y:S01]  /*03a0*/  HFMA2 R6, -RZ, RZ, 0, 0 ;  /* 0x00000000ff067431 */ /* 0x002fe200000001ff */
[----:B--2---:R-:W-:-:S05]  /*03b0*/  IADD3 R10, PT, PT, RZ, -R7, RZ ;  /* 0x80000007ff0a7210 */ /* 0x004fca0007ffe0ff */
[----:B0-----:R-:W-:-:S04]  /*03c0*/  IMAD R5, R10, R9, RZ ;  /* 0x000000090a057224 */ /* 0x001fc800078e02ff */
[----:B------:R-:W-:Y:S01]  /*03d0*/  IMAD.HI.U32 R7, R7, R5, R6 ;  /* 0x0000000507077227 */ /* 0x000fe200078e0006 */
[----:B------:R-:W0:Y:S01]  /*03e0*/  S2R R29, SR_CTAID.X ;  /* 0x00000000001d7919 */ /* 0x000e220000002500 */
[----:B------:R-:W-:Y:S02]  /*03f0*/  UISETP.NE.AND UP0, UPT, UR4, URZ, UPT ;  /* 0x000000ff0400728c */ /* 0x000fe4000bf05270 */
[----:B---3--:R-:W-:Y:S02]  /*0400*/  IMAD R32, R17, R33, UR39 ;  /* 0x0000002711207e24 */ /* 0x008fe4000f8e0221 */
[----:B------:R-:W-:-:S05]  /*0410*/  VIADD R25, R23, 0xffffffff ;  /* 0xffffffff17197836 */ /* 0x000fca0000000000 */
[----:B------:R-:W-:-:S05]  /*0420*/  IABS R4, R25 ;  /* 0x0000001900047213 */ /* 0x000fca0000000000 */
[----:B------:R-:W-:-:S04]  /*0430*/  IMAD.HI.U32 R7, R7, R4, RZ ;  /* 0x0000000407077227 */ /* 0x000fc800078e00ff */
[----:B------:R-:W-:-:S04]  /*0440*/  IMAD.MOV R7, RZ, RZ, -R7 ;  /* 0x000000ffff077224 */ /* 0x000fc800078e0a07 */
[----:B------:R-:W-:-:S05]  /*0450*/  IMAD R7, R9, R7, R4 ;  /* 0x0000000709077224 */ /* 0x000fca00078e0204 */
[----:B------:R-:W-:-:S13]  /*0460*/  R2UR UR38, R7 ;  /* 0x00000000072672ca */ /* 0x000fda00000e0000 */
[----:B------:R-:W-:-:S13]  /*0470*/  ISETP.GT.U32.AND P0, PT, R9, UR38, PT ;  /* 0x0000002609007c0c */ /* 0x000fda000bf04070 */
[----:B------:R-:W-:-:S04]  /*0480*/  @!P0 IADD3 R4, PT, PT, -R9, UR38, RZ ;  /* 0x0000002609048c10 */ /* 0x000fc8000fffe1ff */
[----:B------:R-:W-:Y:S02]  /*0490*/  @!P0 R2UR UR38, R4 ;  /* 0x00000000042682ca */ /* 0x000fe400000e0000 */
[----:B------:R-:W1:Y:S01]  /*04a0*/  LDC R4, c[0x0][0x3e8] ;  /* 0x0000fa00ff047b82 */ /* 0x000e620000000800 */
[----:B------:R-:W-:-:S10]  /*04b0*/  ISETP.GE.AND P2, PT, R25, RZ, PT ;  /* 0x000000ff1900720c */ /* 0x000fd40003f46270 */
[----:B------:R-:W-:-:S03]  /*04c0*/  ISETP.GT.U32.AND P1, PT, R9, UR38, PT ;  /* 0x0000002609007c0c */ /* 0x000fc6000bf24070 */
[----:B------:R-:W-:Y:S01]  /*04d0*/  VOTEU.ANY UP1, P2 ;  /* 0x0000000000ff7886 */ /* 0x000fe20001020100 */
[----:B------:R-:W-:-:S09]  /*04e0*/  ISETP.GT.U32.AND P2, PT, R19, 0x17, PT ;  /* 0x000000171300780c */ /* 0x000fd20003f44070 */
[----:B------:R-:W-:Y:S02]  /*04f0*/  @!P1 IADD3 R9, PT, PT, -R9, UR38, RZ ;  /* 0x0000002609099c10 */ /* 0x000fe4000fffe1ff */
[----:B-1----:R-:W-:Y:S02]  /*0500*/  ISETP.NE.AND P0, PT, R4, RZ, PT ;  /* 0x000000ff0400720c */ /* 0x002fe40003f05270 */
[----:B------:R-:W-:Y:S01]  /*0510*/  @!P1 R2UR UR38, R9 ;  /* 0x00000000092692ca */ /* 0x000fe200000e0000 */
[----:B------:R-:W-:Y:S01]  /*0520*/  BSSY.RECONVERGENT B0, `(.L_x_272) ;  /* 0x0000020000007945 */ /* 0x000fe20003800200 */
[----:B------:R-:W-:Y:S02]  /*0530*/  P2R R2, PR, RZ, 0x8 ;  /* 0x00000008ff027803 */ /* 0x000fe40000000000 */
[----:B------:R-:W-:Y:S02]  /*0540*/  CS2R R34, SRZ ;  /* 0x0000000000227805 */ /* 0x000fe4000001ff00 */
[----:B------:R-:W-:-:S05]  /*0550*/  SHF.L.U32 R24, R19, 0x2, RZ ;  /* 0x0000000213187819 */ /* 0x000fca00000006ff */
[----:B------:R-:W-:Y:S02]  /*0560*/  @P0 IMAD R4, R17, R4, RZ ;  /* 0x0000000411040224 */ /* 0x000fe400078e02ff */
[----:B------:R-:W-:Y:S02]  /*0570*/  @!UP1 UIADD3 UR38, UPT, UPT, -UR38, URZ, URZ ;  /* 0x000000ff26269290 */ /* 0x000fe4000fffe1ff */
[----:B------:R-:W-:Y:S01]  /*0580*/  @!UP0 ULOP3.LUT UR38, URZ, UR4, URZ, 0x33, !UPT ;  /* 0x00000004ff268292 */ /* 0x000fe2000f8e33ff */
[----:B------:R-:W-:Y:S02]  /*0590*/  @!P0 IMAD R5, R32, 0x60, RZ ;  /* 0x0000006020058824 */ /* 0x000fe400078e02ff */
[----:B0-----:R-:W-:Y:S01]  /*05a0*/  @P0 IMAD R5, R29, 0x60, R4 ;  /* 0x000000601d050824 */ /* 0x001fe200078e0204 */
[----:B------:R-:W-:Y:S08]  /*05b0*/  @P2 BRA `(.L_x_273) ;  /* 0x0000000000582947 */ /* 0x000ff00003800000 */
[----:B------:R-:W0:Y:S01]  /*05c0*/  LDC R4, c[0x0][0x478] ;  /* 0x00011e00ff047b82 */ /* 0x000e220000000800 */
[----:B------:R-:W-:Y:S01]  /*05d0*/  IMAD.IADD R27, R24, 0x1, R5 ;  /* 0x00000001181b7824 */ /* 0x000fe200078e0205 */
        /* <DEDUP_REMOVED lines=20> */
.L_x_273:
[----:B------:R-:W-:Y:S05]  /*0720*/  BSYNC.RECONVERGENT B0 ;  /* 0x0000000000007941 */ /* 0x000fea0003800200 */
.L_x_272:
[----:B------:R-:W1:Y:S01]  /*0730*/  LDCU.64 UR8, c[0x0][0x3a0] ;  /* 0x00007400ff0877ac */ /* 0x000e620008000a00 */
[----:B------:R-:W2:Y:S01]  /*0740*/  LDC.64 R10, c[0x0][0x418] ;  /* 0x00010600ff0a7b82 */ /* 0x000ea20000000a00 */
[----:B------:R-:W-:Y:S01]  /*0750*/  ISETP.GT.U32.OR P3, PT, R19, 0x1f, !P3 ;  /* 0x0000001f1300780c */ /* 0x000fe20005f64470 */
[----:B------:R-:W-:Y:S01]  /*0760*/  IMAD R32, R32, 0x60, RZ ;  /* 0x0000006020207824 */ /* 0x000fe200078e02ff */
[----:B------:R-:W3:Y:S01]  /*0770*/  LDCU.64 UR6, c[0x0][0x390] ;  /* 0x00007200ff0677ac */ /* 0x000ee20008000a00 */
[----:B------:R-:W-:Y:S01]  /*0780*/  SHF.R.U32.HI R30, RZ, 0x1, R19 ;  /* 0x00000001ff1e7819 */ /* 0x000fe20000011613 */
[----:B------:R-:W-:Y:S01]  /*0790*/  IMAD R15, R29, 0x60, R24 ;  /* 0x000000601d0f7824 */ /* 0x000fe200078e0218 */
[----:B------:R-:W-:Y:S02]  /*07a0*/  LOP3.LUT R31, R24, 0x4, RZ, 0xc0, !PT ;  /* 0x00000004181f7812 */ /* 0x000fe400078ec0ff */
[----:B------:R-:W-:Y:S01]  /*07b0*/  CS2R R28, SRZ ;  /* 0x00000000001c7805 */ /* 0x000fe2000001ff00 */
[----:B------:R-:W4:Y:S01]  /*07c0*/  @!P2 LDC.64 R4, c[0x0][0x3b8] ;  /* 0x0000ee00ff04ab82 */ /* 0x000f220000000a00 */
[----:B------:R-:W-:Y:S01]  /*07d0*/  @!P2 IMAD R13, R30, UR4, R25 ;  /* 0x000000041e0dac24 */ /* 0x000fe2000f8e0219 */
[----:B------:R-:W-:Y:S01]  /*07e0*/  CS2R R26, SRZ ;  /* 0x00000000001a7805 */ /* 0x000fe2000001ff00 */
[----:B------:R-:W-:Y:S01]  /*07f0*/  @!P2 IMAD R12, R32, UR4, R31 ;  /* 0x00000004200cac24 */ /* 0x000fe2000f8e021f */
[----:B------:R-:W0:Y:S01]  /*0800*/  LDCU.U8 UR5, c[0x0][0x404] ;  /* 0x00008080ff0577ac */ /* 0x000e220008000000 */
[----:B-----5:R-:W-:-:S03]  /*0810*/  @!P3 IMAD R14, R22, R33, RZ ;  /* 0x00000021160eb224 */ /* 0x020fc600078e02ff */
[----:B------:R-:W-:Y:S02]  /*0820*/  @!P2 LEA R21, R13, R12, 0x3 ;  /* 0x0000000c0d15a211 */ /* 0x000fe400078e18ff */
[----:B-1----:R-:W-:Y:S02]  /*0830*/  ISETP.NE.U32.AND P1, PT, RZ, UR8, PT ;  /* 0x00000008ff007c0c */ /* 0x002fe4000bf25070 */
[----:B---3--:R-:W-:Y:S02]  /*0840*/  ISETP.NE.U32.AND P0, PT, RZ, UR6, PT ;  /* 0x00000006ff007c0c */ /* 0x008fe4000bf05070 */
[----:B------:R-:W-:Y:S02]  /*0850*/  ISETP.NE.AND.EX P1, PT, RZ, UR9, PT, P1 ;  /* 0x00000009ff007c0c */ /* 0x000fe4000bf25310 */
[----:B------:R-:W-:Y:S02]  /*0860*/  ISETP.NE.AND.EX P0, PT, RZ, UR7, PT, P0 ;  /* 0x00000007ff007c0c */ /* 0x000fe4000bf05300 */
[----:B------:R-:W-:-:S02]  /*0870*/  ISETP.GT.U32.OR P1, PT, R19, 0x17, !P1 ;  /* 0x000000171300780c */ /* 0x000fc40004f24470 */
[----:B------:R-:W-:Y:S02]  /*0880*/  ISETP.GT.U32.OR P0, PT, R19, 0x17, !P0 ;  /* 0x000000171300780c */ /* 0x000fe40004704470 */
[----:B------:R-:W-:Y:S01]  /*0890*/  ISETP.NE.OR P4, PT, R3, RZ, P1 ;  /* 0x000000ff0300720c */ /* 0x000fe20000f85670 */
[----:B----4-:R-:W-:Y:S01]  /*08a0*/  @!P2 IMAD.WIDE R4, R21, 0x2, R4 ;  /* 0x000000021504a825 */ /* 0x010fe200078e0204 */
[----:B--2---:R-:W-:-:S03]  /*08b0*/  ISETP.NE.U32.AND P1, PT, R10, RZ, PT ;  /* 0x000000ff0a00720c */ /* 0x004fc60003f25070 */
[----:B------:R-:W-:Y:S01]  /*08c0*/  @!P3 IMAD R21, R14, 0x60, R15 ;  /* 0x000000600e15b824 */ /* 0x000fe200078e020f */
[----:B------:R-:W-:Y:S01]  /*08d0*/  ISETP.NE.AND.EX P1, PT, R11, RZ, PT, P1 ;  /* 0x000000ff0b00720c */ /* 0x000fe20003f25310 */
[----:B------:R-:W2:Y:S01]  /*08e0*/  @!P2 LDG.E.64 R28, desc[UR36][R4.64] ;  /* 0x00000024041ca981 */ /* 0x000ea2000c1e1b00 */
[----:B------:R-:W1:Y:S08]  /*08f0*/  @!P3 LDC.64 R10, c[0x0][0x450] ;  /* 0x00011400ff0abb82 */ /* 0x000e700000000a00 */
[----:B------:R-:W3:Y:S08]  /*0900*/  @!P4 LDC.64 R8, c[0x0][0x3a0] ;  /* 0x0000e800ff08cb82 */ /* 0x000ef00000000a00 */
[----:B0-----:R-:W0:Y:S01]  /*0910*/  @!P0 LDC.64 R6, c[0x0][0x390] ;  /* 0x0000e400ff068b82 */ /* 0x001e220000000a00 */
[----:B-1----:R-:W-:-:S07]  /*0920*/  @!P3 IMAD.WIDE R10, R21, 0x2, R10 ;  /* 0x00000002150ab825 */ /* 0x002fce00078e020a */
[----:B------:R-:W1:Y:S01]  /*0930*/  @P1 LDC.64 R12, c[0x0][0x418] ;  /* 0x00010600ff0c1b82 */ /* 0x000e620000000a00 */
[----:B------:R-:W4:Y:S01]  /*0940*/  @!P3 LDG.E.64 R10, desc[UR36][R10.64] ;  /* 0x000000240a0ab981 */ /* 0x000f22000c1e1b00 */
[----:B---3--:R-:W-:-:S06]  /*0950*/  @!P4 IMAD.WIDE.U32 R8, R15, 0x2, R8 ;  /* 0x000000020f08c825 */ /* 0x008fcc00078e0008 */
[----:B------:R-:W3:Y:S01]  /*0960*/  LDC R21, c[0x0][0x400] ;  /* 0x00010000ff157b82 */ /* 0x000ee20000000800 */
[----:B------:R-:W2:Y:S01]  /*0970*/  @!P4 LDG.E.64 R26, desc[UR36][R8.64] ;  /* 0x00000024081ac981 */ /* 0x000ea2000c1e1b00 */
[----:B0-----:R-:W-:Y:S01]  /*0980*/  @!P0 IMAD.WIDE.U32 R6, R15, 0x2, R6 ;  /* 0x000000020f068825 */ /* 0x001fe200078e0006 */
[----:B------:R-:W-:-:S06]  /*0990*/  CS2R R14, SRZ ;  /* 0x00000000000e7805 */ /* 0x000fcc000001ff00 */
[----:B------:R-:W4:Y:S01]  /*09a0*/  @!P0 LDG.E.64 R14, desc[UR36][R6.64] ;  /* 0x00000024060e8981 */ /* 0x000f22000c1e1b00 */
[----:B------:R-:W-:Y:S02]  /*09b0*/  IMAD.MOV.U32 R18, RZ, RZ, RZ ;  /* 0x000000ffff127224 */ /* 0x000fe400078e00ff */
[----:B-1----:R-:W-:-:S05]  /*09c0*/  @P1 IMAD.WIDE.U32 R12, R17, 0x4, R12 ;  /* 0x00000004110c1825 */ /* 0x002fca00078e000c */
[----:B------:R0:W5:Y:S01]  /*09d0*/  @P1 LDG.E R18, desc[UR36][R12.64] ;  /* 0x000000240c121981 */ /* 0x000162000c1e1900 */
[----:B------:R-:W-:Y:S02]  /*09e0*/  ISETP.NE.AND P1, PT, R3, RZ, PT ;  /* 0x000000ff0300720c */ /* 0x000fe40003f25270 */
[----:B------:R-:W-:-:S04]  /*09f0*/  ISETP.NE.AND P0, PT, RZ, UR5, PT ;  /* 0x00000005ff007c0c */ /* 0x000fc8000bf05270 */
[----:B---3--:R-:W-:Y:S01]  /*0a00*/  ISETP.LT.OR P0, PT, R21, 0x1, P0 ;  /* 0x000000011500780c */ /* 0x008fe20000701670 */
[----:B------:R-:W-:Y:S02]  /*0a10*/  IMAD R0, R0, R33, RZ ;  /* 0x0000002100007224 */ /* 0x000fe400078e02ff */
[----:B------:R-:W-:Y:S01]  /*0a20*/  IMAD R17, R17, UR4, RZ ;  /* 0x0000000411117c24 */ /* 0x000fe2000f8e02ff */
[----:B------:R-:W-:Y:S02]  /*0a30*/  BSSY.RECONVERGENT B6, `(.L_x_274) ;  /* 0x0000139000067945 */ /* 0x000fe40003800200 */
[----:B------:R-:W-:Y:S02]  /*0a40*/  R2UR UR40, R0 ;  /* 0x00000000002872ca */ /* 0x000fe400000e0000 */
[----:B------:R-:W-:Y:S01]  /*0a50*/  SHF.R.S32.HI R16, RZ, 0x1f, R17 ;  /* 0x0000001fff107819 */ /* 0x000fe20000011411 */
[----:B--2---:R-:W-:Y:S02]  /*0a60*/  @!P1 HFMA2 R29, R29, 1, 1, R27 ;  /* 0x3c003c001d1d9831 */ /* 0x004fe4000000001b */
[----:B------:R-:W-:-:S04]  /*0a70*/  @!P1 HADD2 R28, R28, R26 ;  /* 0x0000001a1c1c9230 */ /* 0x000fc80000000000 */
[----:B----4-:R-:W-:Y:S02]  /*0a80*/  @!P3 HMUL2 R28, R28, R10 ;  /* 0x0000000a1c1cb232 */ /* 0x010fe40000000000 */
[----:B------:R-:W-:Y:S02]  /*0a90*/  @!P3 HFMA2 R29, R29, R11, -RZ ;  /* 0x0000000b1d1db231 */ /* 0x000fe400001000ff */
[----:B------:R-:W-:Y:S02]  /*0aa0*/  HFMA2 R35, R35, 1, 1, R15 ;  /* 0x3c003c0023237831 */ /* 0x000fe4000000000f */
[----:B------:R-:W-:Y:S01]  /*0ab0*/  HADD2 R34, R34, R14 ;  /* 0x0000000e22227230 */ /* 0x000fe20000000000 */
[----:B0-----:R-:W-:Y:S06]  /*0ac0*/  @P0 BRA `(.L_x_275) ;  /* 0x00000004006c0947 */ /* 0x001fec0003800000 */
[----:B------:R-:W-:Y:S05]  /*0ad0*/  @P1 BRA `(.L_x_276) ;  /* 0x0000000000d01947 */ /* 0x000fea0003800000 */
[----:B------:R-:W-:-:S13]  /*0ae0*/  ISETP.GE.AND P0, PT, R24, R21, PT ;  /* 0x000000151800720c */ /* 0x000fda0003f06270 */
[----:B------:R-:W-:Y:S05]  /*0af0*/  @P0 BRA `(.L_x_277) ;  /* 0x0000001000b00947 */ /* 0x000fea0003800000 */
[----:B------:R-:W-:Y:S01]  /*0b00*/  I2FP.F32.U32 R4, R21 ;  /* 0x0000001500047245 */ /* 0x000fe20000201000 */
[----:B-----5:R-:W-:Y:S01]  /*0b10*/  IMAD.IADD R3, R3, 0x1, -R18 ;  /* 0x0000000103037824 */ /* 0x020fe200078e0a12 */
[----:B------:R-:W-:Y:S01]  /*0b20*/  IADD3 R0, PT, PT, R24, 0x2, RZ ;  /* 0x0000000218007810 */ /* 0x000fe20007ffe0ff */
[--C-:B------:R-:W-:Y:S01]  /*0b30*/  HADD2.F32 R8, -RZ, R29.reuse.H1_H1 ;  /* 0x3000001dff087230 */ /* 0x100fe20000004100 */
[----:B------:R-:W0:Y:S01]  /*0b40*/  MUFU.RCP R7, R4 ;  /* 0x0000000400077308 */ /* 0x000e220000001000 */
[----:B------:R-:W-:Y:S01]  /*0b50*/  HADD2.F32 R29, -RZ, R29.H0_H0 ;  /* 0x2000001dff1d7230 */ /* 0x000fe20000004100 */
[----:B------:R-:W-:Y:S02]  /*0b60*/  I2FP.F32.U32 R0, R0 ;  /* 0x0000000000007245 */ /* 0x000fe40000201000 */
[----:B------:R-:W-:-:S03]  /*0b70*/  I2FP.F32.S32 R3, R3 ;  /* 0x0000000300037245 */ /* 0x000fc60000201400 */
[----:B0-----:R-:W-:-:S04]  /*0b80*/  FMUL.FTZ R0, R0, R7 ;  /* 0x0000000700007220 */ /* 0x001fc80000410000 */
[----:B------:R-:W-:Y:S01]  /*0b90*/  FMUL.FTZ R5, R0, 13.28771209716796875 ;  /* 0x41549a7800057820 */ /* 0x000fe20000410000 */
[----:B------:R-:W-:-:S03]  /*0ba0*/  I2FP.F32.U32 R0, R24 ;  /* 0x0000001800007245 */ /* 0x000fc60000201000 */
[----:B------:R0:W1:Y:S02]  /*0bb0*/  MUFU.EX2 R6, -R5 ;  /* 0x8000000500067308 */ /* 0x0000640000000800 */
[----:B------:R-:W-:-:S04]  /*0bc0*/  FMUL.FTZ R0, R0, R7 ;  /* 0x0000000700007220 */ /* 0x000fc80000410000 */
[----:B------:R-:W-:Y:S01]  /*0bd0*/  FMUL.FTZ R0, R0, 13.28771209716796875 ;  /* 0x41549a7800007820 */ /* 0x000fe20000410000 */
[--C-:B0-----:R-:W-:Y:S02]  /*0be0*/  HADD2.F32 R5, -RZ, R35.reuse.H1_H1 ;  /* 0x30000023ff057230 */ /* 0x101fe40000004100 */
[----:B------:R-:W-:-:S03]  /*0bf0*/  HADD2.F32 R35, -RZ, R35.H0_H0 ;  /* 0x20000023ff237230 */ /* 0x000fc60000004100 */
[----:B------:R-:W0:Y:S01]  /*0c00*/  MUFU.EX2 R0, -R0 ;  /* 0x8000000000007308 */ /* 0x000e220000000800 */
[----:B-1----:R-:W-:-:S04]  /*0c10*/  FMUL.FTZ R4, R3, R6 ;  /* 0x0000000603047220 */ /* 0x002fc80000410000 */
[----:B------:R-:W-:-:S04]  /*0c20*/  FMUL.RZ R10, R4, 0.15915493667125701904 ;  /* 0x3e22f983040a7820 */ /* 0x000fc8000040c000 */
[----:B------:R-:W1:Y:S01]  /*0c30*/  MUFU.SIN R7, R10 ;  /* 0x0000000a00077308 */ /* 0x000e620000000400 */
[----:B0-----:R-:W-:-:S07]  /*0c40*/  FMUL.FTZ R3, R3, R0 ;  /* 0x0000000003037220 */ /* 0x001fce0000410000 */
[----:B------:R0:W2:Y:S01]  /*0c50*/  MUFU.COS R6, R10 ;  /* 0x0000000a00067308 */ /* 0x0000a20000000000 */
[----:B------:R-:W-:-:S07]  /*0c60*/  FMUL.RZ R11, R3, 0.15915493667125701904 ;  /* 0x3e22f983030b7820 */ /* 0x000fce000040c000 */
[----:B------:R-:W3:Y:S01]  /*0c70*/  MUFU.SIN R4, R11 ;  /* 0x0000000b00047308 */ /* 0x000ee20000000400 */
[C---:B-1----:R-:W-:Y:S01]  /*0c80*/  FMUL.FTZ R9, R7.reuse, R5 ;  /* 0x0000000507097220 */ /* 0x042fe20000410000 */
[----:B0-----:R-:W-:-:S06]  /*0c90*/  FMUL.FTZ R10, R7, R8 ;  /* 0x00000008070a7220 */ /* 0x001fcc0000410000 */
[----:B------:R-:W0:Y:S01]  /*0ca0*/  MUFU.COS R3, R11 ;  /* 0x0000000b00037308 */ /* 0x000e220000000000 */
[C---:B--2---:R-:W-:Y:S01]  /*0cb0*/  FMUL.FTZ R0, R6.reuse, R5 ;  /* 0x0000000506007220 */ /* 0x044fe20000410000 */
[C---:B------:R-:W-:Y:S01]  /*0cc0*/  FMUL.FTZ R12, R6.reuse, R8 ;  /* 0x00000008060c7220 */ /* 0x040fe20000410000 */
[C---:B------:R-:W-:Y:S01]  /*0cd0*/  FFMA.FTZ R8, R6.reuse, R35, -R9 ;  /* 0x0000002306087223 */ /* 0x040fe20000010809 */
[----:B------:R-:W-:Y:S01]  /*0ce0*/  FFMA.FTZ R10, R6, R29, -R10 ;  /* 0x0000001d060a7223 */ /* 0x000fe2000001080a */
[C---:B------:R-:W-:Y:S01]  /*0cf0*/  FFMA.FTZ R35, R7.reuse, R35, R0 ;  /* 0x0000002307237223 */ /* 0x040fe20000010000 */
[----:B------:R-:W-:Y:S01]  /*0d00*/  FFMA.FTZ R29, R7, R29, R12 ;  /* 0x0000001d071d7223 */ /* 0x000fe2000001000c */
[----:B------:R-:W-:Y:S02]  /*0d10*/  HADD2.F32 R7, -RZ, R28.H1_H1 ;  /* 0x3000001cff077230 */ /* 0x000fe40000004100 */
[----:B------:R-:W-:Y:S01]  /*0d20*/  HADD2.F32 R0, -RZ, R34.H1_H1 ;  /* 0x30000022ff007230 */ /* 0x000fe20000004100 */
[----:B------:R-:W-:Y:S01]  /*0d30*/  F2FP.F16.F32.PACK_AB R35, R35, R8 ;  /* 0x000000082323723e */ /* 0x000fe200000000ff */
[----:B------:R-:W-:-:S02]  /*0d40*/  HADD2.F32 R28, -RZ, R28.H0_H0 ;  /* 0x2000001cff1c7230 */ /* 0x000fc40000004100 */
[CC--:B---3--:R-:W-:Y:S01]  /*0d50*/  FMUL.FTZ R9, R4.reuse, R7.reuse ;  /* 0x0000000704097220 */ /* 0x0c8fe20000410000 */
[----:B------:R-:W-:Y:S02]  /*0d60*/  HADD2.F32 R34, -RZ, R34.H0_H0 ;  /* 0x20000022ff227230 */ /* 0x000fe40000004100 */
[C---:B------:R-:W-:Y:S01]  /*0d70*/  FMUL.FTZ R6, R4.reuse, R0 ;  /* 0x0000000004067220 */ /* 0x040fe20000410000 */
[----:B------:R-:W-:Y:S01]  /*0d80*/  F2FP.F16.F32.PACK_AB R29, R29, R10 ;  /* 0x0000000a1d1d723e */ /* 0x000fe200000000ff */
[C---:B0-----:R-:W-:Y:S01]  /*0d90*/  FMUL.FTZ R5, R3.reuse, R0 ;  /* 0x0000000003057220 */ /* 0x041fe20000410000 */
[C---:B------:R-:W-:Y:S01]  /*0da0*/  FMUL.FTZ R7, R3.reuse, R7 ;  /* 0x0000000703077220 */ /* 0x040fe20000410000 */
[C---:B------:R-:W-:Y:S01]  /*0db0*/  FFMA.FTZ R9, R3.reuse, R28, -R9 ;  /* 0x0000001c03097223 */ /* 0x040fe20000010809 */
[-C--:B------:R-:W-:Y:S01]  /*0dc0*/  FFMA.FTZ R6, R3, R34.reuse, -R6 ;  /* 0x0000002203067223 */ /* 0x080fe20000010806 */
[C---:B------:R-:W-:Y:S01]  /*0dd0*/  FFMA.FTZ R5, R4.reuse, R34, R5 ;  /* 0x0000002204057223 */ /* 0x040fe20000010005 */
[----:B------:R-:W-:-:S04]  /*0de0*/  FFMA.FTZ R28, R4, R28, R7 ;  /* 0x0000001c041c7223 */ /* 0x000fc80000010007 */
[----:B------:R-:W-:Y:S02]  /*0df0*/  F2FP.F16.F32.PACK_AB R34, R5, R6 ;  /* 0x000000060522723e */ /* 0x000fe400000000ff */
[----:B------:R-:W-:Y:S01]  /*0e00*/  F2FP.F16.F32.PACK_AB R28, R28, R9 ;  /* 0x000000091c1c723e */ /* 0x000fe200000000ff */
[----:B------:R-:W-:Y:S06]  /*0e10*/  BRA `(.L_x_277) ;  /* 0x0000000c00e87947 */ /* 0x000fec0003800000 */
.L_x_276:
[----:B------:R-:W-:-:S13]  /*0e20*/  ISETP.GE.AND P0, PT, R24, R21, PT ;  /* 0x000000151800720c */ /* 0x000fda0003f06270 */
[----:B------:R-:W-:Y:S05]  /*0e30*/  @P0 BRA `(.L_x_277) ;  /* 0x0000000c00e00947 */ /* 0x000fea0003800000 */
[----:B------:R-:W-:Y:S01]  /*0e40*/  I2FP.F32.U32 R21, R21 ;  /* 0x0000001500157245 */ /* 0x000fe20000201000 */
[----:B-----5:R-:W-:Y:S01]  /*0e50*/  IMAD.IADD R3, R3, 0x1, -R18 ;  /* 0x0000000103037824 */ /* 0x020fe200078e0a12 */
[----:B------:R-:W-:Y:S01]  /*0e60*/  IADD3 R0, PT, PT, R24, 0x2, RZ ;  /* 0x0000000218007810 */ /* 0x000fe20007ffe0ff */
[--C-:B------:R-:W-:Y:S02]  /*0e70*/  HADD2.F32 R7, -RZ, R35.reuse.H1_H1 ;  /* 0x30000023ff077230 */ /* 0x100fe40000004100 */
[----:B------:R-:W-:Y:S01]  /*0e80*/  HADD2.F32 R35, -RZ, R35.H0_H0 ;  /* 0x20000023ff237230 */ /* 0x000fe20000004100 */
[----:B------:R-:W0:Y:S01]  /*0e90*/  MUFU.RCP R21, R21 ;  /* 0x0000001500157308 */ /* 0x000e220000001000 */
[----:B------:R-:W-:Y:S02]  /*0ea0*/  I2FP.F32.U32 R0, R0 ;  /* 0x0000000000007245 */ /* 0x000fe40000201000 */
[----:B------:R-:W-:-:S03]  /*0eb0*/  I2FP.F32.S32 R3, R3 ;  /* 0x0000000300037245 */ /* 0x000fc60000201400 */
[----:B0-----:R-:W-:Y:S01]  /*0ec0*/  FMUL.FTZ R4, R0, R21 ;  /* 0x0000001500047220 */ /* 0x001fe20000410000 */
[----:B------:R-:W-:-:S03]  /*0ed0*/  I2FP.F32.U32 R0, R24 ;  /* 0x0000001800007245 */ /* 0x000fc60000201000 */
[----:B------:R-:W-:Y:S02]  /*0ee0*/  FMUL.FTZ R4, R4, 13.28771209716796875 ;  /* 0x41549a7804047820 */ /* 0x000fe40000410000 */
[----:B------:R-:W-:-:S04]  /*0ef0*/  FMUL.FTZ R0, R0, R21 ;  /* 0x0000001500007220 */ /* 0x000fc80000410000 */
[----:B------:R-:W-:Y:S01]  /*0f00*/  FMUL.FTZ R0, R0, 13.28771209716796875 ;  /* 0x41549a7800007820 */ /* 0x000fe20000410000 */
[----:B------:R-:W0:Y:S08]  /*0f10*/  MUFU.EX2 R4, -R4 ;  /* 0x8000000400047308 */ /* 0x000e300000000800 */
[----:B------:R-:W1:Y:S01]  /*0f20*/  MUFU.EX2 R0, -R0 ;  /* 0x8000000000007308 */ /* 0x000e620000000800 */
[----:B0-----:R-:W-:-:S04]  /*0f30*/  FMUL.FTZ R5, R3, R4 ;  /* 0x0000000403057220 */ /* 0x001fc80000410000 */
[----:B------:R-:W-:Y:S01]  /*0f40*/  FMUL.RZ R6, R5, 0.15915493667125701904 ;  /* 0x3e22f98305067820 */ /* 0x000fe2000040c000 */
[----:B-1----:R-:W-:-:S03]  /*0f50*/  FMUL.FTZ R3, R3, R0 ;  /* 0x0000000003037220 */ /* 0x002fc60000410000 */
[----:B------:R-:W0:Y:S01]  /*0f60*/  MUFU.COS R8, R6 ;  /* 0x0000000600087308 */ /* 0x000e220000000000 */
[--C-:B------:R-:W-:Y:S02]  /*0f70*/  HADD2.F32 R0, -RZ, R34.reuse.H1_H1 ;  /* 0x30000022ff007230 */ /* 0x100fe40000004100 */
[----:B------:R-:W-:Y:S01]  /*0f80*/  FMUL.RZ R3, R3, 0.15915493667125701904 ;  /* 0x3e22f98303037820 */ /* 0x000fe2000040c000 */
[----:B------:R-:W-:-:S04]  /*0f90*/  HADD2.F32 R34, -RZ, R34.H0_H0 ;  /* 0x20000022ff227230 */ /* 0x000fc80000004100 */
        /* <DEDUP_REMOVED lines=14> */
.L_x_275:
        /* <DEDUP_REMOVED lines=10> */
[----:B0-----:R-:W-:-:S06]  /*1120*/  IADD3 R4, PT, PT, R0, 0xffffffe, RZ ;  /* 0x0ffffffe00047810 */ /* 0x001fcc0007ffe0ff */
[----:B------:R0:W1:Y:S02]  /*1130*/  F2I.FTZ.U32.TRUNC.NTZ R5, R4 ;  /* 0x0000000400057305 */ /* 0x000064000021f000 */
[----:B0-----:R-:W-:Y:S02]  /*1140*/  IMAD.MOV.U32 R4, RZ, RZ, RZ ;  /* 0x000000ffff047224 */ /* 0x001fe400078e00ff */
[----:B-1----:R-:W-:-:S04]  /*1150*/  IMAD.MOV R6, RZ, RZ, -R5 ;  /* 0x000000ffff067224 */ /* 0x002fc800078e0a05 */
[----:B------:R-:W-:Y:S01]  /*1160*/  IMAD R7, R6, R3, RZ ;  /* 0x0000000306077224 */ /* 0x000fe200078e02ff */
[----:B------:R-:W-:-:S03]  /*1170*/  MOV R6, R8 ;  /* 0x0000000800067202 */ /* 0x000fc60000000f00 */
[----:B------:R-:W-:Y:S01]  /*1180*/  IMAD.HI.U32 R5, R5, R7, R4 ;  /* 0x0000000705057227 */ /* 0x000fe200078e0004 */
[----:B------:R-:W-:-:S05]  /*1190*/  IADD3 R7, PT, PT, RZ, -R9, RZ ;  /* 0x80000009ff077210 */ /* 0x000fca0007ffe0ff */
[----:B------:R-:W-:-:S04]  /*11a0*/  IMAD.HI.U32 R36, R5, R6, RZ ;  /* 0x0000000605247227 */ /* 0x000fc800078e00ff */
[----:B------:R-:W-:-:S05]  /*11b0*/  IMAD R0, R36, R7, R6 ;  /* 0x0000000724007224 */ /* 0x000fca00078e0206 */
[----:B------:R-:W-:-:S13]  /*11c0*/  ISETP.GT.U32.AND P1, PT, R3, R0, PT ;  /* 0x000000000300720c */ /* 0x000fda0003f24070 */
[----:B------:R-:W-:Y:S01]  /*11d0*/  @!P1 IMAD.IADD R0, R0, 0x1, -R3 ;  /* 0x0000000100009824 */ /* 0x000fe200078e0a03 */
[----:B------:R-:W-:Y:S02]  /*11e0*/  @!P1 IADD3 R36, PT, PT, R36, 0x1, RZ ;  /* 0x0000000124249810 */ /* 0x000fe40007ffe0ff */
[----:B------:R-:W-:Y:S02]  /*11f0*/  ISETP.NE.AND P1, PT, R33, RZ, PT ;  /* 0x000000ff2100720c */ /* 0x000fe40003f25270 */
[----:B------:R-:W-:Y:S02]  /*1200*/  ISETP.GE.U32.AND P0, PT, R0, R3, PT ;  /* 0x000000030000720c */ /* 0x000fe40003f06070 */
[----:B------:R-:W-:-:S04]  /*1210*/  LOP3.LUT R0, R24, R33, RZ, 0x3c, !PT ;  /* 0x0000002118007212 */ /* 0x000fc800078e3cff */
[----:B------:R-:W-:-:S07]  /*1220*/  ISETP.GE.AND P2, PT, R0, RZ, PT ;  /* 0x000000ff0000720c */ /* 0x000fce0003f46270 */
[----:B------:R-:W-:Y:S01]  /*1230*/  @P0 VIADD R36, R36, 0x1 ;  /* 0x0000000124240836 */ /* 0x000fe20000000000 */
[----:B------:R-:W-:-:S05]  /*1240*/  ISETP.GE.AND P0, PT, R24, R21, PT ;  /* 0x000000151800720c */ /* 0x000fca0003f06270 */
[----:B------:R-:W-:Y:S02]  /*1250*/  @!P2 IADD3 R36, PT, PT, -R36, RZ, RZ ;  /* 0x000000ff2424a210 */ /* 0x000fe40007ffe1ff */
        /* <DEDUP_REMOVED lines=17> */
[----:B---3--:R-:W-:Y:S01]  /*1370*/  MOV R6, UR6 ;  /* 0x0000000600067c02 */ /* 0x008fe20008000f00 */
[----:B------:R-:W-:Y:S01]  /*1380*/  IMAD.U32 R7, RZ, RZ, UR7 ;  /* 0x00000007ff077e24 */ /* 0x000fe2000f8e00ff */
[----:B----4-:R-:W-:Y:S01]  /*1390*/  MOV R10, UR8 ;  /* 0x00000008000a7c02 */ /* 0x010fe20008000f00 */
[----:B-1----:R-:W-:-:S07]  /*13a0*/  IMAD.U32 R11, RZ, RZ, UR9 ;  /* 0x00000009ff0b7e24 */ /* 0x002fce000f8e00ff */
[----:B------:R-:W-:-:S07]  /*13b0*/  LEPC R20, `(.L_x_278) ;  /* 0x000000001014794e */ /* 0x000fce0000000000 */
[----:B--2--5:R-:W-:Y:S05]  /*13c0*/  CALL.ABS.NOINC R14 ;  /* 0x000000000e007343 */ /* 0x024fea0003c00000 */
.L_x_278:
[----:B------:R-:W0:Y:S01]  /*13d0*/  S2R R3, SR_CgaCtaId ;  /* 0x0000000000037919 */ /* 0x000e220000008800 */
[----:B------:R-:W1:Y:S01]  /*13e0*/  LDC R8, c[0x0][0x400] ;  /* 0x00010000ff087b82 */ /* 0x000e620000000800 */
[----:B------:R-:W-:Y:S02]  /*13f0*/  ISETP.NE.AND P6, PT, R38, RZ, PT ;  /* 0x000000ff2600720c */ /* 0x000fe40003fc5270 */
[----:B------:R-:W-:-:S05]  /*1400*/  MOV R0, 0x400 ;  /* 0x0000040000007802 */ /* 0x000fca0000000f00 */
[----:B------:R-:W-:-:S05]  /*1410*/  VIADD R0, R0, 0x210 ;  /* 0x0000021000007836 */ /* 0x000fca0000000000 */
[----:B0-----:R-:W-:-:S04]  /*1420*/  LEA R3, R3, R0, 0x18 ;  /* 0x0000000003037211 */ /* 0x001fc800078ec0ff */
[----:B-1----:R-:W-:Y:S01]  /*1430*/  LEA R0, R8, R3, 0x1 ;  /* 0x0000000308007211 */ /* 0x002fe200078e08ff */
        /* <DEDUP_REMOVED lines=8> */
.L_x_279:
        /* <DEDUP_REMOVED lines=20> */
[C---:B------:R-:W-:Y:S01]  /*1600*/  IMAD R20, R7.reuse, 0x2, R0 ;  /* 0x0000000207147824 */ /* 0x040fe200078e0200 */
[----:B------:R-:W-:Y:S01]  /*1610*/  LEA.HI R7, R7, R7, RZ, 0x1 ;  /* 0x0000000707077211 */ /* 0x000fe200078f08ff */
[----:B------:R-:W-:Y:S03]  /*1620*/  BSSY.RECONVERGENT B2, `(.L_x_284) ;  /* 0x000003b000027945 */ /* 0x000fe60003800200 */
[----:B------:R-:W-:Y:S01]  /*1630*/  LEA R38, R33, R20, 0x1 ;  /* 0x0000001421267211 */ /* 0x000fe200078e08ff */
        /* <DEDUP_REMOVED lines=9> */
[----:B-----5:R-:W-:Y:S01]  /*16d0*/  IMAD.IADD R11, R11, 0x1, -R18 ;  /* 0x000000010b0b7824 */ /* 0x020fe200078e0a12 */
        /* <DEDUP_REMOVED lines=47> */
.L_x_285:
[----:B------:R-:W-:Y:S05]  /*19d0*/  BSYNC.RECONVERGENT B2 ;  /* 0x0000000000027941 */ /* 0x000fea0003800200 */
.L_x_284:
[C-C-:B------:R-:W-:Y:S02]  /*19e0*/  PRMT R6, R28.reuse, 0x5410, R29.reuse ;  /* 0x000054101c067816 */ /* 0x140fe4000000001d */
[----:B------:R-:W-:-:S03]  /*19f0*/  PRMT R7, R28, 0x7632, R29 ;  /* 0x000076321c077816 */ /* 0x000fc6000000001d */
[----:B------:R0:W-:Y:S04]  /*1a00*/  STS [R20], R6 ;  /* 0x0000000614007388 */ /* 0x0001e80000000800 */
[----:B------:R0:W-:Y:S01]  /*1a10*/  STS [R38], R7 ;  /* 0x0000000726007388 */ /* 0x0001e20000000800 */
[----:B------:R-:W-:Y:S05]  /*1a20*/  BRA `(.L_x_286) ;  /* 0x00000000009c7947 */ /* 0x000fea0003800000 */
.L_x_283:
[----:B------:R-:W-:-:S04]  /*1a30*/  LEA.HI R7, R7, R7, RZ, 0x1 ;  /* 0x0000000707077211 */ /* 0x000fc800078f08ff */
[----:B------:R-:W-:-:S04]  /*1a40*/  SHF.L.U32 R7, R7, 0x1, RZ ;  /* 0x0000000107077819 */ /* 0x000fc800000006ff */
[----:B------:R-:W-:-:S04]  /*1a50*/  LOP3.LUT R9, R7, 0xfffffffc, RZ, 0xc0, !PT ;  /* 0xfffffffc07097812 */ /* 0x000fc800078ec0ff */
[----:B------:R-:W-:-:S13]  /*1a60*/  ISETP.GE.AND P0, PT, R9, R8, PT ;  /* 0x000000080900720c */ /* 0x000fda0003f06270 */
[----:B------:R-:W-:Y:S05]  /*1a70*/  @P0 BRA `(.L_x_286) ;  /* 0x0000000000880947 */ /* 0x000fea0003800000 */
[----:B------:R-:W-:Y:S01]  /*1a80*/  I2FP.F32.S32 R10, R8 ;  /* 0x00000008000a7245 */ /* 0x000fe20000201400 */
[----:B------:R-:W-:Y:S02]  /*1a90*/  VIADD R6, R9, 0x2 ;  /* 0x0000000209067836 */ /* 0x000fe40000000000 */
[--C-:B------:R-:W-:Y:S01]  /*1aa0*/  HADD2.F32 R12, -RZ, R35.reuse.H1_H1 ;  /* 0x30000023ff0c7230 */ /* 0x100fe20000004100 */
[----:B------:R-:W0:Y:S01]  /*1ab0*/  MUFU.RCP R13, R10 ;  /* 0x0000000a000d7308 */ /* 0x000e220000001000 */
[--C-:B------:R-:W-:Y:S01]  /*1ac0*/  HADD2.F32 R15, -RZ, R34.reuse.H1_H1 ;  /* 0x30000022ff0f7230 */ /* 0x100fe20000004100 */
[----:B------:R-:W-:Y:S01]  /*1ad0*/  I2FP.F32.S32 R6, R6 ;  /* 0x0000000600067245 */ /* 0x000fe20000201400 */
[----:B------:R-:W-:Y:S02]  /*1ae0*/  HADD2.F32 R34, -RZ, R34.H0_H0 ;  /* 0x20000022ff227230 */ /* 0x000fe40000004100 */
[----:B------:R-:W-:Y:S02]  /*1af0*/  HADD2.F32 R20, -RZ, R35.H0_H0 ;  /* 0x20000023ff147230 */ /* 0x000fe40000004100 */
        /* <DEDUP_REMOVED lines=26> */
.L_x_286:
[----:B------:R-:W-:Y:S05]  /*1ca0*/  BSYNC.RECONVERGENT B1 ;  /* 0x0000000000017941 */ /* 0x000fea0003800200 */
.L_x_282:
[C-C-:B0-----:R-:W-:Y:S02]  /*1cb0*/  PRMT R7, R34.reuse, 0x5410, R35.reuse ;  /* 0x0000541022077816 */ /* 0x141fe40000000023 */
[----:B------:R-:W-:-:S03]  /*1cc0*/  PRMT R6, R34, 0x7632, R35 ;  /* 0x0000763222067816 */ /* 0x000fc60000000023 */
[----:B------:R0:W-:Y:S04]  /*1cd0*/  STS [R4], R7 ;  /* 0x0000000704007388 */ /* 0x0001e80000000800 */
[----:B------:R0:W-:Y:S02]  /*1ce0*/  STS [R5], R6 ;  /* 0x0000000605007388 */ /* 0x0001e40000000800 */
.L_x_281:
[----:B------:R-:W-:Y:S05]  /*1cf0*/  BSYNC.RECONVERGENT B0 ;  /* 0x0000000000007941 */ /* 0x000fea0003800200 */
.L_x_280:
[----:B------:R-:W-:Y:S06]  /*1d00*/  BAR.SYNC.DEFER_BLOCKING 0x0 ;  /* 0x0000000000007b1d */ /* 0x000fec0000010000 */
[----:B------:R-:W-:Y:S04]  /*1d10*/  BSSY.RECONVERGENT B0, `(.L_x_287) ;  /* 0x0000009000007945 */ /* 0x000fe80003800200 */
[----:B------:R-:W-:Y:S05]  /*1d20*/  @!P6 BRA `(.L_x_288) ;  /* 0x00000000001ce947 */ /* 0x000fea0003800000 */
[----:B------:R-:W2:Y:S01]  /*1d30*/  LDCU UR4, c[0x0][0x40c] ;  /* 0x00008180ff0477ac */ /* 0x000ea20008000800 */
[----:B------:R-:W-:-:S05]  /*1d40*/  IMAD R33, R33, R36, R37 ;  /* 0x0000002421217224 */ /* 0x000fca00078e0225 */
[----:B------:R-:W-:-:S05]  /*1d50*/  LEA R3, R33, R3, 0x1 ;  /* 0x0000000321037211 */ /* 0x000fca00078e08ff */
[----:B-1----:R3:W4:Y:S01]  /*1d60*/  LDS.64 R34, [R3] ;  /* 0x0000000003227984 */ /* 0x0027220000000a00 */
[----:B--2---:R-:W-:-:S13]  /*1d70*/  ISETP.NE.AND P0, PT, RZ, UR4, PT ;  /* 0x00000004ff007c0c */ /* 0x004fda000bf05270 */
[----:B------:R-:W-:-:S05]  /*1d80*/  @!P0 IMAD R0, R33, 0x2, R0 ;  /* 0x0000000221008824 */ /* 0x000fca00078e0200 */
[----:B------:R3:W2:Y:S02]  /*1d90*/  @!P0 LDS.64 R28, [R0] ;  /* 0x00000000001c8984 */ /* 0x0006a40000000a00 */
.L_x_288:
[----:B------:R-:W-:Y:S05]  /*1da0*/  BSYNC.RECONVERGENT B0 ;  /* 0x0000000000007941 */ /* 0x000fea0003800200 */
.L_x_287:
[----:B------:R-:W-:Y:S06]  /*1db0*/  BAR.SYNC.DEFER_BLOCKING 0x0 ;  /* 0x0000000000007b1d */ /* 0x000fec0000010000 */
.L_x_277:
[----:B------:R-:W-:Y:S05]  /*1dc0*/  BSYNC.RECONVERGENT B6 ;  /* 0x0000000000067941 */ /* 0x000fea0003800200 */
.L_x_274:
[----:B------:R-:W3:Y:S01]  /*1dd0*/  LDC R45, c[0x0][0x3f4] ;  /* 0x0000fd00ff2d7b82 */ /* 0x000ee20000000800 */
[----:B------:R-:W-:Y:S02]  /*1de0*/  ISETP.GT.U32.AND P0, PT, R19, 0x1f, PT ;  /* 0x0000001f1300780c */ /* 0x000fe40003f04070 */
[----:B------:R-:W-:Y:S02]  /*1df0*/  MOV R74, 0xff7fffff ;  /* 0xff7fffff004a7802 */ /* 0x000fe40000000f00 */
[----:B---3--:R-:W-:-:S09]  /*1e00*/  VIADDMNMX R0, R23, -R45, RZ, !PT ;  /* 0x8000002d17007246 */ /* 0x008fd200078001ff */
[----:B------:R-:W-:Y:S05]  /*1e10*/  @P0 BRA `(.L_x_289) ;  /* 0x0000000000e40947 */ /* 0x000fea0003800000 */
[----:B------:R-:W3:Y:S01]  /*1e20*/  LDCU UR4, c[0x0][0x40c] ;  /* 0x00008180ff0477ac */ /* 0x000ee20008000800 */
[----:B------:R-:W1:Y:S01]  /*1e30*/  S2R R20, SR_CgaCtaId ;  /* 0x0000000000147919 */ /* 0x000e620000008800 */
[----:B------:R-:W-:Y:S01]  /*1e40*/  MOV R10, 0x400 ;  /* 0x00000400000a7802 */ /* 0x000fe20000000f00 */
[-C--:B------:R-:W-:Y:S02]  /*1e50*/  IMAD R9, R32, R45.reuse, R31 ;  /* 0x0000002d20097224 */ /* 0x080fe400078e021f */
[----:B--2-4-:R-:W-:Y:S02]  /*1e60*/  HMUL2 R14, R35, R29 ;  /* 0x0000001d230e7232 */ /* 0x014fe40000000000 */
[----:B------:R-:W-:Y:S02]  /*1e70*/  IMAD R30, R30, R45, UR38 ;  /* 0x000000261e1e7e24 */ /* 0x000fe4000f8e022d */
[----:B------:R-:W-:Y:S02]  /*1e80*/  VIADD R3, R10, 0x10 ;  /* 0x000000100a037836 */ /* 0x000fe40000000000 */
[----:B------:R-:W-:-:S02]  /*1e90*/  IMAD R9, R30, 0x8, R9 ;  /* 0x000000081e097824 */ /* 0x000fc400078e0209 */
[----:B------:R-:W-:Y:S01]  /*1ea0*/  HFMA2 R14, R34, R28, R14 ;  /* 0x0000001c220e7231 */ /* 0x000fe2000000000e */
[----:B---3--:R-:W-:Y:S01]  /*1eb0*/  ISETP.NE.AND P1, PT, RZ, UR4, PT ;  /* 0x00000004ff007c0c */ /* 0x008fe2000bf25270 */
[----:B------:R-:W-:-:S03]  /*1ec0*/  UMOV UR4, 0xffffffff ;  /* 0xffffffff00047882 */ /* 0x000fc60000000000 */
[--C-:B------:R-:W-:Y:S01]  /*1ed0*/  HADD2.F32 R13, -RZ, R14.reuse.H0_H0 ;  /* 0x2000000eff0d7230 */ /* 0x100fe20000004100 */
[----:B------:R-:W-:Y:S01]  /*1ee0*/  ISETP.GT.U32.OR P0, PT, R19, 0x17, P1 ;  /* 0x000000171300780c */ /* 0x000fe20000f04470 */
[----:B------:R-:W-:-:S05]  /*1ef0*/  HADD2.F32 R14, -RZ, R14.H1_H1 ;  /* 0x3000000eff0e7230 */ /* 0x000fca0000004100 */
[----:B------:R-:W-:Y:S02]  /*1f00*/  FADD.FTZ R13, R13, R14 ;  /* 0x0000000e0d0d7221 */ /* 0x000fe40000010000 */
[----:B0-----:R-:W-:Y:S02]  /*1f10*/  @!P1 IADD3 R7, PT, PT, R10, 0x110, RZ ;  /* 0x000001100a079810 */ /* 0x001fe40007ffe0ff */
[----:B-1----:R-:W-:-:S03]  /*1f20*/  LEA R6, R20, R3, 0x18 ;  /* 0x0000000314067211 */ /* 0x002fc600078ec0ff */
[----:B------:R-:W0:Y:S01]  /*1f30*/  @!P0 LDC.64 R4, c[0x0][0x3b8] ;  /* 0x0000ee00ff048b82 */ /* 0x000e220000000a00 */
[----:B------:R-:W-:Y:S02]  /*1f40*/  @!P1 LEA R8, R20, R7, 0x18 ;  /* 0x0000000714089211 */ /* 0x000fe400078ec0ff */
[----:B------:R-:W-:-:S03]  /*1f50*/  LEA R6, R19, R6, 0x3 ;  /* 0x0000000613067211 */ /* 0x000fc600078e18ff */
[----:B------:R-:W-:Y:S02]  /*1f60*/  @!P1 IMAD R8, R19, 0x8, R8 ;  /* 0x0000000813089824 */ /* 0x000fe400078e0208 */
        /* <DEDUP_REMOVED lines=14> */
.L_x_426:
[----:B------:R-:W-:Y:S01]  /*2050*/  ISETP.NE.AND P0, PT, R19, RZ, PT ;  /* 0x000000ff1300720c */ /* 0x000fe20003f05270 */
[----:B-1----:R-:W-:-:S12]  /*2060*/  FADD.FTZ R14, R6, R14 ;  /* 0x0000000e060e7221 */ /* 0x002fd80000010000 */
[----:B------:R-:W-:Y:S05]  /*2070*/  @P0 BRA `(.L_x_289) ;  /* 0x00000000004c0947 */ /* 0x000fea0003800000 */
[----:B------:R-:W1:Y:S02]  /*2080*/  LDCU.64 UR4, c[0x0][0x438] ;  /* 0x00008700ff0477ac */ /* 0x000e640008000a00 */
[----:B-1----:R-:W-:Y:S01]  /*2090*/  ISETP.NE.U32.AND P0, PT, RZ, UR4, PT ;  /* 0x00000004ff007c0c */ /* 0x002fe2000bf05070 */
[----:B------:R-:W1:Y:S03]  /*20a0*/  LDCU UR4, c[0x0][0x410] ;  /* 0x00008200ff0477ac */ /* 0x000e660008000800 */
[----:B------:R-:W-:-:S13]  /*20b0*/  ISETP.NE.AND.EX P0, PT, RZ, UR5, PT, P0 ;  /* 0x00000005ff007c0c */ /* 0x000fda000bf05300 */
[----:B------:R-:W0:Y:S01]  /*20c0*/  @P0 LDC R8, c[0x0][0x440] ;  /* 0x00011000ff080b82 */ /* 0x000e220000000800 */
[----:B-----5:R-:W-:-:S07]  /*20d0*/  @P0 IADD3 R3, PT, PT, R25, -R18, RZ ;  /* 0x8000001219030210 */ /* 0x020fce0007ffe0ff */
[----:B------:R-:W2:Y:S01]  /*20e0*/  @P0 LDC.64 R4, c[0x0][0x438] ;  /* 0x00010e00ff040b82 */ /* 0x000ea20000000a00 */
[----:B0-----:R-:W-:-:S04]  /*20f0*/  @P0 IMAD R6, R8, UR39, R3 ;  /* 0x0000002708060c24 */ /* 0x001fc8000f8e0203 */
[----:B------:R-:W-:-:S04]  /*2100*/  @P0 IMAD R3, R6, R8, R3 ;  /* 0x0000000806030224 */ /* 0x000fc800078e0203 */
[----:B--2---:R-:W-:-:S06]  /*2110*/  @P0 IMAD.WIDE R4, R3, 0x2, R4 ;  /* 0x0000000203040825 */ /* 0x004fcc00078e0204 */
[----:B------:R-:W2:Y:S01]  /*2120*/  @P0 LDG.E.U16 R4, desc[UR36][R4.64] ;  /* 0x0000002404040981 */ /* 0x000ea2000c1e1500 */
[----:B------:R-:W-:Y:S01]  /*2130*/  VIADD R3, R10, 0x210 ;  /* 0x000002100a037836 */ /* 0x000fe20000000000 */
[----:B------:R-:W-:Y:S01]  /*2140*/  IADD3 R6, PT, PT, R23, -R0, RZ ;  /* 0x8000000017067210 */ /* 0x000fe20007ffe0ff */
[----:B-1----:R-:W-:-:S03]  /*2150*/  FMUL.FTZ R74, R14, UR4 ;  /* 0x000000040e4a7c20 */ /* 0x002fc60008410000 */
[----:B------:R-:W-:-:S05]  /*2160*/  LEA R7, R20, R3, 0x18 ;  /* 0x0000000314077211 */ /* 0x000fca00078ec0ff */
[----:B------:R-:W-:Y:S02]  /*2170*/  IMAD R7, R6, 0x4, R7 ;  /* 0x0000000406077824 */ /* 0x000fe400078e0207 */
[----:B--2---:R-:W-:-:S05]  /*2180*/  @P0 HADD2.F32 R3, -RZ, R4.H0_H0 ;  /* 0x20000004ff030230 */ /* 0x004fca0000004100 */
[----:B------:R-:W-:-:S05]  /*2190*/  @P0 FADD.FTZ R74, R74, R3 ;  /* 0x000000034a4a0221 */ /* 0x000fca0000010000 */
[----:B------:R3:W-:Y:S02]  /*21a0*/  STS [R7+-0x4], R74 ;  /* 0xfffffc4a07007388 */ /* 0x0007e40000000800 */
.L_x_289:
[----:B------:R-:W-:Y:S05]  /*21b0*/  WARPSYNC.ALL ;  /* 0x0000000000007948 */ /* 0x000fea0003800000 */
[----:B------:R-:W0:Y:S08]  /*21c0*/  S2UR UR15, SR_CgaCtaId ;  /* 0x00000000000f79c3 */ /* 0x000e300000008800 */
[----:B------:R-:W-:Y:S01]  /*21d0*/  BAR.SYNC.DEFER_BLOCKING 0x0 ;  /* 0x0000000000007b1d */ /* 0x000fe20000010000 */
[----:B------:R-:W-:-:S02]  /*21e0*/  LOP3.LUT R24, R24, 0xc, RZ, 0xc0, !PT ;  /* 0x0000000c18187812 */ /* 0x000fc400078ec0ff */
[----:B------:R-:W-:Y:S02]  /*21f0*/  IADD3 R25, PT, PT, R25, 0x7, -R0 ;  /* 0x0000000719197810 */ /* 0x000fe40007ffe800 */
[----:B------:R-:W-:Y:S01]  /*2200*/  SHF.R.U32.HI R11, RZ, 0x2, R19 ;  /* 0x00000002ff0b7819 */ /* 0x000fe20000011613 */
[----:B------:R-:W-:Y:S01]  /*2210*/  UMOV UR14, 0x400 ;  /* 0x00000400000e7882 */ /* 0x000fe20000000000 */
[----:B------:R-:W1:Y:S01]  /*2220*/  LDCU UR5, c[0x0][0x40c] ;  /* 0x00008180ff0577ac */ /* 0x000e620008000800 */
[----:B------:R-:W-:Y:S01]  /*2230*/  SHF.R.S32.HI R12, RZ, 0x1f, R25 ;  /* 0x0000001fff0c7819 */ /* 0x000fe20000011419 */
[----:B------:R-:W-:-:S03]  /*2240*/  UIADD3 UR4, UPT, UPT, UR14, 0x10, URZ ;  /* 0x000000100e047890 */ /* 0x000fc6000fffe0ff */
[----:B------:R-:W-:Y:S01]  /*2250*/  LEA.HI R12, R12, R25, RZ, 0x3 ;  /* 0x000000190c0c7211 */ /* 0x000fe200078f18ff */
[----:B------:R-:W2:Y:S03]  /*2260*/  LDCU UR19, c[0x0][0x40c] ;  /* 0x00008180ff1377ac */ /* 0x000ea60008000800 */
[----:B------:R-:W-:Y:S01]  /*2270*/  LOP3.LUT R44, R12, 0xfffffff8, RZ, 0xc0, !PT ;  /* 0xfffffff80c2c7812 */ /* 0x000fe200078ec0ff */
[----:B------:R-:W2:Y:S01]  /*2280*/  LDCU UR18, c[0x0][0x3f8] ;  /* 0x00007f00ff1277ac */ /* 0x000ea20008000800 */
[----:B------:R-:W-:Y:S02]  /*2290*/  SHF.L.U32 R12, R19, 0x1, RZ ;  /* 0x00000001130c7819 */ /* 0x000fe400000006ff */
[----:B------:R-:W-:Y:S01]  /*22a0*/  ISETP.GE.AND P0, PT, R11, R44, PT ;  /* 0x0000002c0b00720c */ /* 0x000fe20003f06270 */
[----:B------:R-:W2:Y:S01]  /*22b0*/  LDCU UR20, c[0x0][0x410] ;  /* 0x00008200ff1477ac */ /* 0x000ea20008000800 */
[----:B------:R-:W-:Y:S01]  /*22c0*/  LOP3.LUT R12, R12, 0x6, RZ, 0xc0, !PT ;  /* 0x000000060c0c7812 */ /* 0x000fe200078ec0ff */
[----:B0-----:R-:W-:-:S02]  /*22d0*/  ULEA UR4, UR15, UR4, 0x18 ;  /* 0x000000040f047291 */ /* 0x001fc4000f8ec0ff */
[----:B-1----:R-:W-:Y:S01]  /*22e0*/  UISETP.NE.AND UP0, UPT, UR5, URZ, UPT ;  /* 0x000000ff0500728c */ /* 0x002fe2000bf05270 */
[----:B------:R-:W0:Y:S01]  /*22f0*/  LDCU.64 UR8, c[0x0][0x3c8] ;  /* 0x00007900ff0877ac */ /* 0x000e220008000a00 */
[----:B------:R-:W1:Y:S05]  /*2300*/  LDCU.64 UR10, c[0x0][0x3b8] ;  /* 0x00007700ff0a77ac */ /* 0x000e6a0008000a00 */
[----:B------:R0:W0:Y:S01]  /*2310*/  LDS R72, [R24+UR4] ;  /* 0x0000000418487984 */ /* 0x0000220008000800 */
[----:B------:R-:W0:Y:S03]  /*2320*/  LDCU.64 UR22, c[0x0][0x438] ;  /* 0x00008700ff1677ac */ /* 0x000e260008000a00 */
[----:B------:R0:W0:Y:S01]  /*2330*/  LDS R73, [R24+UR4+0x10] ;  /* 0x0000100418497984 */ /* 0x0000220008000800 */
[----:B------:R-:W0:Y:S03]  /*2340*/  LDCU.64 UR12, c[0x0][0x448] ;  /* 0x00008900ff0c77ac */ /* 0x000e260008000a00 */
[----:B------:R0:W0:Y:S04]  /*2350*/  LDS R70, [R24+UR4+0x20] ;  /* 0x0000200418467984 */ /* 0x0000280008000800 */
[----:B------:R0:W0:Y:S04]  /*2360*/  LDS R71, [R24+UR4+0x30] ;  /* 0x0000300418477984 */ /* 0x0000280008000800 */
[----:B------:R0:W0:Y:S04]  /*2370*/  LDS R68, [R24+UR4+0x40] ;  /* 0x0000400418447984 */ /* 0x0000280008000800 */
[----:B------:R0:W0:Y:S04]  /*2380*/  LDS R69, [R24+UR4+0x50] ;  /* 0x0000500418457984 */ /* 0x0000280008000800 */
[----:B------:R0:W0:Y:S04]  /*2390*/  LDS R3, [R24+UR4+0x60] ;  /* 0x0000600418037984 */ /* 0x0000280008000800 */
[----:B------:R0:W0:Y:S04]  /*23a0*/  LDS R4, [R24+UR4+0x70] ;  /* 0x0000700418047984 */ /* 0x0000280008000800 */
[----:B------:R0:W0:Y:S04]  /*23b0*/  LDS R5, [R24+UR4+0x80] ;  /* 0x0000800418057984 */ /* 0x0000280008000800 */
[----:B------:R0:W0:Y:S04]  /*23c0*/  LDS R6, [R24+UR4+0x90] ;  /* 0x0000900418067984 */ /* 0x0000280008000800 */
[----:B---3--:R3:W0:Y:S04]  /*23d0*/  LDS R7, [R24+UR4+0xa0] ;  /* 0x0000a00418077984 */ /* 0x0086280008000800 */
[----:B------:R3:W0:Y:S04]  /*23e0*/  LDS R8, [R24+UR4+0xb0] ;  /* 0x0000b00418087984 */ /* 0x0006280008000800 */
[----:B------:R3:W0:Y:S04]  /*23f0*/  LDS R9, [R24+UR4+0xc0] ;  /* 0x0000c00418097984 */ /* 0x0006280008000800 */
[----:B------:R3:W0:Y:S04]  /*2400*/  LDS R10, [R24+UR4+0xd0] ;  /* 0x0000d004180a7984 */ /* 0x0006280008000800 */
[----:B------:R3:W0:Y:S04]  /*2410*/  LDS R20, [R24+UR4+0xe0] ;  /* 0x0000e00418147984 */ /* 0x0006280008000800 */
[----:B------:R3:W0:Y:S01]  /*2420*/  LDS R21, [R24+UR4+0xf0] ;  /* 0x0000f00418157984 */ /* 0x0006220008000800 */
[----:B------:R-:W4:Y:S02]  /*2430*/  LDCU UR4, c[0x0][0x3f0] ;  /* 0x00007e00ff0477ac */ /* 0x000f240008000800 */
[----:B----4-:R-:W-:-:S04]  /*2440*/  UIMAD UR4, UR40, UR4, UR39 ;  /* 0x00000004280472a4 */ /* 0x010fc8000f8e0227 */
[----:B------:R-:W-:Y:S01]  /*2450*/  UIMAD UR4, UR4, 0x60, URZ ;  /* 0x00000060040478a4 */ /* 0x000fe2000f8e02ff */
[----:B-123--:R-:W-:Y:S11]  /*2460*/  BRA.U UP0, `(.L_x_291) ;  /* 0x00000001004c7547 */ /* 0x00eff6000b800000 */
[----:B------:R-:W-:-:S04]  /*2470*/  UIADD3 UR5, UPT, UPT, UR14, 0x110, URZ ;  /* 0x000001100e057890 */ /* 0x000fc8000fffe0ff */
[----:B------:R-:W-:-:S06]  /*2480*/  ULEA UR5, UR15, UR5, 0x18 ;  /* 0x000000050f057291 */ /* 0x000fcc000f8ec0ff */
[----:B------:R-:W-:-:S05]  /*2490*/  LEA R13, R12, UR5, 0x1 ;  /* 0x000000050c0d7c11 */ /* 0x000fca000f8e08ff */
[----:B0-----:R1:W2:Y:S04]  /*24a0*/  LDS R24, [R13] ;  /* 0x000000000d187984 */ /* 0x0012a80000000800 */
[----:B------:R1:W3:Y:S04]  /*24b0*/  LDS R25, [R13+0x10] ;  /* 0x000010000d197984 */ /* 0x0002e80000000800 */
[----:B------:R1:W4:Y:S04]  /*24c0*/  LDS R26, [R13+0x20] ;  /* 0x000020000d1a7984 */ /* 0x0003280000000800 */
[----:B------:R1:W0:Y:S04]  /*24d0*/  LDS R27, [R13+0x30] ;  /* 0x000030000d1b7984 */ /* 0x0002280000000800 */
        /* <DEDUP_REMOVED lines=11> */
[----:B--234-:R1:W0:Y:S02]  /*2590*/  LDS R39, [R13+0xf0] ;  /* 0x0000f0000d277984 */ /* 0x01c2240000000800 */
.L_x_291:
[----:B------:R-:W-:Y:S04]  /*25a0*/  BSSY B0, `(.L_x_292) ;  /* 0x000034e000007945 */ /* 0x000fe80003800000 */
[----:B------:R-:W-:Y:S05]  /*25b0*/  @P0 BRA `(.L_x_293) ;  /* 0x0000003400300947 */ /* 0x000fea0003800000 */
[----:B------:R-:W-:Y:S01]  /*25c0*/  IABS R40, R45 ;  /* 0x0000002d00287213 */ /* 0x000fe20000000000 */
[----:B------:R-:W2:Y:S01]  /*25d0*/  S2R R14, SR_CTAID.X ;  /* 0x00000000000e7919 */ /* 0x000ea20000002500 */
[----:B------:R-:W3:Y:S01]  /*25e0*/  LDCU UR16, c[0x0][0x3f8] ;  /* 0x00007f00ff1077ac */ /* 0x000ee20008000800 */
[----:B------:R-:W4:Y:S01]  /*25f0*/  LDC.64 R76, c[0x0][0x450] ;  /* 0x00011400ff4c7b82 */ /* 0x000f220000000a00 */
[----:B------:R-:W1:Y:S01]  /*2600*/  I2F.RP R41, R40 ;  /* 0x0000002800297306 */ /* 0x000e620000209400 */
[----:B------:R-:W-:Y:S01]  /*2610*/  IMAD.IADD R48, R11, 0x1, R0 ;  /* 0x000000010b307824 */ /* 0x000fe200078e0200 */
[----:B------:R-:W2:Y:S01]  /*2620*/  LDCU UR17, c[0x0][0x440] ;  /* 0x00008800ff1177ac */ /* 0x000ea20008000800 */
[----:B------:R-:W-:Y:S01]  /*2630*/  IMAD R45, R45, 0x60, RZ ;  /* 0x000000602d2d7824 */ /* 0x000fe200078e02ff */
[----:B------:R-:W-:Y:S01]  /*2640*/  LOP3.LUT R49, R19, 0x3fc, RZ, 0xc0, !PT ;  /* 0x000003fc13317812 */ /* 0x000fe200078ec0ff */
[----:B------:R-:W0:Y:S01]  /*2650*/  LDCU.64 UR6, c[0x0][0x420] ;  /* 0x00008400ff0677ac */ /* 0x000e220008000a00 */
[----:B------:R-:W-:Y:S01]  /*2660*/  IADD3 R44, PT, PT, R44, R0, RZ ;  /* 0x000000002c2c7210 */ /* 0x000fe20007ffe0ff */
[----:B------:R-:W-:-:S04]  /*2670*/  UIADD3 UR5, UPT, UPT, UR14, 0x210, URZ ;  /* 0x000002100e057890 */ /* 0x000fc8000fffe0ff */
[----:B------:R-:W-:Y:S01]  /*2680*/  ULEA UR5, UR15, UR5, 0x18 ;  /* 0x000000050f057291 */ /* 0x000fe2000f8ec0ff */
[----:B-1----:R-:W1:Y:S01]  /*2690*/  MUFU.RCP R41, R41 ;  /* 0x0000002900297308 */ /* 0x002e620000001000 */
[----:B---3--:R-:W-:-:S04]  /*26a0*/  IMAD R47, R45, UR16, RZ ;  /* 0x000000102d2f7c24 */ /* 0x008fc8000f8e02ff */
[----:B------:R-:W-:Y:S02]  /*26b0*/  IADD3 R49, PT, PT, R49, UR5, RZ ;  /* 0x0000000531317c10 */ /* 0x000fe4000fffe0ff */
[----:B0-----:R-:W-:Y:S02]  /*26c0*/  ISETP.NE.U32.AND P0, PT, RZ, UR6, PT ;  /* 0x00000006ff007c0c */ /* 0x001fe4000bf05070 */
[----:B------:R-:W-:Y:S02]  /*26d0*/  IADD3 R42, P1, P2, R17, UR6, R48 ;  /* 0x00000006112a7c10 */ /* 0x000fe4000fa3e030 */
[----:B------:R-:W-:Y:S01]  /*26e0*/  ISETP.NE.AND.EX P0, PT, RZ, UR7, PT, P0 ;  /* 0x00000007ff007c0c */ /* 0x000fe2000bf05300 */
[----:B--2---:R-:W-:Y:S02]  /*26f0*/  IMAD R15, R22, UR16, R14 ;  /* 0x00000010160f7c24 */ /* 0x004fe4000f8e020e */
[----:B------:R-:W-:Y:S02]  /*2700*/  IMAD R11, R14, UR17, R23 ;  /* 0x000000110e0b7c24 */ /* 0x000fe4000f8e0217 */
[----:B-1----:R-:W-:-:S02]  /*2710*/  VIADD R13, R41, 0xffffffe ;  /* 0x0ffffffe290d7836 */ /* 0x002fc40000000000 */
[----:B------:R-:W-:Y:S02]  /*2720*/  IMAD R15, R15, 0x60, R12 ;  /* 0x000000600f0f7824 */ /* 0x000fe400078e020c */
[----:B------:R-:W-:Y:S02]  /*2730*/  HFMA2 R12, -RZ, RZ, 0, 0 ;  /* 0x00000000ff0c7431 */ /* 0x000fe400000001ff */
[----:B------:R-:W-:Y:S01]  /*2740*/  VIADD R11, R11, 0xffffffff ;  /* 0xffffffff0b0b7836 */ /* 0x000fe20000000000 */
[----:B------:R-:W0:Y:S01]  /*2750*/  F2I.FTZ.U32.TRUNC.NTZ R13, R13 ;  /* 0x0000000d000d7305 */ /* 0x000e22000021f000 */
[----:B----4-:R-:W-:-:S04]  /*2760*/  IMAD.WIDE R76, R15, 0x2, R76 ;  /* 0x000000020f4c7825 */ /* 0x010fc800078e024c */
[----:B------:R-:W-:Y:S02]  /*2770*/  IMAD R46, R11, UR17, R48 ;  /* 0x000000110b2e7c24 */ /* 0x000fe4000f8e0230 */
[----:B------:R-:W-:Y:S01]  /*2780*/  VIADD R48, R48, 0x1 ;  /* 0x0000000130307836 */ /* 0x000fe20000000000 */
[----:B0-----:R-:W-:-:S05]  /*2790*/  IADD3 R43, PT, PT, RZ, -R13, RZ ;  /* 0x8000000dff2b7210 */ /* 0x001fca0007ffe0ff */
[----:B------:R-:W-:Y:S01]  /*27a0*/  IMAD R41, R43, R40, RZ ;  /* 0x000000282b297224 */ /* 0x000fe200078e02ff */
[----:B------:R-:W-:-:S03]  /*27b0*/  IADD3.X R43, PT, PT, R16, UR7, RZ, P1, P2 ;  /* 0x00000007102b7c10 */ /* 0x000fc60008fe44ff */
[----:B------:R-:W-:-:S07]  /*27c0*/  IMAD.HI.U32 R41, R13, R41, R12 ;  /* 0x000000290d297227 */ /* 0x000fce00078e000c */
.L_x_360:
[----:B------:R-:W2:Y:S01]  /*27d0*/  @P0 LDG.E.U8 R75, desc[UR36][R42.64] ;  /* 0x000000242a4b0981 */ /* 0x000ea2000c1e1100 */
[----:B0-----:R-:W0:Y:S01]  /*27e0*/  LDC R11, c[0x0][0x3f4] ;  /* 0x0000fd00ff0b7b82 */ /* 0x001e220000000800 */
[----:B------:R-:W-:Y:S01]  /*27f0*/  VIADD R50, R48, 0xffffffff ;  /* 0xffffffff30327836 */ /* 0x000fe20000000000 */
[----:B------:R-:W-:Y:S01]  /*2800*/  BSSY.RECONVERGENT B1, `(.L_x_294) ;  /* 0x000003b000017945 */ /* 0x000fe20003800200 */
[----:B------:R-:W-:-:S03]  /*2810*/  VIADD R51, R23, 0xffffffff ;  /* 0xffffffff17337836 */ /* 0x000fc60000000000 */
[----:B------:R-:W-:Y:S02]  /*2820*/  IABS R14, R50 ;  /* 0x00000032000e7213 */ /* 0x000fe40000000000 */
        /* <DEDUP_REMOVED lines=9> */
[----:B------:R-:W-:Y:S02]  /*28c0*/  @!P1 IADD3 R12, PT, PT, R12, -R15, RZ ;  /* 0x8000000f0c0c9210 */ /* 0x000fe40007ffe0ff */
[----:B------:R-:W-:Y:S02]  /*28d0*/  ISETP.GE.AND P1, PT, R50, R51, PT ;  /* 0x000000333200720c */ /* 0x000fe40003f26270 */
[----:B------:R-:W-:Y:S02]  /*28e0*/  @!P2 IADD3 R12, PT, PT, -R12, RZ, RZ ;  /* 0x000000ff0c0ca210 */ /* 0x000fe40007ffe1ff */
[----:B------:R-:W-:-:S05]  /*28f0*/  @!P3 LOP3.LUT R12, RZ, R11, RZ, 0x33, !PT ;  /* 0x0000000bff0cb212 */ /* 0x000fca00078e33ff */
[----:B----4-:R-:W-:Y:S01]  /*2900*/  IMAD.SHL.U32 R78, R12, 0x8, RZ ;  /* 0x000000080c4e7824 */ /* 0x010fe200078e00ff */
[----:B--2---:R-:W-:-:S03]  /*2910*/  ISETP.NE.AND P2, PT, R75, RZ, P0 ;  /* 0x000000ff4b00720c */ /* 0x004fc60000745270 */
[----:B------:R-:W-:Y:S10]  /*2920*/  @P1 BRA `(.L_x_295) ;  /* 0x0000000000a01947 */ /* 0x000ff40003800000 */
[----:B------:R-:W-:Y:S01]  /*2930*/  ISETP.GE.AND P1, PT, R78, R45, PT ;  /* 0x0000002d4e00720c */ /* 0x000fe20003f26270 */
[----:B------:R-:W-:Y:S01]  /*2940*/  BSSY.RECONVERGENT B2, `(.L_x_296) ;  /* 0x0000012000027945 */ /* 0x000fe20003800200 */
[----:B------:R-:W-:-:S11]  /*2950*/  MOV R53, RZ ;  /* 0x000000ff00357202 */ /* 0x000fd60000000f00 */
[----:B------:R-:W-:Y:S05]  /*2960*/  @P1 BRA `(.L_x_297) ;  /* 0x00000000003c1947 */ /* 0x000fea0003800000 */
[----:B------:R-:W-:-:S05]  /*2970*/  IADD3 R13, P3, PT, R17, R12, RZ ;  /* 0x0000000c110d7210 */ /* 0x000fca0007f7e0ff */
[----:B------:R-:W-:Y:S01]  /*2980*/  IMAD.X R14, RZ, RZ, R16, P3 ;  /* 0x000000ffff0e7224 */ /* 0x000fe200018e0610 */
[----:B------:R-:W-:-:S04]  /*2990*/  LEA R80, P3, R13, UR8, 0x2 ;  /* 0x000000080d507c11 */ /* 0x000fc8000f8610ff */
[----:B------:R-:W-:-:S05]  /*29a0*/  LEA.HI.X R81, R13, UR9, R14, 0x2, P3 ;  /* 0x000000090d517c11 */ /* 0x000fca00098f140e */
[----:B------:R-:W2:Y:S01]  /*29b0*/  LDG.E R80, desc[UR36][R80.64] ;  /* 0x0000002450507981 */ /* 0x000ea2000c1e1900 */
[----:B------:R-:W-:-:S04]  /*29c0*/  SHF.L.U32 R13, R19, 0x1, RZ ;  /* 0x00000001130d7819 */ /* 0x000fc800000006ff */
[----:B------:R-:W-:-:S05]  /*29d0*/  LOP3.LUT R14, R13, 0x6, RZ, 0xc0, !PT ;  /* 0x000000060d0e7812 */ /* 0x000fca00078ec0ff */
[----:B------:R-:W-:-:S05]  /*29e0*/  IMAD R14, R11, UR4, R14 ;  /* 0x000000040b0e7c24 */ /* 0x000fca000f8e020e */
[----:B------:R-:W-:Y:S01]  /*29f0*/  SHF.R.S32.HI R82, RZ, 0x1f, R14 ;  /* 0x0000001fff527819 */ /* 0x000fe2000001140e */
[----:B--2---:R-:W-:-:S05]  /*2a00*/  IMAD R13, R47, R80, R78 ;  /* 0x000000502f0d7224 */ /* 0x004fca00078e024e */
[----:B------:R-:W-:-:S04]  /*2a10*/  IADD3 R15, P3, PT, R13, R14, RZ ;  /* 0x0000000e0d0f7210 */ /* 0x000fc80007f7e0ff */
[----:B------:R-:W-:Y:S02]  /*2a20*/  LEA.HI.X.SX32 R82, R13, R82, 0x1, P3 ;  /* 0x000000520d527211 */ /* 0x000fe400018f0eff */
[----:B------:R-:W-:-:S04]  /*2a30*/  LEA R14, P3, R15, UR10, 0x1 ;  /* 0x0000000a0f0e7c11 */ /* 0x000fc8000f8608ff */
[----:B------:R-:W-:-:S05]  /*2a40*/  LEA.HI.X R15, R15, UR11, R82, 0x1, P3 ;  /* 0x0000000b0f0f7c11 */ /* 0x000fca00098f0c52 */
[----:B------:R0:W5:Y:S04]  /*2a50*/  LDG.E R53, desc[UR36][R14.64] ;  /* 0x000000240e357981 */ /* 0x000168000c1e1900 */
.L_x_297:
[----:B------:R-:W-:Y:S05]  /*2a60*/  BSYNC.RECONVERGENT B2 ;  /* 0x0000000000027941 */ /* 0x000fea0003800200 */
.L_x_296:
[----:B------:R-:W-:-:S09]  /*2a70*/  UISETP.NE.AND UP0, UPT, UR19, URZ, UPT ;  /* 0x000000ff1300728c */ /* 0x000fd2000bf05270 */
[----:B------:R-:W-:Y:S05]  /*2a80*/  BRA.U UP0, `(.L_x_295) ;  /* 0x0000000100487547 */ /* 0x000fea000b800000 */
[----:B------:R-:W-:Y:S01]  /*2a90*/  ISETP.NE.AND P4, PT, R2, RZ, PT ;  /* 0x000000ff0200720c */ /* 0x000fe20003f85270 */
[----:B------:R-:W1:Y:S01]  /*2aa0*/  @!P1 S2R R13, SR_CTAID.Y ;  /* 0x00000000000d9919 */ /* 0x000e620000002600 */
[----:B------:R-:W1:Y:S01]  /*2ab0*/  @!P1 LDC R75, c[0x0][0x3f8] ;  /* 0x0000fe00ff4b9b82 */ /* 0x000e620000000800 */
[----:B------:R-:W1:Y:S07]  /*2ac0*/  @!P1 S2R R82, SR_CTAID.X ;  /* 0x0000000000529919 */ /* 0x000e6e0000002500 */
[----:B0-----:R-:W0:Y:S03]  /*2ad0*/  @!P1 LDC.64 R14, c[0x0][0x3b8] ;  /* 0x0000ee00ff0e9b82 */ /* 0x001e260000000a00 */
[----:B------:R-:W2:Y:S01]  /*2ae0*/  @P4 LDG.E R80, desc[UR36][R76.64] ;  /* 0x000000244c504981 */ /* 0x000ea2000c1e1900 */
[----:B------:R-:W-:-:S02]  /*2af0*/  @!P1 IMAD.SHL.U32 R79, R19, 0x2, RZ ;  /* 0x00000002134f9824 */ /* 0x000fc400078e00ff */
[----:B-----5:R-:W-:-:S03]  /*2b00*/  HFMA2 R53, R53, 1, 1, R24 ;  /* 0x3c003c0035357831 */ /* 0x020fc60000000018 */
[----:B------:R-:W-:Y:S01]  /*2b10*/  @!P1 LOP3.LUT R84, R79, 0x6, RZ, 0xc0, !PT ;  /* 0x000000064f549812 */ /* 0x000fe200078ec0ff */
[----:B-1----:R-:W-:-:S04]  /*2b20*/  @!P1 IMAD R82, R13, R75, R82 ;  /* 0x0000004b0d529224 */ /* 0x002fc800078e0252 */
[----:B------:R-:W-:-:S04]  /*2b30*/  @!P1 IMAD R13, R82, R11, RZ ;  /* 0x0000000b520d9224 */ /* 0x000fc800078e02ff */
[----:B------:R-:W-:-:S05]  /*2b40*/  @!P1 IMAD R13, R13, 0x60, R84 ;  /* 0x000000600d0d9824 */ /* 0x000fca00078e0254 */
[----:B------:R-:W-:-:S04]  /*2b50*/  @!P1 IADD3 R75, P3, PT, R78, R13, RZ ;  /* 0x0000000d4e4b9210 */ /* 0x000fc80007f7e0ff */
[----:B------:R-:W-:Y:S02]  /*2b60*/  @!P1 LEA.HI.X.SX32 R82, R13, RZ, 0x1, P3 ;  /* 0x000000ff0d529211 */ /* 0x000fe400018f0eff */
[----:B0-----:R-:W-:-:S04]  /*2b70*/  @!P1 LEA R14, P3, R75, R14, 0x1 ;  /* 0x0000000e4b0e9211 */ /* 0x001fc800078608ff */
[----:B------:R-:W-:Y:S01]  /*2b80*/  @!P1 LEA.HI.X R15, R75, R15, R82, 0x1, P3 ;  /* 0x0000000f4b0f9211 */ /* 0x000fe200018f0c52 */
[----:B--2---:R-:W-:-:S05]  /*2b90*/  @P4 HMUL2 R53, R53, R80 ;  /* 0x0000005035354232 */ /* 0x004fca0000000000 */
[----:B------:R1:W-:Y:S03]  /*2ba0*/  @!P1 STG.E desc[UR36][R14.64], R53 ;  /* 0x000000350e009986 */ /* 0x0003e6000c101924 */
.L_x_295:
[----:B------:R-:W-:Y:S05]  /*2bb0*/  BSYNC.RECONVERGENT B1 ;  /* 0x0000000000017941 */ /* 0x000fea0003800200 */
.L_x_294:
[----:B------:R-:W-:Y:S01]  /*2bc0*/  ISETP.GE.AND P1, PT, R50, R51, PT ;  /* 0x000000333200720c */ /* 0x000fe20003f26270 */
[----:B------:R-:W-:Y:S01]  /*2bd0*/  BSSY.RECONVERGENT B1, `(.L_x_298) ;  /* 0x0000057000017945 */ /* 0x000fe20003800200 */
[----:B------:R-:W-:-:S11]  /*2be0*/  IADD3 R82, PT, PT, R12, R11, RZ ;  /* 0x0000000b0c527210 */ /* 0x000fd60007ffe0ff */
[----:B------:R-:W-:Y:S05]  /*2bf0*/  @P1 BRA `(.L_x_299) ;  /* 0x0000000400501947 */ /* 0x000fea0003800000 */
[----:B------:R-:W-:Y:S01]  /*2c00*/  IMAD.SHL.U32 R86, R82, 0x8, RZ ;  /* 0x0000000852567824 */ /* 0x000fe200078e00ff */
[----:B------:R-:W-:Y:S01]  /*2c10*/  LEA R84, R11, R78, 0x4 ;  /* 0x0000004e0b547211 */ /* 0x000fe200078e20ff */
[----:B------:R-:W-:Y:S01]  /*2c20*/  BSSY.RECONVERGENT B2, `(.L_x_300) ;  /* 0x0000014000027945 */ /* 0x000fe20003800200 */
[----:B------:R-:W-:Y:S02]  /*2c30*/  IMAD.MOV.U32 R52, RZ, RZ, RZ ;  /* 0x000000ffff347224 */ /* 0x000fe400078e00ff */
[-C--:B------:R-:W-:Y:S02]  /*2c40*/  ISETP.GE.AND P3, PT, R86, R45.reuse, PT ;  /* 0x0000002d5600720c */ /* 0x080fe40003f66270 */
[----:B------:R-:W-:-:S11]  /*2c50*/  ISETP.GE.AND P4, PT, R84, R45, PT ;  /* 0x0000002d5400720c */ /* 0x000fd60003f86270 */
[----:B------:R-:W-:Y:S05]  /*2c60*/  @P3 BRA `(.L_x_301) ;  /* 0x00000000003c3947 */ /* 0x000fea0003800000 */
[----:B------:R-:W-:-:S04]  /*2c70*/  IADD3 R13, P5, PT, R17, R12, RZ ;  /* 0x0000000c110d7210 */ /* 0x000fc80007fbe0ff */
[----:B------:R-:W-:Y:S02]  /*2c80*/  IADD3.X R52, PT, PT, RZ, R16, RZ, P5, !PT ;  /* 0x00000010ff347210 */ /* 0x000fe40002ffe4ff */
[----:B01----:R-:W-:-:S04]  /*2c90*/  LEA R14, P5, R13, UR8, 0x2 ;  /* 0x000000080d0e7c11 */ /* 0x003fc8000f8a10ff */
[----:B------:R-:W-:-:S05]  /*2ca0*/  LEA.HI.X R15, R13, UR9, R52, 0x2, P5 ;  /* 0x000000090d0f7c11 */ /* 0x000fca000a8f1434 */
[----:B------:R-:W2:Y:S01]  /*2cb0*/  LDG.E R14, desc[UR36][R14.64] ;  /* 0x000000240e0e7981 */ /* 0x000ea2000c1e1900 */
[----:B------:R-:W-:-:S05]  /*2cc0*/  IMAD.SHL.U32 R13, R19, 0x2, RZ ;  /* 0x00000002130d7824 */ /* 0x000fca00078e00ff */
[----:B------:R-:W-:-:S05]  /*2cd0*/  LOP3.LUT R52, R13, 0x6, RZ, 0xc0, !PT ;  /* 0x000000060d347812 */ /* 0x000fca00078ec0ff */
[----:B------:R-:W-:Y:S02]  /*2ce0*/  IMAD R55, R11, UR4, R52 ;  /* 0x000000040b377c24 */ /* 0x000fe4000f8e0234 */
[----:B--2---:R-:W-:-:S05]  /*2cf0*/  IMAD R13, R47, R14, R86 ;  /* 0x0000000e2f0d7224 */ /* 0x004fca00078e0256 */
[----:B------:R-:W-:Y:S02]  /*2d00*/  SHF.R.S32.HI R52, RZ, 0x1f, R13 ;  /* 0x0000001fff347819 */ /* 0x000fe4000001140d */
[----:B------:R-:W-:-:S04]  /*2d10*/  IADD3 R13, P5, PT, R55, R13, RZ ;  /* 0x0000000d370d7210 */ /* 0x000fc80007fbe0ff */
[----:B------:R-:W-:Y:S02]  /*2d20*/  LEA.HI.X.SX32 R52, R55, R52, 0x1, P5 ;  /* 0x0000003437347211 */ /* 0x000fe400028f0eff */
[----:B------:R-:W-:-:S04]  /*2d30*/  LEA R80, P5, R13, UR10, 0x1 ;  /* 0x0000000a0d507c11 */ /* 0x000fc8000f8a08ff */
[----:B------:R-:W-:-:S05]  /*2d40*/  LEA.HI.X R81, R13, UR11, R52, 0x1, P5 ;  /* 0x0000000b0d517c11 */ /* 0x000fca000a8f0c34 */
[----:B------:R2:W5:Y:S04]  /*2d50*/  LDG.E R52, desc[UR36][R80.64] ;  /* 0x0000002450347981 */ /* 0x000568000c1e1900 */
.L_x_301:
[----:B------:R-:W-:Y:S05]  /*2d60*/  BSYNC.RECONVERGENT B2 ;  /* 0x0000000000027941 */ /* 0x000fea0003800200 */
.L_x_300:
[----:B------:R-:W-:Y:S01]  /*2d70*/  UISETP.NE.AND UP0, UPT, UR19, URZ, UPT ;  /* 0x000000ff1300728c */ /* 0x000fe2000bf05270 */
[----:B------:R-:W-:-:S08]  /*2d80*/  MOV R55, RZ ;  /* 0x000000ff00377202 */ /* 0x000fd00000000f00 */
[----:B------:R-:W-:Y:S05]  /*2d90*/  BRA.U UP0, `(.L_x_302) ;  /* 0x00000001004c7547 */ /* 0x000fea000b800000 */
[----:B------:R-:W-:Y:S01]  /*2da0*/  ISETP.NE.AND P6, PT, R2, RZ, PT ;  /* 0x000000ff0200720c */ /* 0x000fe20003fc5270 */
[----:B------:R-:W3:Y:S01]  /*2db0*/  @!P3 S2R R75, SR_CTAID.Y ;  /* 0x00000000004bb919 */ /* 0x000ee20000002600 */
[----:B------:R-:W3:Y:S01]  /*2dc0*/  @!P3 LDC R79, c[0x0][0x3f8] ;  /* 0x0000fe00ff4fbb82 */ /* 0x000ee20000000800 */
[----:B--2---:R-:W3:Y:S07]  /*2dd0*/  @!P3 S2R R80, SR_CTAID.X ;  /* 0x000000000050b919 */ /* 0x004eee0000002500 */
[----:B01----:R-:W0:Y:S03]  /*2de0*/  @!P3 LDC.64 R14, c[0x0][0x3b8] ;  /* 0x0000ee00ff0ebb82 */ /* 0x003e260000000a00 */
[----:B------:R-:W2:Y:S01]  /*2df0*/  @P6 LDG.E R13, desc[UR36][R76.64+0x10] ;  /* 0x000010244c0d6981 */ /* 0x000ea2000c1e1900 */
[----:B------:R-:W-:-:S02]  /*2e00*/  @!P3 IMAD.SHL.U32 R81, R19, 0x2, RZ ;  /* 0x000000021351b824 */ /* 0x000fc400078e00ff */
[----:B-----5:R-:W-:-:S03]  /*2e10*/  HADD2 R52, R52, R25 ;  /* 0x0000001934347230 */ /* 0x020fc60000000000 */
[----:B------:R-:W-:Y:S01]  /*2e20*/  @!P3 LOP3.LUT R81, R81, 0x6, RZ, 0xc0, !PT ;  /* 0x000000065151b812 */ /* 0x000fe200078ec0ff */
[----:B---3--:R-:W-:Y:S01]  /*2e30*/  @!P3 IMAD R80, R75, R79, R80 ;  /* 0x0000004f4b50b224 */ /* 0x008fe200078e0250 */
[----:B------:R-:W-:-:S03]  /*2e40*/  @!P3 SHF.R.S32.HI R75, RZ, 0x1f, R86 ;  /* 0x0000001fff4bb819 */ /* 0x000fc60000011456 */
[----:B------:R-:W-:-:S04]  /*2e50*/  @!P3 IMAD R80, R80, R11, RZ ;  /* 0x0000000b5050b224 */ /* 0x000fc800078e02ff */
[----:B------:R-:W-:-:S05]  /*2e60*/  @!P3 IMAD R80, R80, 0x60, R81 ;  /* 0x000000605050b824 */ /* 0x000fca00078e0251 */
[----:B------:R-:W-:-:S04]  /*2e70*/  @!P3 IADD3 R86, P5, PT, R80, R86, RZ ;  /* 0x000000565056b210 */ /* 0x000fc80007fbe0ff */
[----:B------:R-:W-:Y:S02]  /*2e80*/  @!P3 LEA.HI.X.SX32 R75, R80, R75, 0x1, P5 ;  /* 0x0000004b504bb211 */ /* 0x000fe400028f0eff */
[----:B0-----:R-:W-:-:S04]  /*2e90*/  @!P3 LEA R14, P5, R86, R14, 0x1 ;  /* 0x0000000e560eb211 */ /* 0x001fc800078a08ff */
[----:B------:R-:W-:Y:S01]  /*2ea0*/  @!P3 LEA.HI.X R15, R86, R15, R75, 0x1, P5 ;  /* 0x0000000f560fb211 */ /* 0x000fe200028f0c4b */
[----:B--2---:R-:W-:-:S05]  /*2eb0*/  @P6 HFMA2 R52, R52, R13, -RZ ;  /* 0x0000000d34346231 */ /* 0x004fca00001000ff */
[----:B------:R3:W-:Y:S03]  /*2ec0*/  @!P3 STG.E desc[UR36][R14.64], R52 ;  /* 0x000000340e00b986 */ /* 0x0007e6000c101924 */
.L_x_302:
[----:B------:R-:W-:Y:S04]  /*2ed0*/  BSSY.RECONVERGENT B2, `(.L_x_303) ;  /* 0x0000011000027945 */ /* 0x000fe80003800200 */
[----:B------:R-:W-:Y:S05]  /*2ee0*/  @P4 BRA `(.L_x_304) ;  /* 0x00000000003c4947 */ /* 0x000fea0003800000 */
[----:B------:R-:W-:-:S04]  /*2ef0*/  IADD3 R13, P3, PT, R17, R12, RZ ;  /* 0x0000000c110d7210 */ /* 0x000fc80007f7e0ff */
[----:B--2---:R-:W-:Y:S02]  /*2f00*/  IADD3.X R80, PT, PT, RZ, R16, RZ, P3, !PT ;  /* 0x00000010ff507210 */ /* 0x004fe40001ffe4ff */
[----:B01-3--:R-:W-:-:S04]  /*2f10*/  LEA R14, P3, R13, UR8, 0x2 ;  /* 0x000000080d0e7c11 */ /* 0x00bfc8000f8610ff */
        /* <DEDUP_REMOVED lines=12> */
.L_x_304:
[----:B------:R-:W-:Y:S05]  /*2fe0*/  BSYNC.RECONVERGENT B2 ;  /* 0x0000000000027941 */ /* 0x000fea0003800200 */
.L_x_303:
[----:B------:R-:W-:-:S09]  /*2ff0*/  UISETP.NE.AND UP0, UPT, UR19, URZ, UPT ;  /* 0x000000ff1300728c */ /* 0x000fd2000bf05270 */
[----:B------:R-:W-:Y:S05]  /*3000*/  BRA.U UP0, `(.L_x_299) ;  /* 0x00000001004c7547 */ /* 0x000fea000b800000 */
[----:B------:R-:W-:-:S13]  /*3010*/  ISETP.NE.AND P4, PT, R2, RZ, PT ;  /* 0x000000ff0200720c */ /* 0x000fda0003f85270 */
[----:B01-3--:R-:W3:Y:S01]  /*3020*/  @P4 LDG.E R14, desc[UR36][R76.64+0x20] ;  /* 0x000020244c0e4981 */ /* 0x00bee2000c1e1900 */
[----:B------:R-:W-:Y:S01]  /*3030*/  ISETP.GE.AND P3, PT, R84, R45, PT ;  /* 0x0000002d5400720c */ /* 0x000fe20003f66270 */
[----:B-----5:R-:W-:-:S04]  /*3040*/  HADD2 R55, R55, R26 ;  /* 0x0000001a37377230 */ /* 0x020fc80000000000 */
[----:B---3--:R-:W-:-:S08]  /*3050*/  @P4 HMUL2 R55, R55, R14 ;  /* 0x0000000e37374232 */ /* 0x008fd00000000000 */
[----:B------:R-:W-:Y:S05]  /*3060*/  @P3 BRA `(.L_x_299) ;  /* 0x0000000000343947 */ /* 0x000fea0003800000 */
        /* <DEDUP_REMOVED lines=12> */
[----:B------:R0:W-:Y:S04]  /*3130*/  STG.E desc[UR36][R14.64], R55 ;  /* 0x000000370e007986 */ /* 0x0001e8000c101924 */
.L_x_299:
[----:B------:R-:W-:Y:S05]  /*3140*/  BSYNC.RECONVERGENT B1 ;  /* 0x0000000000017941 */ /* 0x000fea0003800200 */
.L_x_298:
[----:B------:R-:W-:Y:S04]  /*3150*/  BSSY.RECONVERGENT B1, `(.L_x_305) ;  /* 0x000005a000017945 */ /* 0x000fe80003800200 */
[----:B------:R-:W-:Y:S05]  /*3160*/  @P1 BRA `(.L_x_306) ;  /* 0x0000000400601947 */ /* 0x000fea0003800000 */
[----:B------:R-:W-:Y:S01]  /*3170*/  IMAD R84, R11, 0x2, R82 ;  /* 0x000000020b547824 */ /* 0x000fe200078e0252 */
[----:B------:R-:W-:Y:S01]  /*3180*/  BSSY.RECONVERGENT B2, `(.L_x_307) ;  /* 0x0000014000027945 */ /* 0x000fe20003800200 */
[----:B------:R-:W-:-:S03]  /*3190*/  IMAD.MOV.U32 R54, RZ, RZ, RZ ;  /* 0x000000ffff367224 */ /* 0x000fc600078e00ff */
[----:B------:R-:W-:-:S04]  /*31a0*/  SHF.L.U32 R84, R84, 0x3, RZ ;  /* 0x0000000354547819 */ /* 0x000fc800000006ff */
[----:B------:R-:W-:-:S13]  /*31b0*/  ISETP.GE.AND P3, PT, R84, R45, PT ;  /* 0x0000002d5400720c */ /* 0x000fda0003f66270 */
[----:B------:R-:W-:Y:S05]  /*31c0*/  @P3 BRA `(.L_x_308) ;  /* 0x00000000003c3947 */ /* 0x000fea0003800000 */
[----:B------:R-:W-:-:S04]  /*31d0*/  IADD3 R13, P3, PT, R17, R12, RZ ;  /* 0x0000000c110d7210 */ /* 0x000fc80007f7e0ff */
[----:B------:R-:W-:Y:S02]  /*31e0*/  IADD3.X R54, PT, PT, RZ, R16, RZ, P3, !PT ;  /* 0x00000010ff367210 */ /* 0x000fe40001ffe4ff */
[----:B01-3--:R-:W-:-:S04]  /*31f0*/  LEA R14, P3, R13, UR8, 0x2 ;  /* 0x000000080d0e7c11 */ /* 0x00bfc8000f8610ff */
[----:B------:R-:W-:-:S05]  /*3200*/  LEA.HI.X R15, R13, UR9, R54, 0x2, P3 ;  /* 0x000000090d0f7c11 */ /* 0x000fca00098f1436 */
[----:B------:R-:W3:Y:S01]  /*3210*/  LDG.E R14, desc[UR36][R14.64] ;  /* 0x000000240e0e7981 */ /* 0x000ee2000c1e1900 */
[----:B------:R-:W-:-:S05]  /*3220*/  IMAD.SHL.U32 R13, R19, 0x2, RZ ;  /* 0x00000002130d7824 */ /* 0x000fca00078e00ff */
[----:B------:R-:W-:-:S05]  /*3230*/  LOP3.LUT R54, R13, 0x6, RZ, 0xc0, !PT ;  /* 0x000000060d367812 */ /* 0x000fca00078ec0ff */
[----:B------:R-:W-:Y:S02]  /*3240*/  IMAD R75, R11, UR4, R54 ;  /* 0x000000040b4b7c24 */ /* 0x000fe4000f8e0236 */
[----:B---3--:R-:W-:-:S05]  /*3250*/  IMAD R13, R47, R14, R84 ;  /* 0x0000000e2f0d7224 */ /* 0x008fca00078e0254 */
[----:B------:R-:W-:Y:S02]  /*3260*/  SHF.R.S32.HI R54, RZ, 0x1f, R13 ;  /* 0x0000001fff367819 */ /* 0x000fe4000001140d */
[----:B------:R-:W-:-:S04]  /*3270*/  IADD3 R13, P3, PT, R75, R13, RZ ;  /* 0x0000000d4b0d7210 */ /* 0x000fc80007f7e0ff */
[----:B------:R-:W-:Y:S02]  /*3280*/  LEA.HI.X.SX32 R54, R75, R54, 0x1, P3 ;  /* 0x000000364b367211 */ /* 0x000fe400018f0eff */
[----:B--2-4-:R-:W-:-:S04]  /*3290*/  LEA R80, P3, R13, UR10, 0x1 ;  /* 0x0000000a0d507c11 */ /* 0x014fc8000f8608ff */
[----:B------:R-:W-:-:S05]  /*32a0*/  LEA.HI.X R81, R13, UR11, R54, 0x1, P3 ;  /* 0x0000000b0d517c11 */ /* 0x000fca00098f0c36 */
[----:B------:R0:W5:Y:S04]  /*32b0*/  LDG.E R54, desc[UR36][R80.64] ;  /* 0x0000002450367981 */ /* 0x000168000c1e1900 */
.L_x_308:
[----:B------:R-:W-:Y:S05]  /*32c0*/  BSYNC.RECONVERGENT B2 ;  /* 0x0000000000027941 */ /* 0x000fea0003800200 */
.L_x_307:
[----:B------:R-:W-:-:S09]  /*32d0*/  UISETP.NE.AND UP0, UPT, UR19, URZ, UPT ;  /* 0x000000ff1300728c */ /* 0x000fd2000bf05270 */
[----:B------:R-:W-:Y:S05]  /*32e0*/  BRA.U UP0, `(.L_x_309) ;  /* 0x0000000100547547 */ /* 0x000fea000b800000 */
[----:B------:R-:W-:-:S13]  /*32f0*/  ISETP.NE.AND P4, PT, R2, RZ, PT ;  /* 0x000000ff0200720c */ /* 0x000fda0003f85270 */
[----:B------:R-:W2:Y:S01]  /*3300*/  @P4 LDG.E R13, desc[UR36][R76.64+0x30] ;  /* 0x000030244c0d4981 */ /* 0x000ea2000c1e1900 */
[----:B------:R-:W-:Y:S01]  /*3310*/  ISETP.GE.AND P3, PT, R84, R45, PT ;  /* 0x0000002d5400720c */ /* 0x000fe20003f66270 */
[----:B-----5:R-:W-:Y:S01]  /*3320*/  HFMA2 R54, R54, 1, 1, R27 ;  /* 0x3c003c0036367831 */ /* 0x020fe2000000001b */
[----:B------:R-:W-:Y:S03]  /*3330*/  BSSY.RECONVERGENT B2, `(.L_x_309) ;  /* 0x0000010000027945 */ /* 0x000fe60003800200 */
[----:B--2---:R-:W-:-:S08]  /*3340*/  @P4 HMUL2 R54, R54, R13 ;  /* 0x0000000d36364232 */ /* 0x004fd00000000000 */
[----:B------:R-:W-:Y:S05]  /*3350*/  @P3 BRA `(.L_x_310) ;  /* 0x0000000000343947 */ /* 0x000fea0003800000 */
[----:B------:R-:W-:Y:S01]  /*3360*/  S2UR UR5, SR_CTAID.Y ;  /* 0x00000000000579c3 */ /* 0x000fe20000002600 */
[----:B------:R-:W-:-:S04]  /*3370*/  SHF.L.U32 R13, R19, 0x1, RZ ;  /* 0x00000001130d7819 */ /* 0x000fc800000006ff */
[----:B01-3--:R-:W-:-:S03]  /*3380*/  LOP3.LUT R14, R13, 0x6, RZ, 0xc0, !PT ;  /* 0x000000060d0e7812 */ /* 0x00bfc600078ec0ff */
        /* <DEDUP_REMOVED lines=10> */
.L_x_310:
[----:B------:R-:W-:Y:S05]  /*3430*/  BSYNC.RECONVERGENT B2 ;  /* 0x0000000000027941 */ /* 0x000fea0003800200 */
.L_x_309:
[----:B------:R-:W-:Y:S05]  /*3440*/  @P1 BRA `(.L_x_306) ;  /* 0x0000000000a81947 */ /* 0x000fea0003800000 */
[----:B------:R-:W-:Y:S01]  /*3450*/  IMAD R84, R11, 0x20, R78 ;  /* 0x000000200b547824 */ /* 0x000fe200078e024e */
[----:B------:R-:W-:Y:S01]  /*3460*/  BSSY.RECONVERGENT B2, `(.L_x_311) ;  /* 0x0000013000027945 */ /* 0x000fe20003800200 */
[----:B------:R-:W-:-:S03]  /*3470*/  MOV R57, RZ ;  /* 0x000000ff00397202 */ /* 0x000fc60000000f00 */
[----:B------:R-:W-:-:S13]  /*3480*/  ISETP.GE.AND P3, PT, R84, R45, PT ;  /* 0x0000002d5400720c */ /* 0x000fda0003f66270 */
[----:B------:R-:W-:Y:S05]  /*3490*/  @P3 BRA `(.L_x_312) ;  /* 0x00000000003c3947 */ /* 0x000fea0003800000 */
[----:B------:R-:W-:-:S05]  /*34a0*/  IADD3 R13, P3, PT, R17, R12, RZ ;  /* 0x0000000c110d7210 */ /* 0x000fca0007f7e0ff */
[----:B0-2-4-:R-:W-:Y:S01]  /*34b0*/  IMAD.X R80, RZ, RZ, R16, P3 ;  /* 0x000000ffff507224 */ /* 0x015fe200018e0610 */
[----:B-1-3--:R-:W-:-:S04]  /*34c0*/  LEA R14, P3, R13, UR8, 0x2 ;  /* 0x000000080d0e7c11 */ /* 0x00afc8000f8610ff */
[----:B------:R-:W-:-:S05]  /*34d0*/  LEA.HI.X R15, R13, UR9, R80, 0x2, P3 ;  /* 0x000000090d0f7c11 */ /* 0x000fca00098f1450 */
[----:B------:R-:W2:Y:S01]  /*34e0*/  LDG.E R14, desc[UR36][R14.64] ;  /* 0x000000240e0e7981 */ /* 0x000ea2000c1e1900 */
[----:B------:R-:W-:-:S04]  /*34f0*/  SHF.L.U32 R13, R19, 0x1, RZ ;  /* 0x00000001130d7819 */ /* 0x000fc800000006ff */
        /* <DEDUP_REMOVED lines=9> */
.L_x_312:
[----:B------:R-:W-:Y:S05]  /*3590*/  BSYNC.RECONVERGENT B2 ;  /* 0x0000000000027941 */ /* 0x000fea0003800200 */
.L_x_311:
[----:B------:R-:W-:-:S09]  /*35a0*/  UISETP.NE.AND UP0, UPT, UR19, URZ, UPT ;  /* 0x000000ff1300728c */ /* 0x000fd2000bf05270 */
[----:B------:R-:W-:Y:S05]  /*35b0*/  BRA.U UP0, `(.L_x_306) ;  /* 0x00000001004c7547 */ /* 0x000fea000b800000 */
[----:B------:R-:W-:-:S13]  /*35c0*/  ISETP.NE.AND P4, PT, R2, RZ, PT ;  /* 0x000000ff0200720c */ /* 0x000fda0003f85270 */
[----:B0123--:R-:W2:Y:S01]  /*35d0*/  @P4 LDG.E R14, desc[UR36][R76.64+0x40] ;  /* 0x000040244c0e4981 */ /* 0x00fea2000c1e1900 */
[----:B------:R-:W-:Y:S01]  /*35e0*/  ISETP.GE.AND P3, PT, R84, R45, PT ;  /* 0x0000002d5400720c */ /* 0x000fe20003f66270 */
[----:B-----5:R-:W-:-:S04]  /*35f0*/  HADD2 R57, R57, R28 ;  /* 0x0000001c39397230 */ /* 0x020fc80000000000 */
[----:B--2---:R-:W-:-:S08]  /*3600*/  @P4 HFMA2 R57, R57, R14, -RZ ;  /* 0x0000000e39394231 */ /* 0x004fd000001000ff */
[----:B------:R-:W-:Y:S05]  /*3610*/  @P3 BRA `(.L_x_306) ;  /* 0x0000000000343947 */ /* 0x000fea0003800000 */
        /* <DEDUP_REMOVED lines=13> */
.L_x_306:
[----:B------:R-:W-:Y:S05]  /*36f0*/  BSYNC.RECONVERGENT B1 ;  /* 0x0000000000017941 */ /* 0x000fea0003800200 */
.L_x_305:
[----:B------:R-:W-:Y:S01]  /*3700*/  BSSY.RECONVERGENT B1, `(.L_x_313) ;  /* 0x000002d000017945 */ /* 0x000fe20003800200 */
[----:B------:R-:W-:-:S03]  /*3710*/  LEA R82, R11, R82, 0x2 ;  /* 0x000000520b527211 */ /* 0x000fc600078e10ff */
[----:B------:R-:W-:Y:S05]  /*3720*/  @P1 BRA `(.L_x_314) ;  /* 0x0000000000a81947 */ /* 0x000fea0003800000 */
[----:B------:R-:W-:Y:S01]  /*3730*/  IMAD.SHL.U32 R84, R82, 0x8, RZ ;  /* 0x0000000852547824 */ /* 0x000fe200078e00ff */
[----:B------:R-:W-:Y:S01]  /*3740*/  BSSY.RECONVERGENT B2, `(.L_x_315) ;  /* 0x0000013000027945 */ /* 0x000fe20003800200 */
[----:B------:R-:W-:-:S03]  /*3750*/  MOV R56, RZ ;  /* 0x000000ff00387202 */ /* 0x000fc60000000f00 */
[----:B------:R-:W-:-:S13]  /*3760*/  ISETP.GE.AND P3, PT, R84, R45, PT ;  /* 0x0000002d5400720c */ /* 0x000fda0003f66270 */
[----:B------:R-:W-:Y:S05]  /*3770*/  @P3 BRA `(.L_x_316) ;  /* 0x00000000003c3947 */ /* 0x000fea0003800000 */
[----:B------:R-:W-:-:S05]  /*3780*/  IADD3 R13, P4, PT, R17, R12, RZ ;  /* 0x0000000c110d7210 */ /* 0x000fca0007f9e0ff */
[----:B------:R-:W-:Y:S01]  /*3790*/  IMAD.X R56, RZ, RZ, R16, P4 ;  /* 0x000000ffff387224 */ /* 0x000fe200020e0610 */
[----:B0123--:R-:W-:-:S04]  /*37a0*/  LEA R14, P4, R13, UR8, 0x2 ;  /* 0x000000080d0e7c11 */ /* 0x00ffc8000f8810ff */
        /* <DEDUP_REMOVED lines=9> */
[----:B----4-:R-:W-:-:S04]  /*3840*/  LEA R80, P4, R13, UR10, 0x1 ;  /* 0x0000000a0d507c11 */ /* 0x010fc8000f8808ff */
[----:B------:R-:W-:-:S05]  /*3850*/  LEA.HI.X R81, R13, UR11, R56, 0x1, P4 ;  /* 0x0000000b0d517c11 */ /* 0x000fca000a0f0c38 */
[----:B------:R0:W5:Y:S04]  /*3860*/  LDG.E R56, desc[UR36][R80.64] ;  /* 0x0000002450387981 */ /* 0x000168000c1e1900 */
.L_x_316:
[----:B------:R-:W-:Y:S05]  /*3870*/  BSYNC.RECONVERGENT B2 ;  /* 0x0000000000027941 */ /* 0x000fea0003800200 */
.L_x_315:
[----:B------:R-:W-:-:S09]  /*3880*/  UISETP.NE.AND UP0, UPT, UR19, URZ, UPT ;  /* 0x000000ff1300728c */ /* 0x000fd2000bf05270 */
[----:B------:R-:W-:Y:S05]  /*3890*/  BRA.U UP0, `(.L_x_314) ;  /* 0x00000001004c7547 */ /* 0x000fea000b800000 */
[----:B------:R-:W-:Y:S01]  /*38a0*/  ISETP.NE.AND P5, PT, R2, RZ, PT ;  /* 0x000000ff0200720c */ /* 0x000fe20003fa5270 */
[----:B------:R-:W1:Y:S01]  /*38b0*/  @!P3 S2R R75, SR_CTAID.Y ;  /* 0x00000000004bb919 */ /* 0x000e620000002600 */
[----:B------:R-:W1:Y:S01]  /*38c0*/  @!P3 LDC R79, c[0x0][0x3f8] ;  /* 0x0000fe00ff4fbb82 */ /* 0x000e620000000800 */
[----:B0-2-4-:R-:W0:Y:S07]  /*38d0*/  @!P3 S2R R80, SR_CTAID.X ;  /* 0x000000000050b919 */ /* 0x015e2e0000002500 */
[----:B-1-3--:R-:W1:Y:S03]  /*38e0*/  @!P3 LDC.64 R14, c[0x0][0x3b8] ;  /* 0x0000ee00ff0ebb82 */ /* 0x00ae660000000a00 */
[----:B------:R-:W2:Y:S01]  /*38f0*/  @P5 LDG.E R13, desc[UR36][R76.64+0x50] ;  /* 0x000050244c0d5981 */ /* 0x000ea2000c1e1900 */
[----:B------:R-:W-:-:S02]  /*3900*/  @!P3 IMAD.SHL.U32 R81, R19, 0x2, RZ ;  /* 0x000000021351b824 */ /* 0x000fc400078e00ff */
[----:B-----5:R-:W-:-:S03]  /*3910*/  HADD2 R56, R56, R29 ;  /* 0x0000001d38387230 */ /* 0x020fc60000000000 */
[----:B------:R-:W-:Y:S01]  /*3920*/  @!P3 LOP3.LUT R81, R81, 0x6, RZ, 0xc0, !PT ;  /* 0x000000065151b812 */ /* 0x000fe200078ec0ff */
[----:B0-----:R-:W-:Y:S01]  /*3930*/  @!P3 IMAD R80, R75, R79, R80 ;  /* 0x0000004f4b50b224 */ /* 0x001fe200078e0250 */
[----:B------:R-:W-:-:S03]  /*3940*/  @!P3 SHF.R.S32.HI R75, RZ, 0x1f, R84 ;  /* 0x0000001fff4bb819 */ /* 0x000fc60000011454 */
[----:B------:R-:W-:-:S04]  /*3950*/  @!P3 IMAD R80, R80, R11, RZ ;  /* 0x0000000b5050b224 */ /* 0x000fc800078e02ff */
[----:B------:R-:W-:-:S05]  /*3960*/  @!P3 IMAD R80, R80, 0x60, R81 ;  /* 0x000000605050b824 */ /* 0x000fca00078e0251 */
[----:B------:R-:W-:-:S04]  /*3970*/  @!P3 IADD3 R84, P4, PT, R80, R84, RZ ;  /* 0x000000545054b210 */ /* 0x000fc80007f9e0ff */
[----:B------:R-:W-:Y:S02]  /*3980*/  @!P3 LEA.HI.X.SX32 R75, R80, R75, 0x1, P4 ;  /* 0x0000004b504bb211 */ /* 0x000fe400020f0eff */
[----:B-1----:R-:W-:-:S04]  /*3990*/  @!P3 LEA R14, P4, R84, R14, 0x1 ;  /* 0x0000000e540eb211 */ /* 0x002fc800078808ff */
[----:B------:R-:W-:Y:S01]  /*39a0*/  @!P3 LEA.HI.X R15, R84, R15, R75, 0x1, P4 ;  /* 0x0000000f540fb211 */ /* 0x000fe200020f0c4b */
[----:B--2---:R-:W-:-:S05]  /*39b0*/  @P5 HMUL2 R56, R56, R13 ;  /* 0x0000000d38385232 */ /* 0x004fca0000000000 */
[----:B------:R0:W-:Y:S03]  /*39c0*/  @!P3 STG.E desc[UR36][R14.64], R56 ;  /* 0x000000380e00b986 */ /* 0x0001e6000c101924 */
.L_x_314:
[----:B------:R-:W-:Y:S05]  /*39d0*/  BSYNC.RECONVERGENT B1 ;  /* 0x0000000000017941 */ /* 0x000fea0003800200 */
.L_x_313:
[----:B------:R-:W-:Y:S01]  /*39e0*/  BSSY.RECONVERGENT B1, `(.L_x_317) ;  /* 0x000002d000017945 */ /* 0x000fe20003800200 */
[----:B------:R-:W-:-:S03]  /*39f0*/  IADD3 R82, PT, PT, R82, R11, RZ ;  /* 0x0000000b52527210 */ /* 0x000fc60007ffe0ff */
[----:B------:R-:W-:Y:S05]  /*3a00*/  @P1 BRA `(.L_x_318) ;  /* 0x0000000000a81947 */ /* 0x000fea0003800000 */
[----:B------:R-:W-:Y:S01]  /*3a10*/  IMAD.SHL.U32 R84, R82, 0x8, RZ ;  /* 0x0000000852547824 */ /* 0x000fe200078e00ff */
[----:B------:R-:W-:Y:S01]  /*3a20*/  BSSY.RECONVERGENT B2, `(.L_x_319) ;  /* 0x0000013000027945 */ /* 0x000fe20003800200 */
[----:B------:R-:W-:-:S03]  /*3a30*/  HFMA2 R58, -RZ, RZ, 0, 0 ;  /* 0x00000000ff3a7431 */ /* 0x000fc600000001ff */
        /* <DEDUP_REMOVED lines=17> */
.L_x_320:
[----:B------:R-:W-:Y:S05]  /*3b50*/  BSYNC.RECONVERGENT B2 ;  /* 0x0000000000027941 */ /* 0x000fea0003800200 */
.L_x_319:
        /* <DEDUP_REMOVED lines=21> */
.L_x_318:
[----:B------:R-:W-:Y:S05]  /*3cb0*/  BSYNC.RECONVERGENT B1 ;  /* 0x0000000000017941 */ /* 0x000fea0003800200 */
.L_x_317:
[----:B------:R-:W-:Y:S01]  /*3cc0*/  BSSY.RECONVERGENT B1, `(.L_x_321) ;  /* 0x000002d000017945 */ /* 0x000fe20003800200 */
[----:B------:R-:W-:-:S03]  /*3cd0*/  IADD3 R82, PT, PT, R82, R11, RZ ;  /* 0x0000000b52527210 */ /* 0x000fc60007ffe0ff */
[----:B------:R-:W-:Y:S05]  /*3ce0*/  @P1 BRA `(.L_x_322) ;  /* 0x0000000000a81947 */ /* 0x000fea0003800000 */
[----:B------:R-:W-:Y:S01]  /*3cf0*/  IMAD.SHL.U32 R84, R82, 0x8, RZ ;  /* 0x0000000852547824 */ /* 0x000fe200078e00ff */
        /* <DEDUP_REMOVED lines=19> */
.L_x_324:
[----:B------:R-:W-:Y:S05]  /*3e30*/  BSYNC.RECONVERGENT B2 ;  /* 0x0000000000027941 */ /* 0x000fea0003800200 */
.L_x_323:
[----:B------:R-:W-:-:S09]  /*3e40*/  UISETP.NE.AND UP0, UPT, UR19, URZ, UPT ;  /* 0x000000ff1300728c */ /* 0x000fd2000bf05270 */
[----:B------:R-:W-:Y:S05]  /*3e50*/  BRA.U UP0, `(.L_x_322) ;  /* 0x00000001004c7547 */ /* 0x000fea000b800000 */
[----:B------:R-:W-:Y:S01]  /*3e60*/  ISETP.NE.AND P5, PT, R2, RZ, PT ;  /* 0x000000ff0200720c */ /* 0x000fe20003fa5270 */
[----:B------:R-:W4:Y:S01]  /*3e70*/  @!P3 S2R R13, SR_CTAID.Y ;  /* 0x00000000000db919 */ /* 0x000f220000002600 */
[----:B------:R-:W4:Y:S01]  /*3e80*/  @!P3 LDC R75, c[0x0][0x3f8] ;  /* 0x0000fe00ff4bbb82 */ /* 0x000f220000000800 */
[----:B------:R-:W4:Y:S07]  /*3e90*/  @!P3 S2R R86, SR_CTAID.X ;  /* 0x000000000056b919 */ /* 0x000f2e0000002500 */
[----:B0123--:R-:W0:Y:S03]  /*3ea0*/  @!P3 LDC.64 R14, c[0x0][0x3b8] ;  /* 0x0000ee00ff0ebb82 */ /* 0x00fe260000000a00 */
[----:B----4-:R-:W2:Y:S01]  /*3eb0*/  @P5 LDG.E R80, desc[UR36][R76.64+0x70] ;  /* 0x000070244c505981 */ /* 0x010ea2000c1e1900 */
[----:B------:R-:W-:-:S02]  /*3ec0*/  @!P3 IMAD.SHL.U32 R79, R19, 0x2, RZ ;  /* 0x00000002134fb824 */ /* 0x000fc400078e00ff */
[----:B-----5:R-:W-:-:S03]  /*3ed0*/  HFMA2 R59, R59, 1, 1, R31 ;  /* 0x3c003c003b3b7831 */ /* 0x020fc6000000001f */
[----:B------:R-:W-:Y:S01]  /*3ee0*/  @!P3 LOP3.LUT R79, R79, 0x6, RZ, 0xc0, !PT ;  /* 0x000000064f4fb812 */ /* 0x000fe200078ec0ff */
[----:B------:R-:W-:Y:S01]  /*3ef0*/  @!P3 IMAD R86, R13, R75, R86 ;  /* 0x0000004b0d56b224 */ /* 0x000fe200078e0256 */
[----:B------:R-:W-:-:S03]  /*3f00*/  @!P3 SHF.R.S32.HI R13, RZ, 0x1f, R84 ;  /* 0x0000001fff0db819 */ /* 0x000fc60000011454 */
[----:B------:R-:W-:-:S04]  /*3f10*/  @!P3 IMAD R86, R86, R11, RZ ;  /* 0x0000000b5656b224 */ /* 0x000fc800078e02ff */
[----:B------:R-:W-:-:S05]  /*3f20*/  @!P3 IMAD R79, R86, 0x60, R79 ;  /* 0x00000060564fb824 */ /* 0x000fca00078e024f */
[----:B------:R-:W-:-:S04]  /*3f30*/  @!P3 IADD3 R84, P4, PT, R79, R84, RZ ;  /* 0x000000544f54b210 */ /* 0x000fc80007f9e0ff */
[----:B------:R-:W-:Y:S02]  /*3f40*/  @!P3 LEA.HI.X.SX32 R13, R79, R13, 0x1, P4 ;  /* 0x0000000d4f0db211 */ /* 0x000fe400020f0eff */
[----:B0-----:R-:W-:-:S04]  /*3f50*/  @!P3 LEA R14, P4, R84, R14, 0x1 ;  /* 0x0000000e540eb211 */ /* 0x001fc800078808ff */
[----:B------:R-:W-:Y:S01]  /*3f60*/  @!P3 LEA.HI.X R15, R84, R15, R13, 0x1, P4 ;  /* 0x0000000f540fb211 */ /* 0x000fe200020f0c0d */
[----:B--2---:R-:W-:-:S05]  /*3f70*/  @P5 HMUL2 R59, R59, R80 ;  /* 0x000000503b3b5232 */ /* 0x004fca0000000000 */
[----:B------:R0:W-:Y:S03]  /*3f80*/  @!P3 STG.E desc[UR36][R14.64], R59 ;  /* 0x0000003b0e00b986 */ /* 0x0001e6000c101924 */
.L_x_322:
[----:B------:R-:W-:Y:S05]  /*3f90*/  BSYNC.RECONVERGENT B1 ;  /* 0x0000000000017941 */ /* 0x000fea0003800200 */
.L_x_321:
[----:B------:R-:W-:Y:S01]  /*3fa0*/  BSSY.RECONVERGENT B1, `(.L_x_325) ;  /* 0x000002c000017945 */ /* 0x000fe20003800200 */
[----:B0-2-4-:R-:W-:-:S03]  /*3fb0*/  LEA R80, R11, R78, 0x6 ;  /* 0x0000004e0b507211 */ /* 0x015fc600078e30ff */
[----:B------:R-:W-:Y:S05]  /*3fc0*/  @P1 BRA `(.L_x_326) ;  /* 0x0000000000a41947 */ /* 0x000fea0003800000 */
[----:B------:R-:W-:Y:S01]  /*3fd0*/  ISETP.GE.AND P3, PT, R80, R45, PT ;  /* 0x0000002d5000720c */ /* 0x000fe20003f66270 */
[----:B------:R-:W-:Y:S01]  /*3fe0*/  BSSY.RECONVERGENT B2, `(.L_x_327) ;  /* 0x0000012000027945 */ /* 0x000fe20003800200 */
[----:B------:R-:W-:-:S11]  /*3ff0*/  IMAD.MOV.U32 R60, RZ, RZ, RZ ;  /* 0x000000ffff3c7224 */ /* 0x000fd600078e00ff */
[----:B------:R-:W-:Y:S05]  /*4000*/  @P3 BRA `(.L_x_328) ;  /* 0x00000000003c3947 */ /* 0x000fea0003800000 */
[----:B------:R-:W-:-:S04]  /*4010*/  IADD3 R13, P4, PT, R17, R12, RZ ;  /* 0x0000000c110d7210 */ /* 0x000fc80007f9e0ff */
[----:B------:R-:W-:Y:S02]  /*4020*/  IADD3.X R60, PT, PT, RZ, R16, RZ, P4, !PT ;  /* 0x00000010ff3c7210 */ /* 0x000fe400027fe4ff */
[----:B-1-3--:R-:W-:-:S04]  /*4030*/  LEA R14, P4, R13, UR8, 0x2 ;  /* 0x000000080d0e7c11 */ /* 0x00afc8000f8810ff */
        /* <DEDUP_REMOVED lines=12> */
.L_x_328:
[----:B------:R-:W-:Y:S05]  /*4100*/  BSYNC.RECONVERGENT B2 ;  /* 0x0000000000027941 */ /* 0x000fea0003800200 */
.L_x_327:
[----:B------:R-:W-:-:S09]  /*4110*/  UISETP.NE.AND UP0, UPT, UR19, URZ, UPT ;  /* 0x000000ff1300728c */ /* 0x000fd2000bf05270 */
[----:B------:R-:W-:Y:S05]  /*4120*/  BRA.U UP0, `(.L_x_326) ;  /* 0x00000001004c7547 */ /* 0x000fea000b800000 */
[----:B------:R-:W-:Y:S01]  /*4130*/  ISETP.NE.AND P5, PT, R2, RZ, PT ;  /* 0x000000ff0200720c */ /* 0x000fe20003fa5270 */
[----:B------:R-:W2:Y:S01]  /*4140*/  @!P3 S2R R75, SR_CTAID.Y ;  /* 0x00000000004bb919 */ /* 0x000ea20000002600 */
[----:B0-----:R-:W2:Y:S01]  /*4150*/  @!P3 LDC R79, c[0x0][0x3f8] ;  /* 0x0000fe00ff4fbb82 */ /* 0x001ea20000000800 */
[----:B------:R-:W2:Y:S07]  /*4160*/  @!P3 S2R R78, SR_CTAID.X ;  /* 0x00000000004eb919 */ /* 0x000eae0000002500 */
[----:B-1-3--:R-:W0:Y:S03]  /*4170*/  @!P3 LDC.64 R14, c[0x0][0x3b8] ;  /* 0x0000ee00ff0ebb82 */ /* 0x00ae260000000a00 */
[----:B------:R-:W3:Y:S01]  /*4180*/  @P5 LDG.E R13, desc[UR36][R76.64+0x80] ;  /* 0x000080244c0d5981 */ /* 0x000ee2000c1e1900 */
[----:B------:R-:W-:Y:S01]  /*4190*/  @!P3 SHF.L.U32 R81, R19, 0x1, RZ ;  /* 0x000000011351b819 */ /* 0x000fe200000006ff */
[----:B-----5:R-:W-:-:S03]  /*41a0*/  HADD2 R60, R60, R32 ;  /* 0x000000203c3c7230 */ /* 0x020fc60000000000 */
[----:B------:R-:W-:Y:S01]  /*41b0*/  @!P3 LOP3.LUT R81, R81, 0x6, RZ, 0xc0, !PT ;  /* 0x000000065151b812 */ /* 0x000fe200078ec0ff */
[----:B--2---:R-:W-:Y:S01]  /*41c0*/  @!P3 IMAD R78, R75, R79, R78 ;  /* 0x0000004f4b4eb224 */ /* 0x004fe200078e024e */
[----:B------:R-:W-:-:S03]  /*41d0*/  @!P3 SHF.R.S32.HI R75, RZ, 0x1f, R80 ;  /* 0x0000001fff4bb819 */ /* 0x000fc60000011450 */
[----:B------:R-:W-:-:S04]  /*41e0*/  @!P3 IMAD R78, R78, R11, RZ ;  /* 0x0000000b4e4eb224 */ /* 0x000fc800078e02ff */
[----:B------:R-:W-:-:S05]  /*41f0*/  @!P3 IMAD R78, R78, 0x60, R81 ;  /* 0x000000604e4eb824 */ /* 0x000fca00078e0251 */
[----:B------:R-:W-:-:S04]  /*4200*/  @!P3 IADD3 R80, P4, PT, R78, R80, RZ ;  /* 0x000000504e50b210 */ /* 0x000fc80007f9e0ff */
[----:B------:R-:W-:Y:S02]  /*4210*/  @!P3 LEA.HI.X.SX32 R75, R78, R75, 0x1, P4 ;  /* 0x0000004b4e4bb211 */ /* 0x000fe400020f0eff */
[----:B0-----:R-:W-:-:S04]  /*4220*/  @!P3 LEA R14, P4, R80, R14, 0x1 ;  /* 0x0000000e500eb211 */ /* 0x001fc800078808ff */
[----:B------:R-:W-:Y:S01]  /*4230*/  @!P3 LEA.HI.X R15, R80, R15, R75, 0x1, P4 ;  /* 0x0000000f500fb211 */ /* 0x000fe200020f0c4b */
[----:B---3--:R-:W-:-:S05]  /*4240*/  @P5 HFMA2 R60, R60, R13, -RZ ;  /* 0x0000000d3c3c5231 */ /* 0x008fca00001000ff */
[----:B------:R2:W-:Y:S03]  /*4250*/  @!P3 STG.E desc[UR36][R14.64], R60 ;  /* 0x0000003c0e00b986 */ /* 0x0005e6000c101924 */
.L_x_326:
[----:B------:R-:W-:Y:S05]  /*4260*/  BSYNC.RECONVERGENT B1 ;  /* 0x0000000000017941 */ /* 0x000fea0003800200 */
.L_x_325:
[----:B------:R-:W-:Y:S01]  /*4270*/  BSSY.RECONVERGENT B1, `(.L_x_329) ;  /* 0x000002d000017945 */ /* 0x000fe20003800200 */
[----:B------:R-:W-:-:S03]  /*4280*/  IMAD R82, R11, 0x2, R82 ;  /* 0x000000020b527824 */ /* 0x000fc600078e0252 */
[----:B------:R-:W-:Y:S05]  /*4290*/  @P1 BRA `(.L_x_330) ;  /* 0x0000000000a81947 */ /* 0x000fea0003800000 */
[----:B------:R-:W-:Y:S01]  /*42a0*/  SHF.L.U32 R80, R82, 0x3, RZ ;  /* 0x0000000352507819 */ /* 0x000fe200000006ff */
[----:B------:R-:W-:Y:S01]  /*42b0*/  BSSY.RECONVERGENT B2, `(.L_x_331) ;  /* 0x0000013000027945 */ /* 0x000fe20003800200 */
[----:B------:R-:W-:Y:S02]  /*42c0*/  IMAD.MOV.U32 R61, RZ, RZ, RZ ;  /* 0x000000ffff3d7224 */ /* 0x000fe400078e00ff */
[----:B------:R-:W-:-:S13]  /*42d0*/  ISETP.GE.AND P3, PT, R80, R45, PT ;  /* 0x0000002d5000720c */ /* 0x000fda0003f66270 */
[----:B------:R-:W-:Y:S05]  /*42e0*/  @P3 BRA `(.L_x_332) ;  /* 0x00000000003c3947 */ /* 0x000fea0003800000 */
[----:B------:R-:W-:-:S04]  /*42f0*/  IADD3 R13, P4, PT, R17, R12, RZ ;  /* 0x0000000c110d7210 */ /* 0x000fc80007f9e0ff */
[----:B0-----:R-:W-:Y:S02]  /*4300*/  IADD3.X R78, PT, PT, RZ, R16, RZ, P4, !PT ;  /* 0x00000010ff4e7210 */ /* 0x001fe400027fe4ff */
[----:B-123--:R-:W-:-:S04]  /*4310*/  LEA R14, P4, R13, UR8, 0x2 ;  /* 0x000000080d0e7c11 */ /* 0x00efc8000f8810ff */
        /* <DEDUP_REMOVED lines=12> */
.L_x_332:
[----:B------:R-:W-:Y:S05]  /*43e0*/  BSYNC.RECONVERGENT B2 ;  /* 0x0000000000027941 */ /* 0x000fea0003800200 */
.L_x_331:
[----:B------:R-:W-:-:S09]  /*43f0*/  UISETP.NE.AND UP0, UPT, UR19, URZ, UPT ;  /* 0x000000ff1300728c */ /* 0x000fd2000bf05270 */
[----:B------:R-:W-:Y:S05]  /*4400*/  BRA.U UP0, `(.L_x_330) ;  /* 0x00000001004c7547 */ /* 0x000fea000b800000 */
[----:B------:R-:W-:Y:S01]  /*4410*/  ISETP.NE.AND P5, PT, R2, RZ, PT ;  /* 0x000000ff0200720c */ /* 0x000fe20003fa5270 */
[----:B------:R-:W0:Y:S01]  /*4420*/  @!P3 S2R R13, SR_CTAID.Y ;  /* 0x00000000000db919 */ /* 0x000e220000002600 */
[----:B------:R-:W0:Y:S01]  /*4430*/  @!P3 LDC R75, c[0x0][0x3f8] ;  /* 0x0000fe00ff4bbb82 */ /* 0x000e220000000800 */
[----:B------:R-:W0:Y:S07]  /*4440*/  @!P3 S2R R84, SR_CTAID.X ;  /* 0x000000000054b919 */ /* 0x000e2e0000002500 */
[----:B-123--:R-:W1:Y:S03]  /*4450*/  @!P3 LDC.64 R14, c[0x0][0x3b8] ;  /* 0x0000ee00ff0ebb82 */ /* 0x00ee660000000a00 */
[----:B0---4-:R-:W2:Y:S01]  /*4460*/  @P5 LDG.E R78, desc[UR36][R76.64+0x90] ;  /* 0x000090244c4e5981 */ /* 0x011ea2000c1e1900 */
[----:B------:R-:W-:Y:S01]  /*4470*/  @!P3 SHF.L.U32 R79, R19, 0x1, RZ ;  /* 0x00000001134fb819 */ /* 0x000fe200000006ff */
[----:B-----5:R-:W-:-:S03]  /*4480*/  HADD2 R61, R61, R33 ;  /* 0x000000213d3d7230 */ /* 0x020fc60000000000 */
[----:B------:R-:W-:Y:S01]  /*4490*/  @!P3 LOP3.LUT R79, R79, 0x6, RZ, 0xc0, !PT ;  /* 0x000000064f4fb812 */ /* 0x000fe200078ec0ff */
[----:B------:R-:W-:Y:S01]  /*44a0*/  @!P3 IMAD R84, R13, R75, R84 ;  /* 0x0000004b0d54b224 */ /* 0x000fe200078e0254 */
        /* <DEDUP_REMOVED lines=9> */
.L_x_330:
[----:B------:R-:W-:Y:S05]  /*4540*/  BSYNC.RECONVERGENT B1 ;  /* 0x0000000000017941 */ /* 0x000fea0003800200 */
.L_x_329:
[----:B------:R-:W-:Y:S01]  /*4550*/  BSSY.RECONVERGENT B1, `(.L_x_333) ;  /* 0x000002d000017945 */ /* 0x000fe20003800200 */
[----:B------:R-:W-:-:S03]  /*4560*/  IMAD.IADD R82, R82, 0x1, R11 ;  /* 0x0000000152527824 */ /* 0x000fc600078e020b */
[----:B------:R-:W-:Y:S05]  /*4570*/  @P1 BRA `(.L_x_334) ;  /* 0x0000000000a81947 */ /* 0x000fea0003800000 */
[----:B------:R-:W-:Y:S01]  /*4580*/  SHF.L.U32 R80, R82, 0x3, RZ ;  /* 0x0000000352507819 */ /* 0x000fe200000006ff */
[----:B------:R-:W-:Y:S01]  /*4590*/  BSSY.RECONVERGENT B2, `(.L_x_335) ;  /* 0x0000013000027945 */ /* 0x000fe20003800200 */
[----:B------:R-:W-:Y:S02]  /*45a0*/  IMAD.MOV.U32 R62, RZ, RZ, RZ ;  /* 0x000000ffff3e7224 */ /* 0x000fe400078e00ff */
[----:B------:R-:W-:-:S13]  /*45b0*/  ISETP.GE.AND P3, PT, R80, R45, PT ;  /* 0x0000002d5000720c */ /* 0x000fda0003f66270 */
[----:B------:R-:W-:Y:S05]  /*45c0*/  @P3 BRA `(.L_x_336) ;  /* 0x00000000003c3947 */ /* 0x000fea0003800000 */
[----:B------:R-:W-:-:S04]  /*45d0*/  IADD3 R13, P4, PT, R17, R12, RZ ;  /* 0x0000000c110d7210 */ /* 0x000fc80007f9e0ff */
[----:B------:R-:W-:Y:S02]  /*45e0*/  IADD3.X R62, PT, PT, RZ, R16, RZ, P4, !PT ;  /* 0x00000010ff3e7210 */ /* 0x000fe400027fe4ff */
[----:B0123--:R-:W-:-:S04]  /*45f0*/  LEA R14, P4, R13, UR8, 0x2 ;  /* 0x000000080d0e7c11 */ /* 0x00ffc8000f8810ff */
        /* <DEDUP_REMOVED lines=12> */
.L_x_336:
[----:B------:R-:W-:Y:S05]  /*46c0*/  BSYNC.RECONVERGENT B2 ;  /* 0x0000000000027941 */ /* 0x000fea0003800200 */
.L_x_335:
[----:B------:R-:W-:-:S09]  /*46d0*/  UISETP.NE.AND UP0, UPT, UR19, URZ, UPT ;  /* 0x000000ff1300728c */ /* 0x000fd2000bf05270 */
[----:B------:R-:W-:Y:S05]  /*46e0*/  BRA.U UP0, `(.L_x_334) ;  /* 0x00000001004c7547 */ /* 0x000fea000b800000 */
[----:B------:R-:W-:Y:S01]  /*46f0*/  ISETP.NE.AND P5, PT, R2, RZ, PT ;  /* 0x000000ff0200720c */ /* 0x000fe20003fa5270 */
[----:B------:R-:W1:Y:S01]  /*4700*/  @!P3 S2R R75, SR_CTAID.Y ;  /* 0x00000000004bb919 */ /* 0x000e620000002600 */
[----:B0---4-:R-:W0:Y:S01]  /*4710*/  @!P3 LDC R79, c[0x0][0x3f8] ;  /* 0x0000fe00ff4fbb82 */ /* 0x011e220000000800 */
[----:B------:R-:W0:Y:S07]  /*4720*/  @!P3 S2R R78, SR_CTAID.X ;  /* 0x00000000004eb919 */ /* 0x000e2e0000002500 */
[----:B-123--:R-:W1:Y:S03]  /*4730*/  @!P3 LDC.64 R14, c[0x0][0x3b8] ;  /* 0x0000ee00ff0ebb82 */ /* 0x00ee660000000a00 */
[----:B------:R-:W2:Y:S01]  /*4740*/  @P5 LDG.E R13, desc[UR36][R76.64+0xa0] ;  /* 0x0000a0244c0d5981 */ /* 0x000ea2000c1e1900 */
[----:B------:R-:W-:Y:S01]  /*4750*/  @!P3 SHF.L.U32 R81, R19, 0x1, RZ ;  /* 0x000000011351b819 */ /* 0x000fe200000006ff */
[----:B-----5:R-:W-:-:S03]  /*4760*/  HFMA2 R62, R62, 1, 1, R34 ;  /* 0x3c003c003e3e7831 */ /* 0x020fc60000000022 */
        /* <DEDUP_REMOVED lines=11> */
.L_x_334:
[----:B------:R-:W-:Y:S05]  /*4820*/  BSYNC.RECONVERGENT B1 ;  /* 0x0000000000017941 */ /* 0x000fea0003800200 */
.L_x_333:
        /* <DEDUP_REMOVED lines=9> */
[----:B0---4-:R-:W-:Y:S02]  /*48c0*/  IADD3.X R78, PT, PT, RZ, R16, RZ, P4, !PT ;  /* 0x00000010ff4e7210 */ /* 0x011fe400027fe4ff */
        /* <DEDUP_REMOVED lines=13> */
.L_x_340:
[----:B------:R-:W-:Y:S05]  /*49a0*/  BSYNC.RECONVERGENT B2 ;  /* 0x0000000000027941 */ /* 0x000fea0003800200 */
.L_x_339:
        /* <DEDUP_REMOVED lines=21> */
.L_x_338:
[----:B------:R-:W-:Y:S05]  /*4b00*/  BSYNC.RECONVERGENT B1 ;  /* 0x0000000000017941 */ /* 0x000fea0003800200 */
.L_x_337:
        /* <DEDUP_REMOVED lines=23> */
.L_x_344:
[----:B------:R-:W-:Y:S05]  /*4c80*/  BSYNC.RECONVERGENT B2 ;  /* 0x0000000000027941 */ /* 0x000fea0003800200 */
.L_x_343:
        /* <DEDUP_REMOVED lines=21> */
.L_x_342:
[----:B------:R-:W-:Y:S05]  /*4de0*/  BSYNC.RECONVERGENT B1 ;  /* 0x0000000000017941 */ /* 0x000fea0003800200 */
.L_x_341:
        /* <DEDUP_REMOVED lines=23> */
.L_x_348:
[----:B------:R-:W-:Y:S05]  /*4f60*/  BSYNC.RECONVERGENT B2 ;  /* 0x0000000000027941 */ /* 0x000fea0003800200 */
.L_x_347:
        /* <DEDUP_REMOVED lines=21> */
.L_x_346:
[----:B------:R-:W-:Y:S05]  /*50c0*/  BSYNC.RECONVERGENT B1 ;  /* 0x0000000000017941 */ /* 0x000fea0003800200 */
.L_x_345:
        /* <DEDUP_REMOVED lines=23> */
.L_x_352:
[----:B------:R-:W-:Y:S05]  /*5240*/  BSYNC.RECONVERGENT B2 ;  /* 0x0000000000027941 */ /* 0x000fea0003800200 */
.L_x_351:
        /* <DEDUP_REMOVED lines=21> */
.L_x_350:
[----:B------:R-:W-:Y:S05]  /*53a0*/  BSYNC.RECONVERGENT B1 ;  /* 0x0000000000017941 */ /* 0x000fea0003800200 */
.L_x_349:
[----:B------:R-:W-:Y:S04]  /*53b0*/  BSSY.RECONVERGENT B1, `(.L_x_353) ;  /* 0x000002d000017945 */ /* 0x000fe80003800200 */
[----:B------:R-:W-:Y:S05]  /*53c0*/  @P1 BRA `(.L_x_354) ;  /* 0x0000000000ac1947 */ /* 0x000fea0003800000 */
[----:B0---4-:R-:W-:Y:S01]  /*53d0*/  IMAD.IADD R78, R82, 0x1, R11 ;  /* 0x00000001524e7824 */ /* 0x011fe200078e020b */
[----:B------:R-:W-:Y:S01]  /*53e0*/  BSSY.RECONVERGENT B2, `(.L_x_355) ;  /* 0x0000014000027945 */ /* 0x000fe20003800200 */
[----:B------:R-:W-:-:S03]  /*53f0*/  IMAD.MOV.U32 R66, RZ, RZ, RZ ;  /* 0x000000ffff427224 */ /* 0x000fc600078e00ff */
[----:B------:R-:W-:-:S04]  /*5400*/  SHF.L.U32 R78, R78, 0x3, RZ ;  /* 0x000000034e4e7819 */ /* 0x000fc800000006ff */
[----:B------:R-:W-:-:S13]  /*5410*/  ISETP.GE.AND P1, PT, R78, R45, PT ;  /* 0x0000002d4e00720c */ /* 0x000fda0003f26270 */
[----:B------:R-:W-:Y:S05]  /*5420*/  @P1 BRA `(.L_x_356) ;  /* 0x00000000003c1947 */ /* 0x000fea0003800000 */
[----:B------:R-:W-:-:S04]  /*5430*/  IADD3 R13, P3, PT, R17, R12, RZ ;  /* 0x0000000c110d7210 */ /* 0x000fc80007f7e0ff */
[----:B-123--:R-:W-:Y:S02]  /*5440*/  IADD3.X R14, PT, PT, RZ, R16, RZ, P3, !PT ;  /* 0x00000010ff0e7210 */ /* 0x00efe40001ffe4ff */
[----:B------:R-:W-:-:S04]  /*5450*/  LEA R12, P3, R13, UR8, 0x2 ;  /* 0x000000080d0c7c11 */ /* 0x000fc8000f8610ff */
        /* <DEDUP_REMOVED lines=12> */
.L_x_356:
[----:B------:R-:W-:Y:S05]  /*5520*/  BSYNC.RECONVERGENT B2 ;  /* 0x0000000000027941 */ /* 0x000fea0003800200 */
.L_x_355:
[----:B------:R-:W-:-:S09]  /*5530*/  UISETP.NE.AND UP0, UPT, UR19, URZ, UPT ;  /* 0x000000ff1300728c */ /* 0x000fd2000bf05270 */
[----:B------:R-:W-:Y:S05]  /*5540*/  BRA.U UP0, `(.L_x_354) ;  /* 0x00000001004c7547 */ /* 0x000fea000b800000 */
[----:B------:R-:W-:Y:S01]  /*5550*/  ISETP.NE.AND P4, PT, R2, RZ, PT ;  /* 0x000000ff0200720c */ /* 0x000fe20003f85270 */
[----:B------:R-:W4:Y:S01]  /*5560*/  @!P1 S2R R12, SR_CTAID.Y ;  /* 0x00000000000c9919 */ /* 0x000f220000002600 */
[----:B------:R-:W4:Y:S01]  /*5570*/  @!P1 LDC R79, c[0x0][0x3f8] ;  /* 0x0000fe00ff4f9b82 */ /* 0x000f220000000800 */
[----:B------:R-:W4:Y:S07]  /*5580*/  @!P1 S2R R75, SR_CTAID.X ;  /* 0x00000000004b9919 */ /* 0x000f2e0000002500 */
[----:B0123--:R-:W0:Y:S03]  /*5590*/  @!P1 LDC.64 R14, c[0x0][0x3b8] ;  /* 0x0000ee00ff0e9b82 */ /* 0x00fe260000000a00 */
[----:B------:R-:W2:Y:S01]  /*55a0*/  @P4 LDG.E R13, desc[UR36][R76.64+0xf0] ;  /* 0x0000f0244c0d4981 */ /* 0x000ea2000c1e1900 */
[----:B------:R-:W-:Y:S01]  /*55b0*/  @!P1 SHF.L.U32 R80, R19, 0x1, RZ ;  /* 0x0000000113509819 */ /* 0x000fe200000006ff */
[----:B-----5:R-:W-:-:S02]  /*55c0*/  HADD2 R66, R66, R39 ;  /* 0x0000002742427230 */ /* 0x020fc40000000000 */
[----:B----4-:R-:W-:Y:S01]  /*55d0*/  @!P1 IMAD R12, R12, R79, R75 ;  /* 0x0000004f0c0c9224 */ /* 0x010fe200078e024b */
[----:B------:R-:W-:-:S03]  /*55e0*/  @!P1 LOP3.LUT R75, R80, 0x6, RZ, 0xc0, !PT ;  /* 0x00000006504b9812 */ /* 0x000fc600078ec0ff */
[----:B------:R-:W-:Y:S01]  /*55f0*/  @!P1 IMAD R12, R12, R11, RZ ;  /* 0x0000000b0c0c9224 */ /* 0x000fe200078e02ff */
[----:B------:R-:W-:-:S03]  /*5600*/  @!P1 SHF.R.S32.HI R11, RZ, 0x1f, R78 ;  /* 0x0000001fff0b9819 */ /* 0x000fc6000001144e */
[----:B------:R-:W-:-:S05]  /*5610*/  @!P1 IMAD R12, R12, 0x60, R75 ;  /* 0x000000600c0c9824 */ /* 0x000fca00078e024b */
[----:B------:R-:W-:-:S04]  /*5620*/  @!P1 IADD3 R78, P3, PT, R12, R78, RZ ;  /* 0x0000004e0c4e9210 */ /* 0x000fc80007f7e0ff */
[----:B------:R-:W-:Y:S02]  /*5630*/  @!P1 LEA.HI.X.SX32 R11, R12, R11, 0x1, P3 ;  /* 0x0000000b0c0b9211 */ /* 0x000fe400018f0eff */
[----:B0-----:R-:W-:-:S04]  /*5640*/  @!P1 LEA R14, P3, R78, R14, 0x1 ;  /* 0x0000000e4e0e9211 */ /* 0x001fc800078608ff */
[----:B------:R-:W-:Y:S01]  /*5650*/  @!P1 LEA.HI.X R15, R78, R15, R11, 0x1, P3 ;  /* 0x0000000f4e0f9211 */ /* 0x000fe200018f0c0b */
[----:B--2---:R-:W-:-:S05]  /*5660*/  @P4 HMUL2 R66, R66, R13 ;  /* 0x0000000d42424232 */ /* 0x004fca0000000000 */
[----:B------:R0:W-:Y:S03]  /*5670*/  @!P1 STG.E desc[UR36][R14.64], R66 ;  /* 0x000000420e009986 */ /* 0x0001e6000c101924 */
.L_x_354:
[----:B------:R-:W-:Y:S05]  /*5680*/  BSYNC.RECONVERGENT B1 ;  /* 0x0000000000017941 */ /* 0x000fea0003800200 */
.L_x_353:
[----:B-----5:R-:W-:Y:S01]  /*5690*/  HFMA2 R11, R72, R53, -RZ ;  /* 0x00000035480b7231 */ /* 0x020fe200001000ff */
[----:B------:R-:W-:Y:S01]  /*56a0*/  UMOV UR5, 0xffffffff ;  /* 0xffffffff00057882 */ /* 0x000fe20000000000 */
[----:B------:R-:W-:Y:S02]  /*56b0*/  LOP3.LUT P1, RZ, R19, 0x3, RZ, 0xc0, !PT ;  /* 0x0000000313ff7812 */ /* 0x000fe4000782c0ff */
[----:B------:R-:W-:-:S04]  /*56c0*/  HFMA2 R11, R73, R52, R11 ;  /* 0x00000034490b7231 */ /* 0x000fc8000000000b */
        /* <DEDUP_REMOVED lines=13> */
[----:B------:R-:W-:-:S05]  /*57a0*/  HFMA2 R11, R21, R66, R11 ;  /* 0x00000042150b7231 */ /* 0x000fca000000000b */
[--C-:B------:R-:W-:Y:S02]  /*57b0*/  HADD2.F32 R13, -RZ, R11.reuse.H0_H0 ;  /* 0x2000000bff0d7230 */ /* 0x100fe40000004100 */
[----:B------:R-:W-:-:S05]  /*57c0*/  HADD2.F32 R12, -RZ, R11.H1_H1 ;  /* 0x3000000bff0c7230 */ /* 0x000fca0000004100 */
[----:B------:R-:W-:Y:S01]  /*57d0*/  FADD.FTZ R13, R13, R12 ;  /* 0x0000000c0d0d7221 */ /* 0x000fe20000010000 */
[----:B------:R-:W-:Y:S06]  /*57e0*/  BRA.DIV UR5, `(.L_x_357) ;  /* 0x0000004e054c7947 */ /* 0x000fec000b800000 */
[----:B0123--:R-:W0:Y:S02]  /*57f0*/  SHFL.BFLY PT, R14, R13, 0x2, 0x1f ;  /* 0x0c401f000d0e7f89 */ /* 0x00fe2400000e0000 */
[----:B0-----:R-:W-:-:S05]  /*5800*/  FADD.FTZ R13, R13, R14 ;  /* 0x0000000e0d0d7221 */ /* 0x001fca0000010000 */
[----:B------:R0:W1:Y:S02]  /*5810*/  SHFL.BFLY PT, R14, R13, 0x1, 0x1f ;  /* 0x0c201f000d0e7f89 */ /* 0x00006400000e0000 */
.L_x_430:
[----:B------:R-:W-:Y:S01]  /*5820*/  ISETP.GE.OR P1, PT, R50, R51, P1 ;  /* 0x000000333200720c */ /* 0x000fe20000f26670 */
[----:B-1----:R-:W-:Y:S01]  /*5830*/  FADD.FTZ R14, R13, R14 ;  /* 0x0000000e0d0e7221 */ /* 0x002fe20000010000 */
[----:B------:R-:W-:Y:S03]  /*5840*/  BSSY.RECONVERGENT B1, `(.L_x_358) ;  /* 0x000001b000017945 */ /* 0x000fe60003800200 */
[----:B------:R-:W-:-:S08]  /*5850*/  FMUL.FTZ R11, R14, UR20 ;  /* 0x000000140e0b7c20 */ /* 0x000fd00008410000 */
[----:B------:R-:W-:Y:S05]  /*5860*/  @P1 BRA `(.L_x_359) ;  /* 0x0000000000601947 */ /* 0x000fea0003800000 */
[----:B------:R-:W-:Y:S02]  /*5870*/  ISETP.NE.U32.AND P1, PT, RZ, UR12, PT ;  /* 0x0000000cff007c0c */ /* 0x000fe4000bf25070 */
[----:B------:R-:W-:Y:S02]  /*5880*/  ISETP.NE.U32.AND P3, PT, RZ, UR22, PT ;  /* 0x00000016ff007c0c */ /* 0x000fe4000bf65070 */
[----:B------:R-:W-:Y:S02]  /*5890*/  ISETP.NE.AND.EX P1, PT, RZ, UR13, PT, P1 ;  /* 0x0000000dff007c0c */ /* 0x000fe4000bf25310 */
[----:B------:R-:W-:-:S11]  /*58a0*/  ISETP.NE.AND.EX P3, PT, RZ, UR23, PT, P3 ;  /* 0x00000017ff007c0c */ /* 0x000fd6000bf65330 */
[----:B------:R-:W1:Y:S01]  /*58b0*/  @P1 S2R R51, SR_CTAID.X ;  /* 0x0000000000331919 */ /* 0x000e620000002500 */
[----:B------:R-:W1:Y:S08]  /*58c0*/  @P1 LDC.64 R14, c[0x0][0x448] ;  /* 0x00011200ff0e1b82 */ /* 0x000e700000000a00 */
[----:B0-----:R-:W0:Y:S08]  /*58d0*/  @P3 LDC.64 R12, c[0x0][0x438] ;  /* 0x00010e00ff0c3b82 */ /* 0x001e300000000a00 */
[----:B----4-:R-:W2:Y:S01]  /*58e0*/  @P1 LDC R78, c[0x0][0x430] ;  /* 0x00010c00ff4e1b82 */ /* 0x010ea20000000800 */
[----:B-1----:R-:W-:-:S07]  /*58f0*/  @P1 IMAD.WIDE.U32 R14, R51, 0x2, R14 ;  /* 0x00000002330e1825 */ /* 0x002fce00078e000e */
[----:B------:R-:W2:Y:S01]  /*5900*/  @P1 LDC R51, c[0x0][0x408] ;  /* 0x00010200ff331b82 */ /* 0x000ea20000000800 */
[----:B0-----:R-:W-:Y:S01]  /*5910*/  @P3 IMAD.WIDE R12, R46, 0x2, R12 ;  /* 0x000000022e0c3825 */ /* 0x001fe200078e020c */
[----:B------:R-:W3:Y:S05]  /*5920*/  @P1 LDG.E.U16 R14, desc[UR36][R14.64] ;  /* 0x000000240e0e1981 */ /* 0x000eea000c1e1500 */
[----:B------:R-:W4:Y:S01]  /*5930*/  @P3 LDG.E.U16 R12, desc[UR36][R12.64] ;  /* 0x000000240c0c3981 */ /* 0x000f22000c1e1500 */
[----:B--2---:R-:W-:-:S05]  /*5940*/  @P1 IMAD.IADD R51, R51, 0x1, R78 ;  /* 0x0000000133331824 */ /* 0x004fca00078e024e */
[----:B------:R-:W-:-:S04]  /*5950*/  @P1 ISETP.GE.AND P4, PT, R50, R51, PT ;  /* 0x000000333200120c */ /* 0x000fc80003f86270 */
[----:B------:R-:W-:-:S04]  /*5960*/  @P1 SEL R51, R18, RZ, !P4 ;  /* 0x000000ff12331207 */ /* 0x000fc80006000000 */
[----:B------:R-:W-:Y:S01]  /*5970*/  @P1 IADD3 R51, PT, PT, R48, R51, -R23 ;  /* 0x0000003330331210 */ /* 0x000fe20007ffe817 */
[----:B---3--:R-:W-:Y:S02]  /*5980*/  @P1 HADD2.F32 R75, -RZ, R14.H0_H0 ;  /* 0x2000000eff4b1230 */ /* 0x008fe40000004100 */
[----:B----4-:R-:W-:Y:S01]  /*5990*/  @P3 HADD2.F32 R50, -RZ, R12.H0_H0 ;  /* 0x2000000cff323230 */ /* 0x010fe20000004100 */
[----:B------:R-:W-:-:S04]  /*59a0*/  @P1 I2FP.F32.S32 R12, R51 ;  /* 0x00000033000c1245 */ /* 0x000fc80000201400 */
[----:B------:R-:W-:-:S04]  /*59b0*/  @P3 FADD.FTZ R11, R11, R50 ;  /* 0x000000320b0b3221 */ /* 0x000fc80000010000 */
[----:B------:R-:W-:-:S05]  /*59c0*/  @P1 FFMA.FTZ R11, R12, R75, R11 ;  /* 0x0000004b0c0b1223 */ /* 0x000fca000001000b */
[----:B------:R1:W-:Y:S01]  /*59d0*/  STS [R49], R11 ;  /* 0x0000000b31007388 */ /* 0x0003e20000000800 */
[----:B------:R-:W-:-:S07]  /*59e0*/  @!P2 FMNMX.FTZ R74, R74, R11, !PT ;  /* 0x0000000b4a4aa209 */ /* 0x000fce0007810000 */
.L_x_359:
[----:B------:R-:W-:Y:S05]  /*59f0*/  BSYNC.RECONVERGENT B1 ;  /* 0x0000000000017941 */ /* 0x000fea0003800200 */
.L_x_358:
        /* <DEDUP_REMOVED lines=8> */
.L_x_293:
[----:B0-----:R-:W-:Y:S05]  /*5a80*/  BSYNC B0 ;  /* 0x0000000000007941 */ /* 0x001fea0003800000 */
.L_x_292:
[----:B------:R-:W-:-:S03]  /*5a90*/  UMOV UR5, 0xffffffff ;  /* 0xffffffff00057882 */ /* 0x000fc60000000000 */
[----:B------:R-:W-:Y:S05]  /*5aa0*/  BRA.DIV UR5, `(.L_x_361) ;  /* 0x0000004a05dc7947 */ /* 0x000fea000b800000 */
[----:B------:R-:W1:Y:S02]  /*5ab0*/  SHFL.BFLY PT, R14, R74, 0x10, 0x1f ;  /* 0x0e001f004a0e7f89 */ /* 0x000e6400000e0000 */
[----:B-1----:R-:W-:-:S05]  /*5ac0*/  FMNMX.FTZ R13, R14, R74, !PT ;  /* 0x0000004a0e0d7209 */ /* 0x002fca0007810000 */
[----:B------:R-:W0:Y:S02]  /*5ad0*/  SHFL.BFLY PT, R14, R13, 0x8, 0x1f ;  /* 0x0d001f000d0e7f89 */ /* 0x000e2400000e0000 */
[----:B0-----:R-:W-:-:S05]  /*5ae0*/  FMNMX.FTZ R3, R13, R14, !PT ;  /* 0x0000000e0d037209 */ /* 0x001fca0007810000 */
[----:B------:R0:W1:Y:S02]  /*5af0*/  SHFL.BFLY PT, R14, R3, 0x4, 0x1f ;  /* 0x0c801f00030e7f89 */ /* 0x00006400000e0000 */
.L_x_435:
[----:B-----5:R-:W2:Y:S01]  /*5b00*/  S2R R18, SR_CgaCtaId ;  /* 0x0000000000127919 */ /* 0x020ea20000008800 */
[----:B------:R-:W-:Y:S01]  /*5b10*/  LOP3.LUT P0, R5, R19, 0x1f, RZ, 0xc0, !PT ;  /* 0x0000001f13057812 */ /* 0x000fe2000780c0ff */
[----:B------:R-:W-:Y:S05]  /*5b20*/  WARPSYNC.ALL ;  /* 0x0000000000007948 */ /* 0x000fea0003800000 */
[----:B------:R-:W-:Y:S02]  /*5b30*/  MOV R13, 0x400 ;  /* 0x00000400000d7802 */ /* 0x000fe40000000f00 */
[----:B-1----:R-:W-:Y:S02]  /*5b40*/  FMNMX.FTZ R14, R3, R14, !PT ;  /* 0x0000000e030e7209 */ /* 0x002fe40007810000 */
[----:B--2---:R-:W-:-:S04]  /*5b50*/  LEA R6, R18, R13, 0x18 ;  /* 0x0000000d12067211 */ /* 0x004fc800078ec0ff */
[----:B0-----:R-:W-:-:S05]  /*5b60*/  LEA.HI R3, R19, R6, RZ, 0x1d ;  /* 0x0000000613037211 */ /* 0x001fca00078fe8ff */
        /* <DEDUP_REMOVED lines=10> */
[----:B------:R-:W-:-:S05]  /*5c10*/  IMAD.IADD R4, R19, 0x1, R0 ;  /* 0x0000000113047824 */ /* 0x000fca00078e0200 */
[----:B------:R-:W-:Y:S01]  /*5c20*/  ISETP.GE.AND P0, PT, R4, R23, PT ;  /* 0x000000170400720c */ /* 0x000fe20003f06270 */
[----:B------:R-:W0:-:S12]  /*5c30*/  SHFL.IDX PT, R7, R7, RZ, 0x1f ;  /* 0x00001fff07077589 */ /* 0x000e1800000e0000 */
[----:B------:R-:W-:Y:S05]  /*5c40*/  @P0 BRA `(.L_x_363) ;  /* 0x00000014000c0947 */ /* 0x000fea0003800000 */
[----:B------:R-:W1:Y:S02]  /*5c50*/  LDC.64 R10, c[0x0][0x420] ;  /* 0x00010800ff0a7b82 */ /* 0x000e640000000a00 */
[----:B-1----:R-:W-:-:S04]  /*5c60*/  ISETP.NE.U32.AND P0, PT, R10, RZ, PT ;  /* 0x000000ff0a00720c */ /* 0x002fc80003f05070 */
[----:B------:R-:W-:-:S13]  /*5c70*/  ISETP.NE.AND.EX P0, PT, R11, RZ, PT, P0 ;  /* 0x000000ff0b00720c */ /* 0x000fda0003f05300 */
[----:B------:R-:W-:Y:S05]  /*5c80*/  @P0 BRA `(.L_x_364) ;  /* 0x0000000c008c0947 */ /* 0x000fea0003800000 */
[----:B------:R-:W-:Y:S01]  /*5c90*/  VIADDMNMX R9, R4, 0x40, R23, !PT ;  /* 0x0000004004097846 */ /* 0x000fe20007800117 */
[----:B------:R-:W-:Y:S01]  /*5ca0*/  BSSY.RECONVERGENT B1, `(.L_x_365) ;  /* 0x000001c000017945 */ /* 0x000fe20003800200 */
[----:B------:R-:W-:Y:S02]  /*5cb0*/  LOP3.LUT R8, RZ, R19, RZ, 0x33, !PT ;  /* 0x00000013ff087212 */ /* 0x000fe400078e33ff */
[----:B------:R-:W-:Y:S02]  /*5cc0*/  MOV R10, R4 ;  /* 0x00000004000a7202 */ /* 0x000fe40000000f00 */
[----:B------:R-:W-:-:S04]  /*5cd0*/  IADD3 R9, PT, PT, -R0, R9, R8 ;  /* 0x0000000900097210 */ /* 0x000fc80007ffe108 */
[C---:B------:R-:W-:Y:S02]  /*5ce0*/  LOP3.LUT R8, R9.reuse, 0xc0, RZ, 0xc0, !PT ;  /* 0x000000c009087812 */ /* 0x040fe400078ec0ff */
[----:B------:R-:W-:Y:S02]  /*5cf0*/  ISETP.GE.U32.AND P1, PT, R9, 0xc0, PT ;  /* 0x000000c00900780c */ /* 0x000fe40003f26070 */
[----:B------:R-:W-:Y:S01]  /*5d00*/  ISETP.NE.AND P0, PT, R8, 0xc0, PT ;  /* 0x000000c00800780c */ /* 0x000fe20003f05270 */
[----:B------:R-:W-:-:S12]  /*5d10*/  IMAD.MOV.U32 R8, RZ, RZ, RZ ;  /* 0x000000ffff087224 */ /* 0x000fd800078e00ff */
[----:B------:R-:W-:Y:S05]  /*5d20*/  @!P0 BRA `(.L_x_366) ;  /* 0x00000000004c8947 */ /* 0x000fea0003800000 */
[----:B------:R-:W-:Y:S01]  /*5d30*/  VIADD R11, R13, 0x210 ;  /* 0x000002100d0b7836 */ /* 0x000fe20000000000 */
[----:B------:R-:W-:Y:S01]  /*5d40*/  LEA.HI R8, R9, 0x1, RZ, 0x1a ;  /* 0x0000000109087811 */ /* 0x000fe200078fd0ff */
[----:B------:R-:W-:-:S03]  /*5d50*/  IMAD.MOV.U32 R10, RZ, RZ, R4 ;  /* 0x000000ffff0a7224 */ /* 0x000fc600078e0004 */
[----:B------:R-:W-:Y:S01]  /*5d60*/  LOP3.LUT R9, R8, 0x3, RZ, 0xc0, !PT ;  /* 0x0000000308097812 */ /* 0x000fe200078ec0ff */
[----:B------:R-:W-:Y:S01]  /*5d70*/  HFMA2 R8, -RZ, RZ, 0, 0 ;  /* 0x00000000ff087431 */ /* 0x000fe200000001ff */
[----:B------:R-:W-:-:S03]  /*5d80*/  LEA R12, R18, R11, 0x18 ;  /* 0x0000000b120c7211 */ /* 0x000fc600078ec0ff */
[----:B------:R-:W-:Y:S01]  /*5d90*/  IMAD.MOV R9, RZ, RZ, -R9 ;  /* 0x000000ffff097224 */ /* 0x000fe200078e0a09 */
[----:B------:R-:W-:-:S07]  /*5da0*/  LEA R11, R19, R12, 0x2 ;  /* 0x0000000c130b7211 */ /* 0x000fce00078e10ff */
.L_x_367:
[----:B------:R-:W0:Y:S01]  /*5db0*/  LDS R12, [R11] ;  /* 0x000000000b0c7984 */ /* 0x000e220000000800 */
[----:B------:R-:W-:Y:S01]  /*5dc0*/  IADD3 R9, PT, PT, R9, 0x1, RZ ;  /* 0x0000000109097810 */ /* 0x000fe20007ffe0ff */
[----:B------:R-:W-:-:S03]  /*5dd0*/  VIADD R10, R10, 0x40 ;  /* 0x000000400a0a7836 */ /* 0x000fc60000000000 */
[----:B------:R-:W-:Y:S01]  /*5de0*/  ISETP.NE.AND P0, PT, R9, RZ, PT ;  /* 0x000000ff0900720c */ /* 0x000fe20003f05270 */
[----:B0-----:R-:W-:-:S04]  /*5df0*/  FADD.FTZ R12, -R7, R12 ;  /* 0x0000000c070c7221 */ /* 0x001fc80000010100 */
[----:B------:R-:W-:-:S06]  /*5e00*/  FMUL.FTZ R12, R12, 1.4426950216293334961 ;  /* 0x3fb8aa3b0c0c7820 */ /* 0x000fcc0000410000 */
[----:B------:R-:W0:Y:S02]  /*5e10*/  MUFU.EX2 R12, R12 ;  /* 0x0000000c000c7308 */ /* 0x000e240000000800 */
[----:B0-----:R0:W-:Y:S01]  /*5e20*/  STS [R11], R12 ;  /* 0x0000000c0b007388 */ /* 0x0011e20000000800 */
[----:B------:R-:W-:Y:S01]  /*5e30*/  FADD.FTZ R8, R12, R8 ;  /* 0x000000080c087221 */ /* 0x000fe20000010000 */
[----:B0-----:R-:W-:Y:S01]  /*5e40*/  IADD3 R11, PT, PT, R11, 0x100, RZ ;  /* 0x000001000b0b7810 */ /* 0x001fe20007ffe0ff */
[----:B------:R-:W-:Y:S06]  /*5e50*/  @P0 BRA `(.L_x_367) ;  /* 0xfffffffc00d40947 */ /* 0x000fec000383ffff */
.L_x_366:
[----:B------:R-:W-:Y:S05]  /*5e60*/  BSYNC.RECONVERGENT B1 ;  /* 0x0000000000017941 */ /* 0x000fea0003800200 */
.L_x_365:
[----:B------:R-:W-:Y:S05]  /*5e70*/  @!P1 BRA `(.L_x_363) ;  /* 0x0000001000809947 */ /* 0x000fea0003800000 */
[----:B------:R-:W-:Y:S01]  /*5e80*/  IMAD.IADD R11, R23, 0x1, -R10 ;  /* 0x00000001170b7824 */ /* 0x000fe200078e0a0a */
[----:B------:R-:W-:Y:S01]  /*5e90*/  IADD3 R13, PT, PT, R13, 0x210, RZ ;  /* 0x000002100d0d7810 */ /* 0x000fe20007ffe0ff */
[----:B------:R-:W-:Y:S01]  /*5ea0*/  IMAD.SHL.U32 R9, R0, 0x4, RZ ;  /* 0x0000000400097824 */ /* 0x000fe200078e00ff */
[----:B------:R-:W-:Y:S01]  /*5eb0*/  BSSY.RECONVERGENT B1, `(.L_x_368) ;  /* 0x000006d000017945 */ /* 0x000fe20003800200 */
[----:B------:R-:W-:Y:S02]  /*5ec0*/  PLOP3.LUT P0, PT, PT, PT, PT, 0x80, 0x8 ;  /* 0x000000000008781c */ /* 0x000fe40003f0f070 */
[----:B------:R-:W-:Y:S02]  /*5ed0*/  ISETP.GT.AND P1, PT, R11, 0x300, PT ;  /* 0x000003000b00780c */ /* 0x000fe40003f24270 */
[----:B------:R-:W-:Y:S02]  /*5ee0*/  LEA R18, R18, R13, 0x18 ;  /* 0x0000000d12127211 */ /* 0x000fe400078ec0ff */
[----:B------:R-:W-:-:S04]  /*5ef0*/  LEA R9, R10, -R9, 0x2 ;  /* 0x800000090a097211 */ /* 0x000fc800078e10ff */
[----:B------:R-:W-:-:S05]  /*5f00*/  IADD3 R9, PT, PT, R9, 0x200, R18 ;  /* 0x0000020009097810 */ /* 0x000fca0007ffe012 */
[----:B------:R-:W-:Y:S05]  /*5f10*/  @!P1 BRA `(.L_x_369) ;  /* 0x0000000400989947 */ /* 0x000fea0003800000 */
[----:B------:R-:W-:Y:S01]  /*5f20*/  PLOP3.LUT P0, PT, PT, PT, PT, 0x8, 0x80 ;  /* 0x000000000080781c */ /* 0x000fe20003f0e170 */
[----:B------:R-:W-:-:S12]  /*5f30*/  VIADD R11, R23, 0xfffffd00 ;  /* 0xfffffd00170b7836 */ /* 0x000fd80000000000 */
.L_x_370:
[----:B------:R-:W0:Y:S01]  /*5f40*/  LDS R12, [R9+-0x200] ;  /* 0xfffe0000090c7984 */ /* 0x000e220000000800 */
[----:B------:R-:W-:-:S03]  /*5f50*/  IADD3 R10, PT, PT, R10, 0x400, RZ ;  /* 0x000004000a0a7810 */ /* 0x000fc60007ffe0ff */
[----:B------:R-:W1:Y:S01]  /*5f60*/  LDS R14, [R9+-0x100] ;  /* 0xffff0000090e7984 */ /* 0x000e620000000800 */
[----:B------:R-:W-:-:S03]  /*5f70*/  ISETP.GE.AND P1, PT, R10, R11, PT ;  /* 0x0000000b0a00720c */ /* 0x000fc60003f26270 */
[----:B------:R-:W2:Y:S04]  /*5f80*/  LDS R18, [R9] ;  /* 0x0000000009127984 */ /* 0x000ea80000000800 */
[----:B------:R-:W3:Y:S04]  /*5f90*/  LDS R20, [R9+0x100] ;  /* 0x0001000009147984 */ /* 0x000ee80000000800 */
[----:B------:R-:W5:Y:S04]  /*5fa0*/  LDS R24, [R9+0x200] ;  /* 0x0002000009187984 */ /* 0x000f680000000800 */
[----:B------:R-:W4:Y:S04]  /*5fb0*/  LDS R26, [R9+0x300] ;  /* 0x00030000091a7984 */ /* 0x000f280000000800 */
[----:B------:R-:W4:Y:S04]  /*5fc0*/  LDS R28, [R9+0x400] ;  /* 0x00040000091c7984 */ /* 0x000f280000000800 */
        /* <DEDUP_REMOVED lines=13> */
[C---:B---3--:R-:W-:Y:S01]  /*60a0*/  FADD.FTZ R20, -R7.reuse, R20 ;  /* 0x0000001407147221 */ /* 0x048fe20000010100 */
[----:B------:R-:W3:Y:S01]  /*60b0*/  LDS R42, [R9+0xb00] ;  /* 0x000b0000092a7984 */ /* 0x000ee20000000800 */
[----:B-----5:R-:W-:-:S02]  /*60c0*/  FADD.FTZ R24, -R7, R24 ;  /* 0x0000001807187221 */ /* 0x020fc40000010100 */
[----:B------:R-:W-:Y:S01]  /*60d0*/  FMUL.FTZ R20, R20, 1.4426950216293334961 ;  /* 0x3fb8aa3b14147820 */ /* 0x000fe20000410000 */
[----:B------:R-:W5:Y:S01]  /*60e0*/  LDS R44, [R9+0xc00] ;  /* 0x000c0000092c7984 */ /* 0x000f620000000800 */
[----:B------:R-:W0:Y:S01]  /*60f0*/  MUFU.EX2 R14, R14 ;  /* 0x0000000e000e7308 */ /* 0x000e220000000800 */
[----:B------:R-:W-:Y:S01]  /*6100*/  FMUL.FTZ R24, R24, 1.4426950216293334961 ;  /* 0x3fb8aa3b18187820 */ /* 0x000fe20000410000 */
[C---:B----4-:R-:W-:Y:S01]  /*6110*/  FADD.FTZ R26, -R7.reuse, R26 ;  /* 0x0000001a071a7221 */ /* 0x050fe20000010100 */
[----:B------:R-:W4:Y:S01]  /*6120*/  LDS R46, [R9+0xd00] ;  /* 0x000d0000092e7984 */ /* 0x000f220000000800 */
[C---:B------:R-:W-:Y:S02]  /*6130*/  FADD.FTZ R28, -R7.reuse, R28 ;  /* 0x0000001c071c7221 */ /* 0x040fe40000010100 */
[----:B------:R-:W-:Y:S02]  /*6140*/  FMUL.FTZ R26, R26, 1.4426950216293334961 ;  /* 0x3fb8aa3b1a1a7820 */ /* 0x000fe40000410000 */
[----:B------:R-:W1:Y:S01]  /*6150*/  MUFU.EX2 R18, R18 ;  /* 0x0000001200127308 */ /* 0x000e620000000800 */
        /* <DEDUP_REMOVED lines=14> */
[----:B-1----:R-:W-:Y:S01]  /*6240*/  FADD.FTZ R8, R8, R18 ;  /* 0x0000001208087221 */ /* 0x002fe20000010000 */
[----:B------:R-:W-:Y:S01]  /*6250*/  FMUL.FTZ R36, R36, 1.4426950216293334961 ;  /* 0x3fb8aa3b24247820 */ /* 0x000fe20000410000 */
[C---:B------:R-:W-:Y:S01]  /*6260*/  FADD.FTZ R38, -R7.reuse, R38 ;  /* 0x0000002607267221 */ /* 0x040fe20000010100 */
[----:B------:R-:W-:Y:S03]  /*6270*/  STS [R9], R18 ;  /* 0x0000001209007388 */ /* 0x000fe60000000800 */
[----:B------:R-:W-:Y:S01]  /*6280*/  FMUL.FTZ R38, R38, 1.4426950216293334961 ;  /* 0x3fb8aa3b26267820 */ /* 0x000fe20000410000 */
[----:B------:R-:W1:Y:S01]  /*6290*/  MUFU.EX2 R26, R26 ;  /* 0x0000001a001a7308 */ /* 0x000e620000000800 */
[----:B--2---:R-:W-:Y:S01]  /*62a0*/  FADD.FTZ R8, R8, R20 ;  /* 0x0000001408087221 */ /* 0x004fe20000010000 */
[C---:B------:R-:W-:Y:S01]  /*62b0*/  FADD.FTZ R40, -R7.reuse, R40 ;  /* 0x0000002807287221 */ /* 0x040fe20000010100 */
[C---:B---3--:R-:W-:Y:S01]  /*62c0*/  FADD.FTZ R42, -R7.reuse, R42 ;  /* 0x0000002a072a7221 */ /* 0x048fe20000010100 */
[----:B------:R-:W-:Y:S02]  /*62d0*/  STS [R9+0x100], R20 ;  /* 0x0001001409007388 */ /* 0x000fe40000000800 */
[----:B------:R-:W-:Y:S01]  /*62e0*/  FMUL.FTZ R40, R40, 1.4426950216293334961 ;  /* 0x3fb8aa3b28287820 */ /* 0x000fe20000410000 */
[----:B------:R-:W-:Y:S01]  /*62f0*/  FMUL.FTZ R42, R42, 1.4426950216293334961 ;  /* 0x3fb8aa3b2a2a7820 */ /* 0x000fe20000410000 */
[----:B------:R-:W2:Y:S01]  /*6300*/  MUFU.EX2 R28, R28 ;  /* 0x0000001c001c7308 */ /* 0x000ea20000000800 */
[----:B0-----:R-:W-:Y:S01]  /*6310*/  FADD.FTZ R8, R8, R24 ;  /* 0x0000001808087221 */ /* 0x001fe20000010000 */
[C---:B-----5:R-:W-:Y:S01]  /*6320*/  FADD.FTZ R44, -R7.reuse, R44 ;  /* 0x0000002c072c7221 */ /* 0x060fe20000010100 */
[----:B----4-:R-:W-:Y:S01]  /*6330*/  FADD.FTZ R46, -R7, R46 ;  /* 0x0000002e072e7221 */ /* 0x010fe20000010100 */
        /* <DEDUP_REMOVED lines=36> */
.L_x_369:
[----:B------:R-:W-:Y:S05]  /*6580*/  BSYNC.RECONVERGENT B1 ;  /* 0x0000000000017941 */ /* 0x000fea0003800200 */
.L_x_368:
[----:B------:R-:W-:Y:S01]  /*6590*/  IADD3 R11, PT, PT, R23, -R10, RZ ;  /* 0x8000000a170b7210 */ /* 0x000fe20007ffe0ff */
        /* <DEDUP_REMOVED lines=8> */
[----:B------:R-:W3:Y:S04]  /*6620*/  LDS R20, [R9+0x100] ;  /* 0x0001000009147984 */ /* 0x000ee80000000800 */
[----:B------:R-:W5:Y:S04]  /*6630*/  LDS R24, [R9+0x200] ;  /* 0x0002000009187984 */ /* 0x000f680000000800 */
[----:B------:R-:W4:Y:S04]  /*6640*/  LDS R26, [R9+0x300] ;  /* 0x00030000091a7984 */ /* 0x000f280000000800 */
[----:B------:R-:W4:Y:S04]  /*6650*/  LDS R28, [R9+0x400] ;  /* 0x00040000091c7984 */ /* 0x000f280000000800 */
        /* <DEDUP_REMOVED lines=8> */
[C---:B---3--:R-:W-:Y:S01]  /*66e0*/  FADD.FTZ R20, -R7.reuse, R20 ;  /* 0x0000001407147221 */ /* 0x048fe20000010100 */
[----:B-----5:R-:W-:-:S03]  /*66f0*/  FADD.FTZ R24, -R7, R24 ;  /* 0x0000001807187221 */ /* 0x020fc60000010100 */
[----:B------:R-:W-:Y:S02]  /*6700*/  FMUL.FTZ R20, R20, 1.4426950216293334961 ;  /* 0x3fb8aa3b14147820 */ /* 0x000fe40000410000 */
[----:B------:R-:W1:Y:S01]  /*6710*/  MUFU.EX2 R14, R14 ;  /* 0x0000000e000e7308 */ /* 0x000e620000000800 */
[----:B------:R-:W-:Y:S01]  /*6720*/  FMUL.FTZ R24, R24, 1.4426950216293334961 ;  /* 0x3fb8aa3b18187820 */ /* 0x000fe20000410000 */
[C---:B----4-:R-:W-:Y:S01]  /*6730*/  FADD.FTZ R26, -R7.reuse, R26 ;  /* 0x0000001a071a7221 */ /* 0x050fe20000010100 */
        /* <DEDUP_REMOVED lines=28> */
.L_x_372:
[----:B------:R-:W-:Y:S05]  /*6900*/  BSYNC.RECONVERGENT B1 ;  /* 0x0000000000017941 */ /* 0x000fea0003800200 */
.L_x_371:
[----:B------:R-:W-:-:S13]  /*6910*/  ISETP.LT.OR P0, PT, R10, R23, P0 ;  /* 0x000000170a00720c */ /* 0x000fda0000701670 */
[----:B------:R-:W-:Y:S05]  /*6920*/  @!P0 BRA `(.L_x_363) ;  /* 0x0000000400d48947 */ /* 0x000fea0003800000 */
[----:B------:R-:W0:Y:S04]  /*6930*/  LDS R10, [R9+-0x200] ;  /* 0xfffe0000090a7984 */ /* 0x000e280000000800 */
[----:B------:R-:W1:Y:S04]  /*6940*/  LDS R12, [R9+-0x100] ;  /* 0xffff0000090c7984 */ /* 0x000e680000000800 */
[----:B------:R-:W2:Y:S04]  /*6950*/  LDS R14, [R9] ;  /* 0x00000000090e7984 */ /* 0x000ea80000000800 */
[----:B------:R-:W3:Y:S01]  /*6960*/  LDS R18, [R9+0x100] ;  /* 0x0001000009127984 */ /* 0x000ee20000000800 */
[C---:B0-----:R-:W-:Y:S01]  /*6970*/  FADD.FTZ R10, -R7.reuse, R10 ;  /* 0x0000000a070a7221 */ /* 0x041fe20000010100 */
[----:B-1----:R-:W-:-:S03]  /*6980*/  FADD.FTZ R12, -R7, R12 ;  /* 0x0000000c070c7221 */ /* 0x002fc60000010100 */
[----:B------:R-:W-:Y:S01]  /*6990*/  FMUL.FTZ R10, R10, 1.4426950216293334961 ;  /* 0x3fb8aa3b0a0a7820 */ /* 0x000fe20000410000 */
[----:B--2---:R-:W-:Y:S01]  /*69a0*/  FADD.FTZ R14, -R7, R14 ;  /* 0x0000000e070e7221 */ /* 0x004fe20000010100 */
        /* <DEDUP_REMOVED lines=9> */
[----:B------:R-:W0:Y:S01]  /*6a40*/  MUFU.EX2 R18, R18 ;  /* 0x0000001200127308 */ /* 0x000e220000000800 */
[----:B-1----:R3:W-:Y:S01]  /*6a50*/  STS [R9+-0x100], R12 ;  /* 0xffff000c09007388 */ /* 0x0027e20000000800 */
[----:B------:R-:W-:-:S03]  /*6a60*/  FADD.FTZ R8, R8, R12 ;  /* 0x0000000c08087221 */ /* 0x000fc60000010000 */
[----:B--2---:R3:W-:Y:S01]  /*6a70*/  STS [R9], R14 ;  /* 0x0000000e09007388 */ /* 0x0047e20000000800 */
[----:B------:R-:W-:-:S03]  /*6a80*/  FADD.FTZ R8, R8, R14 ;  /* 0x0000000e08087221 */ /* 0x000fc60000010000 */
[----:B0-----:R3:W-:Y:S01]  /*6a90*/  STS [R9+0x100], R18 ;  /* 0x0001001209007388 */ /* 0x0017e20000000800 */
[----:B------:R-:W-:Y:S01]  /*6aa0*/  FADD.FTZ R8, R8, R18 ;  /* 0x0000001208087221 */ /* 0x000fe20000010000 */
[----:B------:R-:W-:Y:S06]  /*6ab0*/  BRA `(.L_x_363) ;  /* 0x0000000400707947 */ /* 0x000fec0003800000 */
.L_x_364:
        /* <DEDUP_REMOVED lines=12> */
[--C-:B------:R-:W-:Y:S01]  /*6b80*/  IMAD.MOV.U32 R12, RZ, RZ, R4.reuse ;  /* 0x000000ffff0c7224 */ /* 0x100fe200078e0004 */
[----:B------:R-:W-:Y:S02]  /*6b90*/  IADD3 R10, P1, P2, R17, R10, R4 ;  /* 0x0000000a110a7210 */ /* 0x000fe40007a3e004 */
[----:B------:R-:W-:Y:S01]  /*6ba0*/  LOP3.LUT R9, R8, 0x3, RZ, 0xc0, !PT ;  /* 0x0000000308097812 */ /* 0x000fe200078ec0ff */
[----:B------:R-:W-:Y:S01]  /*6bb0*/  HFMA2 R8, -RZ, RZ, 0, 0 ;  /* 0x00000000ff087431 */ /* 0x000fe200000001ff */
[----:B------:R-:W-:Y:S02]  /*6bc0*/  LEA R18, R18, R13, 0x18 ;  /* 0x0000000d12127211 */ /* 0x000fe400078ec0ff */
[----:B------:R-:W-:Y:S01]  /*6bd0*/  IADD3.X R11, PT, PT, R16, R11, RZ, P1, P2 ;  /* 0x0000000b100b7210 */ /* 0x000fe20000fe44ff */
[----:B------:R-:W-:Y:S01]  /*6be0*/  IMAD.MOV R9, RZ, RZ, -R9 ;  /* 0x000000ffff097224 */ /* 0x000fe200078e0a09 */
[----:B------:R-:W-:-:S07]  /*6bf0*/  LEA R13, R19, R18, 0x2 ;  /* 0x00000012130d7211 */ /* 0x000fce00078e10ff */
.L_x_375:
[----:B------:R1:W2:Y:S01]  /*6c00*/  LDG.E.U8 R14, desc[UR36][R10.64] ;  /* 0x000000240a0e7981 */ /* 0x0002a2000c1e1100 */
[----:B------:R-:W-:Y:S01]  /*6c10*/  VIADD R9, R9, 0x1 ;  /* 0x0000000109097836 */ /* 0x000fe20000000000 */
[----:B------:R-:W-:Y:S02]  /*6c20*/  IADD3 R12, PT, PT, R12, 0x40, RZ ;  /* 0x000000400c0c7810 */ /* 0x000fe40007ffe0ff */
[----:B-1----:R-:W-:-:S05]  /*6c30*/  IADD3 R10, P2, PT, R10, 0x40, RZ ;  /* 0x000000400a0a7810 */ /* 0x002fca0007f5e0ff */
[----:B------:R-:W-:Y:S01]  /*6c40*/  IMAD.X R11, RZ, RZ, R11, P2 ;  /* 0x000000ffff0b7224 */ /* 0x000fe200010e060b */
[----:B--2---:R-:W-:-:S13]  /*6c50*/  ISETP.NE.AND P1, PT, R14, RZ, PT ;  /* 0x000000ff0e00720c */ /* 0x004fda0003f25270 */
[----:B------:R-:W0:Y:S02]  /*6c60*/  @!P1 LDS R14, [R13] ;  /* 0x000000000d0e9984 */ /* 0x000e240000000800 */
[----:B0-----:R-:W-:Y:S01]  /*6c70*/  @!P1 FADD.FTZ R15, -R7, R14 ;  /* 0x0000000e070f9221 */ /* 0x001fe20000010100 */
[----:B------:R-:W-:-:S03]  /*6c80*/  MOV R14, RZ ;  /* 0x000000ff000e7202 */ /* 0x000fc60000000f00 */
[----:B------:R-:W-:-:S04]  /*6c90*/  @!P1 FMUL.FTZ R15, R15, 1.4426950216293334961 ;  /* 0x3fb8aa3b0f0f9820 */ /* 0x000fc80000410000 */
[----:B------:R-:W0:Y:S01]  /*6ca0*/  @!P1 MUFU.EX2 R14, R15 ;  /* 0x0000000f000e9308 */ /* 0x000e220000000800 */
[----:B------:R-:W-:Y:S01]  /*6cb0*/  ISETP.NE.AND P1, PT, R9, RZ, PT ;  /* 0x000000ff0900720c */ /* 0x000fe20003f25270 */
[----:B0-----:R0:W-:Y:S01]  /*6cc0*/  STS [R13], R14 ;  /* 0x0000000e0d007388 */ /* 0x0011e20000000800 */
[----:B------:R-:W-:Y:S01]  /*6cd0*/  FADD.FTZ R8, R14, R8 ;  /* 0x000000080e087221 */ /* 0x000fe20000010000 */
[----:B0-----:R-:W-:-:S10]  /*6ce0*/  IADD3 R13, PT, PT, R13, 0x100, RZ ;  /* 0x000001000d0d7810 */ /* 0x001fd40007ffe0ff */
[----:B------:R-:W-:Y:S05]  /*6cf0*/  @P1 BRA `(.L_x_375) ;  /* 0xfffffffc00c01947 */ /* 0x000fea000383ffff */
.L_x_374:
[----:B------:R-:W-:Y:S05]  /*6d00*/  BSYNC.RECONVERGENT B1 ;  /* 0x0000000000017941 */ /* 0x000fea0003800200 */
.L_x_373:
[----:B------:R-:W-:Y:S05]  /*6d10*/  @!P0 BRA `(.L_x_363) ;  /* 0x0000000000d88947 */ /* 0x000fea0003800000 */
[----:B------:R-:W1:Y:S01]  /*6d20*/  S2R R14, SR_CgaCtaId ;  /* 0x00000000000e7919 */ /* 0x000e620000008800 */
[----:B------:R-:W2:Y:S01]  /*6d30*/  LDCU.64 UR6, c[0x0][0x420] ;  /* 0x00008400ff0677ac */ /* 0x000ea20008000a00 */
[----:B------:R-:W-:Y:S01]  /*6d40*/  MOV R11, 0x400 ;  /* 0x00000400000b7802 */ /* 0x000fe20000000f00 */
[----:B------:R-:W-:-:S03]  /*6d50*/  IMAD.SHL.U32 R9, R0, 0x4, RZ ;  /* 0x0000000400097824 */ /* 0x000fc600078e00ff */
[----:B------:R-:W-:Y:S01]  /*6d60*/  IADD3 R11, PT, PT, R11, 0x210, RZ ;  /* 0x000002100b0b7810 */ /* 0x000fe20007ffe0ff */
[----:B------:R-:W-:Y:S01]  /*6d70*/  IMAD R9, R12, 0x4, -R9 ;  /* 0x000000040c097824 */ /* 0x000fe200078e0a09 */
[----:B--2---:R-:W-:-:S04]  /*6d80*/  IADD3 R10, P0, P1, R17, UR6, R12 ;  /* 0x00000006110a7c10 */ /* 0x004fc8000f91e00c */
[----:B------:R-:W-:Y:S02]  /*6d90*/  IADD3 R10, P2, PT, R10, 0x80, RZ ;  /* 0x000000800a0a7810 */ /* 0x000fe40007f5e0ff */
[----:B-1----:R-:W-:Y:S02]  /*6da0*/  LEA R14, R14, R11, 0x18 ;  /* 0x0000000b0e0e7211 */ /* 0x002fe400078ec0ff */
[----:B------:R-:W-:Y:S02]  /*6db0*/  IADD3.X R11, PT, PT, R16, UR7, RZ, P0, P1 ;  /* 0x00000007100b7c10 */ /* 0x000fe400087e24ff */
[----:B------:R-:W-:Y:S02]  /*6dc0*/  IADD3 R9, PT, PT, R9, 0x200, R14 ;  /* 0x0000020009097810 */ /* 0x000fe40007ffe00e */
[----:B------:R-:W-:-:S07]  /*6dd0*/  IADD3.X R11, PT, PT, RZ, R11, RZ, P2, !PT ;  /* 0x0000000bff0b7210 */ /* 0x000fce00017fe4ff */
.L_x_376:
[----:B------:R-:W2:Y:S04]  /*6de0*/  LDG.E.U8 R14, desc[UR36][R10.64+-0x80] ;  /* 0xffff80240a0e7981 */ /* 0x000ea8000c1e1100 */
[----:B------:R-:W3:Y:S04]  /*6df0*/  LDG.E.U8 R13, desc[UR36][R10.64+-0x40] ;  /* 0xffffc0240a0d7981 */ /* 0x000ee8000c1e1100 */
[----:B------:R-:W5:Y:S04]  /*6e00*/  LDG.E.U8 R15, desc[UR36][R10.64] ;  /* 0x000000240a0f7981 */ /* 0x000f68000c1e1100 */
[----:B------:R-:W4:Y:S01]  /*6e10*/  LDG.E.U8 R20, desc[UR36][R10.64+0x40] ;  /* 0x000040240a147981 */ /* 0x000f22000c1e1100 */
[----:B------:R-:W-:Y:S01]  /*6e20*/  VIADD R12, R12, 0x100 ;  /* 0x000001000c0c7836 */ /* 0x000fe20000000000 */
[----:B--2---:R-:W-:-:S02]  /*6e30*/  ISETP.NE.AND P0, PT, R14, RZ, PT ;  /* 0x000000ff0e00720c */ /* 0x004fc40003f05270 */
[----:B---3--:R-:W-:Y:S01]  /*6e40*/  ISETP.NE.AND P1, PT, R13, RZ, PT ;  /* 0x000000ff0d00720c */ /* 0x008fe20003f25270 */
[----:B------:R-:W-:Y:S01]  /*6e50*/  IMAD.MOV.U32 R13, RZ, RZ, RZ ;  /* 0x000000ffff0d7224 */ /* 0x000fe200078e00ff */
[----:B-----5:R-:W-:Y:S02]  /*6e60*/  ISETP.NE.AND P2, PT, R15, RZ, PT ;  /* 0x000000ff0f00720c */ /* 0x020fe40003f45270 */
[----:B----4-:R-:W-:-:S07]  /*6e70*/  ISETP.NE.AND P3, PT, R20, RZ, PT ;  /* 0x000000ff1400720c */ /* 0x010fce0003f65270 */
[----:B------:R-:W0:Y:S04]  /*6e80*/  @!P0 LDS R14, [R9+-0x200] ;  /* 0xfffe0000090e8984 */ /* 0x000e280000000800 */
[----:B------:R-:W1:Y:S04]  /*6e90*/  @!P1 LDS R18, [R9+-0x100] ;  /* 0xffff000009129984 */ /* 0x000e680000000800 */
[----:B------:R-:W2:Y:S04]  /*6ea0*/  @!P2 LDS R20, [R9] ;  /* 0x000000000914a984 */ /* 0x000ea80000000800 */
[----:B------:R-:W3:Y:S01]  /*6eb0*/  @!P3 LDS R24, [R9+0x100] ;  /* 0x000100000918b984 */ /* 0x000ee20000000800 */
[----:B0-----:R-:W-:-:S04]  /*6ec0*/  @!P0 FADD.FTZ R14, -R7, R14 ;  /* 0x0000000e070e8221 */ /* 0x001fc80000010100 */
[----:B------:R-:W-:Y:S01]  /*6ed0*/  @!P0 FMUL.FTZ R14, R14, 1.4426950216293334961 ;  /* 0x3fb8aa3b0e0e8820 */ /* 0x000fe20000410000 */
[----:B-1----:R-:W-:Y:S01]  /*6ee0*/  @!P1 FADD.FTZ R15, -R7, R18 ;  /* 0x00000012070f9221 */ /* 0x002fe20000010100 */
[----:B------:R-:W-:Y:S02]  /*6ef0*/  MOV R18, RZ ;  /* 0x000000ff00127202 */ /* 0x000fe40000000f00 */
[----:B------:R-:W0:Y:S01]  /*6f00*/  @!P0 MUFU.EX2 R13, R14 ;  /* 0x0000000e000d8308 */ /* 0x000e220000000800 */
[----:B------:R-:W-:Y:S01]  /*6f10*/  @!P1 FMUL.FTZ R15, R15, 1.4426950216293334961 ;  /* 0x3fb8aa3b0f0f9820 */ /* 0x000fe20000410000 */
[C---:B--2---:R-:W-:Y:S01]  /*6f20*/  @!P2 FADD.FTZ R21, -R7.reuse, R20 ;  /* 0x000000140715a221 */ /* 0x044fe20000010100 */
[----:B------:R-:W-:Y:S02]  /*6f30*/  IMAD.MOV.U32 R20, RZ, RZ, RZ ;  /* 0x000000ffff147224 */ /* 0x000fe400078e00ff */
[----:B---3--:R-:W-:Y:S01]  /*6f40*/  @!P3 FADD.FTZ R25, -R7, R24 ;  /* 0x000000180719b221 */ /* 0x008fe20000010100 */
[----:B------:R-:W-:-:S02]  /*6f50*/  HFMA2 R24, -RZ, RZ, 0, 0 ;  /* 0x00000000ff187431 */ /* 0x000fc400000001ff */
[----:B------:R-:W-:Y:S01]  /*6f60*/  @!P2 FMUL.FTZ R21, R21, 1.4426950216293334961 ;  /* 0x3fb8aa3b1515a820 */ /* 0x000fe20000410000 */
[----:B------:R-:W-:Y:S01]  /*6f70*/  ISETP.GE.AND P0, PT, R12, R23, PT ;  /* 0x000000170c00720c */ /* 0x000fe20003f06270 */
[----:B------:R0:W1:Y:S01]  /*6f80*/  @!P1 MUFU.EX2 R18, R15 ;  /* 0x0000000f00129308 */ /* 0x0000620000000800 */
[----:B------:R-:W-:Y:S01]  /*6f90*/  @!P3 FMUL.FTZ R25, R25, 1.4426950216293334961 ;  /* 0x3fb8aa3b1919b820 */ /* 0x000fe20000410000 */
[----:B------:R-:W-:-:S04]  /*6fa0*/  IADD3 R10, P1, PT, R10, 0x100, RZ ;  /* 0x000001000a0a7810 */ /* 0x000fc80007f3e0ff */
[----:B------:R-:W-:Y:S02]  /*6fb0*/  IADD3.X R11, PT, PT, RZ, R11, RZ, P1, !PT ;  /* 0x0000000bff0b7210 */ /* 0x000fe40000ffe4ff */
[----:B------:R-:W2:Y:S01]  /*6fc0*/  @!P2 MUFU.EX2 R20, R21 ;  /* 0x000000150014a308 */ /* 0x000ea20000000800 */
[----:B0-----:R-:W-:Y:S01]  /*6fd0*/  FADD.FTZ R15, R13, R8 ;  /* 0x000000080d0f7221 */ /* 0x001fe20000010000 */
[----:B------:R-:W-:Y:S06]  /*6fe0*/  STS [R9+-0x200], R13 ;  /* 0xfffe000d09007388 */ /* 0x000fec0000000800 */
[----:B------:R-:W0:Y:S01]  /*6ff0*/  @!P3 MUFU.EX2 R24, R25 ;  /* 0x000000190018b308 */ /* 0x000e220000000800 */
[----:B-1----:R-:W-:Y:S01]  /*7000*/  FADD.FTZ R15, R15, R18 ;  /* 0x000000120f0f7221 */ /* 0x002fe20000010000 */
[----:B------:R-:W-:Y:S03]  /*7010*/  STS [R9+-0x100], R18 ;  /* 0xffff001209007388 */ /* 0x000fe60000000800 */
[----:B--2---:R-:W-:Y:S01]  /*7020*/  FADD.FTZ R15, R15, R20 ;  /* 0x000000140f0f7221 */ /* 0x004fe20000010000 */
[----:B------:R-:W-:Y:S04]  /*7030*/  STS [R9], R20 ;  /* 0x0000001409007388 */ /* 0x000fe80000000800 */
[----:B0-----:R0:W-:Y:S01]  /*7040*/  STS [R9+0x100], R24 ;  /* 0x0001001809007388 */ /* 0x0011e20000000800 */
[----:B------:R-:W-:Y:S01]  /*7050*/  FADD.FTZ R8, R15, R24 ;  /* 0x000000180f087221 */ /* 0x000fe20000010000 */
[----:B0-----:R-:W-:Y:S01]  /*7060*/  VIADD R9, R9, 0x400 ;  /* 0x0000040009097836 */ /* 0x001fe20000000000 */
[----:B------:R-:W-:Y:S06]  /*7070*/  @!P0 BRA `(.L_x_376) ;  /* 0xfffffffc00588947 */ /* 0x000fec000383ffff */
.L_x_363:
[----:B------:R-:W-:Y:S05]  /*7080*/  BSYNC.RECONVERGENT B0 ;  /* 0x0000000000007941 */ /* 0x000fea0003800200 */
.L_x_362:
[----:B0-----:R-:W0:Y:S01]  /*7090*/  SHFL.BFLY PT, R7, R8, 0x10, 0x1f ;  /* 0x0e001f0008077f89 */ /* 0x001e2200000e0000 */
[C---:B------:R-:W-:Y:S01]  /*70a0*/  ISETP.NE.AND P0, PT, R5.reuse, RZ, PT ;  /* 0x000000ff0500720c */ /* 0x040fe20003f05270 */
[----:B------:R-:W1:Y:S01]  /*70b0*/  LDCU UR5, c[0x0][0x3f4] ;  /* 0x00007e80ff0577ac */ /* 0x000e620008000800 */
[----:B------:R-:W-:Y:S01]  /*70c0*/  ISETP.GT.U32.AND P1, PT, R5, 0x1, PT ;  /* 0x000000010500780c */ /* 0x000fe20003f24070 */
[----:B------:R-:W2:Y:S01]  /*70d0*/  S2R R31, SR_CTAID.X ;  /* 0x00000000001f7919 */ /* 0x000ea20000002500 */
[----:B------:R-:W5:Y:S01]  /*70e0*/  LDCU.U8 UR8, c[0x0][0x48c] ;  /* 0x00009180ff0877ac */ /* 0x000f620008000000 */
[----:B-1----:R-:W-:Y:S01]  /*70f0*/  UIADD3 UR5, UPT, UPT, UR5, 0x4, URZ ;  /* 0x0000000405057890 */ /* 0x002fe2000fffe0ff */
[----:B0-----:R-:W-:-:S03]  /*7100*/  FADD.FTZ R7, R7, R8 ;  /* 0x0000000807077221 */ /* 0x001fc60000010000 */
[----:B------:R-:W-:Y:S02]  /*7110*/  USHF.R.S32.HI UR6, URZ, 0x1f, UR5 ;  /* 0x0000001fff067899 */ /* 0x000fe40008011405 */
[----:B---3--:R-:W0:Y:S02]  /*7120*/  SHFL.BFLY PT, R10, R7, 0x8, 0x1f ;  /* 0x0d001f00070a7f89 */ /* 0x008e2400000e0000 */
[----:B------:R-:W-:-:S04]  /*7130*/  ULEA.HI UR6, UR6, UR5, URZ, 0x2 ;  /* 0x0000000506067291 */ /* 0x000fc8000f8f10ff */
[----:B------:R-:W-:-:S04]  /*7140*/  USHF.L.U32 UR6, UR6, 0x2, URZ ;  /* 0x0000000206067899 */ /* 0x000fc800080006ff */
[----:B------:R-:W-:Y:S01]  /*7150*/  ULOP3.LUT UR6, UR6, 0xfffffff0, URZ, 0xc0, !UPT ;  /* 0xfffffff006067892 */ /* 0x000fe2000f8ec0ff */
        /* <DEDUP_REMOVED lines=10> */
[----:B------:R0:W1:Y:S01]  /*7200*/  @!P1 LDS R8, [R6+0x8] ;  /* 0x0000080006089984 */ /* 0x0000620000000800 */
[----:B------:R-:W-:Y:S02]  /*7210*/  ISETP.GE.AND P1, PT, R4, R23, PT ;  /* 0x000000170400720c */ /* 0x000fe40003f26270 */
[----:B0-----:R-:W-:Y:S01]  /*7220*/  CS2R R6, SRZ ;  /* 0x0000000000067805 */ /* 0x001fe2000001ff00 */
[----:B-1----:R-:W0:Y:S02]  /*7230*/  SHFL.BFLY PT, R5, R8, 0x1, 0x1f ;  /* 0x0c201f0008057f89 */ /* 0x002e2400000e0000 */
[----:B0-----:R-:W-:-:S06]  /*7240*/  FADD.FTZ R5, R5, R8 ;  /* 0x0000000805057221 */ /* 0x001fcc0000010000 */
[----:B------:R-:W0:Y:S02]  /*7250*/  SHFL.IDX PT, R5, R5, RZ, 0x1f ;  /* 0x00001fff05057589 */ /* 0x000e2400000e0000 */
[----:B0-----:R-:W-:-:S04]  /*7260*/  FADD.FTZ R3, R5, 9.9999999747524270788e-07 ;  /* 0x358637bd05037421 */ /* 0x001fc80000010000 */
[----:B------:R0:W1:Y:S01]  /*7270*/  MUFU.RCP R15, R3 ;  /* 0x00000003000f7308 */ /* 0x0000620000001000 */
[----:B--2---:R-:W-:Y:S05]  /*7280*/  @!P0 BRA `(.L_x_377) ;  /* 0x0000000000248947 */ /* 0x004fea0003800000 */
[----:B------:R-:W2:Y:S01]  /*7290*/  S2R R6, SR_CTAID.Y ;  /* 0x0000000000067919 */ /* 0x000ea20000002600 */
[----:B------:R-:W2:Y:S08]  /*72a0*/  LDC R5, c[0x0][0x3f8] ;  /* 0x0000fe00ff057b82 */ /* 0x000eb00000000800 */
[----:B0-----:R-:W0:Y:S08]  /*72b0*/  LDC R3, c[0x0][0x488] ;  /* 0x00012200ff037b82 */ /* 0x001e300000000800 */
[----:B------:R-:W0:Y:S08]  /*72c0*/  LDC R7, c[0x0][0x40c] ;  /* 0x00010300ff077b82 */ /* 0x000e300000000800 */
[----:B------:R-:W3:Y:S01]  /*72d0*/  LDC R8, c[0x0][0x3f4] ;  /* 0x0000fd00ff087b82 */ /* 0x000ee20000000800 */
[----:B--2---:R-:W-:-:S04]  /*72e0*/  IMAD R6, R6, R5, R31 ;  /* 0x0000000506067224 */ /* 0x004fc800078e021f */
[----:B0-----:R-:W-:-:S04]  /*72f0*/  IMAD R3, R6, R3, R7 ;  /* 0x0000000306037224 */ /* 0x001fc800078e0207 */
[----:B---3--:R-:W-:-:S05]  /*7300*/  IMAD R6, R3, R8, RZ ;  /* 0x0000000803067224 */ /* 0x008fca00078e02ff */
[----:B------:R-:W-:-:S07]  /*7310*/  SHF.R.S32.HI R7, RZ, 0x1f, R6 ;  /* 0x0000001fff077819 */ /* 0x000fce0000011406 */
.L_x_377:
[----:B------:R-:W-:Y:S04]  /*7320*/  BSSY.RECONVERGENT B0, `(.L_x_378) ;  /* 0x0000061000007945 */ /* 0x000fe80003800200 */
[----:B------:R-:W-:Y:S05]  /*7330*/  @P1 BRA `(.L_x_379) ;  /* 0x00000004007c1947 */ /* 0x000fea0003800000 */
[----:B0-----:R-:W-:Y:S01]  /*7340*/  VIADDMNMX R3, R4, 0x40, R23, !PT ;  /* 0x0000004004037846 */ /* 0x001fe20007800117 */
[----:B------:R-:W-:Y:S01]  /*7350*/  BSSY.RECONVERGENT B1, `(.L_x_380) ;  /* 0x0000028000017945 */ /* 0x000fe20003800200 */
[----:B------:R-:W-:-:S04]  /*7360*/  LOP3.LUT R5, RZ, R19, RZ, 0x33, !PT ;  /* 0x00000013ff057212 */ /* 0x000fc800078e33ff */
[----:B------:R-:W-:-:S04]  /*7370*/  IADD3 R3, PT, PT, -R0, R3, R5 ;  /* 0x0000000300037210 */ /* 0x000fc80007ffe105 */
[C---:B------:R-:W-:Y:S02]  /*7380*/  LOP3.LUT R5, R3.reuse, 0xc0, RZ, 0xc0, !PT ;  /* 0x000000c003057812 */ /* 0x040fe400078ec0ff */
[----:B------:R-:W-:Y:S02]  /*7390*/  ISETP.GE.U32.AND P1, PT, R3, 0xc0, PT ;  /* 0x000000c00300780c */ /* 0x000fe40003f26070 */
[----:B------:R-:W-:-:S13]  /*73a0*/  ISETP.NE.AND P2, PT, R5, 0xc0, PT ;  /* 0x000000c00500780c */ /* 0x000fda0003f45270 */
[----:B------:R-:W-:Y:S05]  /*73b0*/  @!P2 BRA `(.L_x_381) ;  /* 0x000000000084a947 */ /* 0x000fea0003800000 */
[----:B------:R-:W0:Y:S01]  /*73c0*/  S2UR UR7, SR_CgaCtaId ;  /* 0x00000000000779c3 */ /* 0x000e220000008800 */
[----:B------:R-:W2:Y:S01]  /*73d0*/  LDCU.64 UR10, c[0x0][0x480] ;  /* 0x00009000ff0a77ac */ /* 0x000ea20008000a00 */
[----:B------:R-:W-:Y:S02]  /*73e0*/  LEA.HI R3, R3, 0x1, RZ, 0x1a ;  /* 0x0000000103037811 */ /* 0x000fe400078fd0ff */
[----:B------:R-:W-:Y:S01]  /*73f0*/  IADD3 R12, P2, PT, R4, R6, RZ ;  /* 0x00000006040c7210 */ /* 0x000fe20007f5e0ff */
[----:B------:R-:W-:Y:S01]  /*7400*/  UMOV UR5, 0x400 ;  /* 0x0000040000057882 */ /* 0x000fe20000000000 */
[C---:B------:R-:W-:Y:S01]  /*7410*/  SHF.L.U32 R5, R3.reuse, 0x6, RZ ;  /* 0x0000000603057819 */ /* 0x040fe200000006ff */
[----:B------:R-:W-:Y:S01]  /*7420*/  UIADD3 UR5, UPT, UPT, UR5, 0x210, URZ ;  /* 0x0000021005057890 */ /* 0x000fe2000fffe0ff */
[----:B------:R-:W-:Y:S01]  /*7430*/  LOP3.LUT R3, R3, 0x3, RZ, 0xc0, !PT ;  /* 0x0000000303037812 */ /* 0x000fe200078ec0ff */
[----:B------:R-:W-:Y:S01]  /*7440*/  IMAD.X R13, RZ, RZ, R7, P2 ;  /* 0x000000ffff0d7224 */ /* 0x000fe200010e0607 */
[----:B------:R-:W-:-:S02]  /*7450*/  LOP3.LUT R9, R5, 0xc0, RZ, 0xc0, !PT ;  /* 0x000000c005097812 */ /* 0x000fc400078ec0ff */
[----:B------:R-:W-:Y:S01]  /*7460*/  LEA R5, R19, UR6, 0x1 ;  /* 0x0000000613057c11 */ /* 0x000fe2000f8e08ff */
[----:B------:R-:W-:Y:S01]  /*7470*/  IMAD.MOV R10, RZ, RZ, -R3 ;  /* 0x000000ffff0a7224 */ /* 0x000fe200078e0a03 */
[----:B------:R-:W-:Y:S02]  /*7480*/  IADD3 R4, PT, PT, R4, R9, RZ ;  /* 0x0000000904047210 */ /* 0x000fe40007ffe0ff */
[----:B--2---:R-:W-:-:S04]  /*7490*/  LEA R11, P2, R12, UR10, 0x2 ;  /* 0x0000000a0c0b7c11 */ /* 0x004fc8000f8410ff */
[----:B------:R-:W-:Y:S01]  /*74a0*/  LEA.HI.X R12, R12, UR11, R13, 0x2, P2 ;  /* 0x0000000b0c0c7c11 */ /* 0x000fe200090f140d */
[----:B0-----:R-:W-:-:S06]  /*74b0*/  ULEA UR5, UR7, UR5, 0x18 ;  /* 0x0000000507057291 */ /* 0x001fcc000f8ec0ff */
[----:B------:R-:W-:Y:S02]  /*74c0*/  IADD3 R5, PT, PT, R5, UR5, RZ ;  /* 0x0000000505057c10 */ /* 0x000fe4000fffe0ff */
[----:B------:R-:W-:-:S07]  /*74d0*/  LEA R3, R19, UR5, 0x2 ;  /* 0x0000000513037c11 */ /* 0x000fce000f8e10ff */
.L_x_382:
[----:B--2---:R0:W1:Y:S01]  /*74e0*/  LDS R8, [R3] ;  /* 0x0000000003087984 */ /* 0x0040620000000800 */
[----:B------:R-:W-:Y:S01]  /*74f0*/  @P0 MOV R9, R12 ;  /* 0x0000000c00090202 */ /* 0x000fe20000000f00 */
[----:B------:R-:W-:-:S05]  /*7500*/  VIADD R10, R10, 0x1 ;  /* 0x000000010a0a7836 */ /* 0x000fca0000000000 */
[----:B------:R-:W-:Y:S02]  /*7510*/  ISETP.NE.AND P3, PT, R10, RZ, PT ;  /* 0x000000ff0a00720c */ /* 0x000fe40003f65270 */
[----:B0-----:R-:W-:Y:S01]  /*7520*/  IADD3 R3, PT, PT, R3, 0x100, RZ ;  /* 0x0000010003037810 */ /* 0x001fe20007ffe0ff */
[----:B-1----:R-:W-:-:S05]  /*7530*/  FMUL.FTZ R13, R8, R15 ;  /* 0x0000000f080d7220 */ /* 0x002fca0000410000 */
[----:B------:R-:W-:-:S04]  /*7540*/  F2FP.F16.F32.PACK_AB R8, RZ, R13 ;  /* 0x0000000dff08723e */ /* 0x000fc800000000ff */
[----:B------:R-:W-:Y:S01]  /*7550*/  PRMT R14, R8, 0x7610, R14 ;  /* 0x00007610080e7816 */ /* 0x000fe2000000000e */
[----:B------:R-:W-:Y:S01]  /*7560*/  @P0 IMAD.MOV.U32 R8, RZ, RZ, R11 ;  /* 0x000000ffff080224 */ /* 0x000fe200078e000b */
[----:B------:R-:W-:-:S03]  /*7570*/  IADD3 R11, P2, PT, R11, 0x100, RZ ;  /* 0x000001000b0b7810 */ /* 0x000fc60007f5e0ff */
[----:B------:R0:W-:Y:S02]  /*7580*/  STS.U16 [R5], R14 ;  /* 0x0000000e05007388 */ /* 0x0001e40000000400 */
[----:B------:R-:W-:Y:S02]  /*7590*/  IMAD.X R12, RZ, RZ, R12, P2 ;  /* 0x000000ffff0c7224 */ /* 0x000fe400010e060c */
[----:B------:R2:W-:Y:S01]  /*75a0*/  @P0 STG.E desc[UR36][R8.64], R13 ;  /* 0x0000000d08000986 */ /* 0x0005e2000c101924 */
[----:B0-----:R-:W-:Y:S01]  /*75b0*/  IADD3 R5, PT, PT, R5, 0x80, RZ ;  /* 0x0000008005057810 */ /* 0x001fe20007ffe0ff */
[----:B------:R-:W-:Y:S06]  /*75c0*/  @P3 BRA `(.L_x_382) ;  /* 0xfffffffc00c43947 */ /* 0x000fec000383ffff */
.L_x_381:
[----:B------:R-:W-:Y:S05]  /*75d0*/  BSYNC.RECONVERGENT B1 ;  /* 0x0000000000017941 */ /* 0x000fea0003800200 */
.L_x_380:
[----:B------:R-:W-:Y:S05]  /*75e0*/  @!P1 BRA `(.L_x_379) ;  /* 0x0000000000d09947 */ /* 0x000fea0003800000 */
[----:B--2---:R-:W0:Y:S01]  /*75f0*/  S2R R8, SR_CgaCtaId ;  /* 0x0000000000087919 */ /* 0x004e220000008800 */
[----:B------:R-:W2:Y:S01]  /*7600*/  LDCU.64 UR10, c[0x0][0x480] ;  /* 0x00009000ff0a77ac */ /* 0x000ea20008000a00 */
[----:B------:R-:W-:Y:S02]  /*7610*/  MOV R3, 0x400 ;  /* 0x0000040000037802 */ /* 0x000fe40000000f00 */
[C---:B------:R-:W-:Y:S01]  /*7620*/  IADD3 R6, P0, PT, R4.reuse, R6, RZ ;  /* 0x0000000604067210 */ /* 0x040fe20007f1e0ff */
[----:B------:R-:W-:Y:S01]  /*7630*/  UISETP.NE.AND UP0, UPT, UR8, URZ, UPT ;  /* 0x000000ff0800728c */ /* 0x000fe2000bf05270 */
[----:B------:R-:W-:Y:S01]  /*7640*/  LEA R5, R4, UR6, 0x1 ;  /* 0x0000000604057c11 */ /* 0x000fe2000f8e08ff */
[----:B------:R-:W-:Y:S01]  /*7650*/  VIADD R3, R3, 0x210 ;  /* 0x0000021003037836 */ /* 0x000fe20000000000 */
[----:B------:R-:W-:Y:S02]  /*7660*/  IADD3.X R7, PT, PT, RZ, R7, RZ, P0, !PT ;  /* 0x00000007ff077210 */ /* 0x000fe400007fe4ff */
[----:B------:R-:W-:Y:S01]  /*7670*/  ISETP.NE.AND P1, PT, RZ, UR8, PT ;  /* 0x00000008ff007c0c */ /* 0x000fe2000bf25270 */
[----:B------:R-:W-:Y:S01]  /*7680*/  IMAD R5, R0, -0x2, R5 ;  /* 0xfffffffe00057824 */ /* 0x000fe200078e0205 */
[----:B------:R-:W-:-:S02]  /*7690*/  PLOP3.LUT P0, PT, PT, PT, UP0, 0x80, 0x8 ;  /* 0x000000000008781c */ /* 0x000fc40003f0f008 */
[----:B--2---:R-:W-:-:S04]  /*76a0*/  LEA R9, P3, R6, UR10, 0x2 ;  /* 0x0000000a06097c11 */ /* 0x004fc8000f8610ff */
[----:B------:R-:W-:Y:S02]  /*76b0*/  IADD3 R9, P2, PT, R9, 0x200, RZ ;  /* 0x0000020009097810 */ /* 0x000fe40007f5e0ff */
[----:B------:R-:W-:-:S05]  /*76c0*/  LEA.HI.X R7, R6, UR11, R7, 0x2, P3 ;  /* 0x0000000b06077c11 */ /* 0x000fca00098f1407 */
[----:B------:R-:W-:Y:S01]  /*76d0*/  IMAD.X R10, RZ, RZ, R7, P2 ;  /* 0x000000ffff0a7224 */ /* 0x000fe200010e0607 */
[----:B0-----:R-:W-:Y:S01]  /*76e0*/  LEA R8, R8, R3, 0x18 ;  /* 0x0000000308087211 */ /* 0x001fe200078ec0ff */
[----:B------:R-:W-:-:S03]  /*76f0*/  IMAD.SHL.U32 R3, R0, 0x4, RZ ;  /* 0x0000000400037824 */ /* 0x000fc600078e00ff */
[----:B------:R-:W-:Y:S02]  /*7700*/  IADD3 R5, PT, PT, R5, 0x100, R8 ;  /* 0x0000010005057810 */ /* 0x000fe40007ffe008 */
[----:B------:R-:W-:-:S04]  /*7710*/  LEA R3, R4, -R3, 0x2 ;  /* 0x8000000304037211 */ /* 0x000fc800078e10ff */
[----:B------:R-:W-:-:S07]  /*7720*/  IADD3 R3, PT, PT, R3, 0x200, R8 ;  /* 0x0000020003037810 */ /* 0x000fce0007ffe008 */
.L_x_383:
[----:B------:R-:W1:Y:S01]  /*7730*/  LDS R6, [R3+-0x200] ;  /* 0xfffe000003067984 */ /* 0x000e620000000800 */
[----:B------:R-:W-:-:S04]  /*7740*/  IADD3 R4, PT, PT, R4, 0x100, RZ ;  /* 0x0000010004047810 */ /* 0x000fc80007ffe0ff */
[----:B------:R-:W-:Y:S01]  /*7750*/  ISETP.GE.AND P2, PT, R4, R23, PT ;  /* 0x000000170400720c */ /* 0x000fe20003f46270 */
        /* <DEDUP_REMOVED lines=29> */
.L_x_379:
[----:B------:R-:W-:Y:S05]  /*7930*/  BSYNC.RECONVERGENT B0 ;  /* 0x0000000000007941 */ /* 0x000fea0003800200 */
.L_x_378:
[----:B------:R-:W-:Y:S01]  /*7940*/  IADD3 R30, PT, PT, R23, -0x1, RZ ;  /* 0xffffffff171e7810 */ /* 0x000fe20007ffe0ff */
[----:B------:R-:W3:Y:S01]  /*7950*/  LDCU UR5, c[0x0][0x40c] ;  /* 0x00008180ff0577ac */ /* 0x000ee20008000800 */
[----:B------:R-:W5:Y:S01]  /*7960*/  S2R R44, SR_CgaCtaId ;  /* 0x00000000002c7919 */ /* 0x000f620000008800 */
[----:B------:R-:W-:Y:S01]  /*7970*/  SHF.R.U32.HI R33, RZ, 0x4, R19 ;  /* 0x00000004ff217819 */ /* 0x000fe20000011613 */
[----:B------:R-:W-:Y:S01]  /*7980*/  BSSY.RECONVERGENT B0, `(.L_x_384) ;  /* 0x000001e000007945 */ /* 0x000fe20003800200 */
[----:B0-----:R-:W-:Y:S02]  /*7990*/  SHF.R.S32.HI R3, RZ, 0x1f, R30 ;  /* 0x0000001fff037819 */ /* 0x001fe4000001141e */
[----:B------:R-:W-:Y:S02]  /*79a0*/  CS2R R26, SRZ ;  /* 0x00000000001a7805 */ /* 0x000fe4000001ff00 */
[----:B------:R-:W-:Y:S02]  /*79b0*/  SHF.L.U32 R34, R19, 0x3, RZ ;  /* 0x0000000313227819 */ /* 0x000fe400000006ff */
[----:B------:R-:W-:-:S02]  /*79c0*/  CS2R R24, SRZ ;  /* 0x0000000000187805 */ /* 0x000fc4000001ff00 */
[----:B------:R-:W-:Y:S02]  /*79d0*/  LEA.HI R3, R3, R30, RZ, 0x2 ;  /* 0x0000001e03037211 */ /* 0x000fe400078f10ff */
[----:B------:R-:W-:Y:S02]  /*79e0*/  LOP3.LUT R34, R34, 0x78, RZ, 0xc0, !PT ;  /* 0x0000007822227812 */ /* 0x000fe400078ec0ff */
[----:B------:R-:W-:Y:S02]  /*79f0*/  LOP3.LUT R3, R3, 0xfffffffc, RZ, 0xc0, !PT ;  /* 0xfffffffc03037812 */ /* 0x000fe400078ec0ff */
[----:B------:R-:W-:-:S03]  /*7a00*/  MOV R4, 0x400 ;  /* 0x0000040000047802 */ /* 0x000fc60000000f00 */
[----:B------:R-:W-:Y:S01]  /*7a10*/  IMAD.IADD R32, R30, 0x1, -R3 ;  /* 0x000000011e207824 */ /* 0x000fe200078e0a03 */
[----:B------:R-:W-:Y:S01]  /*7a20*/  SHF.L.U32 R3, R19, 0x4, RZ ;  /* 0x0000000413037819 */ /* 0x000fe200000006ff */
[----:B---3--:R-:W-:Y:S02]  /*7a30*/  IMAD.U32 R52, RZ, RZ, UR5 ;  /* 0x00000005ff347e24 */ /* 0x008fe4000f8e00ff */
[----:B------:R-:W-:Y:S01]  /*7a40*/  VIADD R5, R4, 0x110 ;  /* 0x0000011004057836 */ /* 0x000fe20000000000 */
[----:B------:R-:W-:Y:S02]  /*7a50*/  ISETP.NE.AND P0, PT, R33, R32, PT ;  /* 0x000000202100720c */ /* 0x000fe40003f05270 */
[----:B------:R-:W-:Y:S02]  /*7a60*/  LOP3.LUT R3, R3, 0xf0, RZ, 0xc0, !PT ;  /* 0x000000f003037812 */ /* 0x000fe400078ec0ff */
        /* <DEDUP_REMOVED lines=10> */
[----:B------:R-:W0:Y:S01]  /*7b10*/  LDC.64 R24, c[0x0][0x3b0] ;  /* 0x0000ec00ff187b82 */ /* 0x000e220000000a00 */
[----:B------:R-:W-:-:S04]  /*7b20*/  IMAD R3, R31, 0x60, R34 ;  /* 0x000000601f037824 */ /* 0x000fc800078e0222 */
[----:B0-----:R-:W-:-:S06]  /*7b30*/  IMAD.WIDE.U32 R24, R3, 0x2, R24 ;  /* 0x0000000203187825 */ /* 0x001fcc00078e0018 */
[----:B------:R-:W5:Y:S02]  /*7b40*/  LDG.E.128 R24, desc[UR36][R24.64] ;  /* 0x0000002418187981 */ /* 0x000f64000c1e1d00 */
.L_x_386:
[----:B-----5:R0:W-:Y:S02]  /*7b50*/  STS.128 [R35], R24 ;  /* 0x0000001823007388 */ /* 0x0201e40000000c00 */
.L_x_385:
[----:B------:R-:W-:Y:S05]  /*7b60*/  BSYNC.RECONVERGENT B0 ;  /* 0x0000000000007941 */ /* 0x000fea0003800200 */
.L_x_384:
[----:B------:R-:W3:Y:S01]  /*7b70*/  S2UR UR5, SR_CTAID.Y ;  /* 0x00000000000579c3 */ /* 0x000ee20000002600 */
[----:B------:R-:W-:-:S07]  /*7b80*/  ISETP.GT.U32.AND P0, PT, R34, 0x5f, PT ;  /* 0x0000005f2200780c */ /* 0x000fce0003f04070 */
[----:B------:R-:W-:Y:S01]  /*7b90*/  BAR.SYNC.DEFER_BLOCKING 0x0 ;  /* 0x0000000000007b1d */ /* 0x000fe20000010000 */
[----:B------:R-:W-:Y:S01]  /*7ba0*/  HFMA2 R3, -RZ, RZ, 0, 0 ;  /* 0x00000000ff037431 */ /* 0x000fe200000001ff */
[----:B------:R-:W-:Y:S02]  /*7bb0*/  MOV R48, RZ ;  /* 0x000000ff00307202 */ /* 0x000fe40000000f00 */
[----:B------:R-:W-:Y:S02]  /*7bc0*/  CS2R R46, SRZ ;  /* 0x00000000002e7805 */ /* 0x000fe4000001ff00 */
[----:B------:R-:W-:Y:S02]  /*7bd0*/  CS2R R42, SRZ ;  /* 0x00000000002a7805 */ /* 0x000fe4000001ff00 */
[----:B------:R-:W-:Y:S01]  /*7be0*/  CS2R R40, SRZ ;  /* 0x0000000000287805 */ /* 0x000fe2000001ff00 */
[----:B------:R-:W3:Y:S01]  /*7bf0*/  LDC R6, c[0x0][0x3f8] ;  /* 0x0000fe00ff067b82 */ /* 0x000ee20000000800 */
[----:B------:R-:W0:Y:S01]  /*7c00*/  LDCU UR7, c[0x0][0x40c] ;  /* 0x00008180ff0777ac */ /* 0x000e220008000800 */
[----:B------:R-:W-:Y:S01]  /*7c10*/  BSSY.RECONVERGENT B0, `(.L_x_387) ;  /* 0x00001de000007945 */ /* 0x000fe20003800200 */
[----:B------:R-:W0:Y:S01]  /*7c20*/  LDCU.64 UR10, c[0x0][0x3c8] ;  /* 0x00007900ff0a77ac */ /* 0x000e220008000a00 */
[----:B---3--:R-:W-:-:S04]  /*7c30*/  IMAD R37, R6, UR5, R31 ;  /* 0x0000000506257c24 */ /* 0x008fc8000f8e021f */
[----:B------:R-:W-:Y:S01]  /*7c40*/  IMAD R37, R37, 0x60, RZ ;  /* 0x0000006025257824 */ /* 0x000fe200078e02ff */
[----:B0-----:R-:W-:Y:S06]  /*7c50*/  @P0 BRA `(.L_x_388) ;  /* 0x0000001c00640947 */ /* 0x001fec0003800000 */
[----:B------:R-:W0:Y:S01]  /*7c60*/  LDC R7, c[0x0][0x3f4] ;  /* 0x0000fd00ff077b82 */ /* 0x000e220000000800 */
[----:B------:R-:W-:Y:S01]  /*7c70*/  IADD3 R45, PT, PT, R33, R0, RZ ;  /* 0x00000000212d7210 */ /* 0x000fe20007ffe0ff */
[----:B------:R-:W-:Y:S01]  /*7c80*/  VIADD R3, R4, 0x210 ;  /* 0x0000021004037836 */ /* 0x000fe20000000000 */
[----:B------:R-:W-:Y:S04]  /*7c90*/  BSSY.RECONVERGENT B1, `(.L_x_389) ;  /* 0x00000ab000017945 */ /* 0x000fe80003800200 */
[----:B------:R-:W-:Y:S01]  /*7ca0*/  LEA R44, R44, R3, 0x18 ;  /* 0x000000032c2c7211 */ /* 0x000fe200078ec0ff */
[----:B------:R-:W3:Y:S03]  /*7cb0*/  LDC.64 R20, c[0x0][0x3c0] ;  /* 0x0000f000ff147b82 */ /* 0x000ee60000000a00 */
[----:B------:R-:W-:-:S04]  /*7cc0*/  IADD3 R36, PT, PT, R44, UR6, RZ ;  /* 0x000000062c247c10 */ /* 0x000fc8000fffe0ff */
[----:B------:R-:W-:Y:S02]  /*7cd0*/  LEA R49, R33, R36, 0x1 ;  /* 0x0000002421317211 */ /* 0x000fe400078e08ff */
[-C--:B0-----:R-:W-:Y:S01]  /*7ce0*/  VIMNMX R50, PT, PT, R30, R7.reuse, PT ;  /* 0x000000071e327248 */ /* 0x081fe20003fe0100 */
[--C-:B------:R-:W-:Y:S02]  /*7cf0*/  IMAD R29, R37, R7, R34.reuse ;  /* 0x00000007251d7224 */ /* 0x100fe400078e0222 */
[----:B------:R-:W-:Y:S01]  /*7d00*/  IMAD R3, R7, UR4, R34 ;  /* 0x0000000407037c24 */ /* 0x000fe2000f8e0222 */
[----:B------:R-:W-:Y:S01]  /*7d10*/  ISETP.GE.AND P0, PT, R45, R50, PT ;  /* 0x000000322d00720c */ /* 0x000fe20003f06270 */
[----:B---3--:R-:W-:-:S04]  /*7d20*/  IMAD.WIDE R28, R29, 0x2, R20 ;  /* 0x000000021d1c7825 */ /* 0x008fc800078e0214 */
[----:B------:R-:W-:-:S04]  /*7d30*/  IMAD.WIDE R20, R3, 0x2, R20 ;  /* 0x0000000203147825 */ /* 0x000fc800078e0214 */
[----:B------:R-:W-:-:S04]  /*7d40*/  IMAD.MOV.U32 R3, RZ, RZ, RZ ;  /* 0x000000ffff037224 */ /* 0x000fc800078e00ff */
[----:B------:R-:W-:Y:S05]  /*7d50*/  @P0 BRA `(.L_x_390) ;  /* 0x0000000800780947 */ /* 0x000fea0003800000 */
[----:B------:R-:W-:Y:S01]  /*7d60*/  IADD3 R53, PT, PT, R45, 0x4, RZ ;  /* 0x000000042d357810 */ /* 0x000fe20007ffe0ff */
[----:B------:R-:W0:Y:S01]  /*7d70*/  LDC.64 R38, c[0x0][0x458] ;  /* 0x00011600ff267b82 */ /* 0x000e220000000a00 */
[----:B------:R-:W-:Y:S01]  /*7d80*/  LOP3.LUT R5, RZ, R0, RZ, 0x33, !PT ;  /* 0x00000000ff057212 */ /* 0x000fe200078e33ff */
[----:B------:R-:W-:Y:S01]  /*7d90*/  IMAD R3, R22, R6, R31 ;  /* 0x0000000616037224 */ /* 0x000fe200078e021f */
[----:B------:R-:W-:Y:S01]  /*7da0*/  VIMNMX R4, PT, PT, R50, R53, !PT ;  /* 0x0000003532047248 */ /* 0x000fe20007fe0100 */
[----:B------:R-:W-:Y:S01]  /*7db0*/  IMAD R6, R6, R7, RZ ;  /* 0x0000000706067224 */ /* 0x000fe200078e02ff */
[----:B------:R-:W-:Y:S01]  /*7dc0*/  BSSY.RECONVERGENT B2, `(.L_x_391) ;  /* 0x000003a000027945 */ /* 0x000fe20003800200 */
[----:B------:R-:W-:Y:S01]  /*7dd0*/  IMAD R3, R3, 0x60, R34 ;  /* 0x0000006003037824 */ /* 0x000fe200078e0222 */
[----:B------:R-:W-:Y:S01]  /*7de0*/  IADD3 R54, PT, PT, -R33, R4, R5 ;  /* 0x0000000421367210 */ /* 0x000fe20007ffe105 */
[----:B------:R-:W-:Y:S01]  /*7df0*/  HFMA2 R48, -RZ, RZ, 0, 0 ;  /* 0x00000000ff307431 */ /* 0x000fe200000001ff */
[----:B------:R-:W-:Y:S01]  /*7e00*/  CS2R R40, SRZ ;  /* 0x0000000000287805 */ /* 0x000fe2000001ff00 */
[----:B------:R-:W-:Y:S01]  /*7e10*/  IMAD.MOV.U32 R18, RZ, RZ, R45 ;  /* 0x000000ffff127224 */ /* 0x000fe200078e002d */
[----:B------:R-:W-:-:S02]  /*7e20*/  LOP3.LUT P0, RZ, R54, 0x4, RZ, 0xc0, !PT ;  /* 0x0000000436ff7812 */ /* 0x000fc4000780c0ff */
[----:B------:R-:W-:Y:S02]  /*7e30*/  CS2R R42, SRZ ;  /* 0x00000000002a7805 */ /* 0x000fe4000001ff00 */
[----:B------:R-:W-:Y:S01]  /*7e40*/  CS2R R46, SRZ ;  /* 0x00000000002e7805 */ /* 0x000fe2000001ff00 */
[----:B------:R-:W-:Y:S02]  /*7e50*/  IMAD R51, R6, 0x60, RZ ;  /* 0x0000006006337824 */ /* 0x000fe400078e02ff */
[----:B0-----:R-:W-:Y:S01]  /*7e60*/  IMAD.WIDE R38, R3, 0x2, R38 ;  /* 0x0000000203267825 */ /* 0x001fe200078e0226 */
[----:B------:R-:W-:-:S05]  /*7e70*/  MOV R3, RZ ;  /* 0x000000ff00037202 */ /* 0x000fca0000000f00 */
[----:B------:R-:W-:Y:S05]  /*7e80*/  @P0 BRA `(.L_x_392) ;  /* 0x0000000000b40947 */ /* 0x000fea0003800000 */
[----:B------:R-:W0:Y:S01]  /*7e90*/  LDCU.64 UR8, c[0x0][0x3c8] ;  /* 0x00007900ff0877ac */ /* 0x000e220008000a00 */
[----:B------:R-:W-:-:S05]  /*7ea0*/  IADD3 R3, P0, PT, R17, R45, RZ ;  /* 0x0000002d11037210 */ /* 0x000fca0007f1e0ff */
[----:B--2---:R-:W-:Y:S01]  /*7eb0*/  IMAD.X R8, RZ, RZ, R16, P0 ;  /* 0x000000ffff087224 */ /* 0x004fe200000e0610 */
        /* <DEDUP_REMOVED lines=8> */
[----:B-1----:R-:W5:Y:S01]  /*7f40*/  LDG.E.128 R12, desc[UR36][R12.64] ;  /* 0x000000240c0c7981 */ /* 0x002f62000c1e1d00 */
[----:B0-----:R-:W-:Y:S01]  /*7f50*/  HADD2.F32 R3, -RZ, R3.H0_H0 ;  /* 0x20000003ff037230 */ /* 0x001fe20000004100 */
[----:B------:R-:W-:Y:S06]  /*7f60*/  @P0 BRA `(.L_x_393) ;  /* 0x0000000000380947 */ /* 0x000fec0003800000 */
[----:B------:R-:W-:Y:S01]  /*7f70*/  ISETP.NE.AND P1, PT, R2, RZ, PT ;  /* 0x000000ff0200720c */ /* 0x000fe20003f25270 */
[----:B------:R-:W0:-:S12]  /*7f80*/  LDS.128 R8, [R35] ;  /* 0x0000000023087984 */ /* 0x000e180000000c00 */
[----:B------:R-:W2:Y:S01]  /*7f90*/  @P1 LDG.E.128 R4, desc[UR36][R38.64] ;  /* 0x0000002426041981 */ /* 0x000ea2000c1e1d00 */
[----:B0----5:R-:W-:Y:S02]  /*7fa0*/  HFMA2 R12, R12, 1, 1, R8 ;  /* 0x3c003c000c0c7831 */ /* 0x021fe40000000008 */
[----:B------:R-:W-:Y:S02]  /*7fb0*/  HADD2 R13, R13, R9 ;  /* 0x000000090d0d7230 */ /* 0x000fe40000000000 */
[----:B------:R-:W-:Y:S02]  /*7fc0*/  HFMA2 R14, R14, 1, 1, R10 ;  /* 0x3c003c000e0e7831 */ /* 0x000fe4000000000a */
[----:B------:R-:W-:Y:S02]  /*7fd0*/  HADD2 R15, R15, R11 ;  /* 0x0000000b0f0f7230 */ /* 0x000fe40000000000 */
[----:B------:R-:W-:Y:S02]  /*7fe0*/  IMAD R9, R45, 0x60, RZ ;  /* 0x000000602d097824 */ /* 0x000fe400078e02ff */
[----:B--2---:R-:W-:-:S02]  /*7ff0*/  @P1 HFMA2 R13, R13, R5, -RZ ;  /* 0x000000050d0d1231 */ /* 0x004fc400001000ff */
[----:B------:R-:W-:Y:S02]  /*8000*/  @P1 HMUL2 R12, R12, R4 ;  /* 0x000000040c0c1232 */ /* 0x000fe40000000000 */
[----:B------:R-:W-:Y:S02]  /*8010*/  @P1 HFMA2 R15, R15, R7, -RZ ;  /* 0x000000070f0f1231 */ /* 0x000fe400001000ff */
[----:B------:R-:W-:Y:S02]  /*8020*/  @P1 HMUL2 R14, R14, R6 ;  /* 0x000000060e0e1232 */ /* 0x000fe40000000000 */
[----:B------:R-:W-:-:S05]  /*8030*/  IMAD.WIDE.U32 R4, R9, 0x2, R28 ;  /* 0x0000000209047825 */ /* 0x000fca00078e001c */
[----:B------:R0:W-:Y:S02]  /*8040*/  STG.E.128 desc[UR36][R4.64], R12 ;  /* 0x0000000c04007986 */ /* 0x0001e4000c101d24 */
.L_x_393:
[--C-:B-----5:R-:W-:Y:S02]  /*8050*/  HADD2.F32 R40, -RZ, R12.reuse.H0_H0 ;  /* 0x2000000cff287230 */ /* 0x120fe40000004100 */
[----:B0-----:R-:W-:Y:S02]  /*8060*/  HADD2.F32 R4, -RZ, R12.H1_H1 ;  /* 0x3000000cff047230 */ /* 0x001fe40000004100 */
[--C-:B------:R-:W-:Y:S02]  /*8070*/  HADD2.F32 R10, -RZ, R14.reuse.H0_H0 ;  /* 0x2000000eff0a7230 */ /* 0x100fe40000004100 */
        /* <DEDUP_REMOVED lines=14> */
.L_x_392:
[----:B------:R-:W-:Y:S05]  /*8160*/  BSYNC.RECONVERGENT B2 ;  /* 0x0000000000027941 */ /* 0x000fea0003800200 */
.L_x_391:
[----:B------:R-:W-:-:S13]  /*8170*/  ISETP.GE.U32.AND P0, PT, R54, 0x4, PT ;  /* 0x000000043600780c */ /* 0x000fda0003f06070 */
[----:B------:R-:W-:Y:S05]  /*8180*/  @!P0 BRA `(.L_x_390) ;  /* 0x00000004006c8947 */ /* 0x000fea0003800000 */
[C---:B------:R-:W-:Y:S01]  /*8190*/  LEA R5, R18.reuse, UR6, 0x1 ;  /* 0x0000000612057c11 */ /* 0x040fe2000f8e08ff */
[----:B------:R-:W-:Y:S01]  /*81a0*/  IMAD R56, R18, 0x60, RZ ;  /* 0x0000006012387824 */ /* 0x000fe200078e02ff */
[----:B------:R-:W-:-:S03]  /*81b0*/  ISETP.NE.AND P1, PT, R52, RZ, PT ;  /* 0x000000ff3400720c */ /* 0x000fc60003f25270 */
[----:B------:R-:W-:-:S05]  /*81c0*/  IMAD R5, R0, -0x2, R5 ;  /* 0xfffffffe00057824 */ /* 0x000fca00078e0205 */
[----:B------:R-:W-:-:S07]  /*81d0*/  IADD3 R53, PT, PT, R5, 0x8, R44 ;  /* 0x0000000805357810 */ /* 0x000fce0007ffe02c */
.L_x_397:
[----:B------:R-:W-:Y:S02]  /*81e0*/  IADD3 R4, P0, PT, R17, R18, RZ ;  /* 0x0000001211047210 */ /* 0x000fe40007f1e0ff */
[----:B------:R-:W-:Y:S02]  /*81f0*/  ISETP.NE.AND P2, PT, R2, RZ, PT ;  /* 0x000000ff0200720c */ /* 0x000fe40003f45270 */
[----:B------:R-:W-:Y:S02]  /*8200*/  IADD3.X R5, PT, PT, RZ, R16, RZ, P0, !PT ;  /* 0x00000010ff057210 */ /* 0x000fe400007fe4ff */
[----:B------:R-:W-:-:S04]  /*8210*/  LEA R54, P0, R4, UR10, 0x2 ;  /* 0x0000000a04367c11 */ /* 0x000fc8000f8010ff */
[----:B------:R-:W-:-:S05]  /*8220*/  LEA.HI.X R55, R4, UR11, R5, 0x2, P0 ;  /* 0x0000000b04377c11 */ /* 0x000fca00080f1405 */
[----:B------:R-:W3:Y:S02]  /*8230*/  LDG.E R4, desc[UR36][R54.64] ;  /* 0x0000002436047981 */ /* 0x000ee4000c1e1900 */
[----:B---3--:R-:W-:-:S04]  /*8240*/  IMAD R5, R51, R4, R56 ;  /* 0x0000000433057224 */ /* 0x008fc800078e0238 */
[----:B------:R-:W-:-:S06]  /*8250*/  IMAD.WIDE R4, R5, 0x2, R20 ;  /* 0x0000000205047825 */ /* 0x000fcc00078e0214 */
[----:B------:R-:W5:Y:S01]  /*8260*/  LDG.E.128 R4, desc[UR36][R4.64] ;  /* 0x0000002404047981 */ /* 0x000f62000c1e1d00 */
[----:B------:R-:W-:Y:S04]  /*8270*/  BSSY.RECONVERGENT B2, `(.L_x_394) ;  /* 0x000000e000027945 */ /* 0x000fe80003800200 */
[----:B------:R-:W-:Y:S05]  /*8280*/  @P1 BRA `(.L_x_395) ;  /* 0x0000000000301947 */ /* 0x000fea0003800000 */
[----:B--2---:R-:W2:Y:S04]  /*8290*/  @P2 LDG.E.128 R8, desc[UR36][R38.64] ;  /* 0x0000002426082981 */ /* 0x004ea8000c1e1d00 */
[----:B-1----:R-:W0:Y:S02]  /*82a0*/  LDS.128 R12, [R35] ;  /* 0x00000000230c7984 */ /* 0x002e240000000c00 */
[----:B0----5:R-:W-:Y:S02]  /*82b0*/  HFMA2 R4, R4, 1, 1, R12 ;  /* 0x3c003c0004047831 */ /* 0x021fe4000000000c */
[----:B------:R-:W-:Y:S02]  /*82c0*/  HADD2 R5, R5, R13 ;  /* 0x0000000d05057230 */ /* 0x000fe40000000000 */
[----:B------:R-:W-:-:S02]  /*82d0*/  HFMA2 R6, R6, 1, 1, R14 ;  /* 0x3c003c0006067831 */ /* 0x000fc4000000000e */
[----:B------:R-:W-:Y:S02]  /*82e0*/  HADD2 R7, R7, R15 ;  /* 0x0000000f07077230 */ /* 0x000fe40000000000 */
[----:B--2---:R-:W-:Y:S02]  /*82f0*/  @P2 HFMA2 R5, R5, R9, -RZ ;  /* 0x0000000905052231 */ /* 0x004fe400001000ff */
[----:B------:R-:W-:Y:S02]  /*8300*/  @P2 HMUL2 R4, R4, R8 ;  /* 0x0000000804042232 */ /* 0x000fe40000000000 */
[----:B------:R-:W-:Y:S02]  /*8310*/  @P2 HFMA2 R7, R7, R11, -RZ ;  /* 0x0000000b07072231 */ /* 0x000fe400001000ff */
[----:B------:R-:W-:Y:S02]  /*8320*/  @P2 HMUL2 R6, R6, R10 ;  /* 0x0000000a06062232 */ /* 0x000fe40000000000 */
[----:B------:R-:W-:-:S05]  /*8330*/  IMAD.WIDE.U32 R8, R56, 0x2, R28 ;  /* 0x0000000238087825 */ /* 0x000fca00078e001c */
[----:B------:R0:W-:Y:S02]  /*8340*/  STG.E.128 desc[UR36][R8.64], R4 ;  /* 0x0000000408007986 */ /* 0x0001e4000c101d24 */
.L_x_395:
[----:B------:R-:W-:Y:S05]  /*8350*/  BSYNC.RECONVERGENT B2 ;  /* 0x0000000000027941 */ /* 0x000fea0003800200 */
.L_x_394:
[----:B------:R-:W0:Y:S04]  /*8360*/  LDG.E R54, desc[UR36][R54.64+0x10] ;  /* 0x0000102436367981 */ /* 0x000e28000c1e1900 */
[----:B------:R-:W3:Y:S01]  /*8370*/  LDS.U16 R12, [R53+-0x8] ;  /* 0xfffff800350c7984 */ /* 0x000ee20000000400 */
[----:B------:R-:W-:Y:S01]  /*8380*/  MOV R52, UR7 ;  /* 0x0000000700347c02 */ /* 0x000fe20008000f00 */
[----:B0-2---:R-:W-:-:S04]  /*8390*/  IMAD R8, R51, R54, R56 ;  /* 0x0000003633087224 */ /* 0x005fc800078e0238 */
[----:B------:R-:W-:-:S04]  /*83a0*/  VIADD R9, R8, 0x180 ;  /* 0x0000018008097836 */ /* 0x000fc80000000000 */
[----:B------:R-:W-:-:S06]  /*83b0*/  IMAD.WIDE R8, R9, 0x2, R20 ;  /* 0x0000000209087825 */ /* 0x000fcc00078e0214 */
[----:B------:R-:W5:Y:S01]  /*83c0*/  LDG.E.128 R8, desc[UR36][R8.64] ;  /* 0x0000002408087981 */ /* 0x000f62000c1e1d00 */
[----:B------:R-:W-:Y:S01]  /*83d0*/  ISETP.NE.AND P1, PT, R52, RZ, PT ;  /* 0x000000ff3400720c */ /* 0x000fe20003f25270 */
[----:B---3--:R-:W-:Y:S02]  /*83e0*/  HADD2.F32 R13, -RZ, R12.H0_H0 ;  /* 0x2000000cff0d7230 */ /* 0x008fe40000004100 */
[--C-:B-1---5:R-:W-:Y:S02]  /*83f0*/  HADD2.F32 R15, -RZ, R5.reuse.H0_H0 ;  /* 0x20000005ff0f7230 */ /* 0x122fe40000004100 */
[----:B------:R-:W-:Y:S02]  /*8400*/  HADD2.F32 R14, -RZ, R5.H1_H1 ;  /* 0x30000005ff0e7230 */ /* 0x000fe40000004100 */
        /* <DEDUP_REMOVED lines=8> */
[--C-:B------:R-:W-:Y:S02]  /*8490*/  HADD2.F32 R55, -RZ, R7.reuse.H0_H0 ;  /* 0x20000007ff377230 */ /* 0x100fe40000004100 */
[----:B------:R-:W-:Y:S01]  /*84a0*/  FFMA.FTZ R41, R13, R4, R41 ;  /* 0x000000040d297223 */ /* 0x000fe20000010029 */
[----:B------:R-:W-:-:S02]  /*84b0*/  HADD2.F32 R54, -RZ, R7.H1_H1 ;  /* 0x30000007ff367230 */ /* 0x000fc40000004100 */
[C---:B------:R-:W-:Y:S01]  /*84c0*/  FFMA.FTZ R47, R13.reuse, R6, R47 ;  /* 0x000000060d2f7223 */ /* 0x040fe2000001002f */
[C---:B------:R-:W-:Y:S02]  /*84d0*/  FFMA.FTZ R55, R13.reuse, R55, R48 ;  /* 0x000000370d377223 */ /* 0x040fe40000010030 */
[----:B------:R-:W-:Y:S01]  /*84e0*/  FFMA.FTZ R61, R13, R54, R3 ;  /* 0x000000360d3d7223 */ /* 0x000fe20000010003 */
[----:B------:R-:W-:Y:S06]  /*84f0*/  @P1 BRA `(.L_x_396) ;  /* 0x0000000000341947 */ /* 0x000fec0003800000 */
[----:B------:R-:W2:Y:S01]  /*8500*/  @P2 LDG.E.128 R4, desc[UR36][R38.64] ;  /* 0x0000002426042981 */ /* 0x000ea2000c1e1d00 */
[----:B------:R-:W-:-:S03]  /*8510*/  IADD3 R3, PT, PT, R56, 0x180, RZ ;  /* 0x0000018038037810 */ /* 0x000fc60007ffe0ff */
[----:B------:R-:W0:Y:S02]  /*8520*/  LDS.128 R12, [R35] ;  /* 0x00000000230c7984 */ /* 0x000e240000000c00 */
[----:B0-----:R-:W-:Y:S02]  /*8530*/  HFMA2 R8, R8, 1, 1, R12 ;  /* 0x3c003c0008087831 */ /* 0x001fe4000000000c */
[----:B------:R-:W-:Y:S02]  /*8540*/  HADD2 R9, R9, R13 ;  /* 0x0000000d09097230 */ /* 0x000fe40000000000 */
[----:B------:R-:W-:Y:S02]  /*8550*/  HFMA2 R10, R10, 1, 1, R14 ;  /* 0x3c003c000a0a7831 */ /* 0x000fe4000000000e */
[----:B------:R-:W-:Y:S02]  /*8560*/  HADD2 R11, R11, R15 ;  /* 0x0000000f0b0b7230 */ /* 0x000fe40000000000 */
[----:B--2---:R-:W-:-:S02]  /*8570*/  @P2 HFMA2 R9, R9, R5, -RZ ;  /* 0x0000000509092231 */ /* 0x004fc400001000ff */
[----:B------:R-:W-:Y:S02]  /*8580*/  @P2 HMUL2 R8, R8, R4 ;  /* 0x0000000408082232 */ /* 0x000fe40000000000 */
[----:B------:R-:W-:Y:S02]  /*8590*/  @P2 HFMA2 R11, R11, R7, -RZ ;  /* 0x000000070b0b2231 */ /* 0x000fe400001000ff */
[----:B------:R-:W-:Y:S02]  /*85a0*/  @P2 HMUL2 R10, R10, R6 ;  /* 0x000000060a0a2232 */ /* 0x000fe40000000000 */
[----:B------:R-:W-:-:S05]  /*85b0*/  IMAD.WIDE.U32 R4, R3, 0x2, R28 ;  /* 0x0000000203047825 */ /* 0x000fca00078e001c */
[----:B------:R0:W-:Y:S02]  /*85c0*/  STG.E.128 desc[UR36][R4.64], R8 ;  /* 0x0000000804007986 */ /* 0x0001e4000c101d24 */
.L_x_396:
[----:B------:R1:W2:Y:S01]  /*85d0*/  LDS.U16 R3, [R53] ;  /* 0x0000000035037984 */ /* 0x0002a20000000400 */
[----:B------:R-:W-:Y:S01]  /*85e0*/  VIADD R18, R18, 0x8 ;  /* 0x0000000812127836 */ /* 0x000fe20000000000 */
[----:B------:R-:W-:Y:S01]  /*85f0*/  IADD3 R56, PT, PT, R56, 0x300, RZ ;  /* 0x0000030038387810 */ /* 0x000fe20007ffe0ff */
[----:B------:R-:W-:Y:S02]  /*8600*/  HADD2.F32 R40, -RZ, R8.H0_H0 ;  /* 0x20000008ff287230 */ /* 0x000fe40000004100 */
[----:B------:R-:W-:Y:S01]  /*8610*/  HADD2.F32 R46, -RZ, R10.H0_H0 ;  /* 0x2000000aff2e7230 */ /* 0x000fe20000004100 */
[----:B------:R-:W-:Y:S01]  /*8620*/  ISETP.GE.AND P0, PT, R18, R50, PT ;  /* 0x000000321200720c */ /* 0x000fe20003f06270 */
[----:B0-----:R-:W-:Y:S01]  /*8630*/  HADD2.F32 R8, -RZ, R8.H1_H1 ;  /* 0x30000008ff087230 */ /* 0x001fe20000004100 */
[----:B-1----:R-:W-:Y:S01]  /*8640*/  IADD3 R53, PT, PT, R53, 0x10, RZ ;  /* 0x0000001035357810 */ /* 0x002fe20007ffe0ff */
[--C-:B------:R-:W-:Y:S02]  /*8650*/  HADD2.F32 R42, -RZ, R9.reuse.H0_H0 ;  /* 0x20000009ff2a7230 */ /* 0x100fe40000004100 */
[----:B------:R-:W-:-:S02]  /*8660*/  HADD2.F32 R4, -RZ, R9.H1_H1 ;  /* 0x30000009ff047230 */ /* 0x000fc40000004100 */
[----:B------:R-:W-:Y:S02]  /*8670*/  HADD2.F32 R10, -RZ, R10.H1_H1 ;  /* 0x3000000aff0a7230 */ /* 0x000fe40000004100 */
[--C-:B------:R-:W-:Y:S02]  /*8680*/  HADD2.F32 R48, -RZ, R11.reuse.H0_H0 ;  /* 0x2000000bff307230 */ /* 0x100fe40000004100 */
[----:B------:R-:W-:Y:S02]  /*8690*/  HADD2.F32 R6, -RZ, R11.H1_H1 ;  /* 0x3000000bff067230 */ /* 0x000fe40000004100 */
        /* <DEDUP_REMOVED lines=10> */
.L_x_390:
[----:B------:R-:W-:Y:S05]  /*8740*/  BSYNC.RECONVERGENT B1 ;  /* 0x0000000000017941 */ /* 0x000fea0003800200 */
.L_x_389:
[----:B------:R-:W-:Y:S01]  /*8750*/  ISETP.GE.AND P0, PT, R45, R30, PT ;  /* 0x0000001e2d00720c */ /* 0x000fe20003f06270 */
[----:B------:R-:W-:-:S12]  /*8760*/  BSSY.RECONVERGENT B1, `(.L_x_398) ;  /* 0x00000f6000017945 */ /* 0x000fd80003800200 */
[----:B------:R-:W-:Y:S05]  /*8770*/  @P0 BRA `(.L_x_399) ;  /* 0x0000000c00d00947 */ /* 0x000fea0003800000 */
[----:B------:R-:W-:Y:S01]  /*8780*/  VIADD R51, R45, 0x4 ;  /* 0x000000042d337836 */ /* 0x000fe20000000000 */
[----:B------:R-:W0:Y:S01]  /*8790*/  LDC R6, c[0x0][0x3f4] ;  /* 0x0000fd00ff067b82 */ /* 0x000e220000000800 */
[----:B------:R-:W3:Y:S01]  /*87a0*/  LDCU UR5, c[0x0][0x3f8] ;  /* 0x00007f00ff0577ac */ /* 0x000ee20008000800 */
[----:B------:R-:W-:Y:S01]  /*87b0*/  LOP3.LUT R4, RZ, R0, RZ, 0x33, !PT ;  /* 0x00000000ff047212 */ /* 0x000fe200078e33ff */
[----:B------:R-:W-:Y:S01]  /*87c0*/  BSSY.RECONVERGENT B2, `(.L_x_400) ;  /* 0x0000053000027945 */ /* 0x000fe20003800200 */
[----:B------:R-:W-:-:S04]  /*87d0*/  VIMNMX R50, PT, PT, R30, R51, !PT ;  /* 0x000000331e327248 */ /* 0x000fc80007fe0100 */
[----:B------:R-:W5:Y:S01]  /*87e0*/  LDC.64 R38, c[0x0][0x458] ;  /* 0x00011600ff267b82 */ /* 0x000f620000000a00 */
[----:B------:R-:W-:Y:S02]  /*87f0*/  IADD3 R50, PT, PT, -R33, R50, R4 ;  /* 0x0000003221327210 */ /* 0x000fe40007ffe104 */
[----:B------:R-:W-:Y:S02]  /*8800*/  MOV R4, R45 ;  /* 0x0000002d00047202 */ /* 0x000fe40000000f00 */
[----:B------:R-:W-:Y:S01]  /*8810*/  LOP3.LUT P0, RZ, R50, 0x4, RZ, 0xc0, !PT ;  /* 0x0000000432ff7812 */ /* 0x000fe2000780c0ff */
[----:B---3--:R-:W-:-:S04]  /*8820*/  IMAD R5, R22, UR5, R31 ;  /* 0x0000000516057c24 */ /* 0x008fc8000f8e021f */
[----:B------:R-:W-:Y:S02]  /*8830*/  IMAD R5, R5, 0x60, R34 ;  /* 0x0000006005057824 */ /* 0x000fe400078e0222 */
[----:B0-----:R-:W-:Y:S02]  /*8840*/  IMAD R18, R6, UR5, RZ ;  /* 0x0000000506127c24 */ /* 0x001fe4000f8e02ff */
[----:B-----5:R-:W-:-:S04]  /*8850*/  IMAD.WIDE R38, R5, 0x2, R38 ;  /* 0x0000000205267825 */ /* 0x020fc800078e0226 */
[----:B------:R-:W-:Y:S05]  /*8860*/  @P0 BRA `(.L_x_401) ;  /* 0x0000000400200947 */ /* 0x000fea0003800000 */
[----:B------:R-:W-:Y:S02]  /*8870*/  ISETP.GE.AND P0, PT, R45, R6, PT ;  /* 0x000000062d00720c */ /* 0x000fe40003f06270 */
[----:B------:R-:W-:-:S11]  /*8880*/  MOV R4, R51 ;  /* 0x0000003300047202 */ /* 0x000fd60000000f00 */
[----:B------:R-:W-:Y:S05]  /*8890*/  @!P0 BRA `(.L_x_401) ;  /* 0x0000000400148947 */ /* 0x000fea0003800000 */
[----:B------:R-:W-:Y:S01]  /*88a0*/  IABS R7, R6 ;  /* 0x0000000600077213 */ /* 0x000fe20000000000 */
[----:B------:R-:W0:Y:S01]  /*88b0*/  LDCU.64 UR8, c[0x0][0x3c8] ;  /* 0x00007900ff0877ac */ /* 0x000e220008000a00 */
[----:B------:R-:W-:Y:S01]  /*88c0*/  IABS R10, R45 ;  /* 0x0000002d000a7213 */ /* 0x000fe20000000000 */
[----:B------:R-:W3:Y:S01]  /*88d0*/  LDS.U16 R49, [R49] ;  /* 0x0000000031317984 */ /* 0x000ee20000000400 */
[----:B--2---:R-:W2:Y:S01]  /*88e0*/  I2F.RP R8, R7 ;  /* 0x0000000700087306 */ /* 0x004ea20000209400 */
        /* <DEDUP_REMOVED lines=19> */
[----:B------:R-:W-:-:S04]  /*8a20*/  IADD3 R5, P0, PT, R17, R4, RZ ;  /* 0x0000000411057210 */ /* 0x000fc80007f1e0ff */
[----:B------:R-:W-:Y:S02]  /*8a30*/  IADD3.X R6, PT, PT, RZ, R16, RZ, P0, !PT ;  /* 0x00000010ff067210 */ /* 0x000fe400007fe4ff */
        /* <DEDUP_REMOVED lines=9> */
[----:B---3--:R-:W-:-:S03]  /*8ad0*/  HADD2.F32 R53, -RZ, R49.H0_H0 ;  /* 0x20000031ff357230 */ /* 0x008fc60000004100 */
[----:B------:R-:W-:Y:S05]  /*8ae0*/  @P0 BRA `(.L_x_403) ;  /* 0x0000000000380947 */ /* 0x000fea0003800000 */
[----:B------:R-:W-:Y:S01]  /*8af0*/  ISETP.NE.AND P3, PT, R2, RZ, PT ;  /* 0x000000ff0200720c */ /* 0x000fe20003f65270 */
[----:B-1----:R-:W0:-:S12]  /*8b00*/  LDS.128 R12, [R35] ;  /* 0x00000000230c7984 */ /* 0x002e180000000c00 */
[----:B------:R-:W2:Y:S01]  /*8b10*/  @P3 LDG.E.128 R8, desc[UR36][R38.64] ;  /* 0x0000002426083981 */ /* 0x000ea2000c1e1d00 */
[----:B------:R-:W-:Y:S02]  /*8b20*/  IMAD R45, R45, 0x60, RZ ;  /* 0x000000602d2d7824 */ /* 0x000fe400078e02ff */
[----:B0----5:R-:W-:Y:S02]  /*8b30*/  HFMA2 R4, R4, 1, 1, R12 ;  /* 0x3c003c0004047831 */ /* 0x021fe4000000000c */
        /* <DEDUP_REMOVED lines=9> */
.L_x_403:
[----:B------:R-:W-:Y:S05]  /*8bd0*/  BSYNC.RECONVERGENT B3 ;  /* 0x0000000000037941 */ /* 0x000fea0003800200 */
.L_x_402:
[--C-:B0----5:R-:W-:Y:S02]  /*8be0*/  HADD2.F32 R8, -RZ, R4.reuse.H0_H0 ;  /* 0x20000004ff087230 */ /* 0x121fe40000004100 */
[--C-:B------:R-:W-:Y:S02]  /*8bf0*/  HADD2.F32 R9, -RZ, R5.reuse.H0_H0 ;  /* 0x20000005ff097230 */ /* 0x100fe40000004100 */
[----:B------:R-:W-:Y:S02]  /*8c00*/  HADD2.F32 R10, -RZ, R5.H1_H1 ;  /* 0x30000005ff0a7230 */ /* 0x000fe40000004100 */
[C---:B------:R-:W-:Y:S01]  /*8c10*/  FFMA.FTZ R40, R53.reuse, R8, R40 ;  /* 0x0000000835287223 */ /* 0x040fe20000010028 */
[----:B------:R-:W-:Y:S02]  /*8c20*/  HADD2.F32 R4, -RZ, R4.H1_H1 ;  /* 0x30000004ff047230 */ /* 0x000fe40000004100 */
[----:B------:R-:W-:Y:S01]  /*8c30*/  FFMA.FTZ R42, R53, R9, R42 ;  /* 0x00000009352a7223 */ /* 0x000fe2000001002a */
[----:B------:R-:W-:-:S02]  /*8c40*/  HADD2.F32 R5, -RZ, R6.H0_H0 ;  /* 0x20000006ff057230 */ /* 0x000fc40000004100 */
[C---:B------:R-:W-:Y:S01]  /*8c50*/  FFMA.FTZ R43, R53.reuse, R10, R43 ;  /* 0x0000000a352b7223 */ /* 0x040fe2000001002b */
[----:B------:R-:W-:Y:S02]  /*8c60*/  HADD2.F32 R6, -RZ, R6.H1_H1 ;  /* 0x30000006ff067230 */ /* 0x000fe40000004100 */
[C---:B------:R-:W-:Y:S01]  /*8c70*/  FFMA.FTZ R41, R53.reuse, R4, R41 ;  /* 0x0000000435297223 */ /* 0x040fe20000010029 */
[--C-:B------:R-:W-:Y:S02]  /*8c80*/  HADD2.F32 R11, -RZ, R7.reuse.H0_H0 ;  /* 0x20000007ff0b7230 */ /* 0x100fe40000004100 */
[C---:B------:R-:W-:Y:S01]  /*8c90*/  FFMA.FTZ R46, R53.reuse, R5, R46 ;  /* 0x00000005352e7223 */ /* 0x040fe2000001002e */
[----:B------:R-:W-:Y:S02]  /*8ca0*/  HADD2.F32 R12, -RZ, R7.H1_H1 ;  /* 0x30000007ff0c7230 */ /* 0x000fe40000004100 */
[----:B------:R-:W-:Y:S01]  /*8cb0*/  FFMA.FTZ R47, R53, R6, R47 ;  /* 0x00000006352f7223 */ /* 0x000fe2000001002f */
[----:B------:R-:W-:-:S02]  /*8cc0*/  IMAD.MOV.U32 R4, RZ, RZ, R51 ;  /* 0x000000ffff047224 */ /* 0x000fc400078e0033 */
[C---:B------:R-:W-:Y:S01]  /*8cd0*/  FFMA.FTZ R48, R53.reuse, R11, R48 ;  /* 0x0000000b35307223 */ /* 0x040fe20000010030 */
[----:B------:R-:W-:-:S07]  /*8ce0*/  FFMA.FTZ R3, R53, R12, R3 ;  /* 0x0000000c35037223 */ /* 0x000fce0000010003 */
.L_x_401:
[----:B------:R-:W-:Y:S05]  /*8cf0*/  BSYNC.RECONVERGENT B2 ;  /* 0x0000000000027941 */ /* 0x000fea0003800200 */
.L_x_400:
[----:B------:R-:W-:-:S13]  /*8d00*/  ISETP.GE.U32.AND P0, PT, R50, 0x4, PT ;  /* 0x000000043200780c */ /* 0x000fda0003f06070 */
[----:B------:R-:W-:Y:S05]  /*8d10*/  @!P0 BRA `(.L_x_399) ;  /* 0x0000000800688947 */ /* 0x000fea0003800000 */
[C---:B------:R-:W-:Y:S01]  /*8d20*/  LEA R5, R4.reuse, UR6, 0x1 ;  /* 0x0000000604057c11 */ /* 0x040fe2000f8e08ff */
[C---:B------:R-:W-:Y:S01]  /*8d30*/  IMAD R49, R4.reuse, 0x60, RZ ;  /* 0x0000006004317824 */ /* 0x040fe200078e02ff */
[----:B------:R-:W-:-:S03]  /*8d40*/  IADD3 R45, PT, PT, R4, 0x4, RZ ;  /* 0x00000004042d7810 */ /* 0x000fc60007ffe0ff */
[----:B------:R-:W-:-:S05]  /*8d50*/  IMAD R5, R0, -0x2, R5 ;  /* 0xfffffffe00057824 */ /* 0x000fca00078e0205 */
[----:B------:R-:W-:-:S07]  /*8d60*/  IADD3 R44, PT, PT, R5, 0x8, R44 ;  /* 0x00000008052c7810 */ /* 0x000fce0007ffe02c */
.L_x_410:
[----:B------:R-:W0:Y:S01]  /*8d70*/  LDC R50, c[0x0][0x3f4] ;  /* 0x0000fd00ff327b82 */ /* 0x000e220000000800 */
[----:B------:R-:W-:Y:S01]  /*8d80*/  IADD3 R7, PT, PT, R45, -0x4, RZ ;  /* 0xfffffffc2d077810 */ /* 0x000fe20007ffe0ff */
[----:B------:R-:W-:Y:S03]  /*8d90*/  BSSY.RECONVERGENT B2, `(.L_x_404) ;  /* 0x0000045000027945 */ /* 0x000fe60003800200 */
[----:B0-----:R-:W-:-:S13]  /*8da0*/  ISETP.GE.AND P0, PT, R7, R50, PT ;  /* 0x000000320700720c */ /* 0x001fda0003f06270 */
[----:B------:R-:W-:Y:S05]  /*8db0*/  @!P0 BRA `(.L_x_405) ;  /* 0x0000000400088947 */ /* 0x000fea0003800000 */
[----:B--2---:R-:W-:Y:S01]  /*8dc0*/  IABS R9, R50 ;  /* 0x0000003200097213 */ /* 0x004fe20000000000 */
[----:B------:R-:W0:Y:S01]  /*8dd0*/  LDCU.64 UR8, c[0x0][0x3c8] ;  /* 0x00007900ff0877ac */ /* 0x000e220008000a00 */
[----:B------:R-:W-:Y:S02]  /*8de0*/  IABS R10, R7 ;  /* 0x00000007000a7213 */ /* 0x000fe40000000000 */
[----:B------:R-:W2:Y:S01]  /*8df0*/  I2F.RP R6, R9 ;  /* 0x0000000900067306 */ /* 0x000ea20000209400 */
[----:B------:R-:W-:Y:S01]  /*8e00*/  ISETP.GE.AND P1, PT, R7, RZ, PT ;  /* 0x000000ff0700720c */ /* 0x000fe20003f26270 */
[----:B------:R-:W3:Y:S01]  /*8e10*/  LDCU UR5, c[0x0][0x40c] ;  /* 0x00008180ff0577ac */ /* 0x000ee20008000800 */
        /* <DEDUP_REMOVED lines=8> */
[----:B------:R-:W-:Y:S02]  /*8ea0*/  IMAD.MOV.U32 R5, RZ, RZ, R10 ;  /* 0x000000ffff057224 */ /* 0x000fe400078e000a */
[----:B------:R-:W2:Y:S02]  /*8eb0*/  LDS.U16 R10, [R44+-0x8] ;  /* 0xfffff8002c0a7984 */ /* 0x000ea40000000400 */
        /* <DEDUP_REMOVED lines=13> */
[----:B------:R-:W4:Y:S01]  /*8f90*/  LDG.E R9, desc[UR36][R8.64] ;  /* 0x0000002408097981 */ /* 0x000f22000c1e1900 */
[----:B---3--:R-:W-:Y:S01]  /*8fa0*/  UISETP.NE.AND UP0, UPT, UR5, URZ, UPT ;  /* 0x000000ff0500728c */ /* 0x008fe2000bf05270 */
[----:B----4-:R-:W-:-:S04]  /*8fb0*/  IMAD R4, R18, R9, R4 ;  /* 0x0000000912047224 */ /* 0x010fc800078e0204 */
[----:B------:R-:W-:-:S04]  /*8fc0*/  IMAD R5, R4, 0x60, RZ ;  /* 0x0000006004057824 */ /* 0x000fc800078e02ff */
[----:B------:R-:W-:-:S06]  /*8fd0*/  IMAD.WIDE R4, R5, 0x2, R20 ;  /* 0x0000000205047825 */ /* 0x000fcc00078e0214 */
[----:B------:R-:W5:Y:S01]  /*8fe0*/  LDG.E.128 R4, desc[UR36][R4.64] ;  /* 0x0000002404047981 */ /* 0x000f62000c1e1d00 */
[----:B--2---:R-:W-:Y:S01]  /*8ff0*/  HADD2.F32 R51, -RZ, R10.H0_H0 ;  /* 0x2000000aff337230 */ /* 0x004fe20000004100 */
[----:B------:R-:W-:Y:S06]  /*9000*/  BRA.U UP0, `(.L_x_406) ;  /* 0x0000000100347547 */ /* 0x000fec000b800000 */
[----:B------:R-:W-:Y:S01]  /*9010*/  ISETP.NE.AND P3, PT, R2, RZ, PT ;  /* 0x000000ff0200720c */ /* 0x000fe20003f65270 */
[----:B-1----:R-:W0:-:S12]  /*9020*/  LDS.128 R12, [R35] ;  /* 0x00000000230c7984 */ /* 0x002e180000000c00 */
[----:B------:R-:W2:Y:S01]  /*9030*/  @P3 LDG.E.128 R8, desc[UR36][R38.64] ;  /* 0x0000002426083981 */ /* 0x000ea2000c1e1d00 */
[----:B0----5:R-:W-:Y:S02]  /*9040*/  HFMA2 R4, R4, 1, 1, R12 ;  /* 0x3c003c0004047831 */ /* 0x021fe4000000000c */
[----:B------:R-:W-:Y:S02]  /*9050*/  HADD2 R5, R5, R13 ;  /* 0x0000000d05057230 */ /* 0x000fe40000000000 */
[----:B------:R-:W-:Y:S02]  /*9060*/  HFMA2 R6, R6, 1, 1, R14 ;  /* 0x3c003c0006067831 */ /* 0x000fe4000000000e */
[----:B------:R-:W-:Y:S02]  /*9070*/  HADD2 R7, R7, R15 ;  /* 0x0000000f07077230 */ /* 0x000fe40000000000 */
[----:B--2---:R-:W-:Y:S02]  /*9080*/  @P3 HFMA2 R5, R5, R9, -RZ ;  /* 0x0000000905053231 */ /* 0x004fe400001000ff */
[----:B------:R-:W-:-:S02]  /*9090*/  @P3 HMUL2 R4, R4, R8 ;  /* 0x0000000804043232 */ /* 0x000fc40000000000 */
[----:B------:R-:W-:Y:S02]  /*90a0*/  @P3 HFMA2 R7, R7, R11, -RZ ;  /* 0x0000000b07073231 */ /* 0x000fe400001000ff */
[----:B------:R-:W-:Y:S02]  /*90b0*/  @P3 HMUL2 R6, R6, R10 ;  /* 0x0000000a06063232 */ /* 0x000fe40000000000 */
[----:B------:R-:W-:-:S05]  /*90c0*/  IMAD.WIDE.U32 R8, R49, 0x2, R28 ;  /* 0x0000000231087825 */ /* 0x000fca00078e001c */
[----:B------:R0:W-:Y:S02]  /*90d0*/  STG.E.128 desc[UR36][R8.64], R4 ;  /* 0x0000000408007986 */ /* 0x0001e4000c101d24 */
.L_x_406:
[--C-:B0----5:R-:W-:Y:S02]  /*90e0*/  HADD2.F32 R9, -RZ, R5.reuse.H0_H0 ;  /* 0x20000005ff097230 */ /* 0x121fe40000004100 */
[----:B------:R-:W-:Y:S02]  /*90f0*/  HADD2.F32 R10, -RZ, R5.H1_H1 ;  /* 0x30000005ff0a7230 */ /* 0x000fe40000004100 */
        /* <DEDUP_REMOVED lines=8> */
[--C-:B------:R-:W-:Y:S02]  /*9180*/  HADD2.F32 R11, -RZ, R7.reuse.H0_H0 ;  /* 0x20000007ff0b7230 */ /* 0x100fe40000004100 */
[C---:B------:R-:W-:Y:S01]  /*9190*/  FFMA.FTZ R41, R51.reuse, R4, R41 ;  /* 0x0000000433297223 */ /* 0x040fe20000010029 */
[----:B------:R-:W-:Y:S02]  /*91a0*/  HADD2.F32 R12, -RZ, R7.H1_H1 ;  /* 0x30000007ff0c7230 */ /* 0x000fe40000004100 */
[C---:B------:R-:W-:Y:S01]  /*91b0*/  FFMA.FTZ R47, R51.reuse, R6, R47 ;  /* 0x00000006332f7223 */ /* 0x040fe2000001002f */
[----:B------:R-:W-:-:S02]  /*91c0*/  FFMA.FTZ R48, R51, R11, R48 ;  /* 0x0000000b33307223 */ /* 0x000fc40000010030 */
[----:B------:R-:W-:-:S07]  /*91d0*/  FFMA.FTZ R3, R51, R12, R3 ;  /* 0x0000000c33037223 */ /* 0x000fce0000010003 */
.L_x_405:
[----:B------:R-:W-:Y:S05]  /*91e0*/  BSYNC.RECONVERGENT B2 ;  /* 0x0000000000027941 */ /* 0x000fea0003800200 */
.L_x_404:
[----:B------:R-:W-:Y:S01]  /*91f0*/  ISETP.GE.AND P0, PT, R45, R50, PT ;  /* 0x000000322d00720c */ /* 0x000fe20003f06270 */
[----:B------:R-:W-:-:S12]  /*9200*/  BSSY.RECONVERGENT B2, `(.L_x_407) ;  /* 0x0000045000027945 */ /* 0x000fd80003800200 */
[----:B------:R-:W-:Y:S05]  /*9210*/  @!P0 BRA `(.L_x_408) ;  /* 0x00000004000c8947 */ /* 0x000fea0003800000 */
[----:B------:R-:W-:Y:S01]  /*9220*/  IABS R7, R50 ;  /* 0x0000003200077213 */ /* 0x000fe20000000000 */
[----:B------:R-:W0:Y:S01]  /*9230*/  LDCU.64 UR8, c[0x0][0x3c8] ;  /* 0x00007900ff0877ac */ /* 0x000e220008000a00 */
[----:B------:R-:W-:Y:S02]  /*9240*/  IABS R10, R45 ;  /* 0x0000002d000a7213 */ /* 0x000fe40000000000 */
[----:B------:R-:W3:Y:S01]  /*9250*/  I2F.RP R6, R7 ;  /* 0x0000000700067306 */ /* 0x000ee20000209400 */
[----:B------:R-:W-:Y:S01]  /*9260*/  ISETP.GE.AND P1, PT, R45, RZ, PT ;  /* 0x000000ff2d00720c */ /* 0x000fe20003f26270 */
[----:B------:R-:W1:Y:S01]  /*9270*/  LDCU UR5, c[0x0][0x40c] ;  /* 0x00008180ff0577ac */ /* 0x000e620008000800 */
[----:B------:R-:W-:-:S05]  /*9280*/  ISETP.NE.AND P2, PT, R50, RZ, PT ;  /* 0x000000ff3200720c */ /* 0x000fca0003f45270 */
[----:B---3--:R-:W2:Y:S02]  /*9290*/  MUFU.RCP R6, R6 ;  /* 0x0000000600067308 */ /* 0x008ea40000001000 */
[----:B--2---:R-:W-:-:S06]  /*92a0*/  VIADD R8, R6, 0xffffffe ;  /* 0x0ffffffe06087836 */ /* 0x004fcc0000000000 */
[----:B------:R-:W2:Y:S02]  /*92b0*/  F2I.FTZ.U32.TRUNC.NTZ R5, R8 ;  /* 0x0000000800057305 */ /* 0x000ea4000021f000 */
[----:B--2---:R-:W-:-:S05]  /*92c0*/  IADD3 R4, PT, PT, RZ, -R5, RZ ;  /* 0x80000005ff047210 */ /* 0x004fca0007ffe0ff */
[----:B------:R-:W-:Y:S01]  /*92d0*/  IMAD R9, R4, R7, RZ ;  /* 0x0000000704097224 */ /* 0x000fe200078e02ff */
[----:B------:R-:W-:-:S05]  /*92e0*/  MOV R4, RZ ;  /* 0x000000ff00047202 */ /* 0x000fca0000000f00 */
[----:B------:R-:W-:-:S04]  /*92f0*/  IMAD.HI.U32 R4, R5, R9, R4 ;  /* 0x0000000905047227 */ /* 0x000fc800078e0004 */
[----:B------:R-:W-:Y:S02]  /*9300*/  IMAD.MOV.U32 R5, RZ, RZ, R10 ;  /* 0x000000ffff057224 */ /* 0x000fe400078e000a */
[----:B------:R-:W2:Y:S02]  /*9310*/  LDS.U16 R10, [R44] ;  /* 0x000000002c0a7984 */ /* 0x000ea40000000400 */
        /* <DEDUP_REMOVED lines=13> */
[----:B------:R-:W3:Y:S01]  /*93f0*/  LDG.E R9, desc[UR36][R8.64] ;  /* 0x0000002408097981 */ /* 0x000ee2000c1e1900 */
[----:B-1----:R-:W-:Y:S01]  /*9400*/  UISETP.NE.AND UP0, UPT, UR5, URZ, UPT ;  /* 0x000000ff0500728c */ /* 0x002fe2000bf05270 */
[----:B---3--:R-:W-:-:S04]  /*9410*/  IMAD R4, R18, R9, R4 ;  /* 0x0000000912047224 */ /* 0x008fc800078e0204 */
[----:B------:R-:W-:-:S04]  /*9420*/  IMAD R5, R4, 0x60, RZ ;  /* 0x0000006004057824 */ /* 0x000fc800078e02ff */
[----:B------:R-:W-:-:S06]  /*9430*/  IMAD.WIDE R4, R5, 0x2, R20 ;  /* 0x0000000205047825 */ /* 0x000fcc00078e0214 */
[----:B------:R-:W5:Y:S01]  /*9440*/  LDG.E.128 R4, desc[UR36][R4.64] ;  /* 0x0000002404047981 */ /* 0x000f62000c1e1d00 */
[----:B--2---:R-:W-:Y:S01]  /*9450*/  HADD2.F32 R51, -RZ, R10.H0_H0 ;  /* 0x2000000aff337230 */ /* 0x004fe20000004100 */
[----:B------:R-:W-:Y:S06]  /*9460*/  BRA.U UP0, `(.L_x_409) ;  /* 0x0000000100387547 */ /* 0x000fec000b800000 */
[----:B------:R-:W-:Y:S01]  /*9470*/  ISETP.NE.AND P3, PT, R2, RZ, PT ;  /* 0x000000ff0200720c */ /* 0x000fe20003f65270 */
[----:B------:R-:W0:-:S12]  /*9480*/  LDS.128 R12, [R35] ;  /* 0x00000000230c7984 */ /* 0x000e180000000c00 */
[----:B------:R-:W2:Y:S01]  /*9490*/  @P3 LDG.E.128 R8, desc[UR36][R38.64] ;  /* 0x0000002426083981 */ /* 0x000ea2000c1e1d00 */
[----:B0----5:R-:W-:Y:S02]  /*94a0*/  HFMA2 R4, R4, 1, 1, R12 ;  /* 0x3c003c0004047831 */ /* 0x021fe4000000000c */
[----:B------:R-:W-:Y:S02]  /*94b0*/  HADD2 R5, R5, R13 ;  /* 0x0000000d05057230 */ /* 0x000fe40000000000 */
[----:B------:R-:W-:Y:S02]  /*94c0*/  HFMA2 R6, R6, 1, 1, R14 ;  /* 0x3c003c0006067831 */ /* 0x000fe4000000000e */
[----:B------:R-:W-:Y:S02]  /*94d0*/  HADD2 R7, R7, R15 ;  /* 0x0000000f07077230 */ /* 0x000fe40000000000 */
[----:B------:R-:W-:Y:S02]  /*94e0*/  VIADD R13, R49, 0x180 ;  /* 0x00000180310d7836 */ /* 0x000fe40000000000 */
[----:B--2---:R-:W-:-:S02]  /*94f0*/  @P3 HFMA2 R5, R5, R9, -RZ ;  /* 0x0000000905053231 */ /* 0x004fc400001000ff */
[----:B------:R-:W-:Y:S02]  /*9500*/  @P3 HMUL2 R4, R4, R8 ;  /* 0x0000000804043232 */ /* 0x000fe40000000000 */
[----:B------:R-:W-:Y:S02]  /*9510*/  @P3 HFMA2 R7, R7, R11, -RZ ;  /* 0x0000000b07073231 */ /* 0x000fe400001000ff */
[----:B------:R-:W-:Y:S02]  /*9520*/  @P3 HMUL2 R6, R6, R10 ;  /* 0x0000000a06063232 */ /* 0x000fe40000000000 */
[----:B------:R-:W-:-:S05]  /*9530*/  IMAD.WIDE.U32 R8, R13, 0x2, R28 ;  /* 0x000000020d087825 */ /* 0x000fca00078e001c */
[----:B------:R0:W-:Y:S02]  /*9540*/  STG.E.128 desc[UR36][R8.64], R4 ;  /* 0x0000000408007986 */ /* 0x0001e4000c101d24 */
.L_x_409:
        /* <DEDUP_REMOVED lines=16> */
.L_x_408:
[----:B------:R-:W-:Y:S05]  /*9650*/  BSYNC.RECONVERGENT B2 ;  /* 0x0000000000027941 */ /* 0x000fea0003800200 */
.L_x_407:
[----:B------:R-:W-:Y:S01]  /*9660*/  IADD3 R5, PT, PT, R45, 0x4, RZ ;  /* 0x000000042d057810 */ /* 0x000fe20007ffe0ff */
[----:B------:R-:W-:Y:S01]  /*9670*/  VIADD R49, R49, 0x300 ;  /* 0x0000030031317836 */ /* 0x000fe20000000000 */
[----:B------:R-:W-:Y:S02]  /*9680*/  IADD3 R45, PT, PT, R45, 0x8, RZ ;  /* 0x000000082d2d7810 */ /* 0x000fe40007ffe0ff */
[----:B------:R-:W-:Y:S02]  /*9690*/  ISETP.GE.AND P0, PT, R5, R30, PT ;  /* 0x0000001e0500720c */ /* 0x000fe40003f06270 */
[----:B------:R-:W-:-:S11]  /*96a0*/  IADD3 R44, PT, PT, R44, 0x10, RZ ;  /* 0x000000102c2c7810 */ /* 0x000fd60007ffe0ff */
[----:B------:R-:W-:Y:S05]  /*96b0*/  @!P0 BRA `(.L_x_410) ;  /* 0xfffffff400ac8947 */ /* 0x000fea000383ffff */
.L_x_399:
[----:B------:R-:W-:Y:S05]  /*96c0*/  BSYNC.RECONVERGENT B1 ;  /* 0x0000000000017941 */ /* 0x000fea0003800200 */
.L_x_398:
[----:B------:R-:W-:-:S13]  /*96d0*/  ISETP.NE.AND P0, PT, R33, R32, PT ;  /* 0x000000202100720c */ /* 0x000fda0003f05270 */
[----:B------:R-:W-:Y:S05]  /*96e0*/  @P0 BRA `(.L_x_388) ;  /* 0x0000000000c00947 */ /* 0x000fea0003800000 */
[----:B------:R-:W-:Y:S01]  /*96f0*/  MOV R2, 0x60 ;  /* 0x0000006000027802 */ /* 0x000fe20000000f00 */
[----:B------:R-:W0:Y:S04]  /*9700*/  LDCU UR5, c[0x0][0x40c] ;  /* 0x00008180ff0577ac */ /* 0x000e280008000800 */
[----:B------:R-:W-:-:S04]  /*9710*/  IMAD R5, R23, R2, -0x60 ;  /* 0xffffffa017057424 */ /* 0x000fc800078e0202 */
[----:B------:R-:W-:-:S06]  /*9720*/  IMAD.WIDE R4, R5, 0x2, R28 ;  /* 0x0000000205047825 */ /* 0x000fcc00078e021c */
[----:B------:R-:W5:Y:S01]  /*9730*/  LDG.E.128 R4, desc[UR36][R4.64] ;  /* 0x0000002404047981 */ /* 0x000f62000c1e1d00 */
[----:B------:R-:W-:Y:S01]  /*9740*/  IMAD.IADD R23, R23, 0x1, -R0 ;  /* 0x0000000117177824 */ /* 0x000fe200078e0a00 */
[----:B0-----:R-:W-:-:S04]  /*9750*/  UISETP.NE.AND UP0, UPT, UR5, URZ, UPT ;  /* 0x000000ff0500728c */ /* 0x001fc8000bf05270 */
[----:B------:R-:W-:-:S06]  /*9760*/  LEA R36, R23, R36, 0x1 ;  /* 0x0000002417247211 */ /* 0x000fcc00078e08ff */
[----:B------:R-:W2:Y:S02]  /*9770*/  LDS.U16 R36, [R36+-0x2] ;  /* 0xfffffe0024247984 */ /* 0x000ea40000000400 */
[----:B--2---:R-:W-:Y:S01]  /*9780*/  HADD2.F32 R13, -RZ, R36.H0_H0 ;  /* 0x20000024ff0d7230 */ /* 0x004fe20000004100 */
[----:B------:R-:W-:Y:S06]  /*9790*/  BRA.U UP0, `(.L_x_411) ;  /* 0x0000000100547547 */ /* 0x000fec000b800000 */
[----:B------:R-:W0:Y:S02]  /*97a0*/  LDCU.64 UR8, c[0x0][0x460] ;  /* 0x00008c00ff0877ac */ /* 0x000e240008000a00 */
[----:B0-----:R-:W-:-:S04]  /*97b0*/  ISETP.NE.U32.AND P0, PT, RZ, UR8, PT ;  /* 0x00000008ff007c0c */ /* 0x001fc8000bf05070 */
[----:B------:R-:W-:-:S13]  /*97c0*/  ISETP.NE.AND.EX P0, PT, RZ, UR9, PT, P0 ;  /* 0x00000009ff007c0c */ /* 0x000fda000bf05300 */
[----:B------:R-:W0:Y:S08]  /*97d0*/  @P0 LDC R0, c[0x0][0x3f8] ;  /* 0x0000fe00ff000b82 */ /* 0x000e300000000800 */
[----:B------:R-:W2:Y:S01]  /*97e0*/  @P0 LDC.64 R8, c[0x0][0x458] ;  /* 0x00011600ff080b82 */ /* 0x000ea20000000a00 */
[----:B0-----:R-:W-:-:S04]  /*97f0*/  @P0 IMAD R31, R22, R0, R31 ;  /* 0x00000000161f0224 */ /* 0x001fc800078e021f */
[----:B------:R-:W-:-:S04]  /*9800*/  @P0 IMAD R31, R31, 0x60, R34 ;  /* 0x000000601f1f0824 */ /* 0x000fc800078e0222 */
[----:B--2---:R-:W-:-:S06]  /*9810*/  @P0 IMAD.WIDE R8, R31, 0x2, R8 ;  /* 0x000000021f080825 */ /* 0x004fcc00078e0208 */
[----:B------:R-:W2:Y:S01]  /*9820*/  @P0 LDG.E.128 R8, desc[UR36][R8.64] ;  /* 0x0000002408080981 */ /* 0x000ea2000c1e1d00 */
[----:B------:R-:W-:Y:S01]  /*9830*/  UIMAD UR5, UR38, 0x60, URZ ;  /* 0x00000060260578a4 */ /* 0x000fe2000f8e02ff */
[----:B-----5:R-:W-:Y:S02]  /*9840*/  HFMA2 R4, R4, 1, 1, R24 ;  /* 0x3c003c0004047831 */ /* 0x020fe40000000018 */
[----:B------:R-:W-:Y:S02]  /*9850*/  HADD2 R5, R5, R25 ;  /* 0x0000001905057230 */ /* 0x000fe40000000000 */
[----:B------:R-:W-:Y:S02]  /*9860*/  HFMA2 R6, R6, 1, 1, R26 ;  /* 0x3c003c0006067831 */ /* 0x000fe4000000001a */
[----:B------:R-:W-:Y:S01]  /*9870*/  HADD2 R7, R7, R27 ;  /* 0x0000001b07077230 */ /* 0x000fe20000000000 */
[----:B-1----:R-:W-:-:S05]  /*9880*/  MOV R15, UR5 ;  /* 0x00000005000f7c02 */ /* 0x002fca0008000f00 */
[----:B------:R-:W-:-:S04]  /*9890*/  IMAD.WIDE R28, R15, 0x2, R28 ;  /* 0x000000020f1c7825 */ /* 0x000fc800078e021c */
[----:B--2---:R-:W-:Y:S02]  /*98a0*/  @P0 HFMA2 R5, R5, R9, -RZ ;  /* 0x0000000905050231 */ /* 0x004fe400001000ff */
[----:B------:R-:W-:Y:S02]  /*98b0*/  @P0 HMUL2 R4, R4, R8 ;  /* 0x0000000804040232 */ /* 0x000fe40000000000 */
[----:B------:R-:W-:Y:S02]  /*98c0*/  @P0 HFMA2 R7, R7, R11, -RZ ;  /* 0x0000000b07070231 */ /* 0x000fe400001000ff */
[----:B------:R-:W-:-:S05]  /*98d0*/  @P0 HMUL2 R6, R6, R10 ;  /* 0x0000000a06060232 */ /* 0x000fca0000000000 */
[----:B------:R0:W-:Y:S02]  /*98e0*/  STG.E.128 desc[UR36][R28.64], R4 ;  /* 0x000000041c007986 */ /* 0x0001e4000c101d24 */
.L_x_411:
[--C-:B-----5:R-:W-:Y:S02]  /*98f0*/  HADD2.F32 R9, -RZ, R5.reuse.H0_H0 ;  /* 0x20000005ff097230 */ /* 0x120fe40000004100 */
[----:B------:R-:W-:Y:S02]  /*9900*/  HADD2.F32 R2, -RZ, R5.H1_H1 ;  /* 0x30000005ff027230 */ /* 0x000fe40000004100 */
[----:B------:R-:W-:Y:S02]  /*9910*/  HADD2.F32 R0, -RZ, R4.H0_H0 ;  /* 0x20000004ff007230 */ /* 0x000fe40000004100 */
[C---:B------:R-:W-:Y:S01]  /*9920*/  FFMA.FTZ R42, R13.reuse, R9, R42 ;  /* 0x000000090d2a7223 */ /* 0x040fe2000001002a */
[----:B0-----:R-:W-:Y:S02]  /*9930*/  HADD2.F32 R5, -RZ, R6.H0_H0 ;  /* 0x20000006ff057230 */ /* 0x001fe40000004100 */
        /* <DEDUP_REMOVED lines=11> */
.L_x_388:
[----:B------:R-:W-:Y:S05]  /*99f0*/  BSYNC.RECONVERGENT B0 ;  /* 0x0000000000007941 */ /* 0x000fea0003800200 */
.L_x_387:
        /* <DEDUP_REMOVED lines=10> */
[----:B------:R-:W-:Y:S02]  /*9aa0*/  ISETP.GT.U32.AND P4, PT, R19, 0x1f, PT ;  /* 0x0000001f1300780c */ /* 0x000fe40003f84070 */
[----:B------:R-:W-:-:S02]  /*9ab0*/  ISETP.NE.AND P2, PT, R2, 0x10, PT ;  /* 0x000000100200780c */ /* 0x000fc40003f45270 */
        /* <DEDUP_REMOVED lines=9> */
.L_x_413:
[----:B------:R-:W-:Y:S05]  /*9b50*/  WARPSYNC.ALL ;  /* 0x0000000000007948 */ /* 0x000fea0003800000 */
[----:B------:R-:W-:Y:S06]  /*9b60*/  BAR.SYNC.DEFER_BLOCKING 0x0 ;  /* 0x0000000000007b1d */ /* 0x000fec0000010000 */
[----:B------:R-:W-:Y:S04]  /*9b70*/  BSSY.RECONVERGENT B0, `(.L_x_414) ;  /* 0x0000013000007945 */ /* 0x000fe80003800200 */
[----:B------:R-:W-:Y:S05]  /*9b80*/  @P4 BRA `(.L_x_415) ;  /* 0x0000000000444947 */ /* 0x000fea0003800000 */
[----:B0-----:R-:W0:Y:S02]  /*9b90*/  LDS.128 R4, [R33] ;  /* 0x0000000021047984 */ /* 0x001e240000000c00 */
[--C-:B0-----:R-:W-:Y:S02]  /*9ba0*/  HADD2.F32 R11, -RZ, R5.reuse.H0_H0 ;  /* 0x20000005ff0b7230 */ /* 0x101fe40000004100 */
[----:B------:R-:W-:Y:S02]  /*9bb0*/  HADD2.F32 R0, -RZ, R5.H1_H1 ;  /* 0x30000005ff007230 */ /* 0x000fe40000004100 */
[----:B--2---:R-:W-:Y:S02]  /*9bc0*/  HADD2.F32 R9, -RZ, R4.H0_H0 ;  /* 0x20000004ff097230 */ /* 0x004fe40000004100 */
[----:B------:R-:W-:Y:S01]  /*9bd0*/  FADD.FTZ R42, R42, R11 ;  /* 0x0000000b2a2a7221 */ /* 0x000fe20000010000 */
[----:B------:R-:W-:Y:S02]  /*9be0*/  HADD2.F32 R5, -RZ, R6.H0_H0 ;  /* 0x20000006ff057230 */ /* 0x000fe40000004100 */
        /* <DEDUP_REMOVED lines=11> */
.L_x_415:
[----:B------:R-:W-:Y:S05]  /*9ca0*/  BSYNC.RECONVERGENT B0 ;  /* 0x0000000000007941 */ /* 0x000fea0003800200 */
.L_x_414:
        /* <DEDUP_REMOVED lines=8> */
.L_x_417:
[----:B------:R-:W-:Y:S05]  /*9d30*/  BSYNC.RECONVERGENT B0 ;  /* 0x0000000000007941 */ /* 0x000fea0003800200 */
.L_x_416:
[----:B------:R-:W-:Y:S06]  /*9d40*/  BAR.SYNC.DEFER_BLOCKING 0x0 ;  /* 0x0000000000007b1d */ /* 0x000fec0000010000 */
[----:B------:R-:W-:Y:S04]  /*9d50*/  BSSY.RECONVERGENT B0, `(.L_x_418) ;  /* 0x0000013000007945 */ /* 0x000fe80003800200 */
[----:B------:R-:W-:Y:S05]  /*9d60*/  @P3 BRA `(.L_x_419) ;  /* 0x0000000000443947 */ /* 0x000fea0003800000 */
[----:B0--3--:R-:W0:Y:S02]  /*9d70*/  LDS.128 R4, [R33] ;  /* 0x0000000021047984 */ /* 0x009e240000000c00 */
        /* <DEDUP_REMOVED lines=16> */
.L_x_419:
[----:B------:R-:W-:Y:S05]  /*9e80*/  BSYNC.RECONVERGENT B0 ;  /* 0x0000000000007941 */ /* 0x000fea0003800200 */
.L_x_418:
[----:B------:R-:W-:Y:S06]  /*9e90*/  BAR.SYNC.DEFER_BLOCKING 0x0 ;  /* 0x0000000000007b1d */ /* 0x000fec0000010000 */
.L_x_412:
[----:B------:R-:W-:-:S13]  /*9ea0*/  ISETP.GT.U32.OR P0, PT, R19, 0xf, P0 ;  /* 0x0000000f1300780c */ /* 0x000fda0000704470 */
[----:B------:R-:W-:Y:S05]  /*9eb0*/  @P0 EXIT ;  /* 0x000000000000094d */ /* 0x000fea0003800000 */
[----:B------:R-:W5:Y:S02]  /*9ec0*/  LDCU UR4, c[0x0][0x478] ;  /* 0x00008f00ff0477ac */ /* 0x000f640008000800 */
[----:B-----5:R-:W-:-:S09]  /*9ed0*/  UISETP.NE.AND UP0, UPT, UR4, 0x2, UPT ;  /* 0x000000020400788c */ /* 0x020fd2000bf05270 */
[----:B------:R-:W-:Y:S05]  /*9ee0*/  BRA.U UP0, `(.L_x_420) ;  /* 0x0000000100e07547 */ /* 0x000fea000b800000 */
[----:B0--3--:R-:W0:Y:S01]  /*9ef0*/  LDC.64 R4, c[0x0][0x470] ;  /* 0x00011c00ff047b82 */ /* 0x009e220000000a00 */
[----:B------:R-:W2:Y:S01]  /*9f00*/  LDCU.64 UR4, c[0x0][0x380] ;  /* 0x00007000ff0477ac */ /* 0x000ea20008000a00 */
[----:B0-----:R-:W3:Y:S01]  /*9f10*/  LDG.E R4, desc[UR36][R4.64] ;  /* 0x0000002404047981 */ /* 0x001ee2000c1e1900 */
[----:B------:R-:W-:-:S04]  /*9f20*/  IADD3 R34, PT, PT, R37, R34, RZ ;  /* 0x0000002225227210 */ /* 0x000fc80007ffe0ff */
[----:B--2---:R-:W-:Y:S01]  /*9f30*/  IADD3 R8, P0, PT, R34, UR4, RZ ;  /* 0x0000000422087c10 */ /* 0x004fe2000ff1e0ff */
[C---:B---3--:R-:W-:Y:S01]  /*9f40*/  FMUL.FTZ R48, R4.reuse, R48 ;  /* 0x0000003004307220 */ /* 0x048fe20000410000 */
        /* <DEDUP_REMOVED lines=8> */
[----:B------:R-:W2:Y:S01]  /*9fd0*/  F2I.S8.NTZ R47, R47 ;  /* 0x0000002f002f7305 */ /* 0x000ea20000202100 */
[----:B0-----:R-:W-:-:S07]  /*9fe0*/  PRMT R0, R48, 0x8880, RZ ;  /* 0x0000888030007816 */ /* 0x001fce00000000ff */
[----:B------:R-:W0:Y:S01]  /*9ff0*/  F2I.S8.NTZ R3, R3 ;  /* 0x0000000300037305 */ /* 0x000e220000202100 */
[----:B------:R-:W-:Y:S02]  /*a000*/  PRMT R0, R0, 0x7710, RZ ;  /* 0x0000771000007816 */ /* 0x000fe400000000ff */
[----:B--2---:R-:W-:-:S05]  /*a010*/  PRMT R47, R47, 0x8880, RZ ;  /* 0x000088802f2f7816 */ /* 0x004fca00000000ff */
[----:B------:R-:W2:Y:S01]  /*a020*/  F2I.S8.NTZ R41, R41 ;  /* 0x0000002900297305 */ /* 0x000ea20000202100 */
[----:B------:R-:W-:-:S05]  /*a030*/  IMAD.U32 R0, R0, 0x10000, RZ ;  /* 0x0001000000007824 */ /* 0x000fca00078e00ff */
[----:B------:R-:W-:Y:S02]  /*a040*/  LOP3.LUT R9, R0, 0xff0000, RZ, 0xc0, !PT ;  /* 0x00ff000000097812 */ /* 0x000fe400078ec0ff */
[----:B------:R-:W3:Y:S01]  /*a050*/  F2I.S8.NTZ R42, R42 ;  /* 0x0000002a002a7305 */ /* 0x000ee20000202100 */
[----:B0-----:R-:W-:Y:S02]  /*a060*/  PRMT R2, R3, 0x8880, RZ ;  /* 0x0000888003027816 */ /* 0x001fe400000000ff */
[----:B------:R-:W-:Y:S02]  /*a070*/  PRMT R0, R47, 0x7710, RZ ;  /* 0x000077102f007816 */ /* 0x000fe400000000ff */
[----:B------:R-:W-:Y:S02]  /*a080*/  PRMT R2, R2, 0x7710, RZ ;  /* 0x0000771002027816 */ /* 0x000fe400000000ff */
[----:B------:R-:W-:Y:S01]  /*a090*/  SHF.L.U32 R0, R0, 0x8, RZ ;  /* 0x0000000800007819 */ /* 0x000fe200000006ff */
[----:B------:R-:W0:Y:S01]  /*a0a0*/  F2I.S8.NTZ R43, R43 ;  /* 0x0000002b002b7305 */ /* 0x000e220000202100 */
[----:B------:R-:W-:-:S02]  /*a0b0*/  PRMT R9, R9, 0x4210, R2 ;  /* 0x0000421009097816 */ /* 0x000fc40000000002 */
[----:B--2---:R-:W-:Y:S02]  /*a0c0*/  PRMT R41, R41, 0x8880, RZ ;  /* 0x0000888029297816 */ /* 0x004fe400000000ff */
[----:B------:R-:W-:Y:S02]  /*a0d0*/  LOP3.LUT R9, R9, 0xff00, R0, 0xf8, !PT ;  /* 0x0000ff0009097812 */ /* 0x000fe400078ef800 */
[----:B---3--:R-:W-:Y:S01]  /*a0e0*/  PRMT R2, R42, 0x8880, RZ ;  /* 0x000088802a027816 */ /* 0x008fe200000000ff */
[----:B------:R-:W2:Y:S01]  /*a0f0*/  F2I.S8.NTZ R46, R46 ;  /* 0x0000002e002e7305 */ /* 0x000ea20000202100 */
[----:B------:R-:W-:Y:S02]  /*a100*/  PRMT R0, R41, 0x7710, RZ ;  /* 0x0000771029007816 */ /* 0x000fe400000000ff */
[----:B------:R-:W-:Y:S02]  /*a110*/  PRMT R2, R2, 0x7710, RZ ;  /* 0x0000771002027816 */ /* 0x000fe400000000ff */
[----:B------:R-:W-:-:S02]  /*a120*/  LOP3.LUT R6, R0, 0xff, RZ, 0xc0, !PT ;  /* 0x000000ff00067812 */ /* 0x000fc400078ec0ff */
[----:B0-----:R-:W-:Y:S01]  /*a130*/  PRMT R3, R43, 0x8880, RZ ;  /* 0x000088802b037816 */ /* 0x001fe200000000ff */
[----:B------:R-:W0:Y:S01]  /*a140*/  F2I.S8.NTZ R4, R4 ;  /* 0x0000000400047305 */ /* 0x000e220000202100 */
[----:B------:R-:W-:Y:S01]  /*a150*/  LOP3.LUT R5, R2, 0xff, RZ, 0xc0, !PT ;  /* 0x000000ff02057812 */ /* 0x000fe200078ec0ff */
[----:B------:R-:W-:Y:S01]  /*a160*/  IMAD.WIDE.U32 R6, R6, 0x100, RZ ;  /* 0x0000010006067825 */ /* 0x000fe200078e00ff */
[----:B------:R-:W-:Y:S02]  /*a170*/  PRMT R3, R3, 0x7710, RZ ;  /* 0x0000771003037816 */ /* 0x000fe400000000ff */
[----:B--2---:R-:W-:Y:S02]  /*a180*/  PRMT R46, R46, 0x8880, RZ ;  /* 0x000088802e2e7816 */ /* 0x004fe400000000ff */
[----:B------:R-:W-:Y:S02]  /*a190*/  LOP3.LUT R3, R3, 0xff, RZ, 0xc0, !PT ;  /* 0x000000ff03037812 */ /* 0x000fe400078ec0ff */
[----:B------:R-:W-:-:S03]  /*a1a0*/  PRMT R0, R46, 0x7710, RZ ;  /* 0x000077102e007816 */ /* 0x000fc600000000ff */
[----:B------:R-:W-:Y:S01]  /*a1b0*/  IMAD.WIDE.U32 R2, R3, 0x1000000, RZ ;  /* 0x0100000003027825 */ /* 0x000fe200078e00ff */
[----:B0-----:R-:W-:Y:S02]  /*a1c0*/  PRMT R10, R4, 0x8880, RZ ;  /* 0x00008880040a7816 */ /* 0x001fe400000000ff */
        /* <DEDUP_REMOVED lines=10> */
.L_x_420:
[----:B0--3--:R-:W0:Y:S01]  /*a270*/  LDC.64 R4, c[0x0][0x380] ;  /* 0x0000e000ff047b82 */ /* 0x009e220000000a00 */
        /* <DEDUP_REMOVED lines=11> */
.L_x_290:
[----:B------:R-:W-:Y:S01]  /*a330*/  MOV R12, 0x10 ;  /* 0x00000010000c7802 */ /* 0x000fe20000000f00 */
[----:B------:R-:W-:Y:S01]  /*a340*/  IMAD.MOV.U32 R15, RZ, RZ, -0x1 ;  /* 0xffffffffff0f7424 */ /* 0x000fe200078e00ff */
[----:B------:R-:W-:-:S07]  /*a350*/  MOV R11, 0x1f ;  /* 0x0000001f000b7802 */ /* 0x000fce0000000f00 */
[----:B-1---5:R-:W-:Y:S05]  /*a360*/  WARPSYNC.COLLECTIVE R15, `(.L_x_421) ;  /* 0x000000000f087348 */ /* 0x022fea0003c00000 */
[----:B------:R0:W2:Y:S02]  /*a370*/  SHFL.BFLY P6, R14, R13, R12, R11 ;  /* 0x0c00000c0d0e7389 */ /* 0x0000a400000c000b */
[----:B012--5:R-:W-:Y:S05]  /*a380*/  ENDCOLLECTIVE ;  /* 0x000000000000791b */ /* 0x027fea0003800000 */
.L_x_421:
[----:B------:R-:W-:Y:S01]  /*a390*/  MOV R12, 0x8 ;  /* 0x00000008000c7802 */ /* 0x000fe20000000f00 */
[----:B------:R-:W-:-:S05]  /*a3a0*/  FADD.FTZ R3, R13, R14 ;  /* 0x0000000e0d037221 */ /* 0x000fca0000010000 */
[----:B------:R-:W-:-:S07]  /*a3b0*/  MOV R13, R3 ;  /* 0x00000003000d7202 */ /* 0x000fce0000000f00 */
[----:B------:R-:W-:Y:S05]  /*a3c0*/  WARPSYNC.COLLECTIVE R15, `(.L_x_422) ;  /* 0x000000000f087348 */ /* 0x000fea0003c00000 */
[----:B------:R0:W1:Y:S02]  /*a3d0*/  SHFL.BFLY P6, R14, R13, R12, R11 ;  /* 0x0c00000c0d0e7389 */ /* 0x00006400000c000b */
[----:B01----:R-:W-:Y:S05]  /*a3e0*/  ENDCOLLECTIVE ;  /* 0x000000000000791b */ /* 0x003fea0003800000 */
.L_x_422:
[----:B------:R-:W-:Y:S01]  /*a3f0*/  MOV R12, 0x4 ;  /* 0x00000004000c7802 */ /* 0x000fe20000000f00 */
[----:B------:R-:W-:-:S04]  /*a400*/  FADD.FTZ R4, R3, R14 ;  /* 0x0000000e03047221 */ /* 0x000fc80000010000 */
[----:B------:R-:W-:-:S07]  /*a410*/  IMAD.MOV.U32 R13, RZ, RZ, R4 ;  /* 0x000000ffff0d7224 */ /* 0x000fce00078e0004 */
[----:B------:R-:W-:Y:S05]  /*a420*/  WARPSYNC.COLLECTIVE R15, `(.L_x_423) ;  /* 0x000000000f087348 */ /* 0x000fea0003c00000 */
[----:B------:R0:W1:Y:S02]  /*a430*/  SHFL.BFLY P6, R14, R13, R12, R11 ;  /* 0x0c00000c0d0e7389 */ /* 0x00006400000c000b */
[----:B01----:R-:W-:Y:S05]  /*a440*/  ENDCOLLECTIVE ;  /* 0x000000000000791b */ /* 0x003fea0003800000 */
.L_x_423:
[----:B------:R-:W-:Y:S02]  /*a450*/  IMAD.MOV.U32 R12, RZ, RZ, 0x2 ;  /* 0x00000002ff0c7424 */ /* 0x000fe400078e00ff */
[----:B------:R-:W-:-:S05]  /*a460*/  FADD.FTZ R5, R4, R14 ;  /* 0x0000000e04057221 */ /* 0x000fca0000010000 */
[----:B------:R-:W-:-:S07]  /*a470*/  MOV R13, R5 ;  /* 0x00000005000d7202 */ /* 0x000fce0000000f00 */
[----:B------:R-:W-:Y:S05]  /*a480*/  WARPSYNC.COLLECTIVE R15, `(.L_x_424) ;  /* 0x000000000f087348 */ /* 0x000fea0003c00000 */
[----:B------:R0:W1:Y:S02]  /*a490*/  SHFL.BFLY P6, R14, R13, R12, R11 ;  /* 0x0c00000c0d0e7389 */ /* 0x00006400000c000b */
[----:B01----:R-:W-:Y:S05]  /*a4a0*/  ENDCOLLECTIVE ;  /* 0x000000000000791b */ /* 0x003fea0003800000 */
.L_x_424:
[----:B------:R-:W-:Y:S01]  /*a4b0*/  MOV R12, 0x1 ;  /* 0x00000001000c7802 */ /* 0x000fe20000000f00 */
[----:B------:R-:W-:-:S05]  /*a4c0*/  FADD.FTZ R6, R5, R14 ;  /* 0x0000000e05067221 */ /* 0x000fca0000010000 */
[----:B------:R-:W-:-:S07]  /*a4d0*/  MOV R13, R6 ;  /* 0x00000006000d7202 */ /* 0x000fce0000000f00 */
[----:B------:R-:W-:Y:S05]  /*a4e0*/  WARPSYNC.COLLECTIVE R15, `(.L_x_425) ;  /* 0x000000000f087348 */ /* 0x000fea0003c00000 */
[----:B------:R0:W1:Y:S02]  /*a4f0*/  SHFL.BFLY P6, R14, R13, R12, R11 ;  /* 0x0c00000c0d0e7389 */ /* 0x00006400000c000b */
[----:B01----:R-:W-:Y:S05]  /*a500*/  ENDCOLLECTIVE ;  /* 0x000000000000791b */ /* 0x003fea0003800000 */
.L_x_425:
[----:B------:R-:W-:Y:S05]  /*a510*/  BRA `(.L_x_426) ;  /* 0xffffff7800cc7947 */ /* 0x000fea000383ffff */
.L_x_357:
[----:B------:R-:W-:Y:S01]  /*a520*/  BSSY B1, `(.L_x_427) ;  /* 0x0000007000017945 */ /* 0x000fe20003800000 */
[----:B------:R-:W-:Y:S01]  /*a530*/  IMAD.MOV.U32 R12, RZ, RZ, 0x2 ;  /* 0x00000002ff0c7424 */ /* 0x000fe200078e00ff */
[----:B------:R-:W-:Y:S02]  /*a540*/  MOV R11, 0x1f ;  /* 0x0000001f000b7802 */ /* 0x000fe40000000f00 */
[----:B0123--:R-:W-:-:S07]  /*a550*/  MOV R15, 0xffffffff ;  /* 0xffffffff000f7802 */ /* 0x00ffce0000000f00 */
[----:B----4-:R-:W-:Y:S05]  /*a560*/  WARPSYNC.COLLECTIVE R15, `(.L_x_428) ;  /* 0x000000000f087348 */ /* 0x010fea0003c00000 */
[----:B------:R0:W1:Y:S02]  /*a570*/  SHFL.BFLY P6, R14, R13, R12, R11 ;  /* 0x0c00000c0d0e7389 */ /* 0x00006400000c000b */
[----:B01--4-:R-:W-:Y:S05]  /*a580*/  ENDCOLLECTIVE ;  /* 0x000000000000791b */ /* 0x013fea0003800000 */
.L_x_428:
[----:B------:R-:W-:Y:S05]  /*a590*/  BSYNC B1 ;  /* 0x0000000000017941 */ /* 0x000fea0003800000 */
.L_x_427:
[----:B------:R-:W-:Y:S02]  /*a5a0*/  HFMA2 R11, -RZ, RZ, 0, 1.847743988037109375e-06 ;  /* 0x0000001fff0b7431 */ /* 0x000fe400000001ff */
[----:B------:R-:W-:Y:S01]  /*a5b0*/  FADD.FTZ R13, R13, R14 ;  /* 0x0000000e0d0d7221 */ /* 0x000fe20000010000 */
[----:B------:R-:W-:Y:S01]  /*a5c0*/  IMAD.MOV.U32 R12, RZ, RZ, 0x1 ;  /* 0x00000001ff0c7424 */ /* 0x000fe200078e00ff */
[----:B------:R-:W-:-:S07]  /*a5d0*/  MOV R15, 0xffffffff ;  /* 0xffffffff000f7802 */ /* 0x000fce0000000f00 */
[----:B------:R-:W-:Y:S05]  /*a5e0*/  WARPSYNC.COLLECTIVE R15, `(.L_x_429) ;  /* 0x000000000f087348 */ /* 0x000fea0003c00000 */
[----:B------:R0:W1:Y:S02]  /*a5f0*/  SHFL.BFLY P6, R14, R13, R12, R11 ;  /* 0x0c00000c0d0e7389 */ /* 0x00006400000c000b */
[----:B01----:R-:W-:Y:S05]  /*a600*/  ENDCOLLECTIVE ;  /* 0x000000000000791b */ /* 0x003fea0003800000 */
.L_x_429:
[----:B------:R-:W-:Y:S05]  /*a610*/  BRA `(.L_x_430) ;  /* 0xffffffb000807947 */ /* 0x000fea000383ffff */
.L_x_361:
[----:B------:R-:W-:Y:S01]  /*a620*/  HFMA2 R12, -RZ, RZ, 0, 9.5367431640625e-07 ;  /* 0x00000010ff0c7431 */ /* 0x000fe200000001ff */
[----:B------:R-:W-:Y:S01]  /*a630*/  BSSY B0, `(.L_x_431) ;  /* 0x0000007000007945 */ /* 0x000fe20003800000 */
[----:B-1----:R-:W-:Y:S01]  /*a640*/  IMAD.MOV.U32 R13, RZ, RZ, R74 ;  /* 0x000000ffff0d7224 */ /* 0x002fe200078e004a */
[----:B------:R-:W-:Y:S01]  /*a650*/  MOV R11, 0x1f ;  /* 0x0000001f000b7802 */ /* 0x000fe20000000f00 */
[----:B------:R-:W-:-:S07]  /*a660*/  IMAD.MOV.U32 R15, RZ, RZ, -0x1 ;  /* 0xffffffffff0f7424 */ /* 0x000fce00078e00ff */
[----:B----45:R-:W-:Y:S05]  /*a670*/  WARPSYNC.COLLECTIVE R15, `(.L_x_432) ;  /* 0x000000000f087348 */ /* 0x030fea0003c00000 */
[----:B------:R0:W1:Y:S02]  /*a680*/  SHFL.BFLY P6, R14, R13, R12, R11 ;  /* 0x0c00000c0d0e7389 */ /* 0x00006400000c000b */
[----:B01--45:R-:W-:Y:S05]  /*a690*/  ENDCOLLECTIVE ;  /* 0x000000000000791b */ /* 0x033fea0003800000 */
.L_x_432:
[----:B------:R-:W-:Y:S05]  /*a6a0*/  BSYNC B0 ;  /* 0x0000000000007941 */ /* 0x000fea0003800000 */
.L_x_431:
[----:B------:R-:W-:Y:S01]  /*a6b0*/  HFMA2 R12, -RZ, RZ, 0, 4.76837158203125e-07 ;  /* 0x00000008ff0c7431 */ /* 0x000fe200000001ff */
[----:B------:R-:W-:Y:S01]  /*a6c0*/  FMNMX.FTZ R13, R14, R74, !PT ;  /* 0x0000004a0e0d7209 */ /* 0x000fe20007810000 */
[----:B------:R-:W-:Y:S01]  /*a6d0*/  IMAD.MOV.U32 R15, RZ, RZ, -0x1 ;  /* 0xffffffffff0f7424 */ /* 0x000fe200078e00ff */
[----:B------:R-:W-:-:S07]  /*a6e0*/  MOV R11, 0x1f ;  /* 0x0000001f000b7802 */ /* 0x000fce0000000f00 */
[----:B------:R-:W-:Y:S05]  /*a6f0*/  WARPSYNC.COLLECTIVE R15, `(.L_x_433) ;  /* 0x000000000f087348 */ /* 0x000fea0003c00000 */
[----:B------:R0:W1:Y:S02]  /*a700*/  SHFL.BFLY P6, R14, R13, R12, R11 ;  /* 0x0c00000c0d0e7389 */ /* 0x00006400000c000b */
[----:B01----:R-:W-:Y:S05]  /*a710*/  ENDCOLLECTIVE ;  /* 0x000000000000791b */ /* 0x003fea0003800000 */
.L_x_433:
[----:B------:R-:W-:Y:S01]  /*a720*/  HFMA2 R12, -RZ, RZ, 0, 2.384185791015625e-07 ;  /* 0x00000004ff0c7431 */ /* 0x000fe200000001ff */
[----:B------:R-:W-:-:S04]  /*a730*/  FMNMX.FTZ R3, R13, R14, !PT ;  /* 0x0000000e0d037209 */ /* 0x000fc80007810000 */
[----:B------:R-:W-:-:S07]  /*a740*/  MOV R13, R3 ;  /* 0x00000003000d7202 */ /* 0x000fce0000000f00 */
[----:B------:R-:W-:Y:S05]  /*a750*/  WARPSYNC.COLLECTIVE R15, `(.L_x_434) ;  /* 0x000000000f087348 */ /* 0x000fea0003c00000 */
[----:B------:R0:W1:Y:S02]  /*a760*/  SHFL.BFLY P6, R14, R13, R12, R11 ;  /* 0x0c00000c0d0e7389 */ /* 0x00006400000c000b */
[----:B01----:R-:W-:Y:S05]  /*a770*/  ENDCOLLECTIVE ;  /* 0x000000000000791b */ /* 0x003fea0003800000 */
.L_x_434:
[----:B------:R-:W-:Y:S05]  /*a780*/  BRA `(.L_x_435) ;  /* 0xffffffb000dc7947 */ /* 0x000fea000383ffff */
.L_x_436:
        /* <DEDUP_REMOVED lines=15> */
.L_x_4055:


//--------------------- .text._ZN4mmha33masked_multihead_attention_kernelItLi96ELi128ELi1ELi16ELi256ELb1ELb0EEEv26Multihead_attention_paramsIT_XT5_EE --------------------------
	.section	.text._ZN4mmha33masked_multihead_attention_kernelItLi96ELi128ELi1ELi16ELi256ELb1ELb0EEEv26Multihead_attention_paramsIT_XT5_EE,"ax",@progbits
	.align	128
        .global         _ZN4mmha33masked_multihead_attention_kernelItLi96ELi128ELi1ELi16ELi256ELb1ELb0EEEv26Multihead_attention_paramsIT_XT5_EE
        .type           _ZN4mmha33masked_multihead_attention_kernelItLi96ELi128ELi1ELi16ELi256ELb1ELb0EEEv26Multihead_attention_paramsIT_XT5_EE,@function
        .size           _ZN4mmha33masked_multihead_attention_kernelItLi96ELi128ELi1ELi16ELi256ELb1ELb0EEEv26Multihead_attention_paramsIT_XT5_EE,(.L_x_4056 - _ZN4mmha33masked_multihead_attention_kernelItLi96ELi128ELi1ELi16ELi256ELb1ELb0EEEv26Multihead_attention_paramsIT_XT5_EE)
        .other          _ZN4mmha33masked_multihead_attention_kernelItLi96ELi128ELi1ELi16ELi256ELb1ELb0EEEv26Multihead_attention_paramsIT_XT5_EE,@"STO_CUDA_ENTRY STV_DEFAULT"
_ZN4mmha33masked_multihead_attention_kernelItLi96ELi128ELi1ELi16ELi256ELb1ELb0EEEv26Multihead_attention_paramsIT_XT5_EE:
.text._ZN4mmha33masked_multihead_attention_kernelItLi96ELi128ELi1ELi16ELi256ELb1ELb0EEEv26Multihead_attention_paramsIT_XT5_EE:
        /* <DEDUP_REMOVED lines=12> */
.L_x_437:
[----:B------:R-:W1:Y:S08]  /*00c0*/  LDC R6, c[0x0][0x3f0] ;  /* 0x0000fc00ff067b82 */ /* 0x000e700000000800 */
[----:B------:R-:W3:Y:S08]  /*00d0*/  LDC.64 R8, c[0x0][0x460] ;  /* 0x00011800ff087b82 */ /* 0x000ef00000000a00 */
[----:B------:R-:W4:Y:S01]  /*00e0*/  LDC R34, c[0x0][0x40c] ;  /* 0x00010300ff227b82 */ /* 0x000f220000000800 */
[----:B-1----:R-:W-:-:S07]  /*00f0*/  IABS R5, R6 ;  /* 0x0000000600057213 */ /* 0x002fce0000000000 */
[----:B------:R-:W2:Y:S01]  /*0100*/  LDC.64 R16, c[0x0][0x498] ;  /* 0x00012600ff107b82 */ /* 0x000ea20000000a00 */
[----:B------:R-:W1:Y:S01]  /*0110*/  I2F.RP R0, R5 ;  /* 0x0000000500007306 */ /* 0x000e620000209400 */
[----:B---3--:R-:W-:Y:S01]  /*0120*/  ISETP.NE.U32.AND P0, PT, R8, RZ, PT ;  /* 0x000000ff0800720c */ /* 0x008fe20003f05070 */
[----:B------:R-:W3:Y:S05]  /*0130*/  S2R R29, SR_TID.X ;  /* 0x00000000001d7919 */ /* 0x000eea0000002100 */
[----:B------:R-:W0:Y:S01]  /*0140*/  LDC R35, c[0x0][0x3f8] ;  /* 0x0000fe00ff237b82 */ /* 0x000e220000000800 */
[----:B------:R-:W-:-:S04]  /*0150*/  ISETP.NE.AND.EX P0, PT, R9, RZ, PT, P0 ;  /* 0x000000ff0900720c */ /* 0x000fc80003f05300 */
[----:B----4-:R-:W-:Y:S01]  /*0160*/  ISETP.EQ.AND P3, PT, R34, RZ, P0 ;  /* 0x000000ff2200720c */ /* 0x010fe20000762270 */
[----:B-1----:R-:W1:Y:S01]  /*0170*/  MUFU.RCP R0, R0 ;  /* 0x0000000000007308 */ /* 0x002e620000001000 */
[----:B------:R-:W0:Y:S01]  /*0180*/  S2R R28, SR_CTAID.X ;  /* 0x00000000001c7919 */ /* 0x000e220000002500 */
[----:B------:R-:W-:Y:S01]  /*0190*/  BSSY.RECONVERGENT B0, `(.L_x_438) ;  /* 0x000003c000007945 */ /* 0x000fe20003800200 */
[----:B------:R-:W-:Y:S01]  /*01a0*/  P2R R19, PR, RZ, 0x8 ;  /* 0x00000008ff137803 */ /* 0x000fe20000000000 */
[----:B--2---:R-:W-:-:S06]  /*01b0*/  IMAD.WIDE.U32 R16, R21, 0x4, R16 ;  /* 0x0000000415107825 */ /* 0x004fcc00078e0010 */
[----:B------:R2:W5:Y:S01]  /*01c0*/  LDG.E R16, desc[UR36][R16.64] ;  /* 0x0000002410107981 */ /* 0x000562000c1e1900 */
[----:B-1----:R-:W-:-:S04]  /*01d0*/  IADD3 R2, PT, PT, R0, 0xffffffe, RZ ;  /* 0x0ffffffe00027810 */ /* 0x002fc80007ffe0ff */
[----:B------:R1:W4:Y:S02]  /*01e0*/  F2I.FTZ.U32.TRUNC.NTZ R3, R2 ;  /* 0x0000000200037305 */ /* 0x000324000021f000 */
[----:B-1----:R-:W-:Y:S01]  /*01f0*/  HFMA2 R2, -RZ, RZ, 0, 0 ;  /* 0x00000000ff027431 */ /* 0x002fe200000001ff */
[----:B----4-:R-:W-:-:S05]  /*0200*/  IADD3 R4, PT, PT, RZ, -R3, RZ ;  /* 0x80000003ff047210 */ /* 0x010fca0007ffe0ff */
[----:B------:R-:W-:Y:S01]  /*0210*/  IMAD R7, R4, R5, RZ ;  /* 0x0000000504077224 */ /* 0x000fe200078e02ff */
[----:B------:R-:W-:-:S03]  /*0220*/  IABS R4, R21 ;  /* 0x0000001500047213 */ /* 0x000fc60000000000 */
[----:B------:R-:W-:-:S06]  /*0230*/  IMAD.HI.U32 R3, R3, R7, R2 ;  /* 0x0000000703037227 */ /* 0x000fcc00078e0002 */
[----:B------:R-:W-:-:S05]  /*0240*/  IMAD.HI.U32 R3, R3, R4, RZ ;  /* 0x0000000403037227 */ /* 0x000fca00078e00ff */
[----:B------:R-:W-:-:S05]  /*0250*/  IADD3 R0, PT, PT, -R3, RZ, RZ ;  /* 0x000000ff03007210 */ /* 0x000fca0007ffe1ff */
[----:B------:R-:W-:-:S05]  /*0260*/  IMAD R0, R5, R0, R4 ;  /* 0x0000000005007224 */ /* 0x000fca00078e0204 */
[----:B------:R-:W-:-:S13]  /*0270*/  ISETP.GT.U32.AND P1, PT, R5, R0, PT ;  /* 0x000000000500720c */ /* 0x000fda0003f24070 */
[-C--:B------:R-:W-:Y:S02]  /*0280*/  @!P1 IADD3 R0, PT, PT, R0, -R5.reuse, RZ ;  /* 0x8000000500009210 */ /* 0x080fe40007ffe0ff */
[----:B------:R-:W-:Y:S02]  /*0290*/  @!P1 IADD3 R3, PT, PT, R3, 0x1, RZ ;  /* 0x0000000103039810 */ /* 0x000fe40007ffe0ff */
[----:B------:R-:W-:Y:S02]  /*02a0*/  ISETP.GE.U32.AND P0, PT, R0, R5, PT ;  /* 0x000000050000720c */ /* 0x000fe40003f06070 */
[----:B------:R-:W1:Y:S01]  /*02b0*/  @P3 LDC.64 R4, c[0x0][0x460] ;  /* 0x00011800ff043b82 */ /* 0x000e620000000a00 */
[----:B------:R-:W-:Y:S02]  /*02c0*/  LOP3.LUT R0, R21, R6, RZ, 0x3c, !PT ;  /* 0x0000000615007212 */ /* 0x000fe400078e3cff */
[----:B------:R-:W-:Y:S02]  /*02d0*/  ISETP.NE.AND P1, PT, R6, RZ, PT ;  /* 0x000000ff0600720c */ /* 0x000fe40003f25270 */
[----:B------:R-:W-:-:S03]  /*02e0*/  ISETP.GE.AND P2, PT, R0, RZ, PT ;  /* 0x000000ff0000720c */ /* 0x000fc60003f46270 */
[----:B------:R-:W4:Y:S03]  /*02f0*/  LDC R0, c[0x0][0x3e8] ;  /* 0x0000fa00ff007b82 */ /* 0x000f260000000800 */
[----:B------:R-:W-:-:S04]  /*0300*/  @P0 IADD3 R3, PT, PT, R3, 0x1, RZ ;  /* 0x0000000103030810 */ /* 0x000fc80007ffe0ff */
[----:B------:R-:W-:-:S04]  /*0310*/  MOV R84, R3 ;  /* 0x0000000300547202 */ /* 0x000fc80000000f00 */
[----:B------:R-:W-:Y:S02]  /*0320*/  @!P2 IADD3 R84, PT, PT, -R84, RZ, RZ ;  /* 0x000000ff5454a210 */ /* 0x000fe40007ffe1ff */
[----:B------:R-:W-:-:S05]  /*0330*/  @!P1 LOP3.LUT R84, RZ, R6, RZ, 0x33, !PT ;  /* 0x00000006ff549212 */ /* 0x000fca00078e33ff */
[----:B-1----:R-:W-:-:S05]  /*0340*/  @P3 IMAD.WIDE R4, R84, 0x4, R4 ;  /* 0x0000000454043825 */ /* 0x002fca00078e0204 */
[----:B------:R2:W5:Y:S01]  /*0350*/  @P3 LDG.E R2, desc[UR36][R4.64] ;  /* 0x0000002404023981 */ /* 0x000562000c1e1900 */
[----:B----4-:R-:W-:Y:S02]  /*0360*/  ISETP.NE.AND P0, PT, R0, RZ, PT ;  /* 0x000000ff0000720c */ /* 0x010fe40003f05270 */
[----:B---3--:R-:W-:Y:S01]  /*0370*/  ISETP.GT.U32.AND P2, PT, R29, 0x17, PT ;  /* 0x000000171d00780c */ /* 0x008fe20003f44070 */
[----:B0-----:R-:W-:Y:S01]  /*0380*/  IMAD R33, R21, R35, R28 ;  /* 0x0000002315217224 */ /* 0x001fe200078e021c */
[----:B------:R-:W-:-:S09]  /*0390*/  CS2R R26, SRZ ;  /* 0x00000000001a7805 */ /* 0x000fd2000001ff00 */
[----:B------:R-:W-:Y:S02]  /*03a0*/  @P0 IMAD R3, R21, R0, RZ ;  /* 0x0000000015030224 */ /* 0x000fe400078e02ff */
[----:B------:R-:W-:Y:S02]  /*03b0*/  @!P0 IMAD R0, R33, 0x60, RZ ;  /* 0x0000006021008824 */ /* 0x000fe400078e02ff */
[----:B------:R-:W-:Y:S01]  /*03c0*/  @P0 IMAD R0, R28, 0x60, R3 ;  /* 0x000000601c000824 */ /* 0x000fe200078e0203 */
[----:B------:R-:W-:Y:S01]  /*03d0*/  SHF.L.U32 R3, R29, 0x2, RZ ;  /* 0x000000021d037819 */ /* 0x000fe200000006ff */
[----:B--2---:R-:W-:Y:S06]  /*03e0*/  @P2 BRA `(.L_x_439) ;  /* 0x0000000000582947 */ /* 0x004fec0003800000 */
[----:B------:R-:W0:Y:S01]  /*03f0*/  LDC R4, c[0x0][0x478] ;  /* 0x00011e00ff047b82 */ /* 0x000e220000000800 */
[----:B------:R-:W-:Y:S02]  /*0400*/  IADD3 R23, PT, PT, R3, R0, RZ ;  /* 0x0000000003177210 */ /* 0x000fe40007ffe0ff */
        /* <DEDUP_REMOVED lines=20> */
.L_x_439:
[----:B------:R-:W-:Y:S05]  /*0550*/  BSYNC.RECONVERGENT B0 ;  /* 0x0000000000007941 */ /* 0x000fea0003800200 */
.L_x_438:
[----:B------:R-:W1:Y:S01]  /*0560*/  LDCU.64 UR6, c[0x0][0x3a0] ;  /* 0x00007400ff0677ac */ /* 0x000e620008000a00 */
[----:B------:R-:W2:Y:S01]  /*0570*/  LDC.64 R10, c[0x0][0x418] ;  /* 0x00010600ff0a7b82 */ /* 0x000ea20000000a00 */
[----:B------:R-:W-:Y:S01]  /*0580*/  ISETP.GT.U32.OR P3, PT, R29, 0x1f, !P3 ;  /* 0x0000001f1d00780c */ /* 0x000fe20005f64470 */
[----:B------:R-:W-:Y:S01]  /*0590*/  IMAD R33, R33, 0x60, RZ ;  /* 0x0000006021217824 */ /* 0x000fe200078e02ff */
[----:B------:R-:W3:Y:S01]  /*05a0*/  LDCU.64 UR4, c[0x0][0x390] ;  /* 0x00007200ff0477ac */ /* 0x000ee20008000a00 */
[----:B------:R-:W-:Y:S02]  /*05b0*/  SHF.R.U32.HI R31, RZ, 0x1, R29 ;  /* 0x00000001ff1f7819 */ /* 0x000fe4000001161d */
[----:B------:R-:W-:Y:S02]  /*05c0*/  CS2R R24, SRZ ;  /* 0x0000000000187805 */ /* 0x000fe4000001ff00 */
[----:B------:R-:W-:Y:S02]  /*05d0*/  LOP3.LUT R32, R3, 0x4, RZ, 0xc0, !PT ;  /* 0x0000000403207812 */ /* 0x000fe400078ec0ff */
[----:B------:R-:W-:Y:S01]  /*05e0*/  CS2R R22, SRZ ;  /* 0x0000000000167805 */ /* 0x000fe2000001ff00 */
[----:B------:R-:W4:Y:S01]  /*05f0*/  LDC R20, c[0x0][0x3f4] ;  /* 0x0000fd00ff147b82 */ /* 0x000f220000000800 */
[----:B-----5:R-:W-:-:S07]  /*0600*/  IADD3 R30, PT, PT, R16, -0x1, RZ ;  /* 0xffffffff101e7810 */ /* 0x020fce0007ffe0ff */
[----:B------:R-:W0:Y:S01]  /*0610*/  @!P2 LDC.64 R4, c[0x0][0x3b8] ;  /* 0x0000ee00ff04ab82 */ /* 0x000e220000000a00 */
[----:B-1----:R-:W-:-:S04]  /*0620*/  ISETP.NE.U32.AND P1, PT, RZ, UR6, PT ;  /* 0x00000006ff007c0c */ /* 0x002fc8000bf25070 */
[----:B------:R-:W-:Y:S02]  /*0630*/  ISETP.NE.AND.EX P1, PT, RZ, UR7, PT, P1 ;  /* 0x00000007ff007c0c */ /* 0x000fe4000bf25310 */
[----:B---3--:R-:W-:Y:S01]  /*0640*/  ISETP.NE.U32.AND P0, PT, RZ, UR4, PT ;  /* 0x00000004ff007c0c */ /* 0x008fe2000bf05070 */
[----:B------:R-:W1:Y:S01]  /*0650*/  LDCU.U8 UR4, c[0x0][0x404] ;  /* 0x00008080ff0477ac */ /* 0x000e620008000000 */
[C---:B------:R-:W-:Y:S02]  /*0660*/  ISETP.GT.U32.OR P1, PT, R29.reuse, 0x17, !P1 ;  /* 0x000000171d00780c */ /* 0x040fe40004f24470 */
[----:B------:R-:W-:Y:S02]  /*0670*/  ISETP.NE.AND.EX P0, PT, RZ, UR5, PT, P0 ;  /* 0x00000005ff007c0c */ /* 0x000fe4000bf05300 */
[----:B------:R-:W-:Y:S02]  /*0680*/  ISETP.NE.OR P4, PT, R34, RZ, P1 ;  /* 0x000000ff2200720c */ /* 0x000fe40000f85670 */
[----:B------:R-:W-:Y:S01]  /*0690*/  ISETP.GT.U32.OR P0, PT, R29, 0x17, !P0 ;  /* 0x000000171d00780c */ /* 0x000fe20004704470 */
[-C--:B----4-:R-:W-:Y:S01]  /*06a0*/  @!P2 IMAD R0, R33, R20.reuse, R32 ;  /* 0x000000142100a224 */ /* 0x090fe200078e0220 */
[----:B--2---:R-:W-:Y:S01]  /*06b0*/  ISETP.NE.U32.AND P1, PT, R10, RZ, PT ;  /* 0x000000ff0a00720c */ /* 0x004fe20003f25070 */
[----:B------:R-:W-:-:S03]  /*06c0*/  @!P2 IMAD R15, R31, R20, R30 ;  /* 0x000000141f0fa224 */ /* 0x000fc600078e021e */
[----:B------:R-:W-:Y:S02]  /*06d0*/  ISETP.NE.AND.EX P1, PT, R11, RZ, PT, P1 ;  /* 0x000000ff0b00720c */ /* 0x000fe40003f25310 */
[----:B------:R-:W2:Y:S01]  /*06e0*/  @!P3 LDC.64 R10, c[0x0][0x450] ;  /* 0x00011400ff0abb82 */ /* 0x000ea20000000a00 */
[----:B------:R-:W-:Y:S01]  /*06f0*/  @!P2 LEA R17, R15, R0, 0x3 ;  /* 0x000000000f11a211 */ /* 0x000fe200078e18ff */
[----:B------:R-:W-:Y:S02]  /*0700*/  IMAD R15, R28, 0x60, R3 ;  /* 0x000000601c0f7824 */ /* 0x000fe400078e0203 */
[----:B------:R-:W-:Y:S02]  /*0710*/  @!P3 IMAD R0, R2, R35, RZ ;  /* 0x000000230200b224 */ /* 0x000fe400078e02ff */
[----:B0-----:R-:W-:Y:S02]  /*0720*/  @!P2 IMAD.WIDE R4, R17, 0x2, R4 ;  /* 0x000000021104a825 */ /* 0x001fe400078e0204 */
[----:B------:R-:W0:Y:S02]  /*0730*/  @!P4 LDC.64 R8, c[0x0][0x3a0] ;  /* 0x0000e800ff08cb82 */ /* 0x000e240000000a00 */
[----:B------:R-:W-:Y:S01]  /*0740*/  @!P3 IMAD R17, R0, 0x60, R15 ;  /* 0x000000600011b824 */ /* 0x000fe200078e020f */
[----:B------:R3:W4:Y:S05]  /*0750*/  @!P2 LDG.E.64 R24, desc[UR36][R4.64] ;  /* 0x000000240418a981 */ /* 0x00072a000c1e1b00 */
[----:B------:R-:W1:Y:S01]  /*0760*/  @!P0 LDC.64 R6, c[0x0][0x390] ;  /* 0x0000e400ff068b82 */ /* 0x000e620000000a00 */
[----:B--2---:R-:W-:-:S07]  /*0770*/  @!P3 IMAD.WIDE R10, R17, 0x2, R10 ;  /* 0x00000002110ab825 */ /* 0x004fce00078e020a */
[----:B------:R-:W2:Y:S01]  /*0780*/  @P1 LDC.64 R12, c[0x0][0x418] ;  /* 0x00010600ff0c1b82 */ /* 0x000ea20000000a00 */
[----:B------:R-:W4:Y:S01]  /*0790*/  @!P3 LDG.E.64 R10, desc[UR36][R10.64] ;  /* 0x000000240a0ab981 */ /* 0x000f22000c1e1b00 */
[----:B0-----:R-:W-:-:S05]  /*07a0*/  @!P4 IMAD.WIDE.U32 R8, R15, 0x2, R8 ;  /* 0x000000020f08c825 */ /* 0x001fca00078e0008 */
[----:B------:R-:W4:Y:S01]  /*07b0*/  @!P4 LDG.E.64 R22, desc[UR36][R8.64] ;  /* 0x000000240816c981 */ /* 0x000f22000c1e1b00 */
[----:B-1----:R-:W-:Y:S01]  /*07c0*/  @!P0 IMAD.WIDE.U32 R6, R15, 0x2, R6 ;  /* 0x000000020f068825 */ /* 0x002fe200078e0006 */
[----:B------:R-:W-:-:S06]  /*07d0*/  CS2R R14, SRZ ;  /* 0x00000000000e7805 */ /* 0x000fcc000001ff00 */
[----:B------:R0:W4:Y:S01]  /*07e0*/  @!P0 LDG.E.64 R14, desc[UR36][R6.64] ;  /* 0x00000024060e8981 */ /* 0x000122000c1e1b00 */
[----:B--2---:R-:W-:Y:S01]  /*07f0*/  @P1 IMAD.WIDE.U32 R12, R21, 0x4, R12 ;  /* 0x00000004150c1825 */ /* 0x004fe200078e000c */
[----:B------:R-:W-:-:S04]  /*0800*/  IABS R21, R20 ;  /* 0x0000001400157213 */ /* 0x000fc80000000000 */
[----:B------:R-:W1:Y:S08]  /*0810*/  I2F.RP R0, R21 ;  /* 0x0000001500007306 */ /* 0x000e700000209400 */
[----:B-1----:R-:W3:Y:S02]  /*0820*/  MUFU.RCP R0, R0 ;  /* 0x0000000000007308 */ /* 0x002ee40000001000 */
[----:B---3--:R-:W-:-:S06]  /*0830*/  IADD3 R4, PT, PT, R0, 0xffffffe, RZ ;  /* 0x0ffffffe00047810 */ /* 0x008fcc0007ffe0ff */
[----:B------:R1:W0:Y:S01]  /*0840*/  F2I.FTZ.U32.TRUNC.NTZ R5, R4 ;  /* 0x0000000400057305 */ /* 0x000222000021f000 */
[----:B------:R-:W-:Y:S02]  /*0850*/  IABS R18, R30 ;  /* 0x0000001e00127213 */ /* 0x000fe40000000000 */
[----:B-1----:R-:W-:Y:S02]  /*0860*/  MOV R4, RZ ;  /* 0x000000ff00047202 */ /* 0x002fe40000000f00 */
[----:B0-----:R-:W-:-:S05]  /*0870*/  IADD3 R6, PT, PT, RZ, -R5, RZ ;  /* 0x80000005ff067210 */ /* 0x001fca0007ffe0ff */
[----:B------:R-:W-:Y:S02]  /*0880*/  IMAD R7, R6, R21, RZ ;  /* 0x0000001506077224 */ /* 0x000fe400078e02ff */
[----:B------:R-:W0:Y:S02]  /*0890*/  LDC R6, c[0x0][0x400] ;  /* 0x00010000ff067b82 */ /* 0x000e240000000800 */
[----:B------:R-:W-:-:S06]  /*08a0*/  IMAD.HI.U32 R5, R5, R7, R4 ;  /* 0x0000000705057227 */ /* 0x000fcc00078e0004 */
[----:B------:R-:W-:-:S05]  /*08b0*/  IMAD.HI.U32 R5, R5, R18, RZ ;  /* 0x0000001205057227 */ /* 0x000fca00078e00ff */
[----:B------:R-:W-:-:S05]  /*08c0*/  IADD3 R5, PT, PT, -R5, RZ, RZ ;  /* 0x000000ff05057210 */ /* 0x000fca0007ffe1ff */
[----:B------:R-:W-:-:S05]  /*08d0*/  IMAD R18, R21, R5, R18 ;  /* 0x0000000515127224 */ /* 0x000fca00078e0212 */
[----:B------:R-:W-:-:S13]  /*08e0*/  ISETP.GT.U32.AND P0, PT, R21, R18, PT ;  /* 0x000000121500720c */ /* 0x000fda0003f04070 */
[----:B------:R-:W-:-:S04]  /*08f0*/  @!P0 IADD3 R18, PT, PT, R18, -R21, RZ ;  /* 0x8000001512128210 */ /* 0x000fc80007ffe0ff */
[----:B------:R-:W-:Y:S01]  /*0900*/  ISETP.GT.U32.AND P0, PT, R21, R18, PT ;  /* 0x000000121500720c */ /* 0x000fe20003f04070 */
[----:B------:R-:W-:Y:S01]  /*0910*/  HFMA2 R17, -RZ, RZ, 0, 0 ;  /* 0x00000000ff117431 */ /* 0x000fe200000001ff */
[----:B------:R-:W-:Y:S02]  /*0920*/  ISETP.NE.AND P4, PT, R34, RZ, PT ;  /* 0x000000ff2200720c */ /* 0x000fe40003f85270 */
[----:B------:R-:W-:-:S03]  /*0930*/  ISETP.GE.AND P2, PT, R30, RZ, PT ;  /* 0x000000ff1e00720c */ /* 0x000fc60003f46270 */
[----:B------:R1:W5:Y:S06]  /*0940*/  @P1 LDG.E R17, desc[UR36][R12.64] ;  /* 0x000000240c111981 */ /* 0x00036c000c1e1900 */
[----:B------:R-:W-:Y:S02]  /*0950*/  @!P0 IADD3 R18, PT, PT, R18, -R21, RZ ;  /* 0x8000001512128210 */ /* 0x000fe40007ffe0ff */
[----:B------:R-:W-:Y:S02]  /*0960*/  ISETP.NE.AND P0, PT, RZ, UR4, PT ;  /* 0x00000004ff007c0c */ /* 0x000fe4000bf05270 */
[----:B------:R-:W-:-:S02]  /*0970*/  ISETP.NE.AND P1, PT, R20, RZ, PT ;  /* 0x000000ff1400720c */ /* 0x000fc40003f25270 */
[----:B0-----:R-:W-:Y:S01]  /*0980*/  ISETP.LT.OR P0, PT, R6, 0x1, P0 ;  /* 0x000000010600780c */ /* 0x001fe20000701670 */
[----:B------:R-:W-:Y:S01]  /*0990*/  BSSY.RECONVERGENT B6, `(.L_x_440) ;  /* 0x000013b000067945 */ /* 0x000fe20003800200 */
[----:B------:R-:W-:Y:S01]  /*09a0*/  @!P2 IADD3 R18, PT, PT, -R18, RZ, RZ ;  /* 0x000000ff1212a210 */ /* 0x000fe20007ffe1ff */
[----:B------:R-:W-:-:S08]  /*09b0*/  IMAD R84, R84, R35, RZ ;  /* 0x0000002354547224 */ /* 0x000fd000078e02ff */
[----:B------:R-:W-:Y:S01]  /*09c0*/  @!P1 LOP3.LUT R18, RZ, R20, RZ, 0x33, !PT ;  /* 0x00000014ff129212 */ /* 0x000fe200078e33ff */
[----:B----4-:R-:W-:Y:S02]  /*09d0*/  @!P4 HFMA2 R25, R25, 1, 1, R23 ;  /* 0x3c003c001919c831 */ /* 0x010fe40000000017 */
[----:B------:R-:W-:-:S04]  /*09e0*/  @!P4 HADD2 R24, R24, R22 ;  /* 0x000000161818c230 */ /* 0x000fc80000000000 */
[----:B------:R-:W-:Y:S02]  /*09f0*/  @!P3 HMUL2 R24, R24, R10 ;  /* 0x0000000a1818b232 */ /* 0x000fe40000000000 */
[----:B------:R-:W-:Y:S02]  /*0a00*/  @!P3 HFMA2 R25, R25, R11, -RZ ;  /* 0x0000000b1919b231 */ /* 0x000fe400001000ff */
[----:B------:R-:W-:Y:S02]  /*0a10*/  HFMA2 R27, R27, 1, 1, R15 ;  /* 0x3c003c001b1b7831 */ /* 0x000fe4000000000f */
[----:B------:R-:W-:Y:S01]  /*0a20*/  HADD2 R26, R26, R14 ;  /* 0x0000000e1a1a7230 */ /* 0x000fe20000000000 */
[----:B-1----:R-:W-:Y:S06]  /*0a30*/  @P0 BRA `(.L_x_441) ;  /* 0x00000004006c0947 */ /* 0x002fec0003800000 */
[----:B------:R-:W-:Y:S05]  /*0a40*/  @P4 BRA `(.L_x_442) ;  /* 0x0000000000d04947 */ /* 0x000fea0003800000 */
[----:B------:R-:W-:-:S13]  /*0a50*/  ISETP.GE.AND P0, PT, R3, R6, PT ;  /* 0x000000060300720c */ /* 0x000fda0003f06270 */
[----:B------:R-:W-:Y:S05]  /*0a60*/  @P0 BRA `(.L_x_443) ;  /* 0x0000001000b40947 */ /* 0x000fea0003800000 */
[----:B------:R-:W-:Y:S01]  /*0a70*/  I2FP.F32.U32 R4, R6 ;  /* 0x0000000600047245 */ /* 0x000fe20000201000 */
[--C-:B------:R-:W-:Y:S01]  /*0a80*/  HADD2.F32 R8, -RZ, R25.reuse.H1_H1 ;  /* 0x30000019ff087230 */ /* 0x100fe20000004100 */
[----:B------:R-:W-:Y:S01]  /*0a90*/  IADD3 R0, PT, PT, R3, 0x2, RZ ;  /* 0x0000000203007810 */ /* 0x000fe20007ffe0ff */
[----:B------:R-:W-:Y:S01]  /*0aa0*/  HADD2.F32 R25, -RZ, R25.H0_H0 ;  /* 0x20000019ff197230 */ /* 0x000fe20000004100 */
[----:B------:R-:W-:Y:S02]  /*0ab0*/  I2FP.F32.U32 R3, R3 ;  /* 0x0000000300037245 */ /* 0x000fe40000201000 */
[----:B------:R-:W0:Y:S01]  /*0ac0*/  MUFU.RCP R4, R4 ;  /* 0x0000000400047308 */ /* 0x000e220000001000 */
[----:B------:R-:W-:-:S05]  /*0ad0*/  I2FP.F32.U32 R0, R0 ;  /* 0x0000000000007245 */ /* 0x000fca0000201000 */
[-C--:B0-----:R-:W-:Y:S01]  /*0ae0*/  FMUL.FTZ R0, R0, R4.reuse ;  /* 0x0000000400007220 */ /* 0x081fe20000410000 */
[----:B------:R-:W-:-:S03]  /*0af0*/  FMUL.FTZ R3, R3, R4 ;  /* 0x0000000403037220 */ /* 0x000fc60000410000 */
[----:B------:R-:W-:Y:S01]  /*0b00*/  FMUL.FTZ R5, R0, 13.28771209716796875 ;  /* 0x41549a7800057820 */ /* 0x000fe20000410000 */
[----:B------:R-:W-:Y:S01]  /*0b10*/  FMUL.FTZ R3, R3, 13.28771209716796875 ;  /* 0x41549a7803037820 */ /* 0x000fe20000410000 */
[----:B-----5:R-:W-:-:S04]  /*0b20*/  IADD3 R0, PT, PT, -R17, R34, RZ ;  /* 0x0000002211007210 */ /* 0x020fc80007ffe1ff */
[----:B------:R-:W0:Y:S01]  /*0b30*/  MUFU.EX2 R5, -R5 ;  /* 0x8000000500057308 */ /* 0x000e220000000800 */
[----:B------:R-:W-:-:S07]  /*0b40*/  I2FP.F32.S32 R0, R0 ;  /* 0x0000000000007245 */ /* 0x000fce0000201400 */
[----:B------:R-:W1:Y:S01]  /*0b50*/  MUFU.EX2 R3, -R3 ;  /* 0x8000000300037308 */ /* 0x000e620000000800 */
[----:B0-----:R-:W-:Y:S01]  /*0b60*/  FMUL.FTZ R4, R0, R5 ;  /* 0x0000000500047220 */ /* 0x001fe20000410000 */
[--C-:B------:R-:W-:Y:S02]  /*0b70*/  HADD2.F32 R5, -RZ, R27.reuse.H1_H1 ;  /* 0x3000001bff057230 */ /* 0x100fe40000004100 */
[----:B------:R-:W-:Y:S02]  /*0b80*/  HADD2.F32 R27, -RZ, R27.H0_H0 ;  /* 0x2000001bff1b7230 */ /* 0x000fe40000004100 */
[----:B------:R-:W-:Y:S01]  /*0b90*/  FMUL.RZ R11, R4, 0.15915493667125701904 ;  /* 0x3e22f983040b7820 */ /* 0x000fe2000040c000 */
[----:B-1----:R-:W-:-:S03]  /*0ba0*/  FMUL.FTZ R0, R0, R3 ;  /* 0x0000000300007220 */ /* 0x002fc60000410000 */
[----:B------:R-:W0:Y:S01]  /*0bb0*/  MUFU.SIN R7, R11 ;  /* 0x0000000b00077308 */ /* 0x000e220000000400 */
[----:B------:R-:W-:-:S07]  /*0bc0*/  FMUL.RZ R9, R0, 0.15915493667125701904 ;  /* 0x3e22f98300097820 */ /* 0x000fce000040c000 */
[----:B------:R1:W2:Y:S08]  /*0bd0*/  MUFU.COS R6, R11 ;  /* 0x0000000b00067308 */ /* 0x0002b00000000000 */
[----:B------:R-:W3:Y:S01]  /*0be0*/  MUFU.SIN R4, R9 ;  /* 0x0000000900047308 */ /* 0x000ee20000000400 */
[C---:B0-----:R-:W-:Y:S01]  /*0bf0*/  FMUL.FTZ R3, R7.reuse, R5 ;  /* 0x0000000507037220 */ /* 0x041fe20000410000 */
[----:B------:R-:W-:Y:S01]  /*0c00*/  FMUL.FTZ R12, R7, R8 ;  /* 0x00000008070c7220 */ /* 0x000fe20000410000 */
[----:B-1----:R-:W-:-:S05]  /*0c10*/  HADD2.F32 R11, -RZ, R24.H1_H1 ;  /* 0x30000018ff0b7230 */ /* 0x002fca0000004100 */
[----:B------:R0:W1:Y:S01]  /*0c20*/  MUFU.COS R0, R9 ;  /* 0x0000000900007308 */ /* 0x0000620000000000 */
[C---:B--2---:R-:W-:Y:S01]  /*0c30*/  FMUL.FTZ R10, R6.reuse, R5 ;  /* 0x00000005060a7220 */ /* 0x044fe20000410000 */
[C---:B------:R-:W-:Y:S01]  /*0c40*/  FMUL.FTZ R14, R6.reuse, R8 ;  /* 0x00000008060e7220 */ /* 0x040fe20000410000 */
[--C-:B------:R-:W-:Y:S02]  /*0c50*/  HADD2.F32 R5, -RZ, R26.reuse.H1_H1 ;  /* 0x3000001aff057230 */ /* 0x100fe40000004100 */
[C---:B------:R-:W-:Y:S01]  /*0c60*/  FFMA.FTZ R8, R6.reuse, R27, -R3 ;  /* 0x0000001b06087223 */ /* 0x040fe20000010803 */
[----:B------:R-:W-:Y:S01]  /*0c70*/  FFMA.FTZ R12, R6, R25, -R12 ;  /* 0x00000019060c7223 */ /* 0x000fe2000001080c */
[C---:B------:R-:W-:Y:S01]  /*0c80*/  FFMA.FTZ R27, R7.reuse, R27, R10 ;  /* 0x0000001b071b7223 */ /* 0x040fe2000001000a */
[----:B------:R-:W-:Y:S01]  /*0c90*/  FFMA.FTZ R25, R7, R25, R14 ;  /* 0x0000001907197223 */ /* 0x000fe2000001000e */
[----:B------:R-:W-:Y:S02]  /*0ca0*/  HADD2.F32 R3, -RZ, R26.H0_H0 ;  /* 0x2000001aff037230 */ /* 0x000fe40000004100 */
[----:B---3--:R-:W-:Y:S01]  /*0cb0*/  FMUL.FTZ R7, R4, R5 ;  /* 0x0000000504077220 */ /* 0x008fe20000410000 */
[----:B0-----:R-:W-:-:S02]  /*0cc0*/  HADD2.F32 R9, -RZ, R24.H0_H0 ;  /* 0x20000018ff097230 */ /* 0x001fc40000004100 */
[----:B------:R-:W-:Y:S01]  /*0cd0*/  FMUL.FTZ R6, R4, R11 ;  /* 0x0000000b04067220 */ /* 0x000fe20000410000 */
[----:B------:R-:W-:Y:S02]  /*0ce0*/  F2FP.F16.F32.PACK_AB R27, R27, R8 ;  /* 0x000000081b1b723e */ /* 0x000fe400000000ff */
[----:B------:R-:W-:Y:S01]  /*0cf0*/  F2FP.F16.F32.PACK_AB R25, R25, R12 ;  /* 0x0000000c1919723e */ /* 0x000fe200000000ff */
[C---:B-1----:R-:W-:Y:S01]  /*0d00*/  FMUL.FTZ R5, R0.reuse, R5 ;  /* 0x0000000500057220 */ /* 0x042fe20000410000 */
        /* <DEDUP_REMOVED lines=8> */
.L_x_442:
        /* <DEDUP_REMOVED lines=8> */
[----:B------:R-:W-:Y:S02]  /*0e10*/  I2FP.F32.U32 R5, R0 ;  /* 0x0000000000057245 */ /* 0x000fe40000201000 */
[----:B-----5:R-:W-:-:S04]  /*0e20*/  IADD3 R34, PT, PT, -R17, R34, RZ ;  /* 0x0000002211227210 */ /* 0x020fc80007ffe1ff */
[----:B------:R-:W-:Y:S01]  /*0e30*/  I2FP.F32.S32 R34, R34 ;  /* 0x0000002200227245 */ /* 0x000fe20000201400 */
[-C--:B0-----:R-:W-:Y:S01]  /*0e40*/  FMUL.FTZ R5, R5, R6.reuse ;  /* 0x0000000605057220 */ /* 0x081fe20000410000 */
[----:B------:R-:W-:-:S03]  /*0e50*/  FMUL.FTZ R3, R3, R6 ;  /* 0x0000000603037220 */ /* 0x000fc60000410000 */
[----:B------:R-:W-:Y:S01]  /*0e60*/  FMUL.FTZ R5, R5, 13.28771209716796875 ;  /* 0x41549a7805057820 */ /* 0x000fe20000410000 */
[----:B------:R-:W-:-:S05]  /*0e70*/  FMUL.FTZ R3, R3, 13.28771209716796875 ;  /* 0x41549a7803037820 */ /* 0x000fca0000410000 */
[----:B------:R-:W0:Y:S08]  /*0e80*/  MUFU.EX2 R5, -R5 ;  /* 0x8000000500057308 */ /* 0x000e300000000800 */
[----:B------:R-:W1:Y:S01]  /*0e90*/  MUFU.EX2 R3, -R3 ;  /* 0x8000000300037308 */ /* 0x000e620000000800 */
[----:B0-----:R-:W-:Y:S01]  /*0ea0*/  FMUL.FTZ R0, R34, R5 ;  /* 0x0000000522007220 */ /* 0x001fe20000410000 */
[----:B------:R-:W-:-:S03]  /*0eb0*/  HADD2.F32 R5, -RZ, R26.H1_H1 ;  /* 0x3000001aff057230 */ /* 0x000fc60000004100 */
[----:B------:R-:W-:Y:S01]  /*0ec0*/  FMUL.RZ R6, R0, 0.15915493667125701904 ;  /* 0x3e22f98300067820 */ /* 0x000fe2000040c000 */
[----:B-1----:R-:W-:-:S03]  /*0ed0*/  FMUL.FTZ R34, R34, R3 ;  /* 0x0000000322227220 */ /* 0x002fc60000410000 */
[----:B------:R-:W0:Y:S01]  /*0ee0*/  MUFU.COS R8, R6 ;  /* 0x0000000600087308 */ /* 0x000e220000000000 */
[----:B------:R-:W-:Y:S02]  /*0ef0*/  HADD2.F32 R3, -RZ, R26.H0_H0 ;  /* 0x2000001aff037230 */ /* 0x000fe40000004100 */
[----:B------:R-:W-:-:S05]  /*0f00*/  FMUL.RZ R34, R34, 0.15915493667125701904 ;  /* 0x3e22f98322227820 */ /* 0x000fca000040c000 */
        /* <DEDUP_REMOVED lines=14> */
.L_x_441:
        /* <DEDUP_REMOVED lines=10> */
[----:B0-----:R-:W-:-:S02]  /*1090*/  IADD3 R4, PT, PT, R0, 0xffffffe, RZ ;  /* 0x0ffffffe00047810 */ /* 0x001fc40007ffe0ff */
[----:B------:R-:W-:-:S04]  /*10a0*/  IADD3 R0, PT, PT, RZ, -R11, RZ ;  /* 0x8000000bff007210 */ /* 0x000fc80007ffe0ff */
[----:B------:R0:W1:Y:S02]  /*10b0*/  F2I.FTZ.U32.TRUNC.NTZ R5, R4 ;  /* 0x0000000400057305 */ /* 0x000064000021f000 */
[----:B0-----:R-:W-:Y:S01]  /*10c0*/  HFMA2 R4, -RZ, RZ, 0, 0 ;  /* 0x00000000ff047431 */ /* 0x001fe200000001ff */
[----:B-1----:R-:W-:-:S05]  /*10d0*/  IADD3 R8, PT, PT, RZ, -R5, RZ ;  /* 0x80000005ff087210 */ /* 0x002fca0007ffe0ff */
[----:B------:R-:W-:Y:S01]  /*10e0*/  IMAD R9, R8, R7, RZ ;  /* 0x0000000708097224 */ /* 0x000fe200078e02ff */
[----:B------:R-:W-:-:S03]  /*10f0*/  MOV R8, R10 ;  /* 0x0000000a00087202 */ /* 0x000fc60000000f00 */
[----:B------:R-:W-:-:S06]  /*1100*/  IMAD.HI.U32 R5, R5, R9, R4 ;  /* 0x0000000905057227 */ /* 0x000fcc00078e0004 */
[----:B------:R-:W-:-:S04]  /*1110*/  IMAD.HI.U32 R5, R5, R8, RZ ;  /* 0x0000000805057227 */ /* 0x000fc800078e00ff */
[----:B------:R-:W-:-:S05]  /*1120*/  IMAD R0, R5, R0, R8 ;  /* 0x0000000005007224 */ /* 0x000fca00078e0208 */
[----:B------:R-:W-:-:S13]  /*1130*/  ISETP.GT.U32.AND P1, PT, R7, R0, PT ;  /* 0x000000000700720c */ /* 0x000fda0003f24070 */
[-C--:B------:R-:W-:Y:S02]  /*1140*/  @!P1 IADD3 R0, PT, PT, R0, -R7.reuse, RZ ;  /* 0x8000000700009210 */ /* 0x080fe40007ffe0ff */
[----:B------:R-:W-:Y:S02]  /*1150*/  @!P1 IADD3 R5, PT, PT, R5, 0x1, RZ ;  /* 0x0000000105059810 */ /* 0x000fe40007ffe0ff */
[----:B------:R-:W-:Y:S02]  /*1160*/  ISETP.GE.U32.AND P0, PT, R0, R7, PT ;  /* 0x000000070000720c */ /* 0x000fe40003f06070 */
[----:B------:R-:W-:Y:S02]  /*1170*/  LOP3.LUT R0, R3, R34, RZ, 0x3c, !PT ;  /* 0x0000002203007212 */ /* 0x000fe400078e3cff */
[----:B------:R-:W-:Y:S02]  /*1180*/  ISETP.NE.AND P1, PT, R34, RZ, PT ;  /* 0x000000ff2200720c */ /* 0x000fe40003f25270 */
[----:B------:R-:W-:-:S07]  /*1190*/  ISETP.GE.AND P2, PT, R0, RZ, PT ;  /* 0x000000ff0000720c */ /* 0x000fce0003f46270 */
[----:B------:R-:W-:Y:S02]  /*11a0*/  @P0 IADD3 R5, PT, PT, R5, 0x1, RZ ;  /* 0x0000000105050810 */ /* 0x000fe40007ffe0ff */
[----:B------:R-:W-:Y:S02]  /*11b0*/  ISETP.GE.AND P0, PT, R3, R6, PT ;  /* 0x000000060300720c */ /* 0x000fe40003f06270 */
[----:B------:R-:W-:-:S04]  /*11c0*/  MOV R35, R5 ;  /* 0x0000000500237202 */ /* 0x000fc80000000f00 */
[----:B------:R-:W-:Y:S02]  /*11d0*/  @!P2 IADD3 R35, PT, PT, -R35, RZ, RZ ;  /* 0x000000ff2323a210 */ /* 0x000fe40007ffe1ff */
        /* <DEDUP_REMOVED lines=9> */
[----:B------:R-:W-:Y:S02]  /*1270*/  MOV R8, 0x53f ;  /* 0x0000053f00087802 */ /* 0x000fe40000000f00 */
[----:B------:R1:W2:Y:S01]  /*1280*/  LDC.64 R14, c[0x4][R0] ;  /* 0x01000000000e7b82 */ /* 0x0002a20000000a00 */
[----:B------:R-:W3:Y:S01]  /*1290*/  LDCU.64 UR6, c[0x4][0xd0] ;  /* 0x01001a00ff0677ac */ /* 0x000ee20008000a00 */
[----:B------:R-:W-:Y:S02]  /*12a0*/  MOV R12, 0x1 ;  /* 0x00000001000c7802 */ /* 0x000fe40000000f00 */
[----:B------:R-:W-:Y:S01]  /*12b0*/  MOV R13, RZ ;  /* 0x000000ff000d7202 */ /* 0x000fe20000000f00 */
[----:B------:R-:W4:Y:S01]  /*12c0*/  LDCU.64 UR8, c[0x4][0xa8] ;  /* 0x01001500ff0877ac */ /* 0x000f220008000a00 */
[----:B0-----:R-:W-:-:S02]  /*12d0*/  MOV R4, UR4 ;  /* 0x0000000400047c02 */ /* 0x001fc40008000f00 */
[----:B------:R-:W-:Y:S02]  /*12e0*/  MOV R5, UR5 ;  /* 0x0000000500057c02 */ /* 0x000fe40008000f00 */
[----:B---3--:R-:W-:Y:S02]  /*12f0*/  MOV R6, UR6 ;  /* 0x0000000600067c02 */ /* 0x008fe40008000f00 */
[----:B------:R-:W-:Y:S02]  /*1300*/  MOV R7, UR7 ;  /* 0x0000000700077c02 */ /* 0x000fe40008000f00 */
[----:B----4-:R-:W-:Y:S02]  /*1310*/  MOV R10, UR8 ;  /* 0x00000008000a7c02 */ /* 0x010fe40008000f00 */
[----:B-1----:R-:W-:-:S07]  /*1320*/  MOV R11, UR9 ;  /* 0x00000009000b7c02 */ /* 0x002fce0008000f00 */
[----:B------:R-:W-:-:S07]  /*1330*/  LEPC R20, `(.L_x_444) ;  /* 0x000000001014794e */ /* 0x000fce0000000000 */
[----:B--2--5:R-:W-:Y:S05]  /*1340*/  CALL.ABS.NOINC R14 ;  /* 0x000000000e007343 */ /* 0x024fea0003c00000 */
.L_x_444:
[----:B------:R-:W0:Y:S01]  /*1350*/  S2R R3, SR_CgaCtaId ;  /* 0x0000000000037919 */ /* 0x000e220000008800 */
[----:B------:R-:W1:Y:S01]  /*1360*/  LDC R9, c[0x0][0x400] ;  /* 0x00010000ff097b82 */ /* 0x000e620000000800 */
[----:B------:R-:W-:Y:S02]  /*1370*/  ISETP.NE.AND P6, PT, R37, RZ, PT ;  /* 0x000000ff2500720c */ /* 0x000fe40003fc5270 */
[----:B------:R-:W-:-:S04]  /*1380*/  MOV R0, 0x400 ;  /* 0x0000040000007802 */ /* 0x000fc80000000f00 */
[----:B------:R-:W-:-:S04]  /*1390*/  IADD3 R0, PT, PT, R0, 0x240, RZ ;  /* 0x0000024000007810 */ /* 0x000fc80007ffe0ff */
[----:B0-----:R-:W-:-:S04]  /*13a0*/  LEA R0, R3, R0, 0x18 ;  /* 0x0000000003007211 */ /* 0x001fc800078ec0ff */
[----:B-1----:R-:W-:Y:S01]  /*13b0*/  LEA R3, R9, R0, 0x1 ;  /* 0x0000000009037211 */ /* 0x002fe200078e08ff */
        /* <DEDUP_REMOVED lines=8> */
.L_x_445:
        /* <DEDUP_REMOVED lines=10> */
[----:B------:R-:W-:Y:S01]  /*14e0*/  LEA R15, R5, R0, 0x1 ;  /* 0x00000000050f7211 */ /* 0x000fe200078e08ff */
[----:B------:R-:W0:Y:S01]  /*14f0*/  LDC R8, c[0x0][0x40c] ;  /* 0x00010300ff087b82 */ /* 0x000e220000000800 */
[----:B------:R-:W-:Y:S02]  /*1500*/  BSSY.RECONVERGENT B1, `(.L_x_448) ;  /* 0x0000072000017945 */ /* 0x000fe40003800200 */
        /* <DEDUP_REMOVED lines=9> */
[----:B------:R-:W-:Y:S02]  /*15a0*/  LEA.HI R5, R5, R5, RZ, 0x1 ;  /* 0x0000000505057211 */ /* 0x000fe400078f08ff */
[----:B------:R-:W-:Y:S01]  /*15b0*/  LEA R20, R34, R21, 0x1 ;  /* 0x0000001522147211 */ /* 0x000fe200078e08ff */
        /* <DEDUP_REMOVED lines=9> */
[----:B------:R-:W-:Y:S01]  /*1650*/  HADD2.F32 R11, -RZ, R25.H1_H1 ;  /* 0x30000019ff0b7230 */ /* 0x000fe20000004100 */
[----:B------:R-:W-:Y:S01]  /*1660*/  IADD3 R4, PT, PT, R7, 0x2, RZ ;  /* 0x0000000207047810 */ /* 0x000fe20007ffe0ff */
[----:B------:R-:W-:Y:S01]  /*1670*/  HADD2.F32 R37, -RZ, R27.H0_H0 ;  /* 0x2000001bff257230 */ /* 0x000fe20000004100 */
[----:B-----5:R-:W-:Y:S01]  /*1680*/  IADD3 R8, PT, PT, -R17, R8, RZ ;  /* 0x0000000811087210 */ /* 0x020fe20007ffe1ff */
[----:B------:R-:W-:Y:S01]  /*1690*/  HADD2.F32 R25, -RZ, R25.H0_H0 ;  /* 0x20000019ff197230 */ /* 0x000fe20000004100 */
[----:B------:R-:W0:Y:S01]  /*16a0*/  MUFU.RCP R5, R5 ;  /* 0x0000000500057308 */ /* 0x000e220000001000 */
[----:B------:R-:W-:Y:S02]  /*16b0*/  I2FP.F32.S32 R4, R4 ;  /* 0x0000000400047245 */ /* 0x000fe40000201400 */
        /* <DEDUP_REMOVED lines=41> */
.L_x_451:
[----:B------:R-:W-:Y:S05]  /*1950*/  BSYNC.RECONVERGENT B2 ;  /* 0x0000000000027941 */ /* 0x000fea0003800200 */
.L_x_450:
[C-C-:B------:R-:W-:Y:S02]  /*1960*/  PRMT R4, R24.reuse, 0x5410, R25.reuse ;  /* 0x0000541018047816 */ /* 0x140fe40000000019 */
[----:B------:R-:W-:-:S03]  /*1970*/  PRMT R5, R24, 0x7632, R25 ;  /* 0x0000763218057816 */ /* 0x000fc60000000019 */
[----:B------:R0:W-:Y:S04]  /*1980*/  STS [R21], R4 ;  /* 0x0000000415007388 */ /* 0x0001e80000000800 */
[----:B------:R0:W-:Y:S01]  /*1990*/  STS [R20], R5 ;  /* 0x0000000514007388 */ /* 0x0001e20000000800 */
[----:B------:R-:W-:Y:S05]  /*19a0*/  BRA `(.L_x_452) ;  /* 0x00000000009c7947 */ /* 0x000fea0003800000 */
.L_x_449:
        /* <DEDUP_REMOVED lines=39> */
.L_x_452:
[----:B------:R-:W-:Y:S05]  /*1c20*/  BSYNC.RECONVERGENT B1 ;  /* 0x0000000000017941 */ /* 0x000fea0003800200 */
.L_x_448:
[C-C-:B0-----:R-:W-:Y:S02]  /*1c30*/  PRMT R4, R26.reuse, 0x5410, R27.reuse ;  /* 0x000054101a047816 */ /* 0x141fe4000000001b */
[----:B------:R-:W-:-:S03]  /*1c40*/  PRMT R5, R26, 0x7632, R27 ;  /* 0x000076321a057816 */ /* 0x000fc6000000001b */
[----:B------:R0:W-:Y:S04]  /*1c50*/  STS [R15], R4 ;  /* 0x000000040f007388 */ /* 0x0001e80000000800 */
[----:B------:R0:W-:Y:S02]  /*1c60*/  STS [R14], R5 ;  /* 0x000000050e007388 */ /* 0x0001e40000000800 */
.L_x_447:
[----:B------:R-:W-:Y:S05]  /*1c70*/  BSYNC.RECONVERGENT B0 ;  /* 0x0000000000007941 */ /* 0x000fea0003800200 */
.L_x_446:
        /* <DEDUP_REMOVED lines=8> */
[----:B------:R-:W-:-:S05]  /*1d00*/  @!P0 LEA R3, R34, R3, 0x1 ;  /* 0x0000000322038211 */ /* 0x000fca00078e08ff */
[----:B------:R3:W2:Y:S02]  /*1d10*/  @!P0 LDS.64 R24, [R3] ;  /* 0x0000000003188984 */ /* 0x0006a40000000a00 */
.L_x_454:
[----:B------:R-:W-:Y:S05]  /*1d20*/  BSYNC.RECONVERGENT B0 ;  /* 0x0000000000007941 */ /* 0x000fea0003800200 */
.L_x_453:
[----:B------:R-:W-:Y:S06]  /*1d30*/  BAR.SYNC.DEFER_BLOCKING 0x0 ;  /* 0x0000000000007b1d */ /* 0x000fec0000010000 */
.L_x_443:
[----:B------:R-:W-:Y:S05]  /*1d40*/  BSYNC.RECONVERGENT B6 ;  /* 0x0000000000067941 */ /* 0x000fea0003800200 */
.L_x_440:
[----:B------:R-:W0:Y:S01]  /*1d50*/  LDCU UR4, c[0x0][0x3f4] ;  /* 0x00007e80ff0477ac */ /* 0x000e220008000800 */
[----:B------:R-:W-:Y:S02]  /*1d60*/  ISETP.GT.U32.AND P0, PT, R29, 0x1f, PT ;  /* 0x0000001f1d00780c */ /* 0x000fe40003f04070 */
[----:B---3--:R-:W-:Y:S02]  /*1d70*/  MOV R0, 0xff7fffff ;  /* 0xff7fffff00007802 */ /* 0x008fe40000000f00 */
[----:B0-----:R-:W-:-:S04]  /*1d80*/  MOV R3, UR4 ;  /* 0x0000000400037c02 */ /* 0x001fc80008000f00 */
[----:B-1----:R-:W-:-:S05]  /*1d90*/  VIADDMNMX R5, R16, -R3, RZ, !PT ;  /* 0x8000000310057246 */ /* 0x002fca00078001ff */
[----:B------:R-:W-:Y:S05]  /*1da0*/  @P0 BRA `(.L_x_455) ;  /* 0x0000000000e40947 */ /* 0x000fea0003800000 */
[----:B------:R-:W0:Y:S01]  /*1db0*/  LDCU UR4, c[0x0][0x40c] ;  /* 0x00008180ff0477ac */ /* 0x000e220008000800 */
[----:B------:R-:W1:Y:S01]  /*1dc0*/  S2R R21, SR_CgaCtaId ;  /* 0x0000000000157919 */ /* 0x000e620000008800 */
[----:B------:R-:W-:Y:S01]  /*1dd0*/  MOV R10, 0x400 ;  /* 0x00000400000a7802 */ /* 0x000fe20000000f00 */
[-C--:B------:R-:W-:Y:S02]  /*1de0*/  IMAD R32, R33, R3.reuse, R32 ;  /* 0x0000000321207224 */ /* 0x080fe400078e0220 */
[----:B--2-4-:R-:W-:Y:S02]  /*1df0*/  HMUL2 R12, R27, R25 ;  /* 0x000000191b0c7232 */ /* 0x014fe40000000000 */
[----:B------:R-:W-:Y:S01]  /*1e00*/  IMAD R31, R31, R3, R18 ;  /* 0x000000031f1f7224 */ /* 0x000fe200078e0212 */
[----:B------:R-:W-:-:S04]  /*1e10*/  IADD3 R4, PT, PT, R10, 0x40, RZ ;  /* 0x000000400a047810 */ /* 0x000fc80007ffe0ff */
[----:B------:R-:W-:Y:S01]  /*1e20*/  LEA R31, R31, R32, 0x3 ;  /* 0x000000201f1f7211 */ /* 0x000fe200078e18ff */
[----:B------:R-:W-:Y:S01]  /*1e30*/  HFMA2 R12, R26, R24, R12 ;  /* 0x000000181a0c7231 */ /* 0x000fe2000000000c */
[----:B0-----:R-:W-:Y:S01]  /*1e40*/  ISETP.NE.AND P1, PT, RZ, UR4, PT ;  /* 0x00000004ff007c0c */ /* 0x001fe2000bf25270 */
[----:B------:R-:W-:-:S03]  /*1e50*/  UMOV UR4, 0xffffffff ;  /* 0xffffffff00047882 */ /* 0x000fc60000000000 */
[--C-:B------:R-:W-:Y:S01]  /*1e60*/  HADD2.F32 R13, -RZ, R12.reuse.H0_H0 ;  /* 0x2000000cff0d7230 */ /* 0x100fe20000004100 */
[----:B------:R-:W-:Y:S01]  /*1e70*/  ISETP.GT.U32.OR P0, PT, R29, 0x17, P1 ;  /* 0x000000171d00780c */ /* 0x000fe20000f04470 */
[----:B------:R-:W-:-:S05]  /*1e80*/  HADD2.F32 R12, -RZ, R12.H1_H1 ;  /* 0x3000000cff0c7230 */ /* 0x000fca0000004100 */
[----:B------:R-:W-:Y:S02]  /*1e90*/  FADD.FTZ R13, R13, R12 ;  /* 0x0000000c0d0d7221 */ /* 0x000fe40000010000 */
[----:B------:R-:W-:Y:S02]  /*1ea0*/  @!P1 IADD3 R8, PT, PT, R10, 0x140, RZ ;  /* 0x000001400a089810 */ /* 0x000fe40007ffe0ff */
[----:B-1----:R-:W-:-:S03]  /*1eb0*/  LEA R4, R21, R4, 0x18 ;  /* 0x0000000415047211 */ /* 0x002fc600078ec0ff */
[----:B------:R-:W0:Y:S01]  /*1ec0*/  @!P0 LDC.64 R6, c[0x0][0x3b8] ;  /* 0x0000ee00ff068b82 */ /* 0x000e220000000a00 */
        /* <DEDUP_REMOVED lines=17> */
.L_x_569:
[----:B------:R-:W-:Y:S01]  /*1fe0*/  ISETP.NE.AND P0, PT, R29, RZ, PT ;  /* 0x000000ff1d00720c */ /* 0x000fe20003f05270 */
[----:B-1----:R-:W-:-:S12]  /*1ff0*/  FADD.FTZ R14, R8, R14 ;  /* 0x0000000e080e7221 */ /* 0x002fd80000010000 */
[----:B------:R-:W-:Y:S05]  /*2000*/  @P0 BRA `(.L_x_455) ;  /* 0x00000000004c0947 */ /* 0x000fea0003800000 */
[----:B------:R-:W1:Y:S02]  /*2010*/  LDCU.64 UR4, c[0x0][0x438] ;  /* 0x00008700ff0477ac */ /* 0x000e640008000a00 */
[----:B-1----:R-:W-:Y:S01]  /*2020*/  ISETP.NE.U32.AND P0, PT, RZ, UR4, PT ;  /* 0x00000004ff007c0c */ /* 0x002fe2000bf05070 */
[----:B------:R-:W1:Y:S03]  /*2030*/  LDCU UR4, c[0x0][0x410] ;  /* 0x00008200ff0477ac */ /* 0x000e660008000800 */
[----:B------:R-:W-:-:S13]  /*2040*/  ISETP.NE.AND.EX P0, PT, RZ, UR5, PT, P0 ;  /* 0x00000005ff007c0c */ /* 0x000fda000bf05300 */
[----:B------:R-:W2:Y:S01]  /*2050*/  @P0 LDC R0, c[0x0][0x440] ;  /* 0x00011000ff000b82 */ /* 0x000ea20000000800 */
[----:B-----5:R-:W-:-:S07]  /*2060*/  @P0 IADD3 R9, PT, PT, R30, -R17, RZ ;  /* 0x800000111e090210 */ /* 0x020fce0007ffe0ff */
[----:B------:R-:W3:Y:S01]  /*2070*/  @P0 LDC.64 R6, c[0x0][0x438] ;  /* 0x00010e00ff060b82 */ /* 0x000ee20000000a00 */
[----:B--2---:R-:W-:-:S04]  /*2080*/  @P0 IMAD R28, R28, R0, R9 ;  /* 0x000000001c1c0224 */ /* 0x004fc800078e0209 */
[----:B------:R-:W-:-:S04]  /*2090*/  @P0 IMAD R9, R28, R0, R9 ;  /* 0x000000001c090224 */ /* 0x000fc800078e0209 */
[----:B---3--:R-:W-:-:S06]  /*20a0*/  @P0 IMAD.WIDE R6, R9, 0x2, R6 ;  /* 0x0000000209060825 */ /* 0x008fcc00078e0206 */
[----:B------:R-:W2:Y:S01]  /*20b0*/  @P0 LDG.E.U16 R6, desc[UR36][R6.64] ;  /* 0x0000002406060981 */ /* 0x000ea2000c1e1500 */
[----:B------:R-:W-:Y:S01]  /*20c0*/  IADD3 R10, PT, PT, R10, 0x240, RZ ;  /* 0x000002400a0a7810 */ /* 0x000fe20007ffe0ff */
[----:B-1----:R-:W-:Y:S01]  /*20d0*/  FMUL.FTZ R0, R14, UR4 ;  /* 0x000000040e007c20 */ /* 0x002fe20008410000 */
[----:B------:R-:W-:Y:S02]  /*20e0*/  IADD3 R4, PT, PT, R16, -R5, RZ ;  /* 0x8000000510047210 */ /* 0x000fe40007ffe0ff */
[----:B------:R-:W-:-:S04]  /*20f0*/  LEA R11, R21, R10, 0x18 ;  /* 0x0000000a150b7211 */ /* 0x000fc800078ec0ff */
[----:B------:R-:W-:Y:S01]  /*2100*/  LEA R11, R4, R11, 0x2 ;  /* 0x0000000b040b7211 */ /* 0x000fe200078e10ff */
[----:B--2---:R-:W-:-:S05]  /*2110*/  @P0 HADD2.F32 R9, -RZ, R6.H0_H0 ;  /* 0x20000006ff090230 */ /* 0x004fca0000004100 */
[----:B------:R-:W-:-:S05]  /*2120*/  @P0 FADD.FTZ R0, R0, R9 ;  /* 0x0000000900000221 */ /* 0x000fca0000010000 */
[----:B------:R1:W-:Y:S02]  /*2130*/  STS [R11+-0x4], R0 ;  /* 0xfffffc000b007388 */ /* 0x0003e40000000800 */
.L_x_455:
[----:B------:R-:W-:Y:S05]  /*2140*/  WARPSYNC.ALL ;  /* 0x0000000000007948 */ /* 0x000fea0003800000 */
[----:B------:R-:W3:Y:S08]  /*2150*/  S2UR UR15, SR_CgaCtaId ;  /* 0x00000000000f79c3 */ /* 0x000ef00000008800 */
[----:B------:R-:W-:Y:S01]  /*2160*/  BAR.SYNC.DEFER_BLOCKING 0x0 ;  /* 0x0000000000007b1d */ /* 0x000fe20000010000 */
[----:B------:R-:W-:-:S04]  /*2170*/  LOP3.LUT R7, RZ, R5, RZ, 0x33, !PT ;  /* 0x00000005ff077212 */ /* 0x000fc800078e33ff */
[----:B------:R-:W-:Y:S01]  /*2180*/  IADD3 R7, PT, PT, R7, 0x1f, R16 ;  /* 0x0000001f07077810 */ /* 0x000fe20007ffe010 */
[----:B------:R-:W-:Y:S01]  /*2190*/  UMOV UR14, 0x400 ;  /* 0x00000400000e7882 */ /* 0x000fe20000000000 */
[----:B------:R-:W0:Y:S01]  /*21a0*/  LDCU UR5, c[0x0][0x40c] ;  /* 0x00008180ff0577ac */ /* 0x000e220008000800 */
[----:B------:R-:W1:Y:S01]  /*21b0*/  S2R R212, SR_TID.X ;  /* 0x0000000000d47919 */ /* 0x000e620000002100 */
[----:B------:R-:W1:Y:S01]  /*21c0*/  S2UR UR16, SR_CTAID.X ;  /* 0x00000000001079c3 */ /* 0x000e620000002500 */
[----:B------:R-:W-:Y:S01]  /*21d0*/  SHF.R.S32.HI R4, RZ, 0x1f, R7 ;  /* 0x0000001fff047819 */ /* 0x000fe20000011407 */
[----:B------:R-:W1:Y:S03]  /*21e0*/  LDCU UR18, c[0x0][0x40c] ;  /* 0x00008180ff1277ac */ /* 0x000e660008000800 */
[----:B------:R-:W-:Y:S01]  /*21f0*/  LEA.HI R4, R4, R7, RZ, 0x5 ;  /* 0x0000000704047211 */ /* 0x000fe200078f28ff */
[----:B------:R-:W1:Y:S02]  /*2200*/  LDCU UR17, c[0x0][0x3f8] ;  /* 0x00007f00ff1177ac */ /* 0x000e640008000800 */
[----:B------:R-:W1:Y:S01]  /*2210*/  LDC R9, c[0x0][0x3f0] ;  /* 0x0000fc00ff097b82 */ /* 0x000e620000000800 */
[----:B------:R-:W-:Y:S01]  /*2220*/  LOP3.LUT R214, R4, 0xffffffe0, RZ, 0xc0, !PT ;  /* 0xffffffe004d67812 */ /* 0x000fe200078ec0ff */
[----:B------:R-:W1:Y:S01]  /*2230*/  LDCU UR20, c[0x0][0x3f4] ;  /* 0x00007e80ff1477ac */ /* 0x000e620008000800 */
[----:B---3--:R-:W-:-:S02]  /*2240*/  ULEA UR4, UR15, UR14, 0x18 ;  /* 0x0000000e0f047291 */ /* 0x008fc4000f8ec0ff */
[----:B0-----:R-:W-:Y:S01]  /*2250*/  UISETP.NE.AND UP0, UPT, UR5, URZ, UPT ;  /* 0x000000ff0500728c */ /* 0x001fe2000bf05270 */
[----:B------:R-:W0:Y:S01]  /*2260*/  LDCU UR19, c[0x0][0x410] ;  /* 0x00008200ff1377ac */ /* 0x000e220008000800 */
[----:B------:R-:W3:Y:S05]  /*2270*/  LDCU.64 UR6, c[0x0][0x3b8] ;  /* 0x00007700ff0677ac */ /* 0x000eea0008000a00 */
[----:B------:R-:W0:Y:S01]  /*2280*/  LDS.128 R20, [UR4+0x40] ;  /* 0x00004004ff147984 */ /* 0x000e220008000c00 */
[----:B------:R-:W0:Y:S03]  /*2290*/  LDCU.64 UR8, c[0x0][0x438] ;  /* 0x00008700ff0877ac */ /* 0x000e260008000a00 */
[----:B--2-4-:R-:W2:Y:S01]  /*22a0*/  LDS.128 R24, [UR4+0x50] ;  /* 0x00005004ff187984 */ /* 0x014ea20008000c00 */
[----:B------:R-:W4:Y:S03]  /*22b0*/  LDCU.64 UR10, c[0x0][0x448] ;  /* 0x00008900ff0a77ac */ /* 0x000f260008000a00 */
[----:B------:R-:W0:Y:S01]  /*22c0*/  LDS.128 R28, [UR4+0x60] ;  /* 0x00006004ff1c7984 */ /* 0x000e220008000c00 */
[----:B-1----:R-:W-:Y:S01]  /*22d0*/  ISETP.GE.AND P0, PT, R212, R214, PT ;  /* 0x000000d6d400720c */ /* 0x002fe20003f06270 */
[----:B------:R-:W-:-:S02]  /*22e0*/  IMAD R4, R84, R9, UR16 ;  /* 0x0000001054047e24 */ /* 0x000fc4000f8e0209 */
[----:B------:R-:W1:Y:S04]  /*22f0*/  LDS.128 R32, [UR4+0x70] ;  /* 0x00007004ff207984 */ /* 0x000e680008000c00 */
        /* <DEDUP_REMOVED lines=29> */
.L_x_457:
[----:B------:R-:W-:Y:S01]  /*24d0*/  BSSY.RECONVERGENT B0, `(.L_x_458) ;  /* 0x000037a000007945 */ /* 0x000fe20003800200 */
[----:B------:R-:W-:-:S03]  /*24e0*/  IMAD R4, R4, 0x60, RZ ;  /* 0x0000006004047824 */ /* 0x000fc600078e02ff */
[----:B------:R-:W-:Y:S05]  /*24f0*/  @P0 BRA `(.L_x_459) ;  /* 0x0000003400dc0947 */ /* 0x000fea0003800000 */
[----:B------:R-:W-:Y:S01]  /*2500*/  IABS R6, R3 ;  /* 0x0000000300067213 */ /* 0x000fe20000000000 */
[----:B------:R-:W1:Y:S01]  /*2510*/  S2UR UR5, SR_CTAID.Y ;  /* 0x00000000000579c3 */ /* 0x000e620000002600 */
[----:B------:R-:W2:Y:S01]  /*2520*/  LDCU.64 UR12, c[0x0][0x420] ;  /* 0x00008400ff0c77ac */ /* 0x000ea20008000a00 */
[-C--:B------:R-:W-:Y:S01]  /*2530*/  IADD3 R12, PT, PT, R212, R5.reuse, RZ ;  /* 0x00000005d40c7210 */ /* 0x080fe20007ffe0ff */
[----:B------:R-:W3:Y:S01]  /*2540*/  I2F.RP R8, R6 ;  /* 0x0000000600087306 */ /* 0x000ee20000209400 */
[----:B------:R-:W-:Y:S01]  /*2550*/  IADD3 R214, PT, PT, R214, R5, RZ ;  /* 0x00000005d6d67210 */ /* 0x000fe20007ffe0ff */
[----:B------:R-:W-:Y:S01]  /*2560*/  UIADD3 UR4, UPT, UPT, UR14, 0x240, URZ ;  /* 0x000002400e047890 */ /* 0x000fe2000fffe0ff */
[----:B------:R-:W-:Y:S02]  /*2570*/  IADD3 R213, PT, PT, R12, 0x1, RZ ;  /* 0x000000010cd57810 */ /* 0x000fe40007ffe0ff */
[----:B------:R-:W4:Y:S01]  /*2580*/  LDC R13, c[0x0][0x440] ;  /* 0x00011000ff0d7b82 */ /* 0x000f220000000800 */
[----:B------:R-:W-:-:S06]  /*2590*/  ULEA UR4, UR15, UR4, 0x18 ;  /* 0x000000040f047291 */ /* 0x000fcc000f8ec0ff */
[----:B------:R-:W-:Y:S01]  /*25a0*/  LEA R212, R212, UR4, 0x2 ;  /* 0x00000004d4d47c11 */ /* 0x000fe2000f8e10ff */
[----:B---3--:R-:W3:Y:S01]  /*25b0*/  MUFU.RCP R8, R8 ;  /* 0x0000000800087308 */ /* 0x008ee20000001000 */
[----:B--2---:R-:W-:-:S04]  /*25c0*/  ISETP.NE.U32.AND P0, PT, RZ, UR12, PT ;  /* 0x0000000cff007c0c */ /* 0x004fc8000bf05070 */
[----:B------:R-:W-:Y:S01]  /*25d0*/  ISETP.NE.AND.EX P0, PT, RZ, UR13, PT, P0 ;  /* 0x0000000dff007c0c */ /* 0x000fe2000bf05300 */
[----:B-1----:R-:W-:-:S05]  /*25e0*/  IMAD R7, R3, UR5, RZ ;  /* 0x0000000503077c24 */ /* 0x002fca000f8e02ff */
[----:B------:R-:W-:Y:S01]  /*25f0*/  SHF.R.S32.HI R9, RZ, 0x1f, R7 ;  /* 0x0000001fff097819 */ /* 0x000fe20000011407 */
[----:B----4-:R-:W-:Y:S01]  /*2600*/  IMAD R3, R13, UR16, R16 ;  /* 0x000000100d037c24 */ /* 0x010fe2000f8e0210 */
[----:B---3--:R-:W-:-:S04]  /*2610*/  IADD3 R10, PT, PT, R8, 0xffffffe, RZ ;  /* 0x0ffffffe080a7810 */ /* 0x008fc80007ffe0ff */
[----:B------:R-:W-:Y:S01]  /*2620*/  IADD3 R3, PT, PT, R3, -0x1, RZ ;  /* 0xffffffff03037810 */ /* 0x000fe20007ffe0ff */
[----:B------:R1:W2:Y:S01]  /*2630*/  F2I.FTZ.U32.TRUNC.NTZ R11, R10 ;  /* 0x0000000a000b7305 */ /* 0x0002a2000021f000 */
[----:B------:R-:W-:-:S04]  /*2640*/  IADD3 R8, P1, P2, R7, UR12, R12 ;  /* 0x0000000c07087c10 */ /* 0x000fc8000fa3e00c */
[----:B------:R-:W-:Y:S01]  /*2650*/  IADD3.X R9, PT, PT, R9, UR13, RZ, P1, P2 ;  /* 0x0000000d09097c10 */ /* 0x000fe20008fe44ff */
[----:B-1----:R-:W-:Y:S01]  /*2660*/  HFMA2 R10, -RZ, RZ, 0, 0 ;  /* 0x00000000ff0a7431 */ /* 0x002fe200000001ff */
[----:B--2---:R-:W-:-:S05]  /*2670*/  IADD3 R15, PT, PT, RZ, -R11, RZ ;  /* 0x8000000bff0f7210 */ /* 0x004fca0007ffe0ff */
[----:B------:R-:W-:-:S04]  /*2680*/  IMAD R15, R15, R6, RZ ;  /* 0x000000060f0f7224 */ /* 0x000fc800078e02ff */
[----:B------:R-:W-:-:S04]  /*2690*/  IMAD.HI.U32 R7, R11, R15, R10 ;  /* 0x0000000f0b077227 */ /* 0x000fc800078e000a */
[----:B------:R-:W-:-:S07]  /*26a0*/  IMAD R11, R3, R13, R12 ;  /* 0x0000000d030b7224 */ /* 0x000fce00078e020c */
.L_x_494:
[----:B------:R-:W2:Y:S01]  /*26b0*/  @P0 LDG.E.U8 R211, desc[UR36][R8.64] ;  /* 0x0000002408d30981 */ /* 0x000ea2000c1e1100 */
[----:B------:R-:W-:Y:S01]  /*26c0*/  IADD3 R10, PT, PT, R213, -0x1, RZ ;  /* 0xffffffffd50a7810 */ /* 0x000fe20007ffe0ff */
[----:B------:R-:W-:Y:S01]  /*26d0*/  BSSY.RECONVERGENT B1, `(.L_x_460) ;  /* 0x000003d000017945 */ /* 0x000fe20003800200 */
[----:B------:R-:W-:Y:S02]  /*26e0*/  MOV R3, UR20 ;  /* 0x0000001400037c02 */ /* 0x000fe40008000f00 */
[----:B------:R-:W-:Y:S02]  /*26f0*/  IABS R210, R10 ;  /* 0x0000000a00d27213 */ /* 0x000fe40000000000 */
[----:B------:R-:W-:Y:S01]  /*2700*/  IABS R216, R3 ;  /* 0x0000000300d87213 */ /* 0x000fe20000000000 */
[----:B------:R-:W-:Y:S01]  /*2710*/  IMAD R215, R3, 0x60, RZ ;  /* 0x0000006003d77824 */ /* 0x000fe200078e02ff */
[----:B------:R-:W-:Y:S01]  /*2720*/  ISETP.GE.AND P2, PT, R10, RZ, PT ;  /* 0x000000ff0a00720c */ /* 0x000fe20003f46270 */
[----:B------:R-:W-:Y:S01]  /*2730*/  IMAD.HI.U32 R208, R7, R210, RZ ;  /* 0x000000d207d07227 */ /* 0x000fe200078e00ff */
[----:B------:R-:W-:-:S04]  /*2740*/  ISETP.NE.AND P4, PT, R3, RZ, PT ;  /* 0x000000ff0300720c */ /* 0x000fc80003f85270 */
[----:B------:R-:W-:-:S05]  /*2750*/  IADD3 R209, PT, PT, -R208, RZ, RZ ;  /* 0x000000ffd0d17210 */ /* 0x000fca0007ffe1ff */
[----:B------:R-:W-:-:S05]  /*2760*/  IMAD R209, R216, R209, R210 ;  /* 0x000000d1d8d17224 */ /* 0x000fca00078e02d2 */
[----:B------:R-:W-:-:S13]  /*2770*/  ISETP.GT.U32.AND P1, PT, R6, R209, PT ;  /* 0x000000d10600720c */ /* 0x000fda0003f24070 */
[----:B------:R-:W-:-:S04]  /*2780*/  @!P1 IADD3 R209, PT, PT, R209, -R216, RZ ;  /* 0x800000d8d1d19210 */ /* 0x000fc80007ffe0ff */
[----:B------:R-:W-:-:S13]  /*2790*/  ISETP.GT.U32.AND P1, PT, R6, R209, PT ;  /* 0x000000d10600720c */ /* 0x000fda0003f24070 */
[----:B------:R-:W-:-:S04]  /*27a0*/  @!P1 IADD3 R209, PT, PT, R209, -R216, RZ ;  /* 0x800000d8d1d19210 */ /* 0x000fc80007ffe0ff */
[----:B------:R-:W-:Y:S02]  /*27b0*/  MOV R220, R209 ;  /* 0x000000d100dc7202 */ /* 0x000fe40000000f00 */
[----:B------:R-:W-:Y:S02]  /*27c0*/  IADD3 R209, PT, PT, R16, -0x1, RZ ;  /* 0xffffffff10d17810 */ /* 0x000fe40007ffe0ff */
[----:B------:R-:W-:Y:S02]  /*27d0*/  @!P2 IADD3 R220, PT, PT, -R220, RZ, RZ ;  /* 0x000000ffdcdca210 */ /* 0x000fe40007ffe1ff */
[----:B------:R-:W-:Y:S02]  /*27e0*/  ISETP.GE.AND P1, PT, R10, R209, PT ;  /* 0x000000d10a00720c */ /* 0x000fe40003f26270 */
[----:B------:R-:W-:-:S04]  /*27f0*/  @!P4 LOP3.LUT R220, RZ, R3, RZ, 0x33, !PT ;  /* 0x00000003ffdcc212 */ /* 0x000fc800078e33ff */
[----:B------:R-:W-:Y:S02]  /*2800*/  SHF.L.U32 R216, R220, 0x3, RZ ;  /* 0x00000003dcd87819 */ /* 0x000fe400000006ff */
[----:B--2---:R-:W-:-:S05]  /*2810*/  ISETP.NE.AND P3, PT, R211, RZ, P0 ;  /* 0x000000ffd300720c */ /* 0x004fca0000765270 */
[----:B-----5:R-:W-:Y:S08]  /*2820*/  @P1 BRA `(.L_x_461) ;  /* 0x00000000009c1947 */ /* 0x020ff00003800000 */
[----:B------:R-:W-:Y:S02]  /*2830*/  ISETP.GE.AND P2, PT, R216, R215, PT ;  /* 0x000000d7d800720c */ /* 0x000fe40003f46270 */
[----:B------:R-:W-:-:S11]  /*2840*/  CS2R R150, SRZ ;  /* 0x0000000000967805 */ /* 0x000fd6000001ff00 */
[----:B------:R-:W1:Y:S01]  /*2850*/  @!P2 LDC.64 R208, c[0x0][0x3b8] ;  /* 0x0000ee00ffd0ab82 */ /* 0x000e620000000a00 */
[----:B------:R-:W-:-:S05]  /*2860*/  @!P2 IMAD R149, R4, R3, RZ ;  /* 0x000000030495a224 */ /* 0x000fca00078e02ff */
[----:B------:R-:W-:-:S04]  /*2870*/  @!P2 IADD3 R148, P4, PT, R216, R149, RZ ;  /* 0x00000095d894a210 */ /* 0x000fc80007f9e0ff */
[----:B------:R-:W-:Y:S02]  /*2880*/  @!P2 LEA.HI.X.SX32 R149, R149, RZ, 0x1, P4 ;  /* 0x000000ff9595a211 */ /* 0x000fe400020f0eff */
[----:B-1----:R-:W-:-:S04]  /*2890*/  @!P2 LEA R208, P4, R148, R208, 0x1 ;  /* 0x000000d094d0a211 */ /* 0x002fc800078808ff */
[----:B------:R-:W-:Y:S02]  /*28a0*/  @!P2 LEA.HI.X R209, R148, R209, R149, 0x1, P4 ;  /* 0x000000d194d1a211 */ /* 0x000fe400020f0c95 */
[----:B------:R-:W-:-:S06]  /*28b0*/  CS2R R148, SRZ ;  /* 0x0000000000947805 */ /* 0x000fcc000001ff00 */
[----:B------:R1:W5:Y:S01]  /*28c0*/  @!P2 LDG.E.128 R148, desc[UR36][R208.64] ;  /* 0x00000024d094a981 */ /* 0x000362000c1e1d00 */
[----:B------:R-:W-:-:S09]  /*28d0*/  UISETP.NE.AND UP0, UPT, UR18, URZ, UPT ;  /* 0x000000ff1200728c */ /* 0x000fd2000bf05270 */
[----:B-1----:R-:W-:Y:S05]  /*28e0*/  BRA.U UP0, `(.L_x_461) ;  /* 0x00000001006c7547 */ /* 0x002fea000b800000 */
[----:B------:R-:W-:-:S13]  /*28f0*/  ISETP.NE.AND P5, PT, R19, RZ, PT ;  /* 0x000000ff1300720c */ /* 0x000fda0003fa5270 */
[----:B------:R-:W1:Y:S01]  /*2900*/  @P5 S2R R211, SR_CTAID.X ;  /* 0x0000000000d35919 */ /* 0x000e620000002500 */
[----:B------:R-:W1:Y:S08]  /*2910*/  @P5 LDC R210, c[0x0][0x3f8] ;  /* 0x0000fe00ffd25b82 */ /* 0x000e700000000800 */
[----:B------:R-:W2:Y:S01]  /*2920*/  @P5 LDC.64 R208, c[0x0][0x450] ;  /* 0x00011400ffd05b82 */ /* 0x000ea20000000a00 */
[----:B-1----:R-:W-:-:S04]  /*2930*/  @P5 IMAD R210, R2, R210, R211 ;  /* 0x000000d202d25224 */ /* 0x002fc800078e02d3 */
[----:B------:R-:W-:-:S04]  /*2940*/  @P5 IMAD R211, R210, 0x60, RZ ;  /* 0x00000060d2d35824 */ /* 0x000fc800078e02ff */
[----:B--2---:R-:W-:-:S06]  /*2950*/  @P5 IMAD.WIDE R208, R211, 0x2, R208 ;  /* 0x00000002d3d05825 */ /* 0x004fcc00078e02d0 */
[----:B------:R-:W2:Y:S01]  /*2960*/  @P5 LDG.E.128 R208, desc[UR36][R208.64] ;  /* 0x00000024d0d05981 */ /* 0x000ea2000c1e1d00 */
[----:B-----5:R-:W-:Y:S02]  /*2970*/  HFMA2 R149, R149, 1, 1, R85 ;  /* 0x3c003c0095957831 */ /* 0x020fe40000000055 */
[----:B------:R-:W-:Y:S02]  /*2980*/  HADD2 R148, R148, R84 ;  /* 0x0000005494947230 */ /* 0x000fe40000000000 */
[----:B------:R-:W-:Y:S02]  /*2990*/  HFMA2 R151, R151, 1, 1, R87 ;  /* 0x3c003c0097977831 */ /* 0x000fe40000000057 */
[----:B------:R-:W-:Y:S02]  /*29a0*/  HADD2 R150, R150, R86 ;  /* 0x0000005696967230 */ /* 0x000fe40000000000 */
[----:B--2---:R-:W-:Y:S02]  /*29b0*/  @P5 HFMA2 R149, R149, R209, -RZ ;  /* 0x000000d195955231 */ /* 0x004fe400001000ff */
[----:B------:R-:W-:-:S02]  /*29c0*/  @P5 HMUL2 R148, R148, R208 ;  /* 0x000000d094945232 */ /* 0x000fc40000000000 */
[----:B------:R-:W-:Y:S02]  /*29d0*/  @P5 HFMA2 R151, R151, R211, -RZ ;  /* 0x000000d397975231 */ /* 0x000fe400001000ff */
[----:B------:R-:W-:Y:S01]  /*29e0*/  @P5 HMUL2 R150, R150, R210 ;  /* 0x000000d296965232 */ /* 0x000fe20000000000 */
[----:B------:R-:W-:Y:S06]  /*29f0*/  @P2 BRA `(.L_x_461) ;  /* 0x0000000000282947 */ /* 0x000fec0003800000 */
[----:B------:R-:W-:Y:S08]  /*2a00*/  S2UR UR4, SR_CTAID.Y ;  /* 0x00000000000479c3 */ /* 0x000ff00000002600 */
[----:B------:R-:W1:Y:S02]  /*2a10*/  S2UR UR5, SR_CTAID.X ;  /* 0x00000000000579c3 */ /* 0x000e640000002500 */
[----:B-1----:R-:W-:-:S06]  /*2a20*/  UIMAD UR4, UR4, UR17, UR5 ;  /* 0x00000011040472a4 */ /* 0x002fcc000f8e0205 */
[----:B------:R-:W-:-:S04]  /*2a30*/  IMAD R208, R3, UR4, RZ ;  /* 0x0000000403d07c24 */ /* 0x000fc8000f8e02ff */
[----:B------:R-:W-:-:S05]  /*2a40*/  IMAD R209, R208, 0x60, RZ ;  /* 0x00000060d0d17824 */ /* 0x000fca00078e02ff */
[----:B------:R-:W-:-:S04]  /*2a50*/  IADD3 R210, P2, PT, R216, R209, RZ ;  /* 0x000000d1d8d27210 */ /* 0x000fc80007f5e0ff */
[----:B------:R-:W-:Y:S02]  /*2a60*/  LEA.HI.X.SX32 R209, R209, RZ, 0x1, P2 ;  /* 0x000000ffd1d17211 */ /* 0x000fe400010f0eff */
[----:B------:R-:W-:-:S04]  /*2a70*/  LEA R208, P2, R210, UR6, 0x1 ;  /* 0x00000006d2d07c11 */ /* 0x000fc8000f8408ff */
[----:B------:R-:W-:-:S05]  /*2a80*/  LEA.HI.X R209, R210, UR7, R209, 0x1, P2 ;  /* 0x00000007d2d17c11 */ /* 0x000fca00090f0cd1 */
[----:B------:R1:W-:Y:S04]  /*2a90*/  STG.E.128 desc[UR36][R208.64], R148 ;  /* 0x00000094d0007986 */ /* 0x0003e8000c101d24 */
.L_x_461:
[----:B0-----:R-:W-:Y:S05]  /*2aa0*/  BSYNC.RECONVERGENT B1 ;  /* 0x0000000000017941 */ /* 0x001fea0003800200 */
.L_x_460:
[----:B------:R-:W-:Y:S01]  /*2ab0*/  BSSY.RECONVERGENT B1, `(.L_x_462) ;  /* 0x000005a000017945 */ /* 0x000fe20003800200 */
[----:B------:R-:W-:-:S03]  /*2ac0*/  IADD3 R220, PT, PT, R220, R3, RZ ;  /* 0x00000003dcdc7210 */ /* 0x000fc60007ffe0ff */
[----:B------:R-:W-:Y:S05]  /*2ad0*/  @P1 BRA `(.L_x_463) ;  /* 0x00000004005c1947 */ /* 0x000fea0003800000 */
[----:B------:R-:W-:Y:S01]  /*2ae0*/  SHF.L.U32 R224, R220, 0x3, RZ ;  /* 0x00000003dce07819 */ /* 0x000fe200000006ff */
[----:B------:R-:W-:Y:S01]  /*2af0*/  UISETP.NE.AND UP0, UPT, UR18, URZ, UPT ;  /* 0x000000ff1200728c */ /* 0x000fe2000bf05270 */
[----:B------:R-:W-:Y:S02]  /*2b00*/  LEA R222, R3, R216, 0x4 ;  /* 0x000000d803de7211 */ /* 0x000fe400078e20ff */
[----:B------:R-:W-:Y:S02]  /*2b10*/  CS2R R154, SRZ ;  /* 0x00000000009a7805 */ /* 0x000fe4000001ff00 */
[-C--:B------:R-:W-:Y:S02]  /*2b20*/  ISETP.GE.AND P2, PT, R224, R215.reuse, PT ;  /* 0x000000d7e000720c */ /* 0x080fe40003f46270 */
[----:B------:R-:W-:Y:S02]  /*2b30*/  CS2R R152, SRZ ;  /* 0x0000000000987805 */ /* 0x000fe4000001ff00 */
[----:B------:R-:W-:-:S09]  /*2b40*/  ISETP.GE.AND P4, PT, R222, R215, PT ;  /* 0x000000d7de00720c */ /* 0x000fd20003f86270 */
[----:B-1----:R-:W0:Y:S01]  /*2b50*/  @!P2 LDC.64 R208, c[0x0][0x3b8] ;  /* 0x0000ee00ffd0ab82 */ /* 0x002e220000000a00 */
[----:B------:R-:W-:Y:S01]  /*2b60*/  @!P2 IMAD R15, R4, R3, RZ ;  /* 0x00000003040fa224 */ /* 0x000fe200078e02ff */
[----:B------:R-:W-:-:S04]  /*2b70*/  @!P2 SHF.R.S32.HI R12, RZ, 0x1f, R224 ;  /* 0x0000001fff0ca819 */ /* 0x000fc800000114e0 */
[C---:B------:R-:W-:Y:S02]  /*2b80*/  @!P2 IADD3 R13, P5, PT, R15.reuse, R224, RZ ;  /* 0x000000e00f0da210 */ /* 0x040fe40007fbe0ff */
[----:B------:R-:W1:Y:S02]  /*2b90*/  @!P4 LDC.64 R218, c[0x0][0x3b8] ;  /* 0x0000ee00ffdacb82 */ /* 0x000e640000000a00 */
[----:B------:R-:W-:Y:S01]  /*2ba0*/  @!P2 LEA.HI.X.SX32 R12, R15, R12, 0x1, P5 ;  /* 0x0000000c0f0ca211 */ /* 0x000fe200028f0eff */
[----:B------:R-:W-:Y:S01]  /*2bb0*/  @!P4 IMAD R15, R4, R3, RZ ;  /* 0x00000003040fc224 */ /* 0x000fe200078e02ff */
[----:B0-----:R-:W-:-:S04]  /*2bc0*/  @!P2 LEA R208, P5, R13, R208, 0x1 ;  /* 0x000000d00dd0a211 */ /* 0x001fc800078a08ff */
[----:B------:R-:W-:Y:S02]  /*2bd0*/  @!P2 LEA.HI.X R209, R13, R209, R12, 0x1, P5 ;  /* 0x000000d10dd1a211 */ /* 0x000fe400028f0c0c */
[----:B------:R-:W-:Y:S02]  /*2be0*/  @!P4 SHF.R.S32.HI R12, RZ, 0x1f, R222 ;  /* 0x0000001fff0cc819 */ /* 0x000fe400000114de */
[----:B------:R-:W-:-:S04]  /*2bf0*/  @!P4 IADD3 R13, P5, PT, R15, R222, RZ ;  /* 0x000000de0f0dc210 */ /* 0x000fc80007fbe0ff */
[----:B------:R-:W-:Y:S02]  /*2c00*/  @!P4 LEA.HI.X.SX32 R12, R15, R12, 0x1, P5 ;  /* 0x0000000c0f0cc211 */ /* 0x000fe400028f0eff */
[----:B------:R-:W-:Y:S02]  /*2c10*/  CS2R R14, SRZ ;  /* 0x00000000000e7805 */ /* 0x000fe4000001ff00 */
[----:B-1----:R-:W-:-:S04]  /*2c20*/  @!P4 LEA R218, P5, R13, R218, 0x1 ;  /* 0x000000da0ddac211 */ /* 0x002fc800078a08ff */
[----:B------:R-:W-:Y:S02]  /*2c30*/  @!P4 LEA.HI.X R219, R13, R219, R12, 0x1, P5 ;  /* 0x000000db0ddbc211 */ /* 0x000fe400028f0c0c */
[----:B------:R-:W-:-:S06]  /*2c40*/  CS2R R12, SRZ ;  /* 0x00000000000c7805 */ /* 0x000fcc000001ff00 */
[----:B------:R0:W5:Y:S01]  /*2c50*/  @!P2 LDG.E.128 R12, desc[UR36][R208.64] ;  /* 0x00000024d00ca981 */ /* 0x000162000c1e1d00 */
[----:B------:R-:W-:Y:S05]  /*2c60*/  BRA.U UP0, `(.L_x_464) ;  /* 0x0000000100787547 */ /* 0x000fea000b800000 */
[----:B------:R-:W-:-:S13]  /*2c70*/  ISETP.NE.AND P6, PT, R19, RZ, PT ;  /* 0x000000ff1300720c */ /* 0x000fda0003fc5270 */
[----:B------:R-:W1:Y:S01]  /*2c80*/  @P6 S2R R211, SR_CTAID.X ;  /* 0x0000000000d36919 */ /* 0x000e620000002500 */
[----:B------:R-:W1:Y:S08]  /*2c90*/  @P6 LDC R210, c[0x0][0x3f8] ;  /* 0x0000fe00ffd26b82 */ /* 0x000e700000000800 */
[----:B0-----:R-:W0:Y:S01]  /*2ca0*/  @P6 LDC.64 R208, c[0x0][0x450] ;  /* 0x00011400ffd06b82 */ /* 0x001e220000000a00 */
[----:B-1----:R-:W-:-:S04]  /*2cb0*/  @P6 IMAD R210, R2, R210, R211 ;  /* 0x000000d202d26224 */ /* 0x002fc800078e02d3 */
[----:B------:R-:W-:-:S04]  /*2cc0*/  @P6 IMAD R211, R210, 0x60, RZ ;  /* 0x00000060d2d36824 */ /* 0x000fc800078e02ff */
[----:B0-----:R-:W-:-:S06]  /*2cd0*/  @P6 IMAD.WIDE R208, R211, 0x2, R208 ;  /* 0x00000002d3d06825 */ /* 0x001fcc00078e02d0 */
[----:B------:R-:W2:Y:S01]  /*2ce0*/  @P6 LDG.E.128 R208, desc[UR36][R208.64+0x10] ;  /* 0x00001024d0d06981 */ /* 0x000ea2000c1e1d00 */
[----:B-----5:R-:W-:Y:S02]  /*2cf0*/  HFMA2 R13, R13, 1, 1, R89 ;  /* 0x3c003c000d0d7831 */ /* 0x020fe40000000059 */
[----:B------:R-:W-:Y:S02]  /*2d00*/  HADD2 R12, R12, R88 ;  /* 0x000000580c0c7230 */ /* 0x000fe40000000000 */
[----:B------:R-:W-:Y:S02]  /*2d10*/  HFMA2 R15, R15, 1, 1, R91 ;  /* 0x3c003c000f0f7831 */ /* 0x000fe4000000005b */
[----:B------:R-:W-:Y:S01]  /*2d20*/  HADD2 R14, R14, R90 ;  /* 0x0000005a0e0e7230 */ /* 0x000fe20000000000 */
[----:B------:R-:W-:Y:S01]  /*2d30*/  BSSY.RECONVERGENT B2, `(.L_x_464) ;  /* 0x0000011000027945 */ /* 0x000fe20003800200 */
[----:B--2---:R-:W-:Y:S02]  /*2d40*/  @P6 HFMA2 R13, R13, R209, -RZ ;  /* 0x000000d10d0d6231 */ /* 0x004fe400001000ff */
[----:B------:R-:W-:-:S02]  /*2d50*/  @P6 HMUL2 R12, R12, R208 ;  /* 0x000000d00c0c6232 */ /* 0x000fc40000000000 */
[----:B------:R-:W-:Y:S02]  /*2d60*/  @P6 HFMA2 R15, R15, R211, -RZ ;  /* 0x000000d30f0f6231 */ /* 0x000fe400001000ff */
[----:B------:R-:W-:Y:S01]  /*2d70*/  @P6 HMUL2 R14, R14, R210 ;  /* 0x000000d20e0e6232 */ /* 0x000fe20000000000 */
[----:B------:R-:W-:Y:S06]  /*2d80*/  @P2 BRA `(.L_x_465) ;  /* 0x00000000002c2947 */ /* 0x000fec0003800000 */
[----:B------:R-:W-:Y:S01]  /*2d90*/  S2UR UR4, SR_CTAID.Y ;  /* 0x00000000000479c3 */ /* 0x000fe20000002600 */
[----:B------:R-:W-:-:S07]  /*2da0*/  SHF.R.S32.HI R209, RZ, 0x1f, R224 ;  /* 0x0000001fffd17819 */ /* 0x000fce00000114e0 */
[----:B------:R-:W0:Y:S02]  /*2db0*/  S2UR UR5, SR_CTAID.X ;  /* 0x00000000000579c3 */ /* 0x000e240000002500 */
[----:B0-----:R-:W-:-:S06]  /*2dc0*/  UIMAD UR4, UR4, UR17, UR5 ;  /* 0x00000011040472a4 */ /* 0x001fcc000f8e0205 */
[----:B------:R-:W-:-:S04]  /*2dd0*/  IMAD R208, R3, UR4, RZ ;  /* 0x0000000403d07c24 */ /* 0x000fc8000f8e02ff */
[----:B------:R-:W-:-:S05]  /*2de0*/  IMAD R208, R208, 0x60, RZ ;  /* 0x00000060d0d07824 */ /* 0x000fca00078e02ff */
[----:B------:R-:W-:-:S04]  /*2df0*/  IADD3 R224, P2, PT, R208, R224, RZ ;  /* 0x000000e0d0e07210 */ /* 0x000fc80007f5e0ff */
[----:B------:R-:W-:Y:S02]  /*2e00*/  LEA.HI.X.SX32 R209, R208, R209, 0x1, P2 ;  /* 0x000000d1d0d17211 */ /* 0x000fe400010f0eff */
[----:B------:R-:W-:-:S04]  /*2e10*/  LEA R208, P2, R224, UR6, 0x1 ;  /* 0x00000006e0d07c11 */ /* 0x000fc8000f8408ff */
[----:B------:R-:W-:-:S05]  /*2e20*/  LEA.HI.X R209, R224, UR7, R209, 0x1, P2 ;  /* 0x00000007e0d17c11 */ /* 0x000fca00090f0cd1 */
[----:B------:R0:W-:Y:S04]  /*2e30*/  STG.E.128 desc[UR36][R208.64], R12 ;  /* 0x0000000cd0007986 */ /* 0x0001e8000c101d24 */
.L_x_465:
[----:B------:R-:W-:Y:S05]  /*2e40*/  BSYNC.RECONVERGENT B2 ;  /* 0x0000000000027941 */ /* 0x000fea0003800200 */
.L_x_464:
[----:B------:R2:W5:Y:S01]  /*2e50*/  @!P4 LDG.E.128 R152, desc[UR36][R218.64] ;  /* 0x00000024da98c981 */ /* 0x000562000c1e1d00 */
[----:B------:R-:W-:-:S09]  /*2e60*/  UISETP.NE.AND UP0, UPT, UR18, URZ, UPT ;  /* 0x000000ff1200728c */ /* 0x000fd2000bf05270 */
[----:B--2---:R-:W-:Y:S05]  /*2e70*/  BRA.U UP0, `(.L_x_463) ;  /* 0x0000000100747547 */ /* 0x004fea000b800000 */
        /* <DEDUP_REMOVED lines=8> */
[----:B------:R-:W-:Y:S01]  /*2f00*/  ISETP.GE.AND P2, PT, R222, R215, PT ;  /* 0x000000d7de00720c */ /* 0x000fe20003f46270 */
[----:B-----5:R-:W-:Y:S02]  /*2f10*/  HFMA2 R153, R153, 1, 1, R93 ;  /* 0x3c003c0099997831 */ /* 0x020fe4000000005d */
[----:B------:R-:W-:Y:S02]  /*2f20*/  HADD2 R152, R152, R92 ;  /* 0x0000005c98987230 */ /* 0x000fe40000000000 */
[----:B------:R-:W-:Y:S02]  /*2f30*/  HFMA2 R155, R155, 1, 1, R95 ;  /* 0x3c003c009b9b7831 */ /* 0x000fe4000000005f */
[----:B------:R-:W-:Y:S02]  /*2f40*/  HADD2 R154, R154, R94 ;  /* 0x0000005e9a9a7230 */ /* 0x000fe40000000000 */
[----:B--2---:R-:W-:-:S02]  /*2f50*/  @P5 HFMA2 R153, R153, R209, -RZ ;  /* 0x000000d199995231 */ /* 0x004fc400001000ff */
[----:B------:R-:W-:Y:S02]  /*2f60*/  @P5 HMUL2 R152, R152, R208 ;  /* 0x000000d098985232 */ /* 0x000fe40000000000 */
[----:B------:R-:W-:Y:S02]  /*2f70*/  @P5 HFMA2 R155, R155, R211, -RZ ;  /* 0x000000d39b9b5231 */ /* 0x000fe400001000ff */
[----:B------:R-:W-:Y:S01]  /*2f80*/  @P5 HMUL2 R154, R154, R210 ;  /* 0x000000d29a9a5232 */ /* 0x000fe20000000000 */
[----:B------:R-:W-:Y:S06]  /*2f90*/  @P2 BRA `(.L_x_463) ;  /* 0x00000000002c2947 */ /* 0x000fec0003800000 */
[----:B------:R-:W-:Y:S08]  /*2fa0*/  S2UR UR4, SR_CTAID.Y ;  /* 0x00000000000479c3 */ /* 0x000ff00000002600 */
[----:B------:R-:W0:Y:S02]  /*2fb0*/  S2UR UR5, SR_CTAID.X ;  /* 0x00000000000579c3 */ /* 0x000e240000002500 */
[----:B0-----:R-:W-:-:S06]  /*2fc0*/  UIMAD UR4, UR4, UR17, UR5 ;  /* 0x00000011040472a4 */ /* 0x001fcc000f8e0205 */
[----:B------:R-:W-:-:S04]  /*2fd0*/  IMAD R208, R3, UR4, RZ ;  /* 0x0000000403d07c24 */ /* 0x000fc8000f8e02ff */
[----:B------:R-:W-:Y:S01]  /*2fe0*/  IMAD R209, R208, 0x60, RZ ;  /* 0x00000060d0d17824 */ /* 0x000fe200078e02ff */
[----:B------:R-:W-:-:S04]  /*2ff0*/  SHF.R.S32.HI R208, RZ, 0x1f, R222 ;  /* 0x0000001fffd07819 */ /* 0x000fc800000114de */
[----:B------:R-:W-:-:S04]  /*3000*/  IADD3 R222, P2, PT, R209, R222, RZ ;  /* 0x000000ded1de7210 */ /* 0x000fc80007f5e0ff */
[----:B------:R-:W-:Y:S02]  /*3010*/  LEA.HI.X.SX32 R209, R209, R208, 0x1, P2 ;  /* 0x000000d0d1d17211 */ /* 0x000fe400010f0eff */
[----:B------:R-:W-:-:S04]  /*3020*/  LEA R208, P2, R222, UR6, 0x1 ;  /* 0x00000006ded07c11 */ /* 0x000fc8000f8408ff */
[----:B------:R-:W-:-:S05]  /*3030*/  LEA.HI.X R209, R222, UR7, R209, 0x1, P2 ;  /* 0x00000007ded17c11 */ /* 0x000fca00090f0cd1 */
[----:B------:R2:W-:Y:S04]  /*3040*/  STG.E.128 desc[UR36][R208.64], R152 ;  /* 0x00000098d0007986 */ /* 0x0005e8000c101d24 */
.L_x_463:
[----:B------:R-:W-:Y:S05]  /*3050*/  BSYNC.RECONVERGENT B1 ;  /* 0x0000000000017941 */ /* 0x000fea0003800200 */
.L_x_462:
[----:B------:R-:W-:Y:S04]  /*3060*/  BSSY.RECONVERGENT B1, `(.L_x_466) ;  /* 0x000005c000017945 */ /* 0x000fe80003800200 */
[----:B------:R-:W-:Y:S05]  /*3070*/  @P1 BRA `(.L_x_467) ;  /* 0x0000000400681947 */ /* 0x000fea0003800000 */
[----:B------:R-:W-:-:S04]  /*3080*/  LEA R156, R3, R220, 0x1 ;  /* 0x000000dc039c7211 */ /* 0x000fc800078e08ff */
[----:B------:R-:W-:-:S04]  /*3090*/  SHF.L.U32 R218, R156, 0x3, RZ ;  /* 0x000000039cda7819 */ /* 0x000fc800000006ff */
[----:B------:R-:W-:-:S13]  /*30a0*/  ISETP.GE.AND P2, PT, R218, R215, PT ;  /* 0x000000d7da00720c */ /* 0x000fda0003f46270 */
[----:B012---:R-:W0:Y:S01]  /*30b0*/  @!P2 LDC.64 R208, c[0x0][0x3b8] ;  /* 0x0000ee00ffd0ab82 */ /* 0x007e220000000a00 */
[----:B------:R-:W-:Y:S01]  /*30c0*/  @!P2 IMAD R159, R4, R3, RZ ;  /* 0x00000003049fa224 */ /* 0x000fe200078e02ff */
[----:B------:R-:W-:-:S04]  /*30d0*/  @!P2 SHF.R.S32.HI R156, RZ, 0x1f, R218 ;  /* 0x0000001fff9ca819 */ /* 0x000fc800000114da */
        /* <DEDUP_REMOVED lines=9> */
[----:B------:R-:W-:-:S13]  /*3170*/  ISETP.NE.AND P5, PT, R19, RZ, PT ;  /* 0x000000ff1300720c */ /* 0x000fda0003fa5270 */
[----:B------:R-:W0:Y:S01]  /*3180*/  @P5 S2R R211, SR_CTAID.X ;  /* 0x0000000000d35919 */ /* 0x000e220000002500 */
[----:B------:R-:W0:Y:S08]  /*3190*/  @P5 LDC R210, c[0x0][0x3f8] ;  /* 0x0000fe00ffd25b82 */ /* 0x000e300000000800 */
[----:B------:R-:W1:Y:S01]  /*31a0*/  @P5 LDC.64 R208, c[0x0][0x450] ;  /* 0x00011400ffd05b82 */ /* 0x000e620000000a00 */
[----:B0-----:R-:W-:-:S04]  /*31b0*/  @P5 IMAD R210, R2, R210, R211 ;  /* 0x000000d202d25224 */ /* 0x001fc800078e02d3 */
[----:B------:R-:W-:-:S04]  /*31c0*/  @P5 IMAD R211, R210, 0x60, RZ ;  /* 0x00000060d2d35824 */ /* 0x000fc800078e02ff */
[----:B-1----:R-:W-:-:S06]  /*31d0*/  @P5 IMAD.WIDE R208, R211, 0x2, R208 ;  /* 0x00000002d3d05825 */ /* 0x002fcc00078e02d0 */
[----:B------:R-:W2:Y:S01]  /*31e0*/  @P5 LDG.E.128 R208, desc[UR36][R208.64+0x30] ;  /* 0x00003024d0d05981 */ /* 0x000ea2000c1e1d00 */
[----:B------:R-:W-:Y:S01]  /*31f0*/  ISETP.GE.AND P2, PT, R218, R215, PT ;  /* 0x000000d7da00720c */ /* 0x000fe20003f46270 */
[----:B-----5:R-:W-:Y:S02]  /*3200*/  HFMA2 R157, R157, 1, 1, R97 ;  /* 0x3c003c009d9d7831 */ /* 0x020fe40000000061 */
[----:B------:R-:W-:Y:S02]  /*3210*/  HADD2 R156, R156, R96 ;  /* 0x000000609c9c7230 */ /* 0x000fe40000000000 */
[----:B------:R-:W-:Y:S02]  /*3220*/  HFMA2 R159, R159, 1, 1, R99 ;  /* 0x3c003c009f9f7831 */ /* 0x000fe40000000063 */
[----:B------:R-:W-:Y:S01]  /*3230*/  HADD2 R158, R158, R98 ;  /* 0x000000629e9e7230 */ /* 0x000fe20000000000 */
[----:B------:R-:W-:Y:S01]  /*3240*/  BSSY.RECONVERGENT B2, `(.L_x_468) ;  /* 0x0000011000027945 */ /* 0x000fe20003800200 */
        /* <DEDUP_REMOVED lines=16> */
.L_x_469:
[----:B------:R-:W-:Y:S05]  /*3350*/  BSYNC.RECONVERGENT B2 ;  /* 0x0000000000027941 */ /* 0x000fea0003800200 */
.L_x_468:
[----:B------:R-:W-:Y:S05]  /*3360*/  @P1 BRA `(.L_x_467) ;  /* 0x0000000000ac1947 */ /* 0x000fea0003800000 */
[----:B------:R-:W-:-:S04]  /*3370*/  LEA R218, R3, R216, 0x5 ;  /* 0x000000d803da7211 */ /* 0x000fc800078e28ff */
[----:B------:R-:W-:-:S13]  /*3380*/  ISETP.GE.AND P2, PT, R218, R215, PT ;  /* 0x000000d7da00720c */ /* 0x000fda0003f46270 */
[----:B0-----:R-:W0:Y:S01]  /*3390*/  @!P2 LDC.64 R208, c[0x0][0x3b8] ;  /* 0x0000ee00ffd0ab82 */ /* 0x001e220000000a00 */
        /* <DEDUP_REMOVED lines=10> */
[----:B---3--:R-:W-:Y:S05]  /*3440*/  BRA.U UP0, `(.L_x_467) ;  /* 0x0000000100747547 */ /* 0x008fea000b800000 */
        /* <DEDUP_REMOVED lines=29> */
.L_x_467:
[----:B------:R-:W-:Y:S05]  /*3620*/  BSYNC.RECONVERGENT B1 ;  /* 0x0000000000017941 */ /* 0x000fea0003800200 */
.L_x_466:
[----:B------:R-:W-:Y:S01]  /*3630*/  BSSY.RECONVERGENT B1, `(.L_x_470) ;  /* 0x000002d000017945 */ /* 0x000fe20003800200 */
[----:B------:R-:W-:-:S03]  /*3640*/  LEA R220, R3, R220, 0x2 ;  /* 0x000000dc03dc7211 */ /* 0x000fc600078e10ff */
[----:B------:R-:W-:Y:S05]  /*3650*/  @P1 BRA `(.L_x_471) ;  /* 0x0000000000a81947 */ /* 0x000fea0003800000 */
[----:B------:R-:W-:-:S04]  /*3660*/  SHF.L.U32 R218, R220, 0x3, RZ ;  /* 0x00000003dcda7819 */ /* 0x000fc800000006ff */
[----:B------:R-:W-:-:S13]  /*3670*/  ISETP.GE.AND P2, PT, R218, R215, PT ;  /* 0x000000d7da00720c */ /* 0x000fda0003f46270 */
[----:B0123--:R-:W0:Y:S01]  /*3680*/  @!P2 LDC.64 R208, c[0x0][0x3b8] ;  /* 0x0000ee00ffd0ab82 */ /* 0x00fe220000000a00 */
        /* <DEDUP_REMOVED lines=39> */
.L_x_471:
[----:B------:R-:W-:Y:S05]  /*3900*/  BSYNC.RECONVERGENT B1 ;  /* 0x0000000000017941 */ /* 0x000fea0003800200 */
.L_x_470:
[----:B------:R-:W-:Y:S01]  /*3910*/  BSSY.RECONVERGENT B1, `(.L_x_472) ;  /* 0x000002d000017945 */ /* 0x000fe20003800200 */
[----:B------:R-:W-:-:S03]  /*3920*/  IADD3 R220, PT, PT, R220, R3, RZ ;  /* 0x00000003dcdc7210 */ /* 0x000fc60007ffe0ff */
[----:B------:R-:W-:Y:S05]  /*3930*/  @P1 BRA `(.L_x_473) ;  /* 0x0000000000a81947 */ /* 0x000fea0003800000 */
[----:B------:R-:W-:-:S04]  /*3940*/  SHF.L.U32 R218, R220, 0x3, RZ ;  /* 0x00000003dcda7819 */ /* 0x000fc800000006ff */
[----:B------:R-:W-:-:S13]  /*3950*/  ISETP.GE.AND P2, PT, R218, R215, PT ;  /* 0x000000d7da00720c */ /* 0x000fda0003f46270 */
[----:B01234-:R-:W0:Y:S01]  /*3960*/  @!P2 LDC.64 R208, c[0x0][0x3b8] ;  /* 0x0000ee00ffd0ab82 */ /* 0x01fe220000000a00 */
        /* <DEDUP_REMOVED lines=39> */
.L_x_473:
[----:B------:R-:W-:Y:S05]  /*3be0*/  BSYNC.RECONVERGENT B1 ;  /* 0x0000000000017941 */ /* 0x000fea0003800200 */
.L_x_472:
        /* <DEDUP_REMOVED lines=45> */
.L_x_475:
[----:B------:R-:W-:Y:S05]  /*3ec0*/  BSYNC.RECONVERGENT B1 ;  /* 0x0000000000017941 */ /* 0x000fea0003800200 */
.L_x_474:
[----:B------:R-:W-:Y:S01]  /*3ed0*/  BSSY.RECONVERGENT B1, `(.L_x_476) ;  /* 0x000002c000017945 */ /* 0x000fe20003800200 */
[----:B------:R-:W-:-:S03]  /*3ee0*/  LEA R216, R3, R216, 0x6 ;  /* 0x000000d803d87211 */ /* 0x000fc600078e30ff */
[----:B------:R-:W-:Y:S05]  /*3ef0*/  @P1 BRA `(.L_x_477) ;  /* 0x0000000000a41947 */ /* 0x000fea0003800000 */
        /* <DEDUP_REMOVED lines=41> */
.L_x_477:
[----:B------:R-:W-:Y:S05]  /*4190*/  BSYNC.RECONVERGENT B1 ;  /* 0x0000000000017941 */ /* 0x000fea0003800200 */
.L_x_476:
[----:B------:R-:W-:Y:S01]  /*41a0*/  BSSY.RECONVERGENT B1, `(.L_x_478) ;  /* 0x000002d000017945 */ /* 0x000fe20003800200 */
[----:B------:R-:W-:-:S03]  /*41b0*/  LEA R218, R3, R218, 0x1 ;  /* 0x000000da03da7211 */ /* 0x000fc600078e08ff */
        /* <DEDUP_REMOVED lines=43> */
.L_x_479:
[----:B------:R-:W-:Y:S05]  /*4470*/  BSYNC.RECONVERGENT B1 ;  /* 0x0000000000017941 */ /* 0x000fea0003800200 */
.L_x_478:
        /* <DEDUP_REMOVED lines=45> */
.L_x_481:
[----:B------:R-:W-:Y:S05]  /*4750*/  BSYNC.RECONVERGENT B1 ;  /* 0x0000000000017941 */ /* 0x000fea0003800200 */
.L_x_480:
        /* <DEDUP_REMOVED lines=45> */
.L_x_483:
[----:B------:R-:W-:Y:S05]  /*4a30*/  BSYNC.RECONVERGENT B1 ;  /* 0x0000000000017941 */ /* 0x000fea0003800200 */
.L_x_482:
        /* <DEDUP_REMOVED lines=45> */
.L_x_485:
[----:B------:R-:W-:Y:S05]  /*4d10*/  BSYNC.RECONVERGENT B1 ;  /* 0x0000000000017941 */ /* 0x000fea0003800200 */
.L_x_484:
        /* <DEDUP_REMOVED lines=45> */
.L_x_487:
[----:B------:R-:W-:Y:S05]  /*4ff0*/  BSYNC.RECONVERGENT B1 ;  /* 0x0000000000017941 */ /* 0x000fea0003800200 */
.L_x_486:
        /* <DEDUP_REMOVED lines=45> */
.L_x_489:
[----:B------:R-:W-:Y:S05]  /*52d0*/  BSYNC.RECONVERGENT B1 ;  /* 0x0000000000017941 */ /* 0x000fea0003800200 */
.L_x_488:
[----:B------:R-:W-:Y:S04]  /*52e0*/  BSSY.RECONVERGENT B1, `(.L_x_490) ;  /* 0x000002e000017945 */ /* 0x000fe80003800200 */
[----:B------:R-:W-:Y:S05]  /*52f0*/  @P1 BRA `(.L_x_491) ;  /* 0x0000000000b01947 */ /* 0x000fea0003800000 */
[----:B------:R-:W-:-:S04]  /*5300*/  IADD3 R204, PT, PT, R218, R3, RZ ;  /* 0x00000003dacc7210 */ /* 0x000fc80007ffe0ff */
        /* <DEDUP_REMOVED lines=15> */
[----:B------:R-:W0:Y:S01]  /*5400*/  @!P2 S2R R215, SR_CTAID.Y ;  /* 0x0000000000d7a919 */ /* 0x000e220000002600 */
[----:B------:R-:W0:Y:S01]  /*5410*/  @!P2 LDC R219, c[0x0][0x3f8] ;  /* 0x0000fe00ffdbab82 */ /* 0x000e220000000800 */
[----:B------:R-:W0:Y:S07]  /*5420*/  @!P2 S2R R220, SR_CTAID.X ;  /* 0x0000000000dca919 */ /* 0x000e2e0000002500 */
[----:B------:R-:W1:Y:S03]  /*5430*/  @!P2 LDC.64 R216, c[0x0][0x3b8] ;  /* 0x0000ee00ffd8ab82 */ /* 0x000e660000000a00 */
[----:B------:R-:W2:Y:S05]  /*5440*/  @P5 S2R R211, SR_CTAID.X ;  /* 0x0000000000d35919 */ /* 0x000eaa0000002500 */
[----:B------:R-:W2:Y:S08]  /*5450*/  @P5 LDC R210, c[0x0][0x3f8] ;  /* 0x0000fe00ffd25b82 */ /* 0x000eb00000000800 */
[----:B------:R-:W3:Y:S01]  /*5460*/  @P5 LDC.64 R208, c[0x0][0x450] ;  /* 0x00011400ffd05b82 */ /* 0x000ee20000000a00 */
[----:B--2---:R-:W-:-:S04]  /*5470*/  @P5 IMAD R210, R2, R210, R211 ;  /* 0x000000d202d25224 */ /* 0x004fc800078e02d3 */
[----:B------:R-:W-:-:S04]  /*5480*/  @P5 IMAD R211, R210, 0x60, RZ ;  /* 0x00000060d2d35824 */ /* 0x000fc800078e02ff */
[----:B---3--:R-:W-:-:S06]  /*5490*/  @P5 IMAD.WIDE R208, R211, 0x2, R208 ;  /* 0x00000002d3d05825 */ /* 0x008fcc00078e02d0 */
[----:B------:R-:W2:Y:S01]  /*54a0*/  @P5 LDG.E.128 R208, desc[UR36][R208.64+0xf0] ;  /* 0x0000f024d0d05981 */ /* 0x000ea2000c1e1d00 */
[----:B0-----:R-:W-:Y:S02]  /*54b0*/  @!P2 IMAD R220, R215, R219, R220 ;  /* 0x000000dbd7dca224 */ /* 0x001fe400078e02dc */
[----:B-----5:R-:W-:Y:S01]  /*54c0*/  HFMA2 R205, R205, 1, 1, R145 ;  /* 0x3c003c00cdcd7831 */ /* 0x020fe20000000091 */
[----:B------:R-:W-:Y:S01]  /*54d0*/  @!P2 SHF.R.S32.HI R219, RZ, 0x1f, R218 ;  /* 0x0000001fffdba819 */ /* 0x000fe200000114da */
[----:B------:R-:W-:Y:S02]  /*54e0*/  HFMA2 R207, R207, 1, 1, R147 ;  /* 0x3c003c00cfcf7831 */ /* 0x000fe40000000093 */
[----:B------:R-:W-:Y:S02]  /*54f0*/  @!P2 IMAD R220, R220, R3, RZ ;  /* 0x00000003dcdca224 */ /* 0x000fe400078e02ff */
[----:B------:R-:W-:Y:S02]  /*5500*/  HADD2 R204, R204, R144 ;  /* 0x00000090cccc7230 */ /* 0x000fe40000000000 */
[----:B------:R-:W-:-:S02]  /*5510*/  HADD2 R206, R206, R146 ;  /* 0x00000092cece7230 */ /* 0x000fc40000000000 */
[----:B------:R-:W-:-:S05]  /*5520*/  @!P2 IMAD R220, R220, 0x60, RZ ;  /* 0x00000060dcdca824 */ /* 0x000fca00078e02ff */
[----:B------:R-:W-:-:S04]  /*5530*/  @!P2 IADD3 R215, P4, PT, R220, R218, RZ ;  /* 0x000000dadcd7a210 */ /* 0x000fc80007f9e0ff */
[----:B------:R-:W-:Y:S02]  /*5540*/  @!P2 LEA.HI.X.SX32 R218, R220, R219, 0x1, P4 ;  /* 0x000000dbdcdaa211 */ /* 0x000fe400020f0eff */
[----:B-1----:R-:W-:-:S04]  /*5550*/  @!P2 LEA R216, P4, R215, R216, 0x1 ;  /* 0x000000d8d7d8a211 */ /* 0x002fc800078808ff */
[----:B------:R-:W-:Y:S01]  /*5560*/  @!P2 LEA.HI.X R217, R215, R217, R218, 0x1, P4 ;  /* 0x000000d9d7d9a211 */ /* 0x000fe200020f0cda */
[----:B--2---:R-:W-:Y:S02]  /*5570*/  @P5 HFMA2 R205, R205, R209, -RZ ;  /* 0x000000d1cdcd5231 */ /* 0x004fe400001000ff */
[----:B------:R-:W-:Y:S02]  /*5580*/  @P5 HMUL2 R204, R204, R208 ;  /* 0x000000d0cccc5232 */ /* 0x000fe40000000000 */
[----:B------:R-:W-:Y:S02]  /*5590*/  @P5 HFMA2 R207, R207, R211, -RZ ;  /* 0x000000d3cfcf5231 */ /* 0x000fe400001000ff */
[----:B------:R-:W-:-:S05]  /*55a0*/  @P5 HMUL2 R206, R206, R210 ;  /* 0x000000d2cece5232 */ /* 0x000fca0000000000 */
[----:B------:R0:W-:Y:S02]  /*55b0*/  @!P2 STG.E.128 desc[UR36][R216.64], R204 ;  /* 0x000000ccd800a986 */ /* 0x0001e4000c101d24 */
.L_x_491:
[----:B------:R-:W-:Y:S05]  /*55c0*/  BSYNC.RECONVERGENT B1 ;  /* 0x0000000000017941 */ /* 0x000fea0003800200 */
.L_x_490:
[----:B------:R-:W-:Y:S04]  /*55d0*/  BSSY.RECONVERGENT B1, `(.L_x_492) ;  /* 0x0000061000017945 */ /* 0x000fe80003800200 */
[----:B------:R-:W-:Y:S05]  /*55e0*/  @P1 BRA `(.L_x_493) ;  /* 0x00000004007c1947 */ /* 0x000fea0003800000 */
[----:B------:R-:W-:Y:S02]  /*55f0*/  ISETP.NE.U32.AND P1, PT, RZ, UR10, PT ;  /* 0x0000000aff007c0c */ /* 0x000fe4000bf25070 */
[----:B------:R-:W-:Y:S02]  /*5600*/  ISETP.NE.U32.AND P2, PT, RZ, UR8, PT ;  /* 0x00000008ff007c0c */ /* 0x000fe4000bf45070 */
[----:B------:R-:W-:Y:S02]  /*5610*/  ISETP.NE.AND.EX P1, PT, RZ, UR11, PT, P1 ;  /* 0x0000000bff007c0c */ /* 0x000fe4000bf25310 */
[----:B------:R-:W-:-:S11]  /*5620*/  ISETP.NE.AND.EX P2, PT, RZ, UR9, PT, P2 ;  /* 0x00000009ff007c0c */ /* 0x000fd6000bf45320 */
[----:B01234-:R-:W0:Y:S01]  /*5630*/  @P1 S2R R209, SR_CTAID.X ;  /* 0x0000000000d11919 */ /* 0x01fe220000002500 */
[----:B------:R-:W0:Y:S08]  /*5640*/  @P1 LDC.64 R216, c[0x0][0x448] ;  /* 0x00011200ffd81b82 */ /* 0x000e300000000a00 */
[----:B------:R-:W1:Y:S01]  /*5650*/  @P2 LDC.64 R210, c[0x0][0x438] ;  /* 0x00010e00ffd22b82 */ /* 0x000e620000000a00 */
[----:B0-----:R-:W-:-:S04]  /*5660*/  @P1 IMAD.WIDE.U32 R216, R209, 0x2, R216 ;  /* 0x00000002d1d81825 */ /* 0x001fc800078e00d8 */
[----:B-1----:R-:W-:Y:S01]  /*5670*/  @P2 IMAD.WIDE R210, R11, 0x2, R210 ;  /* 0x000000020bd22825 */ /* 0x002fe200078e02d2 */
[----:B------:R-:W2:Y:S04]  /*5680*/  @P1 LDG.E.U16 R209, desc[UR36][R216.64] ;  /* 0x00000024d8d11981 */ /* 0x000ea8000c1e1500 */
[----:B------:R0:W3:Y:S01]  /*5690*/  @P2 LDG.E.U16 R208, desc[UR36][R210.64] ;  /* 0x00000024d2d02981 */ /* 0x0000e2000c1e1500 */
[----:B-----5:R-:W-:Y:S02]  /*56a0*/  HFMA2 R215, R21, R149, -RZ ;  /* 0x0000009515d77231 */ /* 0x020fe400001000ff */
[----:B0-----:R-:W-:Y:S01]  /*56b0*/  HMUL2 R211, R20, R148 ;  /* 0x0000009414d37232 */ /* 0x001fe20000000000 */
[----:B------:R-:W0:Y:S01]  /*56c0*/  @P1 LDC R210, c[0x0][0x408] ;  /* 0x00010200ffd21b82 */ /* 0x000e220000000800 */
[----:B------:R-:W-:-:S04]  /*56d0*/  HFMA2 R215, R25, R13, R215 ;  /* 0x0000000d19d77231 */ /* 0x000fc800000000d7 */
[----:B------:R-:W-:Y:S02]  /*56e0*/  HFMA2 R215, R29, R153, R215 ;  /* 0x000000991dd77231 */ /* 0x000fe400000000d7 */
[----:B------:R-:W-:Y:S02]  /*56f0*/  HFMA2 R218, R24, R12, R211 ;  /* 0x0000000c18da7231 */ /* 0x000fe400000000d3 */
[----:B------:R-:W-:Y:S02]  /*5700*/  HMUL2 R211, R23, R151 ;  /* 0x0000009717d37232 */ /* 0x000fe40000000000 */
[----:B------:R-:W-:Y:S02]  /*5710*/  HFMA2 R216, R33, R157, R215 ;  /* 0x0000009d21d87231 */ /* 0x000fe400000000d7 */
[----:B------:R-:W-:-:S04]  /*5720*/  HFMA2 R211, R27, R15, R211 ;  /* 0x0000000f1bd37231 */ /* 0x000fc800000000d3 */
[----:B------:R-:W-:Y:S02]  /*5730*/  HFMA2 R215, R31, R155, R211 ;  /* 0x0000009b1fd77231 */ /* 0x000fe400000000d3 */
[----:B------:R-:W-:Y:S01]  /*5740*/  HMUL2 R217, R22, R150 ;  /* 0x0000009616d97232 */ /* 0x000fe20000000000 */
[----:B------:R-:W0:Y:S01]  /*5750*/  @P1 LDC R211, c[0x0][0x430] ;  /* 0x00010c00ffd31b82 */ /* 0x000e220000000800 */
        /* <DEDUP_REMOVED lines=52> */
[----:B------:R-:W-:Y:S02]  /*5aa0*/  HADD2 R216, R218, R216 ;  /* 0x000000d8dad87230 */ /* 0x000fe40000000000 */
[----:B------:R-:W-:Y:S02]  /*5ab0*/  HFMA2 R217, R82, R206, R217 ;  /* 0x000000ce52d97231 */ /* 0x000fe400000000d9 */
[----:B------:R-:W-:Y:S02]  /*5ac0*/  HFMA2 R215, R83, R207, R215 ;  /* 0x000000cf53d77231 */ /* 0x000fe400000000d7 */
[----:B------:R-:W-:Y:S01]  /*5ad0*/  HADD2 R216, R216, R217 ;  /* 0x000000d9d8d87230 */ /* 0x000fe20000000000 */
[----:B0-----:R-:W-:-:S03]  /*5ae0*/  @P1 IADD3 R211, PT, PT, R210, R211, RZ ;  /* 0x000000d3d2d31210 */ /* 0x001fc60007ffe0ff */
[----:B------:R-:W-:Y:S01]  /*5af0*/  HFMA2 R215, R216, 1, 1, R215 ;  /* 0x3c003c00d8d77831 */ /* 0x000fe200000000d7 */
[----:B------:R-:W-:-:S04]  /*5b00*/  @P1 ISETP.GE.AND P4, PT, R10, R211, PT ;  /* 0x000000d30a00120c */ /* 0x000fc80003f86270 */
[----:B------:R-:W-:Y:S01]  /*5b10*/  @P1 SEL R210, R17, RZ, !P4 ;  /* 0x000000ff11d21207 */ /* 0x000fe20006000000 */
[--C-:B------:R-:W-:Y:S02]  /*5b20*/  HADD2.F32 R10, -RZ, R215.reuse.H0_H0 ;  /* 0x200000d7ff0a7230 */ /* 0x100fe40000004100 */
[----:B------:R-:W-:Y:S01]  /*5b30*/  HADD2.F32 R215, -RZ, R215.H1_H1 ;  /* 0x300000d7ffd77230 */ /* 0x000fe20000004100 */
[----:B------:R-:W-:-:S04]  /*5b40*/  @P1 IADD3 R210, PT, PT, R213, R210, -R16 ;  /* 0x000000d2d5d21210 */ /* 0x000fc80007ffe810 */
[----:B------:R-:W-:Y:S01]  /*5b50*/  FADD.FTZ R10, R10, R215 ;  /* 0x000000d70a0a7221 */ /* 0x000fe20000010000 */
[----:B------:R-:W-:-:S03]  /*5b60*/  @P1 I2FP.F32.S32 R210, R210 ;  /* 0x000000d200d21245 */ /* 0x000fc60000201400 */
[----:B------:R-:W-:Y:S01]  /*5b70*/  FMUL.FTZ R211, R10, UR19 ;  /* 0x000000130ad37c20 */ /* 0x000fe20008410000 */
[----:B--2---:R-:W-:Y:S02]  /*5b80*/  @P1 HADD2.F32 R209, -RZ, R209.H0_H0 ;  /* 0x200000d1ffd11230 */ /* 0x004fe40000004100 */
[----:B---3--:R-:W-:-:S05]  /*5b90*/  @P2 HADD2.F32 R208, -RZ, R208.H0_H0 ;  /* 0x200000d0ffd02230 */ /* 0x008fca0000004100 */
[----:B------:R-:W-:-:S04]  /*5ba0*/  @P2 FADD.FTZ R211, R211, R208 ;  /* 0x000000d0d3d32221 */ /* 0x000fc80000010000 */
[----:B------:R-:W-:-:S05]  /*5bb0*/  @P1 FFMA.FTZ R211, R210, R209, R211 ;  /* 0x000000d1d2d31223 */ /* 0x000fca00000100d3 */
[----:B------:R0:W-:Y:S01]  /*5bc0*/  STS [R212], R211 ;  /* 0x000000d3d4007388 */ /* 0x0001e20000000800 */
[----:B------:R-:W-:-:S07]  /*5bd0*/  @!P3 FMNMX.FTZ R0, R0, R211, !PT ;  /* 0x000000d30000b209 */ /* 0x000fce0007810000 */
.L_x_493:
[----:B------:R-:W-:Y:S05]  /*5be0*/  BSYNC.RECONVERGENT B1 ;  /* 0x0000000000017941 */ /* 0x000fea0003800200 */
.L_x_492:
[----:B01234-:R-:W-:Y:S02]  /*5bf0*/  IADD3 R209, PT, PT, R213, 0xff, RZ ;  /* 0x000000ffd5d17810 */ /* 0x01ffe40007ffe0ff */
[----:B------:R-:W-:Y:S02]  /*5c00*/  IADD3 R8, P2, PT, R8, 0x100, RZ ;  /* 0x0000010008087810 */ /* 0x000fe40007f5e0ff */
[----:B------:R-:W-:Y:S02]  /*5c10*/  ISETP.GE.AND P1, PT, R209, R214, PT ;  /* 0x000000d6d100720c */ /* 0x000fe40003f26270 */
[----:B------:R-:W-:Y:S02]  /*5c20*/  IADD3 R213, PT, PT, R213, 0x100, RZ ;  /* 0x00000100d5d57810 */ /* 0x000fe40007ffe0ff */
[----:B------:R-:W-:Y:S02]  /*5c30*/  IADD3 R212, PT, PT, R212, 0x400, RZ ;  /* 0x00000400d4d47810 */ /* 0x000fe40007ffe0ff */
[----:B------:R-:W-:-:S02]  /*5c40*/  IADD3 R11, PT, PT, R11, 0x100, RZ ;  /* 0x000001000b0b7810 */ /* 0x000fc40007ffe0ff */
[----:B------:R-:W-:-:S05]  /*5c50*/  IADD3.X R9, PT, PT, RZ, R9, RZ, P2, !PT ;  /* 0x00000009ff097210 */ /* 0x000fca00017fe4ff */
[----:B------:R-:W-:Y:S05]  /*5c60*/  @!P1 BRA `(.L_x_494) ;  /* 0xffffffc800909947 */ /* 0x000fea000383ffff */
.L_x_459:
[----:B0-----:R-:W-:Y:S05]  /*5c70*/  BSYNC.RECONVERGENT B0 ;  /* 0x0000000000007941 */ /* 0x001fea0003800200 */
.L_x_458:
[----:B------:R-:W0:Y:S01]  /*5c80*/  SHFL.BFLY PT, R7, R0, 0x10, 0x1f ;  /* 0x0e001f0000077f89 */ /* 0x000e2200000e0000 */
[----:B-----5:R-:W-:Y:S01]  /*5c90*/  MOV R17, 0x400 ;  /* 0x0000040000117802 */ /* 0x020fe20000000f00 */
[----:B------:R-:W-:Y:S01]  /*5ca0*/  BSSY.RECONVERGENT B0, `(.L_x_495) ;  /* 0x0000168000007945 */ /* 0x000fe20003800200 */
[----:B------:R-:W-:Y:S01]  /*5cb0*/  HFMA2 R14, -RZ, RZ, 0, 0 ;  /* 0x00000000ff0e7431 */ /* 0x000fe200000001ff */
[----:B------:R-:W1:Y:S01]  /*5cc0*/  S2R R22, SR_CgaCtaId ;  /* 0x0000000000167919 */ /* 0x000e620000008800 */
[----:B0-----:R-:W-:-:S05]  /*5cd0*/  FMNMX.FTZ R7, R7, R0, !PT ;  /* 0x0000000007077209 */ /* 0x001fca0007810000 */
[----:B------:R-:W0:Y:S02]  /*5ce0*/  SHFL.BFLY PT, R6, R7, 0x8, 0x1f ;  /* 0x0d001f0007067f89 */ /* 0x000e2400000e0000 */
[----:B0-----:R-:W-:Y:S02]  /*5cf0*/  FMNMX.FTZ R9, R7, R6, !PT ;  /* 0x0000000607097209 */ /* 0x001fe40007810000 */
[----:B-1----:R-:W-:-:S03]  /*5d00*/  LEA R7, R22, R17, 0x18 ;  /* 0x0000001116077211 */ /* 0x002fc600078ec0ff */
[----:B------:R-:W0:Y:S02]  /*5d10*/  SHFL.BFLY PT, R6, R9, 0x4, 0x1f ;  /* 0x0c801f0009067f89 */ /* 0x000e2400000e0000 */
[----:B0-----:R-:W-:Y:S02]  /*5d20*/  FMNMX.FTZ R10, R9, R6, !PT ;  /* 0x00000006090a7209 */ /* 0x001fe40007810000 */
[----:B------:R-:W0:Y:S03]  /*5d30*/  S2R R6, SR_TID.X ;  /* 0x0000000000067919 */ /* 0x000e260000002100 */
[----:B------:R-:W1:Y:S02]  /*5d40*/  SHFL.BFLY PT, R11, R10, 0x2, 0x1f ;  /* 0x0c401f000a0b7f89 */ /* 0x000e6400000e0000 */
[----:B-1----:R-:W-:Y:S02]  /*5d50*/  FMNMX.FTZ R11, R10, R11, !PT ;  /* 0x0000000b0a0b7209 */ /* 0x002fe40007810000 */
[----:B------:R-:W-:-:S02]  /*5d60*/  MOV R10, 0xff7fffff ;  /* 0xff7fffff000a7802 */ /* 0x000fc40000000f00 */
[C---:B0-----:R-:W-:Y:S01]  /*5d70*/  LOP3.LUT P0, R8, R6.reuse, 0x1f, RZ, 0xc0, !PT ;  /* 0x0000001f06087812 */ /* 0x041fe2000780c0ff */
[----:B------:R-:W0:Y:S01]  /*5d80*/  SHFL.BFLY PT, R12, R11, 0x1, 0x1f ;  /* 0x0c201f000b0c7f89 */ /* 0x000e2200000e0000 */
[-C--:B------:R-:W-:Y:S02]  /*5d90*/  LEA.HI R0, R6, R7.reuse, RZ, 0x1d ;  /* 0x0000000706007211 */ /* 0x080fe400078fe8ff */
[C---:B------:R-:W-:Y:S02]  /*5da0*/  ISETP.GT.U32.AND P1, PT, R8.reuse, 0x7, PT ;  /* 0x000000070800780c */ /* 0x040fe40003f24070 */
[----:B------:R-:W-:Y:S02]  /*5db0*/  LEA R9, R8, R7, 0x2 ;  /* 0x0000000708097211 */ /* 0x000fe400078e10ff */
[----:B0-----:R-:W-:-:S05]  /*5dc0*/  FMNMX.FTZ R15, R11, R12, !PT ;  /* 0x0000000c0b0f7209 */ /* 0x001fca0007810000 */
[----:B------:R-:W-:Y:S01]  /*5dd0*/  @!P0 STS [R0], R15 ;  /* 0x0000000f00008388 */ /* 0x000fe20000000800 */
[----:B------:R-:W-:Y:S06]  /*5de0*/  BAR.SYNC.DEFER_BLOCKING 0x0 ;  /* 0x0000000000007b1d */ /* 0x000fec0000010000 */
[----:B------:R-:W0:Y:S04]  /*5df0*/  @!P1 LDS R10, [R9] ;  /* 0x00000000090a9984 */ /* 0x000e280000000800 */
[----:B0-----:R-:W0:Y:S02]  /*5e00*/  SHFL.BFLY PT, R7, R10, 0x4, 0x1f ;  /* 0x0c801f000a077f89 */ /* 0x001e2400000e0000 */
[----:B0-----:R-:W-:-:S05]  /*5e10*/  FMNMX.FTZ R11, R7, R10, !PT ;  /* 0x0000000a070b7209 */ /* 0x001fca0007810000 */
[----:B------:R-:W0:Y:S02]  /*5e20*/  SHFL.BFLY PT, R12, R11, 0x2, 0x1f ;  /* 0x0c401f000b0c7f89 */ /* 0x000e2400000e0000 */
[----:B0-----:R-:W-:-:S05]  /*5e30*/  FMNMX.FTZ R12, R11, R12, !PT ;  /* 0x0000000c0b0c7209 */ /* 0x001fca0007810000 */
[----:B------:R-:W0:Y:S02]  /*5e40*/  SHFL.BFLY PT, R7, R12, 0x1, 0x1f ;  /* 0x0c201f000c077f89 */ /* 0x000e2400000e0000 */
[----:B0-----:R-:W-:Y:S02]  /*5e50*/  FMNMX.FTZ R13, R12, R7, !PT ;  /* 0x000000070c0d7209 */ /* 0x001fe40007810000 */
[----:B------:R-:W-:-:S03]  /*5e60*/  IADD3 R7, PT, PT, R6, R5, RZ ;  /* 0x0000000506077210 */ /* 0x000fc60007ffe0ff */
[----:B------:R0:W1:Y:S01]  /*5e70*/  SHFL.IDX PT, R42, R13, RZ, 0x1f ;  /* 0x00001fff0d2a7589 */ /* 0x00006200000e0000 */
[----:B------:R-:W-:-:S13]  /*5e80*/  ISETP.GE.AND P0, PT, R7, R16, PT ;  /* 0x000000100700720c */ /* 0x000fda0003f06270 */
[----:B0-----:R-:W-:Y:S05]  /*5e90*/  @P0 BRA `(.L_x_496) ;  /* 0x0000001400200947 */ /* 0x001fea0003800000 */
[----:B------:R-:W0:Y:S02]  /*5ea0*/  LDC.64 R10, c[0x0][0x420] ;  /* 0x00010800ff0a7b82 */ /* 0x000e240000000a00 */
[----:B0-----:R-:W-:-:S04]  /*5eb0*/  ISETP.NE.U32.AND P0, PT, R10, RZ, PT ;  /* 0x000000ff0a00720c */ /* 0x001fc80003f05070 */
[----:B------:R-:W-:-:S13]  /*5ec0*/  ISETP.NE.AND.EX P0, PT, R11, RZ, PT, P0 ;  /* 0x000000ff0b00720c */ /* 0x000fda0003f05300 */
[----:B------:R-:W-:Y:S05]  /*5ed0*/  @P0 BRA `(.L_x_497) ;  /* 0x0000000c008c0947 */ /* 0x000fea0003800000 */
[----:B------:R-:W-:Y:S01]  /*5ee0*/  VIADDMNMX R10, R7, 0x100, R16, !PT ;  /* 0x00000100070a7846 */ /* 0x000fe20007800110 */
[----:B------:R-:W-:Y:S01]  /*5ef0*/  BSSY.RECONVERGENT B1, `(.L_x_498) ;  /* 0x000001c000017945 */ /* 0x000fe20003800200 */
[----:B------:R-:W-:Y:S02]  /*5f00*/  LOP3.LUT R3, RZ, R6, RZ, 0x33, !PT ;  /* 0x00000006ff037212 */ /* 0x000fe400078e33ff */
[----:B------:R-:W-:Y:S02]  /*5f10*/  MOV R14, RZ ;  /* 0x000000ff000e7202 */ /* 0x000fe40000000f00 */
[----:B------:R-:W-:-:S04]  /*5f20*/  IADD3 R10, PT, PT, -R5, R10, R3 ;  /* 0x0000000a050a7210 */ /* 0x000fc80007ffe103 */
[C---:B------:R-:W-:Y:S02]  /*5f30*/  LOP3.LUT R3, R10.reuse, 0x300, RZ, 0xc0, !PT ;  /* 0x000003000a037812 */ /* 0x040fe400078ec0ff */
[----:B------:R-:W-:Y:S02]  /*5f40*/  ISETP.GE.U32.AND P1, PT, R10, 0x300, PT ;  /* 0x000003000a00780c */ /* 0x000fe40003f26070 */
[----:B------:R-:W-:Y:S02]  /*5f50*/  ISETP.NE.AND P0, PT, R3, 0x300, PT ;  /* 0x000003000300780c */ /* 0x000fe40003f05270 */
[----:B------:R-:W-:-:S11]  /*5f60*/  MOV R3, R7 ;  /* 0x0000000700037202 */ /* 0x000fd60000000f00 */
[----:B------:R-:W-:Y:S05]  /*5f70*/  @!P0 BRA `(.L_x_499) ;  /* 0x00000000004c8947 */ /* 0x000fea0003800000 */
[----:B------:R-:W-:Y:S01]  /*5f80*/  IADD3 R11, PT, PT, R17, 0x240, RZ ;  /* 0x00000240110b7810 */ /* 0x000fe20007ffe0ff */
[----:B------:R-:W-:Y:S01]  /*5f90*/  HFMA2 R14, -RZ, RZ, 0, 0 ;  /* 0x00000000ff0e7431 */ /* 0x000fe200000001ff */
[----:B------:R-:W-:Y:S02]  /*5fa0*/  LEA.HI R3, R10, 0x1, RZ, 0x18 ;  /* 0x000000010a037811 */ /* 0x000fe400078fc0ff */
[----:B------:R-:W-:Y:S02]  /*5fb0*/  LEA R11, R22, R11, 0x18 ;  /* 0x0000000b160b7211 */ /* 0x000fe400078ec0ff */
[----:B------:R-:W-:Y:S02]  /*5fc0*/  LOP3.LUT R10, R3, 0x3, RZ, 0xc0, !PT ;  /* 0x00000003030a7812 */ /* 0x000fe400078ec0ff */
[----:B------:R-:W-:Y:S02]  /*5fd0*/  MOV R3, R7 ;  /* 0x0000000700037202 */ /* 0x000fe40000000f00 */
[----:B------:R-:W-:-:S02]  /*5fe0*/  LEA R11, R6, R11, 0x2 ;  /* 0x0000000b060b7211 */ /* 0x000fc400078e10ff */
[----:B------:R-:W-:-:S07]  /*5ff0*/  IADD3 R10, PT, PT, -R10, RZ, RZ ;  /* 0x000000ff0a0a7210 */ /* 0x000fce0007ffe1ff */
.L_x_500:
[----:B------:R-:W1:Y:S01]  /*6000*/  LDS R12, [R11] ;  /* 0x000000000b0c7984 */ /* 0x000e620000000800 */
[----:B------:R-:W-:Y:S02]  /*6010*/  IADD3 R10, PT, PT, R10, 0x1, RZ ;  /* 0x000000010a0a7810 */ /* 0x000fe40007ffe0ff */
[----:B------:R-:W-:Y:S02]  /*6020*/  IADD3 R3, PT, PT, R3, 0x100, RZ ;  /* 0x0000010003037810 */ /* 0x000fe40007ffe0ff */
        /* <DEDUP_REMOVED lines=8> */
.L_x_499:
[----:B------:R-:W-:Y:S05]  /*60b0*/  BSYNC.RECONVERGENT B1 ;  /* 0x0000000000017941 */ /* 0x000fea0003800200 */
.L_x_498:
[----:B------:R-:W-:Y:S05]  /*60c0*/  @!P1 BRA `(.L_x_496) ;  /* 0x0000001000949947 */ /* 0x000fea0003800000 */
[----:B------:R-:W-:Y:S01]  /*60d0*/  IADD3 R11, PT, PT, R16, -R3, RZ ;  /* 0x80000003100b7210 */ /* 0x000fe20007ffe0ff */
[----:B------:R-:W-:Y:S01]  /*60e0*/  BSSY.RECONVERGENT B1, `(.L_x_501) ;  /* 0x000006f000017945 */ /* 0x000fe20003800200 */
[----:B------:R-:W-:Y:S02]  /*60f0*/  IADD3 R17, PT, PT, R17, 0x240, RZ ;  /* 0x0000024011117810 */ /* 0x000fe40007ffe0ff */
[----:B------:R-:W-:Y:S02]  /*6100*/  ISETP.GT.AND P1, PT, R11, 0xc00, PT ;  /* 0x00000c000b00780c */ /* 0x000fe40003f24270 */
[----:B------:R-:W-:Y:S02]  /*6110*/  SHF.L.U32 R10, R5, 0x2, RZ ;  /* 0x00000002050a7819 */ /* 0x000fe400000006ff */
[----:B------:R-:W-:Y:S02]  /*6120*/  LEA R17, R22, R17, 0x18 ;  /* 0x0000001116117211 */ /* 0x000fe400078ec0ff */
[----:B------:R-:W-:-:S02]  /*6130*/  LEA R10, R3, -R10, 0x2 ;  /* 0x8000000a030a7211 */ /* 0x000fc400078e10ff */
[----:B------:R-:W-:Y:S02]  /*6140*/  PLOP3.LUT P0, PT, PT, PT, PT, 0x80, 0x8 ;  /* 0x000000000008781c */ /* 0x000fe40003f0f070 */
[----:B------:R-:W-:-:S03]  /*6150*/  IADD3 R10, PT, PT, R10, 0x800, R17 ;  /* 0x000008000a0a7810 */ /* 0x000fc60007ffe011 */
[----:B------:R-:W-:Y:S08]  /*6160*/  @!P1 BRA `(.L_x_502) ;  /* 0x0000000400989947 */ /* 0x000ff00003800000 */
[----:B------:R-:W-:Y:S02]  /*6170*/  PLOP3.LUT P0, PT, PT, PT, PT, 0x8, 0x80 ;  /* 0x000000000080781c */ /* 0x000fe40003f0e170 */
[----:B------:R-:W-:-:S11]  /*6180*/  IADD3 R40, PT, PT, R16, -0xc00, RZ ;  /* 0xfffff40010287810 */ /* 0x000fd60007ffe0ff */
.L_x_503:
[----:B------:R-:W1:Y:S01]  /*6190*/  LDS R11, [R10+-0x800] ;  /* 0xfff800000a0b7984 */ /* 0x000e620000000800 */
[----:B------:R-:W-:-:S03]  /*61a0*/  IADD3 R3, PT, PT, R3, 0x1000, RZ ;  /* 0x0000100003037810 */ /* 0x000fc60007ffe0ff */
[----:B------:R-:W0:Y:S01]  /*61b0*/  LDS R12, [R10+-0x400] ;  /* 0xfffc00000a0c7984 */ /* 0x000e220000000800 */
[----:B------:R-:W-:-:S03]  /*61c0*/  ISETP.GE.AND P1, PT, R3, R40, PT ;  /* 0x000000280300720c */ /* 0x000fc60003f26270 */
[----:B------:R-:W2:Y:S04]  /*61d0*/  LDS R13, [R10] ;  /* 0x000000000a0d7984 */ /* 0x000ea80000000800 */
[----:B------:R-:W3:Y:S04]  /*61e0*/  LDS R20, [R10+0x800] ;  /* 0x000800000a147984 */ /* 0x000ee80000000800 */
[----:B------:R-:W4:Y:S04]  /*61f0*/  LDS R17, [R10+0x400] ;  /* 0x000400000a117984 */ /* 0x000f280000000800 */
[----:B------:R-:W-:Y:S04]  /*6200*/  LDS R21, [R10+0xc00] ;  /* 0x000c00000a157984 */ /* 0x000fe80000000800 */
[----:B------:R-:W5:Y:S04]  /*6210*/  LDS R22, [R10+0x1000] ;  /* 0x001000000a167984 */ /* 0x000f680000000800 */
[----:B------:R-:W5:Y:S04]  /*6220*/  LDS R24, [R10+0x1400] ;  /* 0x001400000a187984 */ /* 0x000f680000000800 */
[----:B------:R-:W5:Y:S04]  /*6230*/  LDS R26, [R10+0x1800] ;  /* 0x001800000a1a7984 */ /* 0x000f680000000800 */
[----:B------:R-:W5:Y:S01]  /*6240*/  LDS R28, [R10+0x1c00] ;  /* 0x001c00000a1c7984 */ /* 0x000f620000000800 */
[----:B-1----:R-:W-:-:S03]  /*6250*/  FADD.FTZ R11, -R42, R11 ;  /* 0x0000000b2a0b7221 */ /* 0x002fc60000010100 */
[----:B------:R-:W1:Y:S01]  /*6260*/  LDS R30, [R10+0x2000] ;  /* 0x002000000a1e7984 */ /* 0x000e620000000800 */
[----:B------:R-:W-:Y:S01]  /*6270*/  FMUL.FTZ R11, R11, 1.4426950216293334961 ;  /* 0x3fb8aa3b0b0b7820 */ /* 0x000fe20000410000 */
[C---:B0-----:R-:W-:Y:S02]  /*6280*/  FADD.FTZ R12, -R42.reuse, R12 ;  /* 0x0000000c2a0c7221 */ /* 0x041fe40000010100 */
[----:B------:R-:W0:Y:S01]  /*6290*/  LDS R32, [R10+0x2400] ;  /* 0x002400000a207984 */ /* 0x000e220000000800 */
[----:B--2---:R-:W-:Y:S01]  /*62a0*/  FADD.FTZ R15, -R42, R13 ;  /* 0x0000000d2a0f7221 */ /* 0x004fe20000010100 */
[----:B------:R-:W-:Y:S01]  /*62b0*/  FMUL.FTZ R12, R12, 1.4426950216293334961 ;  /* 0x3fb8aa3b0c0c7820 */ /* 0x000fe20000410000 */
[----:B------:R-:W2:Y:S01]  /*62c0*/  MUFU.EX2 R11, R11 ;  /* 0x0000000b000b7308 */ /* 0x000ea20000000800 */
[----:B------:R-:W0:Y:S01]  /*62d0*/  LDS R34, [R10+0x2800] ;  /* 0x002800000a227984 */ /* 0x000e220000000800 */
[----:B---3--:R-:W-:Y:S01]  /*62e0*/  FADD.FTZ R20, -R42, R20 ;  /* 0x000000142a147221 */ /* 0x008fe20000010100 */
[----:B------:R-:W-:-:S02]  /*62f0*/  FMUL.FTZ R15, R15, 1.4426950216293334961 ;  /* 0x3fb8aa3b0f0f7820 */ /* 0x000fc40000410000 */
[----:B------:R-:W3:Y:S01]  /*6300*/  LDS R36, [R10+0x2c00] ;  /* 0x002c00000a247984 */ /* 0x000ee20000000800 */
[----:B----4-:R-:W-:Y:S01]  /*6310*/  FADD.FTZ R17, -R42, R17 ;  /* 0x000000112a117221 */ /* 0x010fe20000010100 */
[----:B------:R-:W-:Y:S01]  /*6320*/  FMUL.FTZ R20, R20, 1.4426950216293334961 ;  /* 0x3fb8aa3b14147820 */ /* 0x000fe20000410000 */
[----:B------:R4:W2:Y:S01]  /*6330*/  MUFU.EX2 R13, R12 ;  /* 0x0000000c000d7308 */ /* 0x0008a20000000800 */
[----:B------:R-:W3:Y:S01]  /*6340*/  LDS R38, [R10+0x3000] ;  /* 0x003000000a267984 */ /* 0x000ee20000000800 */
[----:B------:R-:W-:Y:S01]  /*6350*/  FMUL.FTZ R17, R17, 1.4426950216293334961 ;  /* 0x3fb8aa3b11117820 */ /* 0x000fe20000410000 */
[----:B-----5:R-:W-:-:S05]  /*6360*/  FADD.FTZ R22, -R42, R22 ;  /* 0x000000162a167221 */ /* 0x020fca0000010100 */
[----:B------:R-:W5:Y:S01]  /*6370*/  MUFU.EX2 R15, R15 ;  /* 0x0000000f000f7308 */ /* 0x000f620000000800 */
[----:B----4-:R-:W-:Y:S01]  /*6380*/  FADD.FTZ R12, -R42, R21 ;  /* 0x000000152a0c7221 */ /* 0x010fe20000010100 */
[----:B--2---:R-:W-:Y:S01]  /*6390*/  FADD.FTZ R14, R11, R14 ;  /* 0x0000000e0b0e7221 */ /* 0x004fe20000010000 */
[----:B------:R-:W-:Y:S01]  /*63a0*/  FMUL.FTZ R22, R22, 1.4426950216293334961 ;  /* 0x3fb8aa3b16167820 */ /* 0x000fe20000410000 */
[----:B------:R-:W-:Y:S01]  /*63b0*/  FADD.FTZ R24, -R42, R24 ;  /* 0x000000182a187221 */ /* 0x000fe20000010100 */
[----:B------:R-:W-:Y:S01]  /*63c0*/  FMUL.FTZ R12, R12, 1.4426950216293334961 ;  /* 0x3fb8aa3b0c0c7820 */ /* 0x000fe20000410000 */
[----:B------:R-:W-:Y:S01]  /*63d0*/  FADD.FTZ R26, -R42, R26 ;  /* 0x0000001a2a1a7221 */ /* 0x000fe20000010100 */
[----:B------:R-:W-:Y:S01]  /*63e0*/  STS [R10+-0x800], R11 ;  /* 0xfff8000b0a007388 */ /* 0x000fe20000000800 */
[----:B------:R2:W4:Y:S01]  /*63f0*/  MUFU.EX2 R21, R20 ;  /* 0x0000001400157308 */ /* 0x0005220000000800 */
[----:B------:R-:W-:Y:S01]  /*6400*/  FADD.FTZ R14, R14, R13 ;  /* 0x0000000d0e0e7221 */ /* 0x000fe20000010000 */
[----:B------:R-:W-:Y:S01]  /*6410*/  FMUL.FTZ R24, R24, 1.4426950216293334961 ;  /* 0x3fb8aa3b18187820 */ /* 0x000fe20000410000 */
[----:B------:R-:W-:Y:S01]  /*6420*/  FMUL.FTZ R26, R26, 1.4426950216293334961 ;  /* 0x3fb8aa3b1a1a7820 */ /* 0x000fe20000410000 */
[C---:B------:R-:W-:Y:S01]  /*6430*/  FADD.FTZ R28, -R42.reuse, R28 ;  /* 0x0000001c2a1c7221 */ /* 0x040fe20000010100 */
[----:B------:R-:W-:Y:S01]  /*6440*/  STS [R10+-0x400], R13 ;  /* 0xfffc000d0a007388 */ /* 0x000fe20000000800 */
[----:B-1----:R-:W-:-:S02]  /*6450*/  FADD.FTZ R30, -R42, R30 ;  /* 0x0000001e2a1e7221 */ /* 0x002fc40000010100 */
[----:B------:R-:W1:Y:S01]  /*6460*/  MUFU.EX2 R17, R17 ;  /* 0x0000001100117308 */ /* 0x000e620000000800 */
[----:B--2---:R-:W2:Y:S01]  /*6470*/  LDS R20, [R10+0x3400] ;  /* 0x003400000a147984 */ /* 0x004ea20000000800 */
[----:B-----5:R-:W-:Y:S01]  /*6480*/  FADD.FTZ R14, R14, R15 ;  /* 0x0000000f0e0e7221 */ /* 0x020fe20000010000 */
[----:B------:R-:W-:Y:S01]  /*6490*/  FMUL.FTZ R28, R28, 1.4426950216293334961 ;  /* 0x3fb8aa3b1c1c7820 */ /* 0x000fe20000410000 */
[----:B------:R-:W-:Y:S01]  /*64a0*/  FMUL.FTZ R30, R30, 1.4426950216293334961 ;  /* 0x3fb8aa3b1e1e7820 */ /* 0x000fe20000410000 */
[----:B0-----:R-:W-:Y:S01]  /*64b0*/  FADD.FTZ R32, -R42, R32 ;  /* 0x000000202a207221 */ /* 0x001fe20000010100 */
[----:B------:R-:W-:Y:S02]  /*64c0*/  STS [R10], R15 ;  /* 0x0000000f0a007388 */ /* 0x000fe40000000800 */
[----:B------:R-:W0:Y:S01]  /*64d0*/  MUFU.EX2 R23, R12 ;  /* 0x0000000c00177308 */ /* 0x000e220000000800 */
[----:B------:R-:W-:Y:S01]  /*64e0*/  FMUL.FTZ R32, R32, 1.4426950216293334961 ;  /* 0x3fb8aa3b20207820 */ /* 0x000fe20000410000 */
[C---:B------:R-:W-:Y:S01]  /*64f0*/  FADD.FTZ R34, -R42.reuse, R34 ;  /* 0x000000222a227221 */ /* 0x040fe20000010100 */
[----:B----4-:R-:W-:Y:S01]  /*6500*/  STS [R10+0x800], R21 ;  /* 0x000800150a007388 */ /* 0x010fe20000000800 */
[----:B---3--:R-:W-:-:S02]  /*6510*/  FADD.FTZ R36, -R42, R36 ;  /* 0x000000242a247221 */ /* 0x008fc40000010100 */
[----:B------:R-:W-:Y:S02]  /*6520*/  FMUL.FTZ R34, R34, 1.4426950216293334961 ;  /* 0x3fb8aa3b22227820 */ /* 0x000fe40000410000 */
[----:B------:R-:W3:Y:S01]  /*6530*/  MUFU.EX2 R25, R22 ;  /* 0x0000001600197308 */ /* 0x000ee20000000800 */
[----:B-1----:R-:W-:Y:S01]  /*6540*/  FADD.FTZ R14, R14, R17 ;  /* 0x000000110e0e7221 */ /* 0x002fe20000010000 */
[----:B------:R-:W-:Y:S01]  /*6550*/  FMUL.FTZ R36, R36, 1.4426950216293334961 ;  /* 0x3fb8aa3b24247820 */ /* 0x000fe20000410000 */
[----:B------:R-:W-:Y:S01]  /*6560*/  FADD.FTZ R38, -R42, R38 ;  /* 0x000000262a267221 */ /* 0x000fe20000010100 */
[----:B------:R-:W-:Y:S01]  /*6570*/  STS [R10+0x400], R17 ;  /* 0x000400110a007388 */ /* 0x000fe20000000800 */
[----:B------:R-:W-:Y:S02]  /*6580*/  FADD.FTZ R14, R14, R21 ;  /* 0x000000150e0e7221 */ /* 0x000fe40000010000 */
[----:B------:R-:W-:Y:S01]  /*6590*/  FMUL.FTZ R38, R38, 1.4426950216293334961 ;  /* 0x3fb8aa3b26267820 */ /* 0x000fe20000410000 */
[----:B------:R-:W1:Y:S01]  /*65a0*/  MUFU.EX2 R27, R24 ;  /* 0x00000018001b7308 */ /* 0x000e620000000800 */
[----:B0-----:R-:W-:Y:S01]  /*65b0*/  FADD.FTZ R14, R14, R23 ;  /* 0x000000170e0e7221 */ /* 0x001fe20000010000 */
[----:B------:R-:W-:Y:S06]  /*65c0*/  STS [R10+0xc00], R23 ;  /* 0x000c00170a007388 */ /* 0x000fec0000000800 */
[----:B------:R-:W0:Y:S01]  /*65d0*/  MUFU.EX2 R29, R26 ;  /* 0x0000001a001d7308 */ /* 0x000e220000000800 */
[----:B---3--:R-:W-:Y:S01]  /*65e0*/  FADD.FTZ R14, R14, R25 ;  /* 0x000000190e0e7221 */ /* 0x008fe20000010000 */
[----:B------:R-:W-:Y:S06]  /*65f0*/  STS [R10+0x1000], R25 ;  /* 0x001000190a007388 */ /* 0x000fec0000000800 */
[----:B------:R-:W3:Y:S01]  /*6600*/  MUFU.EX2 R31, R28 ;  /* 0x0000001c001f7308 */ /* 0x000ee20000000800 */
[----:B-1----:R-:W-:Y:S01]  /*6610*/  FADD.FTZ R14, R14, R27 ;  /* 0x0000001b0e0e7221 */ /* 0x002fe20000010000 */
[----:B--2---:R-:W-:Y:S01]  /*6620*/  FADD.FTZ R20, -R42, R20 ;  /* 0x000000142a147221 */ /* 0x004fe20000010100 */
[----:B------:R-:W-:Y:S03]  /*6630*/  STS [R10+0x1400], R27 ;  /* 0x0014001b0a007388 */ /* 0x000fe60000000800 */
[----:B------:R-:W-:-:S02]  /*6640*/  FMUL.FTZ R20, R20, 1.4426950216293334961 ;  /* 0x3fb8aa3b14147820 */ /* 0x000fc40000410000 */
[----:B------:R-:W1:Y:S01]  /*6650*/  MUFU.EX2 R33, R30 ;  /* 0x0000001e00217308 */ /* 0x000e620000000800 */
[----:B0-----:R-:W-:Y:S01]  /*6660*/  FADD.FTZ R14, R14, R29 ;  /* 0x0000001d0e0e7221 */ /* 0x001fe20000010000 */
[----:B------:R-:W-:Y:S06]  /*6670*/  STS [R10+0x1800], R29 ;  /* 0x0018001d0a007388 */ /* 0x000fec0000000800 */
[----:B------:R-:W0:Y:S01]  /*6680*/  MUFU.EX2 R35, R32 ;  /* 0x0000002000237308 */ /* 0x000e220000000800 */
[----:B---3--:R-:W-:Y:S01]  /*6690*/  FADD.FTZ R14, R14, R31 ;  /* 0x0000001f0e0e7221 */ /* 0x008fe20000010000 */
[----:B------:R-:W-:Y:S06]  /*66a0*/  STS [R10+0x1c00], R31 ;  /* 0x001c001f0a007388 */ /* 0x000fec0000000800 */
[----:B------:R-:W2:Y:S01]  /*66b0*/  MUFU.EX2 R37, R34 ;  /* 0x0000002200257308 */ /* 0x000ea20000000800 */
[----:B-1----:R-:W-:Y:S01]  /*66c0*/  FADD.FTZ R14, R14, R33 ;  /* 0x000000210e0e7221 */ /* 0x002fe20000010000 */
[----:B------:R-:W-:Y:S06]  /*66d0*/  STS [R10+0x2000], R33 ;  /* 0x002000210a007388 */ /* 0x000fec0000000800 */
[----:B------:R-:W1:Y:S01]  /*66e0*/  MUFU.EX2 R39, R36 ;  /* 0x0000002400277308 */ /* 0x000e620000000800 */
[----:B0-----:R-:W-:Y:S01]  /*66f0*/  FADD.FTZ R14, R14, R35 ;  /* 0x000000230e0e7221 */ /* 0x001fe20000010000 */
[----:B------:R-:W-:Y:S06]  /*6700*/  STS [R10+0x2400], R35 ;  /* 0x002400230a007388 */ /* 0x000fec0000000800 */
[----:B------:R-:W0:Y:S01]  /*6710*/  MUFU.EX2 R41, R38 ;  /* 0x0000002600297308 */ /* 0x000e220000000800 */
[----:B--2---:R-:W-:Y:S01]  /*6720*/  FADD.FTZ R14, R14, R37 ;  /* 0x000000250e0e7221 */ /* 0x004fe20000010000 */
[----:B------:R-:W-:Y:S06]  /*6730*/  STS [R10+0x2800], R37 ;  /* 0x002800250a007388 */ /* 0x000fec0000000800 */
[----:B------:R-:W2:Y:S01]  /*6740*/  MUFU.EX2 R43, R20 ;  /* 0x00000014002b7308 */ /* 0x000ea20000000800 */
[----:B-1----:R-:W-:Y:S01]  /*6750*/  FADD.FTZ R14, R14, R39 ;  /* 0x000000270e0e7221 */ /* 0x002fe20000010000 */
[----:B------:R-:W-:Y:S03]  /*6760*/  STS [R10+0x2c00], R39 ;  /* 0x002c00270a007388 */ /* 0x000fe60000000800 */
[----:B0-----:R-:W-:Y:S01]  /*6770*/  FADD.FTZ R14, R14, R41 ;  /* 0x000000290e0e7221 */ /* 0x001fe20000010000 */
[----:B------:R-:W-:Y:S04]  /*6780*/  STS [R10+0x3000], R41 ;  /* 0x003000290a007388 */ /* 0x000fe80000000800 */
[----:B--2---:R0:W-:Y:S01]  /*6790*/  STS [R10+0x3400], R43 ;  /* 0x0034002b0a007388 */ /* 0x0041e20000000800 */
[----:B------:R-:W-:Y:S01]  /*67a0*/  FADD.FTZ R14, R14, R43 ;  /* 0x0000002b0e0e7221 */ /* 0x000fe20000010000 */
[----:B0-----:R-:W-:Y:S01]  /*67b0*/  IADD3 R10, PT, PT, R10, 0x4000, RZ ;  /* 0x000040000a0a7810 */ /* 0x001fe20007ffe0ff */
[----:B------:R-:W-:Y:S06]  /*67c0*/  @!P1 BRA `(.L_x_503) ;  /* 0xfffffff800709947 */ /* 0x000fec000383ffff */
.L_x_502:
[----:B------:R-:W-:Y:S05]  /*67d0*/  BSYNC.RECONVERGENT B1 ;  /* 0x0000000000017941 */ /* 0x000fea0003800200 */
.L_x_501:
[----:B------:R-:W-:Y:S01]  /*67e0*/  IADD3 R11, PT, PT, R16, -R3, RZ ;  /* 0x80000003100b7210 */ /* 0x000fe20007ffe0ff */
[----:B------:R-:W-:Y:S03]  /*67f0*/  BSSY.RECONVERGENT B1, `(.L_x_504) ;  /* 0x0000036000017945 */ /* 0x000fe60003800200 */
[----:B------:R-:W-:-:S13]  /*6800*/  ISETP.GT.AND P1, PT, R11, 0x400, PT ;  /* 0x000004000b00780c */ /* 0x000fda0003f24270 */
[----:B------:R-:W-:Y:S05]  /*6810*/  @!P1 BRA `(.L_x_505) ;  /* 0x0000000000cc9947 */ /* 0x000fea0003800000 */
[----:B------:R-:W1:Y:S01]  /*6820*/  LDS R11, [R10+-0x800] ;  /* 0xfff800000a0b7984 */ /* 0x000e620000000800 */
[----:B------:R-:W-:Y:S02]  /*6830*/  PLOP3.LUT P0, PT, PT, PT, PT, 0x8, 0x80 ;  /* 0x000000000080781c */ /* 0x000fe40003f0e170 */
[----:B------:R-:W-:Y:S01]  /*6840*/  IADD3 R3, PT, PT, R3, 0x800, RZ ;  /* 0x0000080003037810 */ /* 0x000fe20007ffe0ff */
[----:B------:R-:W0:Y:S04]  /*6850*/  LDS R12, [R10+-0x400] ;  /* 0xfffc00000a0c7984 */ /* 0x000e280000000800 */
[----:B------:R-:W2:Y:S04]  /*6860*/  LDS R13, [R10] ;  /* 0x000000000a0d7984 */ /* 0x000ea80000000800 */
[----:B------:R-:W3:Y:S04]  /*6870*/  LDS R17, [R10+0x400] ;  /* 0x000400000a117984 */ /* 0x000ee80000000800 */
[----:B------:R-:W4:Y:S04]  /*6880*/  LDS R20, [R10+0x800] ;  /* 0x000800000a147984 */ /* 0x000f280000000800 */
[----:B------:R-:W5:Y:S04]  /*6890*/  LDS R21, [R10+0xc00] ;  /* 0x000c00000a157984 */ /* 0x000f680000000800 */
[----:B------:R-:W5:Y:S04]  /*68a0*/  LDS R23, [R10+0x1000] ;  /* 0x001000000a177984 */ /* 0x000f680000000800 */
[----:B------:R-:W5:Y:S01]  /*68b0*/  LDS R24, [R10+0x1400] ;  /* 0x001400000a187984 */ /* 0x000f620000000800 */
        /* <DEDUP_REMOVED lines=10> */
[----:B------:R1:W2:Y:S01]  /*6960*/  MUFU.EX2 R13, R12 ;  /* 0x0000000c000d7308 */ /* 0x0002a20000000800 */
[----:B------:R-:W-:Y:S01]  /*6970*/  FMUL.FTZ R20, R20, 1.4426950216293334961 ;  /* 0x3fb8aa3b14147820 */ /* 0x000fe20000410000 */
[----:B-----5:R-:W-:-:S04]  /*6980*/  FADD.FTZ R22, -R42, R21 ;  /* 0x000000152a167221 */ /* 0x020fc80000010100 */
[----:B------:R-:W-:Y:S02]  /*6990*/  FMUL.FTZ R22, R22, 1.4426950216293334961 ;  /* 0x3fb8aa3b16167820 */ /* 0x000fe40000410000 */
[----:B------:R-:W3:Y:S01]  /*69a0*/  MUFU.EX2 R15, R15 ;  /* 0x0000000f000f7308 */ /* 0x000ee20000000800 */
[----:B-1----:R-:W-:Y:S01]  /*69b0*/  FADD.FTZ R12, -R42, R23 ;  /* 0x000000172a0c7221 */ /* 0x002fe20000010100 */
[----:B0-----:R-:W-:Y:S01]  /*69c0*/  FADD.FTZ R14, R14, R11 ;  /* 0x0000000b0e0e7221 */ /* 0x001fe20000010000 */
[----:B------:R-:W-:Y:S01]  /*69d0*/  FADD.FTZ R24, -R42, R24 ;  /* 0x000000182a187221 */ /* 0x000fe20000010100 */
[----:B------:R-:W-:Y:S01]  /*69e0*/  STS [R10+-0x800], R11 ;  /* 0xfff8000b0a007388 */ /* 0x000fe20000000800 */
[----:B------:R-:W-:Y:S02]  /*69f0*/  FMUL.FTZ R12, R12, 1.4426950216293334961 ;  /* 0x3fb8aa3b0c0c7820 */ /* 0x000fe40000410000 */
[----:B------:R-:W-:Y:S01]  /*6a00*/  FMUL.FTZ R24, R24, 1.4426950216293334961 ;  /* 0x3fb8aa3b18187820 */ /* 0x000fe20000410000 */
[----:B------:R-:W0:Y:S01]  /*6a10*/  MUFU.EX2 R17, R17 ;  /* 0x0000001100117308 */ /* 0x000e220000000800 */
[----:B--2---:R-:W-:Y:S01]  /*6a20*/  FADD.FTZ R14, R14, R13 ;  /* 0x0000000d0e0e7221 */ /* 0x004fe20000010000 */
[----:B------:R-:W-:Y:S06]  /*6a30*/  STS [R10+-0x400], R13 ;  /* 0xfffc000d0a007388 */ /* 0x000fec0000000800 */
[----:B------:R-:W1:Y:S01]  /*6a40*/  MUFU.EX2 R21, R20 ;  /* 0x0000001400157308 */ /* 0x000e620000000800 */
[----:B---3--:R-:W-:Y:S01]  /*6a50*/  FADD.FTZ R14, R14, R15 ;  /* 0x0000000f0e0e7221 */ /* 0x008fe20000010000 */
        /* <DEDUP_REMOVED lines=15> */
.L_x_505:
[----:B------:R-:W-:Y:S05]  /*6b50*/  BSYNC.RECONVERGENT B1 ;  /* 0x0000000000017941 */ /* 0x000fea0003800200 */
.L_x_504:
[----:B------:R-:W-:-:S13]  /*6b60*/  ISETP.LT.OR P0, PT, R3, R16, P0 ;  /* 0x000000100300720c */ /* 0x000fda0000701670 */
[----:B------:R-:W-:Y:S05]  /*6b70*/  @!P0 BRA `(.L_x_496) ;  /* 0x0000000400e88947 */ /* 0x000fea0003800000 */
[----:B------:R-:W1:Y:S04]  /*6b80*/  LDS R3, [R10+-0x800] ;  /* 0xfff800000a037984 */ /* 0x000e680000000800 */
[----:B------:R-:W0:Y:S04]  /*6b90*/  LDS R11, [R10+-0x400] ;  /* 0xfffc00000a0b7984 */ /* 0x000e280000000800 */
[----:B------:R-:W2:Y:S04]  /*6ba0*/  LDS R13, [R10+0x400] ;  /* 0x000400000a0d7984 */ /* 0x000ea80000000800 */
[----:B------:R-:W3:Y:S01]  /*6bb0*/  LDS R12, [R10] ;  /* 0x000000000a0c7984 */ /* 0x000ee20000000800 */
[C---:B-1----:R-:W-:Y:S01]  /*6bc0*/  FADD.FTZ R3, -R42.reuse, R3 ;  /* 0x000000032a037221 */ /* 0x042fe20000010100 */
[----:B0-----:R-:W-:-:S03]  /*6bd0*/  FADD.FTZ R11, -R42, R11 ;  /* 0x0000000b2a0b7221 */ /* 0x001fc60000010100 */
        /* <DEDUP_REMOVED lines=11> */
[----:B------:R-:W3:Y:S01]  /*6c90*/  MUFU.EX2 R15, R15 ;  /* 0x0000000f000f7308 */ /* 0x000ee20000000800 */
[----:B-1----:R0:W-:Y:S01]  /*6ca0*/  STS [R10+-0x400], R11 ;  /* 0xfffc000b0a007388 */ /* 0x0021e20000000800 */
[----:B------:R-:W-:-:S03]  /*6cb0*/  FADD.FTZ R14, R14, R11 ;  /* 0x0000000b0e0e7221 */ /* 0x000fc60000010000 */
[----:B--2---:R0:W-:Y:S01]  /*6cc0*/  STS [R10], R13 ;  /* 0x0000000d0a007388 */ /* 0x0041e20000000800 */
[----:B------:R-:W-:-:S03]  /*6cd0*/  FADD.FTZ R14, R14, R13 ;  /* 0x0000000d0e0e7221 */ /* 0x000fc60000010000 */
[----:B---3--:R0:W-:Y:S01]  /*6ce0*/  STS [R10+0x400], R15 ;  /* 0x0004000f0a007388 */ /* 0x0081e20000000800 */
[----:B------:R-:W-:Y:S01]  /*6cf0*/  FADD.FTZ R14, R14, R15 ;  /* 0x0000000f0e0e7221 */ /* 0x000fe20000010000 */
[----:B------:R-:W-:Y:S06]  /*6d00*/  BRA `(.L_x_496) ;  /* 0x0000000400847947 */ /* 0x000fec0003800000 */
.L_x_497:
[----:B------:R-:W0:Y:S01]  /*6d10*/  S2UR UR4, SR_CTAID.Y ;  /* 0x00000000000479c3 */ /* 0x000e220000002600 */
[----:B------:R-:W-:Y:S01]  /*6d20*/  VIADDMNMX R12, R7, 0x100, R16, !PT ;  /* 0x00000100070c7846 */ /* 0x000fe20007800110 */
[----:B------:R-:W-:Y:S01]  /*6d30*/  BSSY.RECONVERGENT B1, `(.L_x_506) ;  /* 0x0000026000017945 */ /* 0x000fe20003800200 */
[----:B------:R-:W-:Y:S01]  /*6d40*/  LOP3.LUT R13, RZ, R6, RZ, 0x33, !PT ;  /* 0x00000006ff0d7212 */ /* 0x000fe200078e33ff */
[----:B------:R-:W-:-:S03]  /*6d50*/  HFMA2 R14, -RZ, RZ, 0, 0 ;  /* 0x00000000ff0e7431 */ /* 0x000fc600000001ff */
[----:B------:R-:W-:-:S04]  /*6d60*/  IADD3 R12, PT, PT, -R5, R12, R13 ;  /* 0x0000000c050c7210 */ /* 0x000fc80007ffe10d */
[C---:B------:R-:W-:Y:S02]  /*6d70*/  LOP3.LUT R13, R12.reuse, 0x300, RZ, 0xc0, !PT ;  /* 0x000003000c0d7812 */ /* 0x040fe400078ec0ff */
[----:B------:R-:W-:Y:S02]  /*6d80*/  ISETP.GE.U32.AND P0, PT, R12, 0x300, PT ;  /* 0x000003000c00780c */ /* 0x000fe40003f06070 */
[----:B------:R-:W-:Y:S01]  /*6d90*/  ISETP.NE.AND P1, PT, R13, 0x300, PT ;  /* 0x000003000d00780c */ /* 0x000fe20003f25270 */
[----:B0-----:R-:W-:Y:S01]  /*6da0*/  IMAD R24, R3, UR4, RZ ;  /* 0x0000000403187c24 */ /* 0x001fe2000f8e02ff */
[----:B------:R-:W-:-:S04]  /*6db0*/  MOV R3, R7 ;  /* 0x0000000700037202 */ /* 0x000fc80000000f00 */
[----:B------:R-:W-:-:S07]  /*6dc0*/  SHF.R.S32.HI R26, RZ, 0x1f, R24 ;  /* 0x0000001fff1a7819 */ /* 0x000fce0000011418 */
[----:B------:R-:W-:Y:S05]  /*6dd0*/  @!P1 BRA `(.L_x_507) ;  /* 0x00000000006c9947 */ /* 0x000fea0003800000 */
[----:B------:R-:W-:Y:S02]  /*6de0*/  IADD3 R17, PT, PT, R17, 0x240, RZ ;  /* 0x0000024011117810 */ /* 0x000fe40007ffe0ff */
[----:B------:R-:W-:Y:S02]  /*6df0*/  LEA.HI R3, R12, 0x1, RZ, 0x18 ;  /* 0x000000010c037811 */ /* 0x000fe400078fc0ff */
[----:B------:R-:W-:Y:S02]  /*6e00*/  IADD3 R20, P1, P2, R24, R10, R7 ;  /* 0x0000000a18147210 */ /* 0x000fe40007a3e007 */
[----:B------:R-:W-:Y:S02]  /*6e10*/  LEA R17, R22, R17, 0x18 ;  /* 0x0000001116117211 */ /* 0x000fe400078ec0ff */
[----:B------:R-:W-:Y:S02]  /*6e20*/  LOP3.LUT R10, R3, 0x3, RZ, 0xc0, !PT ;  /* 0x00000003030a7812 */ /* 0x000fe400078ec0ff */
[----:B------:R-:W-:-:S02]  /*6e30*/  IADD3.X R11, PT, PT, R26, R11, RZ, P1, P2 ;  /* 0x0000000b1a0b7210 */ /* 0x000fc40000fe44ff */
[----:B------:R-:W-:Y:S02]  /*6e40*/  MOV R14, RZ ;  /* 0x000000ff000e7202 */ /* 0x000fe40000000f00 */
[----:B------:R-:W-:Y:S02]  /*6e50*/  MOV R3, R7 ;  /* 0x0000000700037202 */ /* 0x000fe40000000f00 */
[----:B------:R-:W-:Y:S02]  /*6e60*/  LEA R12, R6, R17, 0x2 ;  /* 0x00000011060c7211 */ /* 0x000fe400078e10ff */
[----:B------:R-:W-:-:S07]  /*6e70*/  IADD3 R13, PT, PT, -R10, RZ, RZ ;  /* 0x000000ff0a0d7210 */ /* 0x000fce0007ffe1ff */
.L_x_508:
[----:B------:R-:W-:-:S06]  /*6e80*/  MOV R10, R20 ;  /* 0x00000014000a7202 */ /* 0x000fcc0000000f00 */
[----:B------:R0:W2:Y:S01]  /*6e90*/  LDG.E.U8 R10, desc[UR36][R10.64] ;  /* 0x000000240a0a7981 */ /* 0x0000a2000c1e1100 */
[----:B------:R-:W-:Y:S02]  /*6ea0*/  IADD3 R13, PT, PT, R13, 0x1, RZ ;  /* 0x000000010d0d7810 */ /* 0x000fe40007ffe0ff */
[----:B------:R-:W-:Y:S02]  /*6eb0*/  IADD3 R20, P2, PT, R20, 0x100, RZ ;  /* 0x0000010014147810 */ /* 0x000fe40007f5e0ff */
[----:B------:R-:W-:Y:S02]  /*6ec0*/  IADD3 R3, PT, PT, R3, 0x100, RZ ;  /* 0x0000010003037810 */ /* 0x000fe40007ffe0ff */
[----:B0-----:R-:W-:Y:S02]  /*6ed0*/  IADD3.X R11, PT, PT, RZ, R11, RZ, P2, !PT ;  /* 0x0000000bff0b7210 */ /* 0x001fe400017fe4ff */
[----:B--2---:R-:W-:-:S13]  /*6ee0*/  ISETP.NE.AND P1, PT, R10, RZ, PT ;  /* 0x000000ff0a00720c */ /* 0x004fda0003f25270 */
[----:B------:R-:W1:Y:S02]  /*6ef0*/  @!P1 LDS R15, [R12] ;  /* 0x000000000c0f9984 */ /* 0x000e640000000800 */
[----:B-1----:R-:W-:Y:S01]  /*6f00*/  @!P1 FADD.FTZ R17, -R42, R15 ;  /* 0x0000000f2a119221 */ /* 0x002fe20000010100 */
[----:B------:R-:W-:-:S03]  /*6f10*/  HFMA2 R15, -RZ, RZ, 0, 0 ;  /* 0x00000000ff0f7431 */ /* 0x000fc600000001ff */
[----:B------:R-:W-:-:S04]  /*6f20*/  @!P1 FMUL.FTZ R17, R17, 1.4426950216293334961 ;  /* 0x3fb8aa3b11119820 */ /* 0x000fc80000410000 */
[----:B------:R-:W0:Y:S01]  /*6f30*/  @!P1 MUFU.EX2 R15, R17 ;  /* 0x00000011000f9308 */ /* 0x000e220000000800 */
[----:B------:R-:W-:Y:S01]  /*6f40*/  ISETP.NE.AND P1, PT, R13, RZ, PT ;  /* 0x000000ff0d00720c */ /* 0x000fe20003f25270 */
[----:B0-----:R0:W-:Y:S01]  /*6f50*/  STS [R12], R15 ;  /* 0x0000000f0c007388 */ /* 0x0011e20000000800 */
[----:B------:R-:W-:Y:S01]  /*6f60*/  FADD.FTZ R14, R15, R14 ;  /* 0x0000000e0f0e7221 */ /* 0x000fe20000010000 */
[----:B0-----:R-:W-:-:S10]  /*6f70*/  IADD3 R12, PT, PT, R12, 0x400, RZ ;  /* 0x000004000c0c7810 */ /* 0x001fd40007ffe0ff */
[----:B------:R-:W-:Y:S05]  /*6f80*/  @P1 BRA `(.L_x_508) ;  /* 0xfffffffc00bc1947 */ /* 0x000fea000383ffff */
.L_x_507:
[----:B------:R-:W-:Y:S05]  /*6f90*/  BSYNC.RECONVERGENT B1 ;  /* 0x0000000000017941 */ /* 0x000fea0003800200 */
.L_x_506:
[----:B------:R-:W-:Y:S05]  /*6fa0*/  @!P0 BRA `(.L_x_496) ;  /* 0x0000000000dc8947 */ /* 0x000fea0003800000 */
[----:B------:R-:W0:Y:S01]  /*6fb0*/  S2R R12, SR_CgaCtaId ;  /* 0x00000000000c7919 */ /* 0x000e220000008800 */
[----:B------:R-:W2:Y:S01]  /*6fc0*/  LDCU.64 UR4, c[0x0][0x420] ;  /* 0x00008400ff0477ac */ /* 0x000ea20008000a00 */
[----:B------:R-:W-:Y:S02]  /*6fd0*/  MOV R11, 0x400 ;  /* 0x00000400000b7802 */ /* 0x000fe40000000f00 */
[----:B------:R-:W-:Y:S02]  /*6fe0*/  SHF.L.U32 R10, R5, 0x2, RZ ;  /* 0x00000002050a7819 */ /* 0x000fe400000006ff */
[----:B------:R-:W-:Y:S02]  /*6ff0*/  IADD3 R11, PT, PT, R11, 0x240, RZ ;  /* 0x000002400b0b7810 */ /* 0x000fe40007ffe0ff */
[----:B------:R-:W-:Y:S02]  /*7000*/  LEA R10, R3, -R10, 0x2 ;  /* 0x8000000a030a7211 */ /* 0x000fe400078e10ff */
[----:B--2---:R-:W-:-:S04]  /*7010*/  IADD3 R15, P0, P1, R24, UR4, R3 ;  /* 0x00000004180f7c10 */ /* 0x004fc8000f91e003 */
[----:B------:R-:W-:Y:S02]  /*7020*/  IADD3 R15, P2, PT, R15, 0x200, RZ ;  /* 0x000002000f0f7810 */ /* 0x000fe40007f5e0ff */
[----:B0-----:R-:W-:Y:S02]  /*7030*/  LEA R13, R12, R11, 0x18 ;  /* 0x0000000b0c0d7211 */ /* 0x001fe400078ec0ff */
[----:B------:R-:W-:Y:S02]  /*7040*/  IADD3.X R11, PT, PT, R26, UR5, RZ, P0, P1 ;  /* 0x000000051a0b7c10 */ /* 0x000fe400087e24ff */
[----:B------:R-:W-:Y:S02]  /*7050*/  IADD3 R12, PT, PT, R10, 0x800, R13 ;  /* 0x000008000a0c7810 */ /* 0x000fe40007ffe00d */
[----:B------:R-:W-:-:S07]  /*7060*/  IADD3.X R11, PT, PT, RZ, R11, RZ, P2, !PT ;  /* 0x0000000bff0b7210 */ /* 0x000fce00017fe4ff */
.L_x_509:
[----:B------:R-:W-:-:S05]  /*7070*/  MOV R10, R15 ;  /* 0x0000000f000a7202 */ /* 0x000fca0000000f00 */
[----:B------:R-:W2:Y:S04]  /*7080*/  LDG.E.U8 R17, desc[UR36][R10.64+-0x200] ;  /* 0xfffe00240a117981 */ /* 0x000ea8000c1e1100 */
[----:B------:R-:W3:Y:S04]  /*7090*/  LDG.E.U8 R13, desc[UR36][R10.64+-0x100] ;  /* 0xffff00240a0d7981 */ /* 0x000ee8000c1e1100 */
[----:B------:R-:W4:Y:S04]  /*70a0*/  LDG.E.U8 R15, desc[UR36][R10.64] ;  /* 0x000000240a0f7981 */ /* 0x000f28000c1e1100 */
[----:B------:R-:W5:Y:S01]  /*70b0*/  LDG.E.U8 R20, desc[UR36][R10.64+0x100] ;  /* 0x000100240a147981 */ /* 0x000f62000c1e1100 */
[----:B------:R-:W-:-:S02]  /*70c0*/  IADD3 R3, PT, PT, R3, 0x400, RZ ;  /* 0x0000040003037810 */ /* 0x000fc40007ffe0ff */
[----:B--2---:R-:W-:Y:S02]  /*70d0*/  ISETP.NE.AND P0, PT, R17, RZ, PT ;  /* 0x000000ff1100720c */ /* 0x004fe40003f05270 */
[----:B---3--:R-:W-:Y:S02]  /*70e0*/  ISETP.NE.AND P1, PT, R13, RZ, PT ;  /* 0x000000ff0d00720c */ /* 0x008fe40003f25270 */
[----:B----4-:R-:W-:Y:S02]  /*70f0*/  ISETP.NE.AND P2, PT, R15, RZ, PT ;  /* 0x000000ff0f00720c */ /* 0x010fe40003f45270 */
[----:B-----5:R-:W-:-:S07]  /*7100*/  ISETP.NE.AND P3, PT, R20, RZ, PT ;  /* 0x000000ff1400720c */ /* 0x020fce0003f65270 */
[----:B------:R-:W1:Y:S04]  /*7110*/  @!P0 LDS R13, [R12+-0x800] ;  /* 0xfff800000c0d8984 */ /* 0x000e680000000800 */
[----:B------:R-:W0:Y:S04]  /*7120*/  @!P1 LDS R17, [R12+-0x400] ;  /* 0xfffc00000c119984 */ /* 0x000e280000000800 */
[----:B------:R-:W2:Y:S04]  /*7130*/  @!P2 LDS R21, [R12] ;  /* 0x000000000c15a984 */ /* 0x000ea80000000800 */
[----:B------:R-:W3:Y:S01]  /*7140*/  @!P3 LDS R23, [R12+0x400] ;  /* 0x000400000c17b984 */ /* 0x000ee20000000800 */
[----:B-1----:R-:W-:Y:S01]  /*7150*/  @!P0 FADD.FTZ R15, -R42, R13 ;  /* 0x0000000d2a0f8221 */ /* 0x002fe20000010100 */
[----:B------:R-:W-:-:S03]  /*7160*/  HFMA2 R13, -RZ, RZ, 0, 0 ;  /* 0x00000000ff0d7431 */ /* 0x000fc600000001ff */
[----:B------:R-:W-:Y:S01]  /*7170*/  @!P0 FMUL.FTZ R15, R15, 1.4426950216293334961 ;  /* 0x3fb8aa3b0f0f8820 */ /* 0x000fe20000410000 */
[C---:B0-----:R-:W-:Y:S01]  /*7180*/  @!P1 FADD.FTZ R20, -R42.reuse, R17 ;  /* 0x000000112a149221 */ /* 0x041fe20000010100 */
[----:B------:R-:W-:Y:S01]  /*7190*/  MOV R17, RZ ;  /* 0x000000ff00117202 */ /* 0x000fe20000000f00 */
[----:B--2---:R-:W-:Y:S01]  /*71a0*/  @!P2 FADD.FTZ R22, -R42, R21 ;  /* 0x000000152a16a221 */ /* 0x004fe20000010100 */
[----:B------:R-:W-:Y:S02]  /*71b0*/  HFMA2 R21, -RZ, RZ, 0, 0 ;  /* 0x00000000ff157431 */ /* 0x000fe400000001ff */
[----:B------:R-:W-:Y:S01]  /*71c0*/  @!P1 FMUL.FTZ R20, R20, 1.4426950216293334961 ;  /* 0x3fb8aa3b14149820 */ /* 0x000fe20000410000 */
[----:B------:R0:W1:Y:S01]  /*71d0*/  @!P0 MUFU.EX2 R13, R15 ;  /* 0x0000000f000d8308 */ /* 0x0000620000000800 */
[----:B---3--:R-:W-:Y:S01]  /*71e0*/  @!P3 FADD.FTZ R24, -R42, R23 ;  /* 0x000000172a18b221 */ /* 0x008fe20000010100 */
[----:B------:R-:W-:Y:S01]  /*71f0*/  @!P2 FMUL.FTZ R22, R22, 1.4426950216293334961 ;  /* 0x3fb8aa3b1616a820 */ /* 0x000fe20000410000 */
[----:B------:R-:W-:-:S02]  /*7200*/  MOV R23, RZ ;  /* 0x000000ff00177202 */ /* 0x000fc40000000f00 */
[----:B------:R-:W-:Y:S01]  /*7210*/  @!P3 FMUL.FTZ R24, R24, 1.4426950216293334961 ;  /* 0x3fb8aa3b1818b820 */ /* 0x000fe20000410000 */
[----:B------:R-:W-:Y:S02]  /*7220*/  ISETP.GE.AND P0, PT, R3, R16, PT ;  /* 0x000000100300720c */ /* 0x000fe40003f06270 */
        /* <DEDUP_REMOVED lines=13> */
[----:B0-----:R-:W-:Y:S01]  /*7300*/  IADD3 R12, PT, PT, R12, 0x1000, RZ ;  /* 0x000010000c0c7810 */ /* 0x001fe20007ffe0ff */
[----:B------:R-:W-:Y:S06]  /*7310*/  @!P0 BRA `(.L_x_509) ;  /* 0xfffffffc00548947 */ /* 0x000fec000383ffff */
.L_x_496:
[----:B------:R-:W-:Y:S05]  /*7320*/  BSYNC.RECONVERGENT B0 ;  /* 0x0000000000007941 */ /* 0x000fea0003800200 */
.L_x_495:
        /* <DEDUP_REMOVED lines=23> */
[----:B------:R-:W-:-:S03]  /*74a0*/  ISETP.GE.AND P1, PT, R7, R16, PT ;  /* 0x000000100700720c */ /* 0x000fc60003f26270 */
[----:B0-----:R-:W0:Y:S02]  /*74b0*/  SHFL.BFLY PT, R8, R13, 0x4, 0x1f ;  /* 0x0c801f000d087f89 */ /* 0x001e2400000e0000 */
[----:B0-----:R-:W-:-:S05]  /*74c0*/  FADD.FTZ R8, R8, R13 ;  /* 0x0000000d08087221 */ /* 0x001fca0000010000 */
[----:B------:R-:W0:Y:S02]  /*74d0*/  SHFL.BFLY PT, R3, R8, 0x2, 0x1f ;  /* 0x0c401f0008037f89 */ /* 0x000e2400000e0000 */
[----:B0-----:R-:W-:Y:S01]  /*74e0*/  FADD.FTZ R10, R8, R3 ;  /* 0x00000003080a7221 */ /* 0x001fe20000010000 */
[----:B------:R-:W-:-:S04]  /*74f0*/  CS2R R8, SRZ ;  /* 0x0000000000087805 */ /* 0x000fc8000001ff00 */
[----:B------:R-:W0:Y:S02]  /*7500*/  SHFL.BFLY PT, R3, R10, 0x1, 0x1f ;  /* 0x0c201f000a037f89 */ /* 0x000e2400000e0000 */
[----:B0-----:R-:W-:Y:S02]  /*7510*/  FADD.FTZ R11, R10, R3 ;  /* 0x000000030a0b7221 */ /* 0x001fe40000010000 */
[----:B------:R-:W0:Y:S04]  /*7520*/  S2R R3, SR_CTAID.X ;  /* 0x0000000000037919 */ /* 0x000e280000002500 */
[----:B------:R-:W2:Y:S02]  /*7530*/  SHFL.IDX PT, R11, R11, RZ, 0x1f ;  /* 0x00001fff0b0b7589 */ /* 0x000ea400000e0000 */
[----:B--2---:R-:W-:-:S04]  /*7540*/  FADD.FTZ R0, R11, 9.9999999747524270788e-07 ;  /* 0x358637bd0b007421 */ /* 0x004fc80000010000 */
[----:B------:R2:W3:Y:S01]  /*7550*/  MUFU.RCP R17, R0 ;  /* 0x0000000000117308 */ /* 0x0004e20000001000 */
[----:B0-----:R-:W-:Y:S05]  /*7560*/  @!P0 BRA `(.L_x_510) ;  /* 0x0000000000248947 */ /* 0x001fea0003800000 */
[----:B------:R-:W0:Y:S01]  /*7570*/  S2R R8, SR_CTAID.Y ;  /* 0x0000000000087919 */ /* 0x000e220000002600 */
[----:B------:R-:W0:Y:S08]  /*7580*/  LDC R9, c[0x0][0x3f8] ;  /* 0x0000fe00ff097b82 */ /* 0x000e300000000800 */
[----:B--2---:R-:W2:Y:S08]  /*7590*/  LDC R0, c[0x0][0x488] ;  /* 0x00012200ff007b82 */ /* 0x004eb00000000800 */
[----:B------:R-:W2:Y:S08]  /*75a0*/  LDC R10, c[0x0][0x40c] ;  /* 0x00010300ff0a7b82 */ /* 0x000eb00000000800 */
[----:B------:R-:W4:Y:S01]  /*75b0*/  LDC R11, c[0x0][0x3f4] ;  /* 0x0000fd00ff0b7b82 */ /* 0x000f220000000800 */
[----:B0-----:R-:W-:-:S04]  /*75c0*/  IMAD R9, R8, R9, R3 ;  /* 0x0000000908097224 */ /* 0x001fc800078e0203 */
[----:B--2---:R-:W-:-:S04]  /*75d0*/  IMAD R0, R9, R0, R10 ;  /* 0x0000000009007224 */ /* 0x004fc800078e020a */
[----:B----4-:R-:W-:-:S05]  /*75e0*/  IMAD R8, R0, R11, RZ ;  /* 0x0000000b00087224 */ /* 0x010fca00078e02ff */
[----:B------:R-:W-:-:S07]  /*75f0*/  SHF.R.S32.HI R9, RZ, 0x1f, R8 ;  /* 0x0000001fff097819 */ /* 0x000fce0000011408 */
.L_x_510:
[----:B------:R-:W-:Y:S04]  /*7600*/  BSSY.RECONVERGENT B0, `(.L_x_511) ;  /* 0x0000061000007945 */ /* 0x000fe80003800200 */
[----:B------:R-:W-:Y:S05]  /*7610*/  @P1 BRA `(.L_x_512) ;  /* 0x00000004007c1947 */ /* 0x000fea0003800000 */
[----:B--2---:R-:W-:Y:S01]  /*7620*/  VIADDMNMX R0, R7, 0x100, R16, !PT ;  /* 0x0000010007007846 */ /* 0x004fe20007800110 */
        /* <DEDUP_REMOVED lines=12> */
[----:B------:R-:W-:Y:S01]  /*76f0*/  SHF.L.U32 R10, R0, 0x8, RZ ;  /* 0x00000008000a7819 */ /* 0x000fe200000006ff */
[----:B------:R-:W-:Y:S01]  /*7700*/  UIADD3 UR4, UPT, UPT, UR4, 0x240, URZ ;  /* 0x0000024004047890 */ /* 0x000fe2000fffe0ff */
[----:B------:R-:W-:Y:S02]  /*7710*/  IADD3.X R20, PT, PT, RZ, R9, RZ, P2, !PT ;  /* 0x00000009ff147210 */ /* 0x000fe400017fe4ff */
[----:B------:R-:W-:-:S02]  /*7720*/  LOP3.LUT R12, R10, 0x300, RZ, 0xc0, !PT ;  /* 0x000003000a0c7812 */ /* 0x000fc400078ec0ff */
[----:B------:R-:W-:Y:S02]  /*7730*/  LOP3.LUT R0, R0, 0x3, RZ, 0xc0, !PT ;  /* 0x0000000300007812 */ /* 0x000fe400078ec0ff */
[----:B------:R-:W-:Y:S02]  /*7740*/  LEA R10, R6, UR5, 0x1 ;  /* 0x00000005060a7c11 */ /* 0x000fe4000f8e08ff */
[----:B------:R-:W-:Y:S02]  /*7750*/  IADD3 R7, PT, PT, R7, R12, RZ ;  /* 0x0000000c07077210 */ /* 0x000fe40007ffe0ff */
[----:B------:R-:W-:Y:S02]  /*7760*/  IADD3 R13, PT, PT, -R0, RZ, RZ ;  /* 0x000000ff000d7210 */ /* 0x000fe40007ffe1ff */
[----:B--2---:R-:W-:Y:S01]  /*7770*/  LEA R14, P2, R15, UR8, 0x2 ;  /* 0x000000080f0e7c11 */ /* 0x004fe2000f8410ff */
[----:B0-----:R-:W-:-:S03]  /*7780*/  ULEA UR4, UR6, UR4, 0x18 ;  /* 0x0000000406047291 */ /* 0x001fc6000f8ec0ff */
[----:B------:R-:W-:-:S03]  /*7790*/  LEA.HI.X R15, R15, UR9, R20, 0x2, P2 ;  /* 0x000000090f0f7c11 */ /* 0x000fc600090f1414 */
[----:B------:R-:W-:Y:S02]  /*77a0*/  IADD3 R0, PT, PT, R10, UR4, RZ ;  /* 0x000000040a007c10 */ /* 0x000fe4000fffe0ff */
[----:B------:R-:W-:-:S07]  /*77b0*/  LEA R12, R6, UR4, 0x2 ;  /* 0x00000004060c7c11 */ /* 0x000fce000f8e10ff */
.L_x_515:
[----:B--2---:R0:W3:Y:S01]  /*77c0*/  LDS R10, [R12] ;  /* 0x000000000c0a7984 */ /* 0x0040e20000000800 */
[----:B------:R-:W-:Y:S02]  /*77d0*/  @P0 MOV R11, R15 ;  /* 0x0000000f000b0202 */ /* 0x000fe40000000f00 */
[----:B------:R-:W-:-:S04]  /*77e0*/  IADD3 R13, PT, PT, R13, 0x1, RZ ;  /* 0x000000010d0d7810 */ /* 0x000fc80007ffe0ff */
[----:B------:R-:W-:Y:S02]  /*77f0*/  ISETP.NE.AND P3, PT, R13, RZ, PT ;  /* 0x000000ff0d00720c */ /* 0x000fe40003f65270 */
[----:B0-----:R-:W-:Y:S01]  /*7800*/  IADD3 R12, PT, PT, R12, 0x400, RZ ;  /* 0x000004000c0c7810 */ /* 0x001fe20007ffe0ff */
[----:B---3--:R-:W-:-:S05]  /*7810*/  FMUL.FTZ R21, R10, R17 ;  /* 0x000000110a157220 */ /* 0x008fca0000410000 */
[----:B------:R-:W-:-:S04]  /*7820*/  F2FP.F16.F32.PACK_AB R10, RZ, R21 ;  /* 0x00000015ff0a723e */ /* 0x000fc800000000ff */
[----:B------:R-:W-:Y:S02]  /*7830*/  PRMT R20, R10, 0x7610, R20 ;  /* 0x000076100a147816 */ /* 0x000fe40000000014 */
[----:B------:R-:W-:Y:S02]  /*7840*/  @P0 MOV R10, R14 ;  /* 0x0000000e000a0202 */ /* 0x000fe40000000f00 */
[----:B------:R-:W-:Y:S01]  /*7850*/  IADD3 R14, P2, PT, R14, 0x400, RZ ;  /* 0x000004000e0e7810 */ /* 0x000fe20007f5e0ff */
[----:B------:R0:W-:Y:S03]  /*7860*/  STS.U16 [R0], R20 ;  /* 0x0000001400007388 */ /* 0x0001e60000000400 */
[----:B------:R-:W-:Y:S01]  /*7870*/  IADD3.X R15, PT, PT, RZ, R15, RZ, P2, !PT ;  /* 0x0000000fff0f7210 */ /* 0x000fe200017fe4ff */
[----:B------:R2:W-:Y:S01]  /*7880*/  @P0 STG.E desc[UR36][R10.64], R21 ;  /* 0x000000150a000986 */ /* 0x0005e2000c101924 */
[----:B0-----:R-:W-:Y:S01]  /*7890*/  IADD3 R0, PT, PT, R0, 0x200, RZ ;  /* 0x0000020000007810 */ /* 0x001fe20007ffe0ff */
[----:B------:R-:W-:Y:S06]  /*78a0*/  @P3 BRA `(.L_x_515) ;  /* 0xfffffffc00c43947 */ /* 0x000fec000383ffff */
.L_x_514:
[----:B------:R-:W-:Y:S05]  /*78b0*/  BSYNC.RECONVERGENT B1 ;  /* 0x0000000000017941 */ /* 0x000fea0003800200 */
.L_x_513:
[----:B------:R-:W-:Y:S05]  /*78c0*/  @!P1 BRA `(.L_x_512) ;  /* 0x0000000000d09947 */ /* 0x000fea0003800000 */
[----:B--2---:R-:W0:Y:S01]  /*78d0*/  S2R R11, SR_CgaCtaId ;  /* 0x00000000000b7919 */ /* 0x004e220000008800 */
[----:B------:R-:W2:Y:S01]  /*78e0*/  LDCU.64 UR8, c[0x0][0x480] ;  /* 0x00009000ff0877ac */ /* 0x000ea20008000a00 */
[----:B------:R-:W-:Y:S02]  /*78f0*/  MOV R0, 0x400 ;  /* 0x0000040000007802 */ /* 0x000fe40000000f00 */
[C---:B------:R-:W-:Y:S01]  /*7900*/  IADD3 R10, P0, PT, R7.reuse, R8, RZ ;  /* 0x00000008070a7210 */ /* 0x040fe20007f1e0ff */
[----:B------:R-:W-:Y:S01]  /*7910*/  UISETP.NE.AND UP0, UPT, UR7, URZ, UPT ;  /* 0x000000ff0700728c */ /* 0x000fe2000bf05270 */
[----:B------:R-:W-:Y:S02]  /*7920*/  IADD3 R0, PT, PT, R0, 0x240, RZ ;  /* 0x0000024000007810 */ /* 0x000fe40007ffe0ff */
[----:B------:R-:W-:Y:S02]  /*7930*/  LEA R8, R7, UR5, 0x1 ;  /* 0x0000000507087c11 */ /* 0x000fe4000f8e08ff */
[----:B------:R-:W-:-:S02]  /*7940*/  IADD3.X R9, PT, PT, RZ, R9, RZ, P0, !PT ;  /* 0x00000009ff097210 */ /* 0x000fc400007fe4ff */
[----:B------:R-:W-:Y:S01]  /*7950*/  ISETP.NE.AND P1, PT, RZ, UR7, PT ;  /* 0x00000007ff007c0c */ /* 0x000fe2000bf25270 */
[----:B------:R-:W-:Y:S01]  /*7960*/  IMAD R8, R5, -0x2, R8 ;  /* 0xfffffffe05087824 */ /* 0x000fe200078e0208 */
[----:B------:R-:W-:Y:S02]  /*7970*/  PLOP3.LUT P0, PT, PT, PT, UP0, 0x80, 0x8 ;  /* 0x000000000008781c */ /* 0x000fe40003f0f008 */
[----:B--2---:R-:W-:-:S04]  /*7980*/  LEA R12, P3, R10, UR8, 0x2 ;  /* 0x000000080a0c7c11 */ /* 0x004fc8000f8610ff */
[----:B------:R-:W-:Y:S02]  /*7990*/  IADD3 R12, P2, PT, R12, 0x800, RZ ;  /* 0x000008000c0c7810 */ /* 0x000fe40007f5e0ff */
[----:B------:R-:W-:-:S04]  /*79a0*/  LEA.HI.X R9, R10, UR9, R9, 0x2, P3 ;  /* 0x000000090a097c11 */ /* 0x000fc800098f1409 */
[----:B------:R-:W-:Y:S02]  /*79b0*/  IADD3.X R13, PT, PT, RZ, R9, RZ, P2, !PT ;  /* 0x00000009ff0d7210 */ /* 0x000fe400017fe4ff */
[----:B0-----:R-:W-:Y:S02]  /*79c0*/  LEA R11, R11, R0, 0x18 ;  /* 0x000000000b0b7211 */ /* 0x001fe400078ec0ff */
[----:B------:R-:W-:Y:S02]  /*79d0*/  SHF.L.U32 R0, R5, 0x2, RZ ;  /* 0x0000000205007819 */ /* 0x000fe400000006ff */
[----:B------:R-:W-:Y:S02]  /*79e0*/  IADD3 R10, PT, PT, R8, 0x400, R11 ;  /* 0x00000400080a7810 */ /* 0x000fe40007ffe00b */
[----:B------:R-:W-:-:S04]  /*79f0*/  LEA R0, R7, -R0, 0x2 ;  /* 0x8000000007007211 */ /* 0x000fc800078e10ff */
[----:B------:R-:W-:-:S07]  /*7a00*/  IADD3 R0, PT, PT, R0, 0x800, R11 ;  /* 0x0000080000007810 */ /* 0x000fce0007ffe00b */
.L_x_516:
[----:B------:R-:W3:Y:S01]  /*7a10*/  LDS R8, [R0+-0x800] ;  /* 0xfff8000000087984 */ /* 0x000ee20000000800 */
[----:B------:R-:W-:-:S04]  /*7a20*/  IADD3 R7, PT, PT, R7, 0x400, RZ ;  /* 0x0000040007077810 */ /* 0x000fc80007ffe0ff */
[----:B------:R-:W-:Y:S01]  /*7a30*/  ISETP.GE.AND P2, PT, R7, R16, PT ;  /* 0x000000100700720c */ /* 0x000fe20003f46270 */
[----:B---3--:R-:W-:-:S05]  /*7a40*/  FMUL.FTZ R15, R8, R17 ;  /* 0x00000011080f7220 */ /* 0x008fca0000410000 */
[----:B------:R-:W-:-:S04]  /*7a50*/  F2FP.F16.F32.PACK_AB R8, RZ, R15 ;  /* 0x0000000fff08723e */ /* 0x000fc800000000ff */
[----:B------:R-:W-:-:S05]  /*7a60*/  PRMT R9, R8, 0x7610, R9 ;  /* 0x0000761008097816 */ /* 0x000fca0000000009 */
[----:B------:R0:W-:Y:S04]  /*7a70*/  STS.U16 [R10+-0x400], R9 ;  /* 0xfffc00090a007388 */ /* 0x0001e80000000400 */
[----:B------:R-:W2:Y:S01]  /*7a80*/  LDS R8, [R0+-0x400] ;  /* 0xfffc000000087984 */ /* 0x000ea20000000800 */
[----:B0-----:R-:W-:Y:S01]  /*7a90*/  MOV R9, R13 ;  /* 0x0000000d00097202 */ /* 0x001fe20000000f00 */
[----:B--2---:R-:W-:-:S05]  /*7aa0*/  FMUL.FTZ R21, R8, R17 ;  /* 0x0000001108157220 */ /* 0x004fca0000410000 */
        /* <DEDUP_REMOVED lines=8> */
[----:B0-----:R-:W-:Y:S02]  /*7b30*/  MOV R8, R12 ;  /* 0x0000000c00087202 */ /* 0x001fe40000000f00 */
[----:B--2---:R-:W-:Y:S02]  /*7b40*/  IADD3 R0, PT, PT, R0, 0x1000, RZ ;  /* 0x0000100000007810 */ /* 0x004fe40007ffe0ff */
[----:B------:R-:W-:Y:S01]  /*7b50*/  IADD3 R12, P3, PT, R8, 0x1000, RZ ;  /* 0x00001000080c7810 */ /* 0x000fe20007f7e0ff */
[----:B------:R-:W-:Y:S01]  /*7b60*/  @P0 STG.E desc[UR36][R8.64+-0x800], R15 ;  /* 0xfff8000f08000986 */ /* 0x000fe2000c101924 */
[----:B------:R-:W-:-:S02]  /*7b70*/  PLOP3.LUT P0, PT, P1, PT, PT, 0x80, 0x8 ;  /* 0x000000000008781c */ /* 0x000fc40000f0f070 */
[----:B------:R-:W-:-:S11]  /*7b80*/  IADD3.X R13, PT, PT, RZ, R9, RZ, P3, !PT ;  /* 0x00000009ff0d7210 */ /* 0x000fd60001ffe4ff */
        /* <DEDUP_REMOVED lines=8> */
.L_x_512:
[----:B------:R-:W-:Y:S05]  /*7c10*/  BSYNC.RECONVERGENT B0 ;  /* 0x0000000000007941 */ /* 0x000fea0003800200 */
.L_x_511:
[----:B------:R-:W-:Y:S01]  /*7c20*/  IADD3 R26, PT, PT, R16, -0x1, RZ ;  /* 0xffffffff101a7810 */ /* 0x000fe20007ffe0ff */
[----:B------:R-:W0:Y:S01]  /*7c30*/  S2R R30, SR_CgaCtaId ;  /* 0x00000000001e7919 */ /* 0x000e220000008800 */
[----:B------:R-:W4:Y:S01]  /*7c40*/  LDCU UR9, c[0x0][0x40c] ;  /* 0x00008180ff0977ac */ /* 0x000f220008000800 */
[----:B------:R-:W3:Y:S01]  /*7c50*/  S2UR UR4, SR_CTAID.Y ;  /* 0x00000000000479c3 */ /* 0x000ee20000002600 */
[----:B------:R-:W-:Y:S01]  /*7c60*/  SHF.R.S32.HI R7, RZ, 0x1f, R26 ;  /* 0x0000001fff077819 */ /* 0x000fe2000001141a */
[----:B------:R-:W-:Y:S01]  /*7c70*/  BSSY.RECONVERGENT B0, `(.L_x_517) ;  /* 0x0000023000007945 */ /* 0x000fe20003800200 */
[----:B--2---:R-:W-:Y:S01]  /*7c80*/  SHF.L.U32 R0, R6, 0x3, RZ ;  /* 0x0000000306007819 */ /* 0x004fe200000006ff */
[----:B------:R-:W2:Y:S01]  /*7c90*/  LDCU UR8, c[0x0][0x3f4] ;  /* 0x00007e80ff0877ac */ /* 0x000ea20008000800 */
[----:B------:R-:W-:Y:S02]  /*7ca0*/  LEA.HI R7, R7, R26, RZ, 0x4 ;  /* 0x0000001a07077211 */ /* 0x000fe400078f20ff */
[----:B------:R-:W-:-:S02]  /*7cb0*/  CS2R R10, SRZ ;  /* 0x00000000000a7805 */ /* 0x000fc4000001ff00 */
[----:B------:R-:W-:Y:S01]  /*7cc0*/  LOP3.LUT R0, R0, 0x78, RZ, 0xc0, !PT ;  /* 0x0000007800007812 */ /* 0x000fe200078ec0ff */
[----:B------:R-:W3:Y:S01]  /*7cd0*/  LDC R32, c[0x0][0x3f8] ;  /* 0x0000fe00ff207b82 */ /* 0x000ee20000000800 */
[----:B------:R-:W-:Y:S02]  /*7ce0*/  LOP3.LUT R9, R7, 0xfffffff0, RZ, 0xc0, !PT ;  /* 0xfffffff007097812 */ /* 0x000fe400078ec0ff */
[----:B------:R-:W-:Y:S02]  /*7cf0*/  SHF.R.U32.HI R7, RZ, 0x4, R6 ;  /* 0x00000004ff077819 */ /* 0x000fe40000011606 */
[----:B------:R-:W-:Y:S02]  /*7d00*/  IADD3 R28, PT, PT, R26, -R9, RZ ;  /* 0x800000091a1c7210 */ /* 0x000fe40007ffe0ff */
[----:B------:R-:W-:Y:S02]  /*7d10*/  MOV R12, 0x400 ;  /* 0x00000400000c7802 */ /* 0x000fe40000000f00 */
[----:B------:R-:W-:-:S02]  /*7d20*/  ISETP.NE.AND P0, PT, R7, R28, PT ;  /* 0x0000001c0700720c */ /* 0x000fc40003f05270 */
[----:B------:R-:W-:Y:S02]  /*7d30*/  SHF.L.U32 R8, R6, 0x4, RZ ;  /* 0x0000000406087819 */ /* 0x000fe400000006ff */
[----:B----4-:R-:W-:Y:S01]  /*7d40*/  ISETP.NE.OR P0, PT, RZ, UR9, P0 ;  /* 0x00000009ff007c0c */ /* 0x010fe20008705670 */
[----:B--2---:R-:W-:Y:S01]  /*7d50*/  IMAD R37, R4, UR8, R0 ;  /* 0x0000000804257c24 */ /* 0x004fe2000f8e0200 */
[----:B------:R-:W-:Y:S02]  /*7d60*/  IADD3 R9, PT, PT, R12, 0x140, RZ ;  /* 0x000001400c097810 */ /* 0x000fe40007ffe0ff */
[----:B------:R-:W-:Y:S02]  /*7d70*/  ISETP.GT.U32.OR P0, PT, R0, 0x5f, P0 ;  /* 0x0000005f0000780c */ /* 0x000fe40000704470 */
[----:B------:R-:W-:Y:S02]  /*7d80*/  LOP3.LUT R8, R8, 0xf0, RZ, 0xc0, !PT ;  /* 0x000000f008087812 */ /* 0x000fe400078ec0ff */
[----:B0-----:R-:W-:Y:S01]  /*7d90*/  LEA R9, R30, R9, 0x18 ;  /* 0x000000091e097211 */ /* 0x001fe200078ec0ff */
[----:B---3--:R-:W-:-:S03]  /*7da0*/  IMAD R17, R32, UR4, R3 ;  /* 0x0000000420117c24 */ /* 0x008fc6000f8e0203 */
[----:B------:R-:W-:Y:S02]  /*7db0*/  IADD3 R29, PT, PT, R9, R8, RZ ;  /* 0x00000008091d7210 */ /* 0x000fe40007ffe0ff */
[----:B------:R-:W-:Y:S01]  /*7dc0*/  CS2R R8, SRZ ;  /* 0x0000000000087805 */ /* 0x000fe2000001ff00 */
[----:B------:R-:W-:-:S04]  /*7dd0*/  IMAD R17, R17, 0x60, RZ ;  /* 0x0000006011117824 */ /* 0x000fc800078e02ff */
[----:B------:R-:W-:Y:S01]  /*7de0*/  IMAD R35, R17, UR8, R0 ;  /* 0x0000000811237c24 */ /* 0x000fe2000f8e0200 */
[----:B------:R-:W-:Y:S06]  /*7df0*/  @P0 BRA `(.L_x_518) ;  /* 0x0000000000280947 */ /* 0x000fec0003800000 */
[----:B------:R-:W0:Y:S01]  /*7e00*/  LDCU.64 UR6, c[0x0][0x3b0] ;  /* 0x00007600ff0677ac */ /* 0x000e220008000a00 */
[----:B------:R-:W-:Y:S01]  /*7e10*/  HFMA2 R11, -RZ, RZ, 0, 0 ;  /* 0x00000000ff0b7431 */ /* 0x000fe200000001ff */
[----:B0-----:R-:W-:-:S04]  /*7e20*/  UISETP.NE.U32.AND UP0, UPT, UR6, URZ, UPT ;  /* 0x000000ff0600728c */ /* 0x001fc8000bf05070 */
[----:B------:R-:W-:-:S09]  /*7e30*/  UISETP.NE.AND.EX UP0, UPT, UR7, URZ, UPT, UP0 ;  /* 0x000000ff0700728c */ /* 0x000fd2000bf05300 */
[----:B------:R-:W-:Y:S05]  /*7e40*/  BRA.U !UP0, `(.L_x_519) ;  /* 0x0000000108107547 */ /* 0x000fea000b800000 */
[----:B------:R-:W0:Y:S01]  /*7e50*/  LDC.64 R8, c[0x0][0x3b0] ;  /* 0x0000ec00ff087b82 */ /* 0x000e220000000a00 */
[----:B------:R-:W-:-:S04]  /*7e60*/  IMAD R11, R3, 0x60, R0 ;  /* 0x00000060030b7824 */ /* 0x000fc800078e0200 */
[----:B0-----:R-:W-:-:S06]  /*7e70*/  IMAD.WIDE.U32 R8, R11, 0x2, R8 ;  /* 0x000000020b087825 */ /* 0x001fcc00078e0008 */
[----:B------:R-:W5:Y:S02]  /*7e80*/  LDG.E.128 R8, desc[UR36][R8.64] ;  /* 0x0000002408087981 */ /* 0x000f64000c1e1d00 */
.L_x_519:
[----:B-----5:R0:W-:Y:S02]  /*7e90*/  STS.128 [R29], R8 ;  /* 0x000000081d007388 */ /* 0x0201e40000000c00 */
.L_x_518:
[----:B------:R-:W-:Y:S05]  /*7ea0*/  BSYNC.RECONVERGENT B0 ;  /* 0x0000000000007941 */ /* 0x000fea0003800200 */
.L_x_517:
[----:B------:R-:W-:Y:S01]  /*7eb0*/  ISETP.GT.U32.AND P0, PT, R0, 0x5f, PT ;  /* 0x0000005f0000780c */ /* 0x000fe20003f04070 */
[----:B------:R-:W-:Y:S01]  /*7ec0*/  BAR.SYNC.DEFER_BLOCKING 0x0 ;  /* 0x0000000000007b1d */ /* 0x000fe20000010000 */
[----:B------:R-:W-:Y:S01]  /*7ed0*/  HFMA2 R27, -RZ, RZ, 0, 0 ;  /* 0x00000000ff1b7431 */ /* 0x000fe200000001ff */
[----:B------:R-:W-:Y:S02]  /*7ee0*/  MOV R4, RZ ;  /* 0x000000ff00047202 */ /* 0x000fe40000000f00 */
[----:B------:R-:W-:Y:S02]  /*7ef0*/  CS2R R20, SRZ ;  /* 0x0000000000147805 */ /* 0x000fe4000001ff00 */
[----:B------:R-:W-:Y:S02]  /*7f00*/  CS2R R22, SRZ ;  /* 0x0000000000167805 */ /* 0x000fe4000001ff00 */
[----:B------:R-:W-:Y:S01]  /*7f10*/  CS2R R24, SRZ ;  /* 0x0000000000187805 */ /* 0x000fe2000001ff00 */
[----:B------:R-:W2:Y:S01]  /*7f20*/  LDCU UR10, c[0x0][0x40c] ;  /* 0x00008180ff0a77ac */ /* 0x000ea20008000800 */
[----:B------:R-:W-:Y:S04]  /*7f30*/  BSSY.RECONVERGENT B0, `(.L_x_520) ;  /* 0x0000209000007945 */ /* 0x000fe80003800200 */
[----:B------:R-:W-:Y:S05]  /*7f40*/  @P0 BRA `(.L_x_521) ;  /* 0x00000020001c0947 */ /* 0x000fea0003800000 */
[----:B------:R-:W3:Y:S01]  /*7f50*/  LDC.64 R14, c[0x0][0x3c0] ;  /* 0x0000f000ff0e7b82 */ /* 0x000ee20000000a00 */
[----:B-1----:R-:W-:Y:S01]  /*7f60*/  VIMNMX R42, PT, PT, R26, UR8, PT ;  /* 0x000000081a2a7c48 */ /* 0x002fe2000bfe0100 */
[----:B------:R-:W-:Y:S01]  /*7f70*/  BSSY.RECONVERGENT B1, `(.L_x_522) ;  /* 0x00000f1000017945 */ /* 0x000fe20003800200 */
[----:B------:R-:W-:Y:S02]  /*7f80*/  IADD3 R43, PT, PT, R7, R5, RZ ;  /* 0x00000005072b7210 */ /* 0x000fe40007ffe0ff */
[----:B------:R-:W-:Y:S02]  /*7f90*/  IADD3 R31, PT, PT, R12, 0x240, RZ ;  /* 0x000002400c1f7810 */ /* 0x000fe40007ffe0ff */
[----:B------:R-:W-:Y:S02]  /*7fa0*/  ISETP.GE.AND P0, PT, R43, R42, PT ;  /* 0x0000002a2b00720c */ /* 0x000fe40003f06270 */
[----:B------:R-:W-:Y:S02]  /*7fb0*/  LEA R31, R30, R31, 0x18 ;  /* 0x0000001f1e1f7211 */ /* 0x000fe400078ec0ff */
[----:B------:R-:W-:-:S02]  /*7fc0*/  MOV R4, RZ ;  /* 0x000000ff00047202 */ /* 0x000fc40000000f00 */
[----:B------:R-:W-:Y:S01]  /*7fd0*/  IADD3 R30, PT, PT, R31, UR5, RZ ;  /* 0x000000051f1e7c10 */ /* 0x000fe2000fffe0ff */
[----:B---3--:R-:W-:-:S04]  /*7fe0*/  IMAD.WIDE R12, R35, 0x2, R14 ;  /* 0x00000002230c7825 */ /* 0x008fc800078e020e */
[----:B------:R-:W-:Y:S02]  /*7ff0*/  IMAD.WIDE R14, R37, 0x2, R14 ;  /* 0x00000002250e7825 */ /* 0x000fe400078e020e */
[----:B------:R-:W-:Y:S05]  /*8000*/  @P0 BRA `(.L_x_523) ;  /* 0x0000000c009c0947 */ /* 0x000fea0003800000 */
[----:B------:R-:W-:Y:S01]  /*8010*/  VIADDMNMX R4, R43, 0x10, R42, !PT ;  /* 0x000000102b047846 */ /* 0x000fe2000780012a */
[----:B------:R-:W1:Y:S01]  /*8020*/  LDC.64 R40, c[0x0][0x458] ;  /* 0x00011600ff287b82 */ /* 0x000e620000000a00 */
[----:B------:R-:W-:Y:S01]  /*8030*/  LOP3.LUT R36, RZ, R5, RZ, 0x33, !PT ;  /* 0x00000005ff247212 */ /* 0x000fe200078e33ff */
[----:B------:R-:W-:Y:S01]  /*8040*/  IMAD R21, R2, R32, R3 ;  /* 0x0000002002157224 */ /* 0x000fe200078e0203 */
[----:B------:R-:W-:Y:S01]  /*8050*/  BSSY.RECONVERGENT B2, `(.L_x_524) ;  /* 0x000004b000027945 */ /* 0x000fe20003800200 */
[----:B------:R-:W-:Y:S02]  /*8060*/  MOV R27, RZ ;  /* 0x000000ff001b7202 */ /* 0x000fe40000000f00 */
[----:B------:R-:W-:Y:S02]  /*8070*/  CS2R R24, SRZ ;  /* 0x0000000000187805 */ /* 0x000fe4000001ff00 */
[----:B------:R-:W-:Y:S01]  /*8080*/  IADD3 R36, PT, PT, -R7, R4, R36 ;  /* 0x0000000407247210 */ /* 0x000fe20007ffe124 */
[----:B------:R-:W-:Y:S01]  /*8090*/  IMAD R21, R21, 0x60, R0 ;  /* 0x0000006015157824 */ /* 0x000fe200078e0200 */
[----:B------:R-:W-:-:S02]  /*80a0*/  MOV R52, R43 ;  /* 0x0000002b00347202 */ /* 0x000fc40000000f00 */
[----:B------:R-:W-:Y:S02]  /*80b0*/  CS2R R22, SRZ ;  /* 0x0000000000167805 */ /* 0x000fe4000001ff00 */
[----:B------:R-:W-:-:S04]  /*80c0*/  LOP3.LUT R4, R36, 0x30, RZ, 0xc0, !PT ;  /* 0x0000003024047812 */ /* 0x000fc800078ec0ff */
[----:B------:R-:W-:Y:S01]  /*80d0*/  ISETP.NE.AND P0, PT, R4, 0x30, PT ;  /* 0x000000300400780c */ /* 0x000fe20003f05270 */
[----:B------:R-:W-:Y:S02]  /*80e0*/  HFMA2 R4, -RZ, RZ, 0, 0 ;  /* 0x00000000ff047431 */ /* 0x000fe400000001ff */
[----:B-1----:R-:W-:Y:S01]  /*80f0*/  IMAD.WIDE R40, R21, 0x2, R40 ;  /* 0x0000000215287825 */ /* 0x002fe200078e0228 */
[----:B------:R-:W-:-:S09]  /*8100*/  CS2R R20, SRZ ;  /* 0x0000000000147805 */ /* 0x000fd2000001ff00 */
[----:B------:R-:W-:Y:S05]  /*8110*/  @!P0 BRA `(.L_x_525) ;  /* 0x0000000000f88947 */ /* 0x000fea0003800000 */
[----:B------:R-:W1:Y:S01]  /*8120*/  LDCU.64 UR6, c[0x0][0x3c0] ;  /* 0x00007800ff0677ac */ /* 0x000e620008000a00 */
[----:B------:R-:W-:Y:S01]  /*8130*/  IMAD R32, R43, 0x60, RZ ;  /* 0x000000602b207824 */ /* 0x000fe200078e02ff */
[----:B------:R-:W-:Y:S02]  /*8140*/  LEA.HI R27, R36, 0x1, RZ, 0x1c ;  /* 0x00000001241b7811 */ /* 0x000fe400078fe0ff */
[----:B------:R-:W-:Y:S01]  /*8150*/  MOV R52, R43 ;  /* 0x0000002b00347202 */ /* 0x000fe20000000f00 */
[----:B------:R-:W-:-:S04]  /*8160*/  IMAD.WIDE.U32 R32, R32, 0x2, RZ ;  /* 0x0000000220207825 */ /* 0x000fc800078e00ff */
[----:B------:R-:W-:-:S04]  /*8170*/  IMAD.WIDE R34, R35, 0x2, R32 ;  /* 0x0000000223227825 */ /* 0x000fc800078e0220 */
[----:B------:R-:W-:Y:S01]  /*8180*/  IMAD.WIDE R32, R37, 0x2, R32 ;  /* 0x0000000225207825 */ /* 0x000fe200078e0220 */
[----:B-1----:R-:W-:Y:S02]  /*8190*/  IADD3 R55, P0, PT, R34, UR6, RZ ;  /* 0x0000000622377c10 */ /* 0x002fe4000ff1e0ff */
[----:B------:R-:W-:Y:S02]  /*81a0*/  IADD3 R53, P1, PT, R32, UR6, RZ ;  /* 0x0000000620357c10 */ /* 0x000fe4000ff3e0ff */
[----:B------:R-:W-:Y:S02]  /*81b0*/  LEA R32, R7, UR5, 0x1 ;  /* 0x0000000507207c11 */ /* 0x000fe4000f8e08ff */
[----:B------:R-:W-:Y:S02]  /*81c0*/  IADD3.X R54, PT, PT, R33, UR7, RZ, P1, !PT ;  /* 0x0000000721367c10 */ /* 0x000fe40008ffe4ff */
[----:B------:R-:W-:Y:S02]  /*81d0*/  LOP3.LUT R33, R27, 0x3, RZ, 0xc0, !PT ;  /* 0x000000031b217812 */ /* 0x000fe400078ec0ff */
[----:B------:R-:W-:-:S02]  /*81e0*/  IADD3.X R60, PT, PT, R35, UR7, RZ, P0, !PT ;  /* 0x00000007233c7c10 */ /* 0x000fc400087fe4ff */
[----:B------:R-:W-:Y:S02]  /*81f0*/  MOV R27, RZ ;  /* 0x000000ff001b7202 */ /* 0x000fe40000000f00 */
[----:B------:R-:W-:Y:S02]  /*8200*/  IADD3 R34, PT, PT, R31, R32, RZ ;  /* 0x000000201f227210 */ /* 0x000fe40007ffe0ff */
[----:B------:R-:W-:-:S07]  /*8210*/  IADD3 R35, PT, PT, -R33, RZ, RZ ;  /* 0x000000ff21237210 */ /* 0x000fce0007ffe1ff */
.L_x_527:
[----:B------:R-:W-:Y:S01]  /*8220*/  MOV R32, R53 ;  /* 0x0000003500207202 */ /* 0x000fe20000000f00 */
[----:B------:R-:W1:Y:S01]  /*8230*/  LDS.U16 R37, [R34] ;  /* 0x0000000022257984 */ /* 0x000e620000000400 */
[----:B------:R-:W-:-:S05]  /*8240*/  MOV R33, R54 ;  /* 0x0000003600217202 */ /* 0x000fca0000000f00 */
[----:B------:R3:W5:Y:S01]  /*8250*/  LDG.E.128 R44, desc[UR36][R32.64] ;  /* 0x00000024202c7981 */ /* 0x000762000c1e1d00 */
[----:B------:R-:W-:Y:S01]  /*8260*/  UISETP.NE.AND UP0, UPT, UR9, URZ, UPT ;  /* 0x000000ff0900728c */ /* 0x000fe2000bf05270 */
[----:B-1----:R-:W-:-:S08]  /*8270*/  HADD2.F32 R38, -RZ, R37.H0_H0 ;  /* 0x20000025ff267230 */ /* 0x002fd00000004100 */
[----:B---3--:R-:W-:Y:S05]  /*8280*/  BRA.U UP0, `(.L_x_526) ;  /* 0x0000000100387547 */ /* 0x008fea000b800000 */
[----:B------:R-:W-:Y:S01]  /*8290*/  ISETP.NE.AND P0, PT, R19, RZ, PT ;  /* 0x000000ff1300720c */ /* 0x000fe20003f05270 */
[----:B------:R-:W1:-:S12]  /*82a0*/  LDS.128 R48, [R29] ;  /* 0x000000001d307984 */ /* 0x000e580000000c00 */
[----:B------:R-:W3:Y:S01]  /*82b0*/  @P0 LDG.E.128 R56, desc[UR36][R40.64] ;  /* 0x0000002428380981 */ /* 0x000ee2000c1e1d00 */
[----:B------:R-:W-:Y:S02]  /*82c0*/  MOV R32, R55 ;  /* 0x0000003700207202 */ /* 0x000fe40000000f00 */
[----:B------:R-:W-:Y:S01]  /*82d0*/  MOV R33, R60 ;  /* 0x0000003c00217202 */ /* 0x000fe20000000f00 */
[----:B-1---5:R-:W-:Y:S02]  /*82e0*/  HFMA2 R44, R44, 1, 1, R48 ;  /* 0x3c003c002c2c7831 */ /* 0x022fe40000000030 */
[----:B------:R-:W-:Y:S02]  /*82f0*/  HADD2 R45, R45, R49 ;  /* 0x000000312d2d7230 */ /* 0x000fe40000000000 */
[----:B------:R-:W-:Y:S02]  /*8300*/  HFMA2 R46, R46, 1, 1, R50 ;  /* 0x3c003c002e2e7831 */ /* 0x000fe40000000032 */
[----:B------:R-:W-:-:S02]  /*8310*/  HADD2 R47, R47, R51 ;  /* 0x000000332f2f7230 */ /* 0x000fc40000000000 */
[----:B---3--:R-:W-:Y:S02]  /*8320*/  @P0 HFMA2 R45, R45, R57, -RZ ;  /* 0x000000392d2d0231 */ /* 0x008fe400001000ff */
[----:B------:R-:W-:Y:S02]  /*8330*/  @P0 HMUL2 R44, R44, R56 ;  /* 0x000000382c2c0232 */ /* 0x000fe40000000000 */
[----:B------:R-:W-:Y:S02]  /*8340*/  @P0 HFMA2 R47, R47, R59, -RZ ;  /* 0x0000003b2f2f0231 */ /* 0x000fe400001000ff */
[----:B------:R-:W-:-:S05]  /*8350*/  @P0 HMUL2 R46, R46, R58 ;  /* 0x0000003a2e2e0232 */ /* 0x000fca0000000000 */
[----:B------:R1:W-:Y:S02]  /*8360*/  STG.E.128 desc[UR36][R32.64], R44 ;  /* 0x0000002c20007986 */ /* 0x0003e4000c101d24 */
.L_x_526:
[----:B------:R-:W-:Y:S01]  /*8370*/  IADD3 R35, PT, PT, R35, 0x1, RZ ;  /* 0x0000000123237810 */ /* 0x000fe20007ffe0ff */
[--C-:B-1---5:R-:W-:Y:S01]  /*8380*/  HADD2.F32 R32, -RZ, R44.reuse.H0_H0 ;  /* 0x2000002cff207230 */ /* 0x122fe20000004100 */
[----:B------:R-:W-:Y:S01]  /*8390*/  IADD3 R53, P2, PT, R53, 0xc00, RZ ;  /* 0x00000c0035357810 */ /* 0x000fe20007f5e0ff */
[----:B------:R-:W-:Y:S01]  /*83a0*/  HADD2.F32 R33, -RZ, R44.H1_H1 ;  /* 0x3000002cff217230 */ /* 0x000fe20000004100 */
[----:B------:R-:W-:Y:S01]  /*83b0*/  ISETP.NE.AND P0, PT, R35, RZ, PT ;  /* 0x000000ff2300720c */ /* 0x000fe20003f05270 */
[----:B------:R-:W-:Y:S01]  /*83c0*/  HADD2.F32 R44, -RZ, R45.H0_H0 ;  /* 0x2000002dff2c7230 */ /* 0x000fe20000004100 */
[----:B------:R-:W-:Y:S01]  /*83d0*/  IADD3 R55, P1, PT, R55, 0xc00, RZ ;  /* 0x00000c0037377810 */ /* 0x000fe20007f3e0ff */
[----:B------:R-:W-:Y:S02]  /*83e0*/  HADD2.F32 R39, -RZ, R47.H0_H0 ;  /* 0x2000002fff277230 */ /* 0x000fe40000004100 */
        /* <DEDUP_REMOVED lines=9> */
[C---:B------:R-:W-:Y:S01]  /*8480*/  FFMA.FTZ R21, R38.reuse, R39, R21 ;  /* 0x0000002726157223 */ /* 0x040fe20000010015 */
[----:B------:R-:W-:Y:S01]  /*8490*/  FFMA.FTZ R20, R38, R37, R20 ;  /* 0x0000002526147223 */ /* 0x000fe20000010014 */
[----:B------:R-:W-:Y:S01]  /*84a0*/  IADD3 R52, PT, PT, R52, 0x10, RZ ;  /* 0x0000001034347810 */ /* 0x000fe20007ffe0ff */
[----:B------:R-:W-:Y:S01]  /*84b0*/  FFMA.FTZ R4, R38, R47, R4 ;  /* 0x0000002f26047223 */ /* 0x000fe20000010004 */
[----:B------:R-:W-:-:S02]  /*84c0*/  IADD3 R34, PT, PT, R34, 0x20, RZ ;  /* 0x0000002022227810 */ /* 0x000fc40007ffe0ff */
[----:B------:R-:W-:Y:S02]  /*84d0*/  IADD3.X R54, PT, PT, RZ, R54, RZ, P2, !PT ;  /* 0x00000036ff367210 */ /* 0x000fe400017fe4ff */
[----:B------:R-:W-:Y:S01]  /*84e0*/  IADD3.X R60, PT, PT, RZ, R60, RZ, P1, !PT ;  /* 0x0000003cff3c7210 */ /* 0x000fe20000ffe4ff */
[----:B------:R-:W-:Y:S06]  /*84f0*/  @P0 BRA `(.L_x_527) ;  /* 0xfffffffc00480947 */ /* 0x000fec000383ffff */
.L_x_525:
[----:B--2---:R-:W-:Y:S05]  /*8500*/  BSYNC.RECONVERGENT B2 ;  /* 0x0000000000027941 */ /* 0x004fea0003800200 */
.L_x_524:
[----:B------:R-:W-:-:S13]  /*8510*/  ISETP.GE.U32.AND P0, PT, R36, 0x30, PT ;  /* 0x000000302400780c */ /* 0x000fda0003f06070 */
[----:B------:R-:W-:Y:S05]  /*8520*/  @!P0 BRA `(.L_x_523) ;  /* 0x0000000800548947 */ /* 0x000fea0003800000 */
[----:B------:R-:W1:Y:S02]  /*8530*/  LDCU UR4, c[0x0][0x40c] ;  /* 0x00008180ff0477ac */ /* 0x000e640008000800 */
[----:B-1----:R-:W-:-:S06]  /*8540*/  UISETP.NE.AND UP0, UPT, UR4, URZ, UPT ;  /* 0x000000ff0400728c */ /* 0x002fcc000bf05270 */
[----:B------:R-:W-:-:S13]  /*8550*/  PLOP3.LUT P1, PT, PT, PT, UP0, 0x80, 0x8 ;  /* 0x000000000008781c */ /* 0x000fda0003f2f008 */
.L_x_533:
[----:B------:R-:W-:Y:S01]  /*8560*/  IMAD R45, R52, 0x60, RZ ;  /* 0x00000060342d7824 */ /* 0x000fe200078e02ff */
[----:B------:R-:W-:-:S03]  /*8570*/  ISETP.NE.AND P0, PT, R19, RZ, PT ;  /* 0x000000ff1300720c */ /* 0x000fc60003f05270 */
[----:B------:R-:W-:-:S06]  /*8580*/  IMAD.WIDE.U32 R48, R45, 0x2, R14 ;  /* 0x000000022d307825 */ /* 0x000fcc00078e000e */
[----:B------:R-:W5:Y:S01]  /*8590*/  LDG.E.128 R48, desc[UR36][R48.64] ;  /* 0x0000002430307981 */ /* 0x000f62000c1e1d00 */
[----:B------:R-:W-:Y:S04]  /*85a0*/  BSSY.RECONVERGENT B2, `(.L_x_528) ;  /* 0x000000e000027945 */ /* 0x000fe80003800200 */
[----:B------:R-:W-:Y:S05]  /*85b0*/  @P1 BRA `(.L_x_529) ;  /* 0x0000000000301947 */ /* 0x000fea0003800000 */
[----:B------:R-:W2:Y:S04]  /*85c0*/  @P0 LDG.E.128 R36, desc[UR36][R40.64] ;  /* 0x0000002428240981 */ /* 0x000ea8000c1e1d00 */
[----:B------:R-:W1:Y:S02]  /*85d0*/  LDS.128 R32, [R29] ;  /* 0x000000001d207984 */ /* 0x000e640000000c00 */
[----:B-1---5:R-:W-:Y:S02]  /*85e0*/  HFMA2 R48, R48, 1, 1, R32 ;  /* 0x3c003c0030307831 */ /* 0x022fe40000000020 */
[----:B------:R-:W-:Y:S02]  /*85f0*/  HADD2 R49, R49, R33 ;  /* 0x0000002131317230 */ /* 0x000fe40000000000 */
[----:B------:R-:W-:-:S02]  /*8600*/  HFMA2 R50, R50, 1, 1, R34 ;  /* 0x3c003c0032327831 */ /* 0x000fc40000000022 */
[----:B------:R-:W-:Y:S02]  /*8610*/  HADD2 R51, R51, R35 ;  /* 0x0000002333337230 */ /* 0x000fe40000000000 */
[----:B------:R-:W-:-:S04]  /*8620*/  IMAD.WIDE.U32 R32, R45, 0x2, R12 ;  /* 0x000000022d207825 */ /* 0x000fc800078e000c */
[----:B--2---:R-:W-:Y:S02]  /*8630*/  @P0 HFMA2 R49, R49, R37, -RZ ;  /* 0x0000002531310231 */ /* 0x004fe400001000ff */
[----:B------:R-:W-:Y:S02]  /*8640*/  @P0 HMUL2 R48, R48, R36 ;  /* 0x0000002430300232 */ /* 0x000fe40000000000 */
[----:B------:R-:W-:Y:S02]  /*8650*/  @P0 HFMA2 R51, R51, R39, -RZ ;  /* 0x0000002733330231 */ /* 0x000fe400001000ff */
[----:B------:R-:W-:-:S05]  /*8660*/  @P0 HMUL2 R50, R50, R38 ;  /* 0x0000002632320232 */ /* 0x000fca0000000000 */
[----:B------:R1:W-:Y:S02]  /*8670*/  STG.E.128 desc[UR36][R32.64], R48 ;  /* 0x0000003020007986 */ /* 0x0003e4000c101d24 */
.L_x_529:
[----:B------:R-:W-:Y:S05]  /*8680*/  BSYNC.RECONVERGENT B2 ;  /* 0x0000000000027941 */ /* 0x000fea0003800200 */
.L_x_528:
[C---:B-1----:R-:W-:Y:S01]  /*8690*/  IADD3 R33, PT, PT, R45.reuse, 0x600, RZ ;  /* 0x000006002d217810 */ /* 0x042fe20007ffe0ff */
[----:B------:R-:W-:Y:S01]  /*86a0*/  UISETP.NE.AND UP0, UPT, UR10, URZ, UPT ;  /* 0x000000ff0a00728c */ /* 0x000fe2000bf05270 */
[C---:B------:R-:W-:Y:S02]  /*86b0*/  IADD3 R37, PT, PT, R45.reuse, 0xc00, RZ ;  /* 0x00000c002d257810 */ /* 0x040fe40007ffe0ff */
[----:B------:R-:W-:Y:S01]  /*86c0*/  IADD3 R61, PT, PT, R45, 0x1200, RZ ;  /* 0x000012002d3d7810 */ /* 0x000fe20007ffe0ff */
[--C-:B------:R-:W-:Y:S02]  /*86d0*/  IMAD.WIDE.U32 R44, R33, 0x2, R14.reuse ;  /* 0x00000002212c7825 */ /* 0x100fe400078e000e */
[----:B------:R-:W-:Y:S02]  /*86e0*/  PLOP3.LUT P1, PT, PT, PT, UP0, 0x80, 0x8 ;  /* 0x000000000008781c */ /* 0x000fe40003f2f008 */
[--C-:B------:R-:W-:Y:S02]  /*86f0*/  IMAD.WIDE.U32 R34, R37, 0x2, R14.reuse ;  /* 0x0000000225227825 */ /* 0x100fe400078e000e */
[----:B------:R-:W5:Y:S02]  /*8700*/  LDG.E.128 R44, desc[UR36][R44.64] ;  /* 0x000000242c2c7981 */ /* 0x000f64000c1e1d00 */
[----:B------:R-:W-:-:S07]  /*8710*/  IMAD.WIDE.U32 R38, R61, 0x2, R14 ;  /* 0x000000023d267825 */ /* 0x000fce00078e000e */
[----:B------:R-:W-:Y:S05]  /*8720*/  @P1 BRA `(.L_x_530) ;  /* 0x0000000000301947 */ /* 0x000fea0003800000 */
[----:B------:R-:W2:Y:S01]  /*8730*/  @P0 LDG.E.128 R56, desc[UR36][R40.64] ;  /* 0x0000002428380981 */ /* 0x000ea2000c1e1d00 */
[----:B------:R-:W-:-:S03]  /*8740*/  IMAD.WIDE.U32 R32, R33, 0x2, R12 ;  /* 0x0000000221207825 */ /* 0x000fc600078e000c */
[----:B------:R-:W1:Y:S02]  /*8750*/  LDS.128 R64, [R29] ;  /* 0x000000001d407984 */ /* 0x000e640000000c00 */
[----:B-1---5:R-:W-:Y:S02]  /*8760*/  HFMA2 R45, R45, 1, 1, R65 ;  /* 0x3c003c002d2d7831 */ /* 0x022fe40000000041 */
[----:B------:R-:W-:Y:S02]  /*8770*/  HADD2 R44, R44, R64 ;  /* 0x000000402c2c7230 */ /* 0x000fe40000000000 */
[----:B------:R-:W-:Y:S02]  /*8780*/  HFMA2 R47, R47, 1, 1, R67 ;  /* 0x3c003c002f2f7831 */ /* 0x000fe40000000043 */
[----:B------:R-:W-:Y:S02]  /*8790*/  HADD2 R46, R46, R66 ;  /* 0x000000422e2e7230 */ /* 0x000fe40000000000 */
[----:B--2---:R-:W-:-:S02]  /*87a0*/  @P0 HFMA2 R45, R45, R57, -RZ ;  /* 0x000000392d2d0231 */ /* 0x004fc400001000ff */
[----:B------:R-:W-:Y:S02]  /*87b0*/  @P0 HMUL2 R44, R44, R56 ;  /* 0x000000382c2c0232 */ /* 0x000fe40000000000 */
[----:B------:R-:W-:Y:S02]  /*87c0*/  @P0 HFMA2 R47, R47, R59, -RZ ;  /* 0x0000003b2f2f0231 */ /* 0x000fe400001000ff */
[----:B------:R-:W-:-:S05]  /*87d0*/  @P0 HMUL2 R46, R46, R58 ;  /* 0x0000003a2e2e0232 */ /* 0x000fca0000000000 */
[----:B------:R1:W-:Y:S02]  /*87e0*/  STG.E.128 desc[UR36][R32.64], R44 ;  /* 0x0000002c20007986 */ /* 0x0003e4000c101d24 */
.L_x_530:
[----:B-1----:R-:W5:Y:S01]  /*87f0*/  LDG.E.128 R32, desc[UR36][R34.64] ;  /* 0x0000002422207981 */ /* 0x002f62000c1e1d00 */
        /* <DEDUP_REMOVED lines=13> */
.L_x_531:
[----:B-1----:R-:W5:Y:S01]  /*88d0*/  LDG.E.128 R36, desc[UR36][R38.64] ;  /* 0x0000002426247981 */ /* 0x002f62000c1e1d00 */
[----:B------:R-:W-:Y:S01]  /*88e0*/  IADD3 R53, PT, PT, R52, -R5, RZ ;  /* 0x8000000534357210 */ /* 0x000fe20007ffe0ff */
[--C-:B-----5:R-:W-:Y:S02]  /*88f0*/  HADD2.F32 R56, -RZ, R50.reuse.H0_H0 ;  /* 0x20000032ff387230 */ /* 0x120fe40000004100 */
[----:B------:R-:W-:Y:S01]  /*8900*/  HADD2.F32 R57, -RZ, R50.H1_H1 ;  /* 0x30000032ff397230 */ /* 0x000fe20000004100 */
[----:B------:R-:W-:Y:S01]  /*8910*/  LEA R60, R53, R30, 0x1 ;  /* 0x0000001e353c7211 */ /* 0x000fe200078e08ff */
[--C-:B------:R-:W-:Y:S02]  /*8920*/  HADD2.F32 R50, -RZ, R51.reuse.H0_H0 ;  /* 0x20000033ff327230 */ /* 0x100fe40000004100 */
[----:B------:R-:W-:Y:S02]  /*8930*/  HADD2.F32 R55, -RZ, R48.H1_H1 ;  /* 0x30000030ff377230 */ /* 0x000fe40000004100 */
[----:B------:R-:W1:Y:S01]  /*8940*/  LDS.U16 R53, [R60] ;  /* 0x000000003c357984 */ /* 0x000e620000000400 */
[----:B------:R-:W-:-:S03]  /*8950*/  HADD2.F32 R51, -RZ, R51.H1_H1 ;  /* 0x30000033ff337230 */ /* 0x000fc60000004100 */
[----:B------:R-:W2:Y:S04]  /*8960*/  LDS.U16 R58, [R60+0x20] ;  /* 0x000020003c3a7984 */ /* 0x000ea80000000400 */
[----:B------:R-:W3:Y:S01]  /*8970*/  LDS.U16 R59, [R60+0x40] ;  /* 0x000040003c3b7984 */ /* 0x000ee20000000400 */
[----:B-1----:R-:W-:Y:S02]  /*8980*/  HADD2.F32 R54, -RZ, R53.H0_H0 ;  /* 0x20000035ff367230 */ /* 0x002fe40000004100 */
[----:B------:R-:W-:Y:S02]  /*8990*/  HADD2.F32 R53, -RZ, R48.H0_H0 ;  /* 0x20000030ff357230 */ /* 0x000fe40000004100 */
[--C-:B------:R-:W-:Y:S02]  /*89a0*/  HADD2.F32 R48, -RZ, R49.reuse.H0_H0 ;  /* 0x20000031ff307230 */ /* 0x100fe40000004100 */
[----:B------:R-:W-:Y:S01]  /*89b0*/  FFMA.FTZ R4, R54, R51, R4 ;  /* 0x0000003336047223 */ /* 0x000fe20000010004 */
[----:B------:R-:W-:-:S02]  /*89c0*/  HADD2.F32 R49, -RZ, R49.H1_H1 ;  /* 0x30000031ff317230 */ /* 0x000fc40000004100 */
[C---:B------:R-:W-:Y:S01]  /*89d0*/  FFMA.FTZ R56, R54.reuse, R56, R23 ;  /* 0x0000003836387223 */ /* 0x040fe20000010017 */
[----:B------:R-:W-:Y:S02]  /*89e0*/  HADD2.F32 R51, -RZ, R47.H0_H0 ;  /* 0x2000002fff337230 */ /* 0x000fe40000004100 */
[C---:B------:R-:W-:Y:S01]  /*89f0*/  FFMA.FTZ R48, R54.reuse, R48, R25 ;  /* 0x0000003036307223 */ /* 0x040fe20000010019 */
[----:B--2---:R-:W-:Y:S02]  /*8a00*/  HADD2.F32 R58, -RZ, R58.H0_H0 ;  /* 0x2000003aff3a7230 */ /* 0x004fe40000004100 */
[C---:B------:R-:W-:Y:S01]  /*8a10*/  FFMA.FTZ R22, R54.reuse, R49, R22 ;  /* 0x0000003136167223 */ /* 0x040fe20000010016 */
[----:B------:R-:W-:Y:S02]  /*8a20*/  HADD2.F32 R23, -RZ, R44.H1_H1 ;  /* 0x3000002cff177230 */ /* 0x000fe40000004100 */
[----:B------:R-:W-:Y:S01]  /*8a30*/  FFMA.FTZ R24, R54, R55, R24 ;  /* 0x0000003736187223 */ /* 0x000fe20000010018 */
[----:B------:R-:W-:-:S02]  /*8a40*/  HADD2.F32 R25, -RZ, R45.H0_H0 ;  /* 0x2000002dff197230 */ /* 0x000fc40000004100 */
[C---:B------:R-:W-:Y:S01]  /*8a50*/  FFMA.FTZ R50, R54.reuse, R50, R21 ;  /* 0x0000003236327223 */ /* 0x040fe20000010015 */
[----:B------:R-:W-:Y:S02]  /*8a60*/  HADD2.F32 R47, -RZ, R47.H1_H1 ;  /* 0x3000002fff2f7230 */ /* 0x000fe40000004100 */
[C---:B------:R-:W-:Y:S01]  /*8a70*/  FFMA.FTZ R53, R54.reuse, R53, R27 ;  /* 0x0000003536357223 */ /* 0x040fe2000001001b */
[----:B------:R-:W-:Y:S02]  /*8a80*/  HADD2.F32 R45, -RZ, R45.H1_H1 ;  /* 0x3000002dff2d7230 */ /* 0x000fe40000004100 */
[----:B------:R-:W-:Y:S01]  /*8a90*/  FFMA.FTZ R20, R54, R57, R20 ;  /* 0x0000003936147223 */ /* 0x000fe20000010014 */
[----:B------:R-:W-:Y:S02]  /*8aa0*/  HADD2.F32 R49, -RZ, R46.H1_H1 ;  /* 0x3000002eff317230 */ /* 0x000fe40000004100 */
[----:B------:R-:W-:Y:S01]  /*8ab0*/  FFMA.FTZ R23, R58, R23, R24 ;  /* 0x000000173a177223 */ /* 0x000fe20000010018 */
[----:B------:R-:W-:-:S02]  /*8ac0*/  HADD2.F32 R21, -RZ, R44.H0_H0 ;  /* 0x2000002cff157230 */ /* 0x000fc40000004100 */
[C---:B------:R-:W-:Y:S01]  /*8ad0*/  FFMA.FTZ R47, R58.reuse, R47, R4 ;  /* 0x0000002f3a2f7223 */ /* 0x040fe20000010004 */
[----:B------:R-:W-:Y:S02]  /*8ae0*/  HADD2.F32 R27, -RZ, R46.H0_H0 ;  /* 0x2000002eff1b7230 */ /* 0x000fe40000004100 */
[C---:B------:R-:W-:Y:S01]  /*8af0*/  FFMA.FTZ R45, R58.reuse, R45, R22 ;  /* 0x0000002d3a2d7223 */ /* 0x040fe20000010016 */
[C---:B------:R-:W-:Y:S01]  /*8b00*/  FFMA.FTZ R49, R58.reuse, R49, R20 ;  /* 0x000000313a317223 */ /* 0x040fe20000010014 */
[----:B---3--:R-:W-:Y:S02]  /*8b10*/  HADD2.F32 R59, -RZ, R59.H0_H0 ;  /* 0x2000003bff3b7230 */ /* 0x008fe40000004100 */
[C---:B------:R-:W-:Y:S01]  /*8b20*/  FFMA.FTZ R54, R58.reuse, R21, R53 ;  /* 0x000000153a367223 */ /* 0x040fe20000010035 */
[----:B------:R-:W-:Y:S02]  /*8b30*/  HADD2.F32 R4, -RZ, R32.H0_H0 ;  /* 0x20000020ff047230 */ /* 0x000fe40000004100 */
[----:B------:R-:W-:Y:S01]  /*8b40*/  FFMA.FTZ R25, R58, R25, R48 ;  /* 0x000000193a197223 */ /* 0x000fe20000010030 */
[----:B------:R-:W-:-:S02]  /*8b50*/  HADD2.F32 R24, -RZ, R34.H0_H0 ;  /* 0x20000022ff187230 */ /* 0x000fc40000004100 */
[C---:B------:R-:W-:Y:S01]  /*8b60*/  FFMA.FTZ R27, R58.reuse, R27, R56 ;  /* 0x0000001b3a1b7223 */ /* 0x040fe20000010038 */
[----:B------:R-:W-:Y:S02]  /*8b70*/  HADD2.F32 R32, -RZ, R32.H1_H1 ;  /* 0x30000020ff207230 */ /* 0x000fe40000004100 */
[----:B------:R-:W-:Y:S01]  /*8b80*/  FFMA.FTZ R51, R58, R51, R50 ;  /* 0x000000333a337223 */ /* 0x000fe20000010032 */
[--C-:B------:R-:W-:Y:S02]  /*8b90*/  HADD2.F32 R20, -RZ, R33.reuse.H0_H0 ;  /* 0x20000021ff147230 */ /* 0x100fe40000004100 */
        /* <DEDUP_REMOVED lines=9> */
[C---:B------:R-:W-:Y:S01]  /*8c30*/  FFMA.FTZ R34, R59.reuse, R34, R49 ;  /* 0x000000223b227223 */ /* 0x040fe20000010031 */
[C---:B------:R-:W-:Y:S01]  /*8c40*/  FFMA.FTZ R44, R59.reuse, R44, R51 ;  /* 0x0000002c3b2c7223 */ /* 0x040fe20000010033 */
[----:B------:R-:W-:Y:S01]  /*8c50*/  FFMA.FTZ R46, R59, R46, R47 ;  /* 0x0000002e3b2e7223 */ /* 0x000fe2000001002f */
[----:B------:R-:W-:Y:S06]  /*8c60*/  @P1 BRA `(.L_x_532) ;  /* 0x0000000000301947 */ /* 0x000fec0003800000 */
[----:B------:R-:W2:Y:S04]  /*8c70*/  @P0 LDG.E.128 R20, desc[UR36][R40.64] ;  /* 0x0000002428140981 */ /* 0x000ea8000c1e1d00 */
[----:B------:R-:W1:Y:S02]  /*8c80*/  LDS.128 R56, [R29] ;  /* 0x000000001d387984 */ /* 0x000e640000000c00 */
[----:B-1----:R-:W-:Y:S02]  /*8c90*/  HFMA2 R36, R36, 1, 1, R56 ;  /* 0x3c003c0024247831 */ /* 0x002fe40000000038 */
        /* <DEDUP_REMOVED lines=9> */
.L_x_532:
[----:B------:R-:W2:Y:S01]  /*8d30*/  LDS.U16 R4, [R60+0x60] ;  /* 0x000060003c047984 */ /* 0x000ea20000000400 */
[----:B------:R-:W-:Y:S01]  /*8d40*/  IADD3 R52, PT, PT, R52, 0x40, RZ ;  /* 0x0000004034347810 */ /* 0x000fe20007ffe0ff */
[--C-:B-1----:R-:W-:Y:S02]  /*8d50*/  HADD2.F32 R21, -RZ, R36.reuse.H1_H1 ;  /* 0x30000024ff157230 */ /* 0x102fe40000004100 */
[--C-:B------:R-:W-:Y:S01]  /*8d60*/  HADD2.F32 R25, -RZ, R37.reuse.H0_H0 ;  /* 0x20000025ff197230 */ /* 0x100fe20000004100 */
[----:B------:R-:W-:Y:S01]  /*8d70*/  ISETP.GE.AND P0, PT, R52, R42, PT ;  /* 0x0000002a3400720c */ /* 0x000fe20003f06270 */
[----:B------:R-:W-:Y:S02]  /*8d80*/  HADD2.F32 R27, -RZ, R36.H0_H0 ;  /* 0x20000024ff1b7230 */ /* 0x000fe40000004100 */
[----:B------:R-:W-:Y:S02]  /*8d90*/  HADD2.F32 R37, -RZ, R37.H1_H1 ;  /* 0x30000025ff257230 */ /* 0x000fe40000004100 */
[----:B------:R-:W-:-:S02]  /*8da0*/  HADD2.F32 R23, -RZ, R38.H0_H0 ;  /* 0x20000026ff177230 */ /* 0x000fc40000004100 */
        /* <DEDUP_REMOVED lines=13> */
.L_x_523:
[----:B--2---:R-:W-:Y:S05]  /*8e80*/  BSYNC.RECONVERGENT B1 ;  /* 0x0000000000017941 */ /* 0x004fea0003800200 */
.L_x_522:
[----:B------:R-:W-:Y:S01]  /*8e90*/  ISETP.GE.AND P0, PT, R43, R26, PT ;  /* 0x0000001a2b00720c */ /* 0x000fe20003f06270 */
[----:B------:R-:W-:-:S12]  /*8ea0*/  BSSY.RECONVERGENT B1, `(.L_x_534) ;  /* 0x00000e0000017945 */ /* 0x000fd80003800200 */
[----:B------:R-:W-:Y:S05]  /*8eb0*/  @P0 BRA `(.L_x_535) ;  /* 0x0000000c00780947 */ /* 0x000fea0003800000 */
[----:B------:R-:W-:Y:S01]  /*8ec0*/  IADD3 R37, PT, PT, R43, 0x10, RZ ;  /* 0x000000102b257810 */ /* 0x000fe20007ffe0ff */
[----:B------:R-:W1:Y:S01]  /*8ed0*/  LDCU UR4, c[0x0][0x3f8] ;  /* 0x00007f00ff0477ac */ /* 0x000e620008000800 */
[----:B------:R-:W2:Y:S01]  /*8ee0*/  LDC.64 R32, c[0x0][0x458] ;  /* 0x00011600ff207b82 */ /* 0x000ea20000000a00 */
[----:B------:R-:W-:Y:S01]  /*8ef0*/  LOP3.LUT R36, RZ, R5, RZ, 0x33, !PT ;  /* 0x00000005ff247212 */ /* 0x000fe200078e33ff */
[----:B------:R-:W-:Y:S01]  /*8f00*/  BSSY.RECONVERGENT B2, `(.L_x_536) ;  /* 0x000004b000027945 */ /* 0x000fe20003800200 */
[----:B------:R-:W-:-:S04]  /*8f10*/  VIMNMX R34, PT, PT, R26, R37, !PT ;  /* 0x000000251a227248 */ /* 0x000fc80007fe0100 */
[----:B------:R-:W-:Y:S02]  /*8f20*/  IADD3 R36, PT, PT, -R7, R34, R36 ;  /* 0x0000002207247210 */ /* 0x000fe40007ffe124 */
[----:B------:R-:W-:Y:S02]  /*8f30*/  MOV R34, R43 ;  /* 0x0000002b00227202 */ /* 0x000fe40000000f00 */
[----:B------:R-:W-:Y:S01]  /*8f40*/  LOP3.LUT P0, RZ, R36, 0x10, RZ, 0xc0, !PT ;  /* 0x0000001024ff7812 */ /* 0x000fe2000780c0ff */
[----:B-1----:R-:W-:-:S04]  /*8f50*/  IMAD R35, R2, UR4, R3 ;  /* 0x0000000402237c24 */ /* 0x002fc8000f8e0203 */
[----:B------:R-:W-:-:S04]  /*8f60*/  IMAD R35, R35, 0x60, R0 ;  /* 0x0000006023237824 */ /* 0x000fc800078e0200 */
[----:B--2---:R-:W-:-:S04]  /*8f70*/  IMAD.WIDE R32, R35, 0x2, R32 ;  /* 0x0000000223207825 */ /* 0x004fc800078e0220 */
[----:B------:R-:W-:Y:S05]  /*8f80*/  @P0 BRA `(.L_x_537) ;  /* 0x0000000400080947 */ /* 0x000fea0003800000 */
[----:B------:R-:W1:Y:S01]  /*8f90*/  LDC R38, c[0x0][0x3f4] ;  /* 0x0000fd00ff267b82 */ /* 0x000e620000000800 */
[----:B------:R-:W-:Y:S02]  /*8fa0*/  MOV R34, R37 ;  /* 0x0000002500227202 */ /* 0x000fe40000000f00 */
[----:B-1----:R-:W-:-:S13]  /*8fb0*/  ISETP.GE.AND P0, PT, R43, R38, PT ;  /* 0x000000262b00720c */ /* 0x002fda0003f06270 */
[----:B------:R-:W-:Y:S05]  /*8fc0*/  @!P0 BRA `(.L_x_537) ;  /* 0x0000000000f88947 */ /* 0x000fea0003800000 */
[----:B------:R-:W-:Y:S01]  /*8fd0*/  IABS R39, R38 ;  /* 0x0000002600277213 */ /* 0x000fe20000000000 */
[----:B------:R-:W1:Y:S01]  /*8fe0*/  LDCU UR4, c[0x0][0x40c] ;  /* 0x00008180ff0477ac */ /* 0x000e620008000800 */
[----:B------:R-:W-:Y:S02]  /*8ff0*/  IABS R42, R43 ;  /* 0x0000002b002a7213 */ /* 0x000fe40000000000 */
[----:B------:R-:W2:Y:S01]  /*9000*/  I2F.RP R40, R39 ;  /* 0x0000002700287306 */ /* 0x000ea20000209400 */
[----:B------:R-:W-:Y:S02]  /*9010*/  ISETP.GE.AND P1, PT, R43, RZ, PT ;  /* 0x000000ff2b00720c */ /* 0x000fe40003f26270 */
[----:B------:R-:W-:-:S05]  /*9020*/  ISETP.NE.AND P2, PT, R38, RZ, PT ;  /* 0x000000ff2600720c */ /* 0x000fca0003f45270 */
[----:B--2---:R-:W2:Y:S02]  /*9030*/  MUFU.RCP R40, R40 ;  /* 0x0000002800287308 */ /* 0x004ea40000001000 */
[----:B--2---:R-:W-:-:S06]  /*9040*/  IADD3 R41, PT, PT, R40, 0xffffffe, RZ ;  /* 0x0ffffffe28297810 */ /* 0x004fcc0007ffe0ff */
[----:B------:R-:W2:Y:S02]  /*9050*/  F2I.FTZ.U32.TRUNC.NTZ R35, R41 ;  /* 0x0000002900237305 */ /* 0x000ea4000021f000 */
[----:B--2---:R-:W-:-:S05]  /*9060*/  IADD3 R34, PT, PT, RZ, -R35, RZ ;  /* 0x80000023ff227210 */ /* 0x004fca0007ffe0ff */
[----:B------:R-:W-:Y:S02]  /*9070*/  IMAD R45, R34, R39, RZ ;  /* 0x00000027222d7224 */ /* 0x000fe400078e02ff */
[----:B------:R-:W-:-:S05]  /*9080*/  HFMA2 R34, -RZ, RZ, 0, 0 ;  /* 0x00000000ff227431 */ /* 0x000fca00000001ff */
[----:B------:R-:W-:Y:S01]  /*9090*/  IMAD.HI.U32 R34, R35, R45, R34 ;  /* 0x0000002d23227227 */ /* 0x000fe200078e0022 */
[----:B------:R-:W-:-:S05]  /*90a0*/  MOV R35, R42 ;  /* 0x0000002a00237202 */ /* 0x000fca0000000f00 */
[----:B------:R-:W-:-:S05]  /*90b0*/  IMAD.HI.U32 R34, R34, R35, RZ ;  /* 0x0000002322227227 */ /* 0x000fca00078e00ff */
[----:B------:R-:W-:-:S05]  /*90c0*/  IADD3 R34, PT, PT, -R34, RZ, RZ ;  /* 0x000000ff22227210 */ /* 0x000fca0007ffe1ff */
[----:B------:R-:W-:-:S05]  /*90d0*/  IMAD R34, R39, R34, R35 ;  /* 0x0000002227227224 */ /* 0x000fca00078e0223 */
[----:B------:R-:W-:-:S13]  /*90e0*/  ISETP.GT.U32.AND P0, PT, R39, R34, PT ;  /* 0x000000222700720c */ /* 0x000fda0003f04070 */
[----:B------:R-:W-:-:S04]  /*90f0*/  @!P0 IADD3 R34, PT, PT, R34, -R39, RZ ;  /* 0x8000002722228210 */ /* 0x000fc80007ffe0ff */
[----:B------:R-:W-:-:S13]  /*9100*/  ISETP.GT.U32.AND P0, PT, R39, R34, PT ;  /* 0x000000222700720c */ /* 0x000fda0003f04070 */
[----:B------:R-:W-:-:S04]  /*9110*/  @!P0 IADD3 R34, PT, PT, R34, -R39, RZ ;  /* 0x8000002722228210 */ /* 0x000fc80007ffe0ff */
[----:B------:R-:W-:Y:S02]  /*9120*/  @!P1 IADD3 R34, PT, PT, -R34, RZ, RZ ;  /* 0x000000ff22229210 */ /* 0x000fe40007ffe1ff */
[----:B------:R-:W-:-:S05]  /*9130*/  @!P2 LOP3.LUT R34, RZ, R38, RZ, 0x33, !PT ;  /* 0x00000026ff22a212 */ /* 0x000fca00078e33ff */
[----:B------:R-:W-:-:S04]  /*9140*/  IMAD R35, R34, 0x60, RZ ;  /* 0x0000006022237824 */ /* 0x000fc800078e02ff */
[----:B------:R-:W-:-:S05]  /*9150*/  IMAD.WIDE.U32 R34, R35, 0x2, R14 ;  /* 0x0000000223227825 */ /* 0x000fca00078e000e */
[----:B------:R2:W5:Y:S01]  /*9160*/  LDG.E.128 R44, desc[UR36][R34.64] ;  /* 0x00000024222c7981 */ /* 0x000562000c1e1d00 */
[----:B------:R-:W-:Y:S01]  /*9170*/  LEA R38, R7, R30, 0x1 ;  /* 0x0000001e07267211 */ /* 0x000fe200078e08ff */
[----:B-1----:R-:W-:-:S05]  /*9180*/  UISETP.NE.AND UP0, UPT, UR4, URZ, UPT ;  /* 0x000000ff0400728c */ /* 0x002fca000bf05270 */
[----:B------:R-:W1:Y:S02]  /*9190*/  LDS.U16 R38, [R38] ;  /* 0x0000000026267984 */ /* 0x000e640000000400 */
[----:B-1----:R-:W-:Y:S02]  /*91a0*/  HADD2.F32 R40, -RZ, R38.H0_H0 ;  /* 0x20000026ff287230 */ /* 0x002fe40000004100 */
[----:B--2---:R-:W-:Y:S05]  /*91b0*/  BRA.U UP0, `(.L_x_538) ;  /* 0x0000000100387547 */ /* 0x004fea000b800000 */
[----:B------:R-:W-:Y:S01]  /*91c0*/  ISETP.NE.AND P3, PT, R19, RZ, PT ;  /* 0x000000ff1300720c */ /* 0x000fe20003f65270 */
[----:B------:R-:W1:-:S12]  /*91d0*/  LDS.128 R52, [R29] ;  /* 0x000000001d347984 */ /* 0x000e580000000c00 */
[----:B------:R-:W2:Y:S01]  /*91e0*/  @P3 LDG.E.128 R48, desc[UR36][R32.64] ;  /* 0x0000002420303981 */ /* 0x000ea2000c1e1d00 */
[----:B------:R-:W-:-:S04]  /*91f0*/  IMAD R35, R43, 0x60, RZ ;  /* 0x000000602b237824 */ /* 0x000fc800078e02ff */
        /* <DEDUP_REMOVED lines=10> */
.L_x_538:
[--C-:B-1---5:R-:W-:Y:S02]  /*92a0*/  HADD2.F32 R34, -RZ, R44.reuse.H0_H0 ;  /* 0x2000002cff227230 */ /* 0x122fe40000004100 */
[----:B------:R-:W-:Y:S02]  /*92b0*/  HADD2.F32 R35, -RZ, R44.H1_H1 ;  /* 0x3000002cff237230 */ /* 0x000fe40000004100 */
[----:B------:R-:W-:Y:S02]  /*92c0*/  HADD2.F32 R38, -RZ, R45.H0_H0 ;  /* 0x2000002dff267230 */ /* 0x000fe40000004100 */
[C---:B------:R-:W-:Y:S01]  /*92d0*/  FFMA.FTZ R27, R40.reuse, R34, R27 ;  /* 0x00000022281b7223 */ /* 0x040fe2000001001b */
        /* <DEDUP_REMOVED lines=10> */
[----:B------:R-:W-:Y:S01]  /*9380*/  MOV R34, R37 ;  /* 0x0000002500227202 */ /* 0x000fe20000000f00 */
[C---:B------:R-:W-:Y:S01]  /*9390*/  FFMA.FTZ R20, R40.reuse, R39, R20 ;  /* 0x0000002728147223 */ /* 0x040fe20000010014 */
[----:B------:R-:W-:-:S07]  /*93a0*/  FFMA.FTZ R4, R40, R47, R4 ;  /* 0x0000002f28047223 */ /* 0x000fce0000010004 */
.L_x_537:
[----:B------:R-:W-:Y:S05]  /*93b0*/  BSYNC.RECONVERGENT B2 ;  /* 0x0000000000027941 */ /* 0x000fea0003800200 */
.L_x_536:
[----:B------:R-:W-:-:S13]  /*93c0*/  ISETP.GE.U32.AND P0, PT, R36, 0x10, PT ;  /* 0x000000102400780c */ /* 0x000fda0003f06070 */
[----:B------:R-:W-:Y:S05]  /*93d0*/  @!P0 BRA `(.L_x_535) ;  /* 0x0000000800308947 */ /* 0x000fea0003800000 */
[C---:B------:R-:W-:Y:S01]  /*93e0*/  LEA R36, R34.reuse, UR5, 0x1 ;  /* 0x0000000522247c11 */ /* 0x040fe2000f8e08ff */
[C---:B------:R-:W-:Y:S01]  /*93f0*/  IMAD R39, R34.reuse, 0x60, RZ ;  /* 0x0000006022277824 */ /* 0x040fe200078e02ff */
[----:B------:R-:W-:-:S03]  /*9400*/  IADD3 R37, PT, PT, R34, 0x10, RZ ;  /* 0x0000001022257810 */ /* 0x000fc60007ffe0ff */
[----:B------:R-:W-:-:S05]  /*9410*/  IMAD R36, R5, -0x2, R36 ;  /* 0xfffffffe05247824 */ /* 0x000fca00078e0224 */
[----:B------:R-:W-:-:S07]  /*9420*/  IADD3 R31, PT, PT, R36, 0x20, R31 ;  /* 0x00000020241f7810 */ /* 0x000fce0007ffe01f */
.L_x_545:
[----:B------:R-:W1:Y:S01]  /*9430*/  LDC R52, c[0x0][0x3f4] ;  /* 0x0000fd00ff347b82 */ /* 0x000e620000000800 */
[----:B------:R-:W-:Y:S01]  /*9440*/  IADD3 R36, PT, PT, R37, -0x10, RZ ;  /* 0xfffffff025247810 */ /* 0x000fe20007ffe0ff */
[----:B------:R-:W-:Y:S03]  /*9450*/  BSSY.RECONVERGENT B2, `(.L_x_539) ;  /* 0x000003e000027945 */ /* 0x000fe60003800200 */
[----:B-1----:R-:W-:-:S13]  /*9460*/  ISETP.GE.AND P0, PT, R36, R52, PT ;  /* 0x000000342400720c */ /* 0x002fda0003f06270 */
[----:B------:R-:W-:Y:S05]  /*9470*/  @!P0 BRA `(.L_x_540) ;  /* 0x0000000000ec8947 */ /* 0x000fea0003800000 */
[----:B------:R-:W-:Y:S01]  /*9480*/  IABS R41, R52 ;  /* 0x0000003400297213 */ /* 0x000fe20000000000 */
[----:B------:R-:W1:Y:S01]  /*9490*/  LDCU UR4, c[0x0][0x40c] ;  /* 0x00008180ff0477ac */ /* 0x000e620008000800 */
[----:B------:R-:W-:Y:S02]  /*94a0*/  IABS R42, R36 ;  /* 0x00000024002a7213 */ /* 0x000fe40000000000 */
[----:B------:R-:W2:Y:S01]  /*94b0*/  I2F.RP R38, R41 ;  /* 0x0000002900267306 */ /* 0x000ea20000209400 */
[----:B------:R-:W-:Y:S02]  /*94c0*/  ISETP.GE.AND P1, PT, R36, RZ, PT ;  /* 0x000000ff2400720c */ /* 0x000fe40003f26270 */
[----:B------:R-:W-:Y:S01]  /*94d0*/  ISETP.NE.AND P2, PT, R52, RZ, PT ;  /* 0x000000ff3400720c */ /* 0x000fe20003f45270 */
[----:B------:R-:W3:Y:S04]  /*94e0*/  LDS.U16 R36, [R31+-0x20] ;  /* 0xffffe0001f247984 */ /* 0x000ee80000000400 */
[----:B--2---:R-:W2:Y:S02]  /*94f0*/  MUFU.RCP R38, R38 ;  /* 0x0000002600267308 */ /* 0x004ea40000001000 */
[----:B--2---:R-:W-:-:S06]  /*9500*/  IADD3 R40, PT, PT, R38, 0xffffffe, RZ ;  /* 0x0ffffffe26287810 */ /* 0x004fcc0007ffe0ff */
[----:B------:R-:W2:Y:S02]  /*9510*/  F2I.FTZ.U32.TRUNC.NTZ R35, R40 ;  /* 0x0000002800237305 */ /* 0x000ea4000021f000 */
[----:B--2---:R-:W-:-:S05]  /*9520*/  IADD3 R34, PT, PT, RZ, -R35, RZ ;  /* 0x80000023ff227210 */ /* 0x004fca0007ffe0ff */
[----:B------:R-:W-:Y:S01]  /*9530*/  IMAD R43, R34, R41, RZ ;  /* 0x00000029222b7224 */ /* 0x000fe200078e02ff */
[----:B------:R-:W-:-:S05]  /*9540*/  MOV R34, RZ ;  /* 0x000000ff00227202 */ /* 0x000fca0000000f00 */
        /* <DEDUP_REMOVED lines=14> */
[----:B-1----:R-:W-:Y:S01]  /*9630*/  UISETP.NE.AND UP0, UPT, UR4, URZ, UPT ;  /* 0x000000ff0400728c */ /* 0x002fe2000bf05270 */
[----:B---3--:R-:W-:-:S08]  /*9640*/  HADD2.F32 R36, -RZ, R36.H0_H0 ;  /* 0x20000024ff247230 */ /* 0x008fd00000004100 */
[----:B--2---:R-:W-:Y:S05]  /*9650*/  BRA.U UP0, `(.L_x_541) ;  /* 0x0000000100347547 */ /* 0x004fea000b800000 */
[----:B------:R-:W-:Y:S01]  /*9660*/  ISETP.NE.AND P3, PT, R19, RZ, PT ;  /* 0x000000ff1300720c */ /* 0x000fe20003f65270 */
[----:B------:R-:W1:-:S12]  /*9670*/  LDS.128 R44, [R29] ;  /* 0x000000001d2c7984 */ /* 0x000e580000000c00 */
[----:B------:R-:W2:Y:S01]  /*9680*/  @P3 LDG.E.128 R48, desc[UR36][R32.64] ;  /* 0x0000002420303981 */ /* 0x000ea2000c1e1d00 */
        /* <DEDUP_REMOVED lines=10> */
.L_x_541:
[--C-:B-1---5:R-:W-:Y:S02]  /*9730*/  HADD2.F32 R34, -RZ, R40.reuse.H0_H0 ;  /* 0x20000028ff227230 */ /* 0x122fe40000004100 */
[----:B------:R-:W-:Y:S02]  /*9740*/  HADD2.F32 R35, -RZ, R40.H1_H1 ;  /* 0x30000028ff237230 */ /* 0x000fe40000004100 */
[--C-:B------:R-:W-:Y:S02]  /*9750*/  HADD2.F32 R40, -RZ, R42.reuse.H0_H0 ;  /* 0x2000002aff287230 */ /* 0x100fe40000004100 */
[C---:B------:R-:W-:Y:S01]  /*9760*/  FFMA.FTZ R27, R36.reuse, R34, R27 ;  /* 0x00000022241b7223 */ /* 0x040fe2000001001b */
[----:B------:R-:W-:Y:S02]  /*9770*/  HADD2.F32 R45, -RZ, R42.H1_H1 ;  /* 0x3000002aff2d7230 */ /* 0x000fe40000004100 */
[----:B------:R-:W-:Y:S01]  /*9780*/  FFMA.FTZ R24, R36, R35, R24 ;  /* 0x0000002324187223 */ /* 0x000fe20000010018 */
[----:B------:R-:W-:-:S02]  /*9790*/  HADD2.F32 R38, -RZ, R41.H0_H0 ;  /* 0x20000029ff267230 */ /* 0x000fc40000004100 */
[C---:B------:R-:W-:Y:S01]  /*97a0*/  FFMA.FTZ R23, R36.reuse, R40, R23 ;  /* 0x0000002824177223 */ /* 0x040fe20000010017 */
[----:B------:R-:W-:Y:S02]  /*97b0*/  HADD2.F32 R42, -RZ, R43.H0_H0 ;  /* 0x2000002bff2a7230 */ /* 0x000fe40000004100 */
[C---:B------:R-:W-:Y:S01]  /*97c0*/  FFMA.FTZ R20, R36.reuse, R45, R20 ;  /* 0x0000002d24147223 */ /* 0x040fe20000010014 */
[----:B------:R-:W-:Y:S02]  /*97d0*/  HADD2.F32 R41, -RZ, R41.H1_H1 ;  /* 0x30000029ff297230 */ /* 0x000fe40000004100 */
[C---:B------:R-:W-:Y:S01]  /*97e0*/  FFMA.FTZ R25, R36.reuse, R38, R25 ;  /* 0x0000002624197223 */ /* 0x040fe20000010019 */
[----:B------:R-:W-:Y:S02]  /*97f0*/  HADD2.F32 R43, -RZ, R43.H1_H1 ;  /* 0x3000002bff2b7230 */ /* 0x000fe40000004100 */
[C---:B------:R-:W-:Y:S01]  /*9800*/  FFMA.FTZ R21, R36.reuse, R42, R21 ;  /* 0x0000002a24157223 */ /* 0x040fe20000010015 */
[----:B------:R-:W-:-:S02]  /*9810*/  FFMA.FTZ R22, R36, R41, R22 ;  /* 0x0000002924167223 */ /* 0x000fc40000010016 */
[----:B------:R-:W-:-:S07]  /*9820*/  FFMA.FTZ R4, R36, R43, R4 ;  /* 0x0000002b24047223 */ /* 0x000fce0000010004 */
.L_x_540:
[----:B------:R-:W-:Y:S05]  /*9830*/  BSYNC.RECONVERGENT B2 ;  /* 0x0000000000027941 */ /* 0x000fea0003800200 */
.L_x_539:
[----:B------:R-:W-:Y:S01]  /*9840*/  ISETP.GE.AND P0, PT, R37, R52, PT ;  /* 0x000000342500720c */ /* 0x000fe20003f06270 */
[----:B------:R-:W-:-:S12]  /*9850*/  BSSY.RECONVERGENT B2, `(.L_x_542) ;  /* 0x000003e000027945 */ /* 0x000fd80003800200 */
        /* <DEDUP_REMOVED lines=8> */
[----:B--2---:R-:W-:Y:S02]  /*98e0*/  IADD3 R38, PT, PT, R36, 0xffffffe, RZ ;  /* 0x0ffffffe24267810 */ /* 0x004fe40007ffe0ff */
[----:B------:R-:W2:Y:S04]  /*98f0*/  LDS.U16 R36, [R31] ;  /* 0x000000001f247984 */ /* 0x000ea80000000400 */
[----:B------:R-:W3:Y:S02]  /*9900*/  F2I.FTZ.U32.TRUNC.NTZ R35, R38 ;  /* 0x0000002600237305 */ /* 0x000ee4000021f000 */
[----:B---3--:R-:W-:-:S05]  /*9910*/  IADD3 R34, PT, PT, RZ, -R35, RZ ;  /* 0x80000023ff227210 */ /* 0x008fca0007ffe0ff */
        /* <DEDUP_REMOVED lines=17> */
[----:B--2---:R-:W-:-:S08]  /*9a30*/  HADD2.F32 R36, -RZ, R36.H0_H0 ;  /* 0x20000024ff247230 */ /* 0x004fd00000004100 */
[----:B---3--:R-:W-:Y:S05]  /*9a40*/  BRA.U UP0, `(.L_x_544) ;  /* 0x0000000100387547 */ /* 0x008fea000b800000 */
[----:B------:R-:W-:Y:S01]  /*9a50*/  ISETP.NE.AND P3, PT, R19, RZ, PT ;  /* 0x000000ff1300720c */ /* 0x000fe20003f65270 */
[----:B------:R-:W1:-:S12]  /*9a60*/  LDS.128 R48, [R29] ;  /* 0x000000001d307984 */ /* 0x000e580000000c00 */
[----:B------:R-:W2:Y:S01]  /*9a70*/  @P3 LDG.E.128 R44, desc[UR36][R32.64] ;  /* 0x00000024202c3981 */ /* 0x000ea2000c1e1d00 */
        /* <DEDUP_REMOVED lines=11> */
.L_x_544:
        /* <DEDUP_REMOVED lines=16> */
.L_x_543:
[----:B------:R-:W-:Y:S05]  /*9c30*/  BSYNC.RECONVERGENT B2 ;  /* 0x0000000000027941 */ /* 0x000fea0003800200 */
.L_x_542:
[C---:B------:R-:W-:Y:S02]  /*9c40*/  IADD3 R35, PT, PT, R37.reuse, 0x10, RZ ;  /* 0x0000001025237810 */ /* 0x040fe40007ffe0ff */
[----:B------:R-:W-:Y:S02]  /*9c50*/  IADD3 R37, PT, PT, R37, 0x20, RZ ;  /* 0x0000002025257810 */ /* 0x000fe40007ffe0ff */
[----:B------:R-:W-:Y:S02]  /*9c60*/  ISETP.GE.AND P0, PT, R35, R26, PT ;  /* 0x0000001a2300720c */ /* 0x000fe40003f06270 */
[----:B------:R-:W-:Y:S02]  /*9c70*/  IADD3 R39, PT, PT, R39, 0xc00, RZ ;  /* 0x00000c0027277810 */ /* 0x000fe40007ffe0ff */
[----:B------:R-:W-:-:S09]  /*9c80*/  IADD3 R31, PT, PT, R31, 0x40, RZ ;  /* 0x000000401f1f7810 */ /* 0x000fd20007ffe0ff */
[----:B------:R-:W-:Y:S05]  /*9c90*/  @!P0 BRA `(.L_x_545) ;  /* 0xfffffff400e48947 */ /* 0x000fea000383ffff */
.L_x_535:
[----:B------:R-:W-:Y:S05]  /*9ca0*/  BSYNC.RECONVERGENT B1 ;  /* 0x0000000000017941 */ /* 0x000fea0003800200 */
.L_x_534:
[----:B------:R-:W-:-:S13]  /*9cb0*/  ISETP.NE.AND P0, PT, R7, R28, PT ;  /* 0x0000001c0700720c */ /* 0x000fda0003f05270 */
[----:B------:R-:W-:Y:S05]  /*9cc0*/  @P0 BRA `(.L_x_521) ;  /* 0x0000000000bc0947 */ /* 0x000fea0003800000 */
[----:B------:R-:W-:Y:S01]  /*9cd0*/  MOV R15, 0x60 ;  /* 0x00000060000f7802 */ /* 0x000fe20000000f00 */
[----:B------:R-:W1:Y:S04]  /*9ce0*/  LDCU UR4, c[0x0][0x40c] ;  /* 0x00008180ff0477ac */ /* 0x000e680008000800 */
[----:B------:R-:W-:-:S04]  /*9cf0*/  IMAD R15, R16, R15, -0x60 ;  /* 0xffffffa0100f7424 */ /* 0x000fc800078e020f */
[----:B------:R-:W-:-:S05]  /*9d00*/  IMAD.WIDE R14, R15, 0x2, R12 ;  /* 0x000000020f0e7825 */ /* 0x000fca00078e020c */
[----:B------:R2:W5:Y:S01]  /*9d10*/  LDG.E.128 R32, desc[UR36][R14.64] ;  /* 0x000000240e207981 */ /* 0x000562000c1e1d00 */
[----:B------:R-:W-:-:S04]  /*9d20*/  IADD3 R5, PT, PT, R16, -R5, RZ ;  /* 0x8000000510057210 */ /* 0x000fc80007ffe0ff */
[----:B------:R-:W-:Y:S01]  /*9d30*/  LEA R30, R5, R30, 0x1 ;  /* 0x0000001e051e7211 */ /* 0x000fe200078e08ff */
[----:B-1----:R-:W-:-:S05]  /*9d40*/  UISETP.NE.AND UP0, UPT, UR4, URZ, UPT ;  /* 0x000000ff0400728c */ /* 0x002fca000bf05270 */
[----:B------:R-:W1:Y:S02]  /*9d50*/  LDS.U16 R30, [R30+-0x2] ;  /* 0xfffffe001e1e7984 */ /* 0x000e640000000400 */
[----:B-1----:R-:W-:Y:S02]  /*9d60*/  HADD2.F32 R16, -RZ, R30.H0_H0 ;  /* 0x2000001eff107230 */ /* 0x002fe40000004100 */
[----:B--2---:R-:W-:Y:S05]  /*9d70*/  BRA.U UP0, `(.L_x_546) ;  /* 0x0000000100507547 */ /* 0x004fea000b800000 */
[----:B------:R-:W1:Y:S02]  /*9d80*/  LDCU.64 UR6, c[0x0][0x460] ;  /* 0x00008c00ff0677ac */ /* 0x000e640008000a00 */
[----:B-1----:R-:W-:-:S04]  /*9d90*/  ISETP.NE.U32.AND P0, PT, RZ, UR6, PT ;  /* 0x00000006ff007c0c */ /* 0x002fc8000bf05070 */
[----:B------:R-:W-:-:S13]  /*9da0*/  ISETP.NE.AND.EX P0, PT, RZ, UR7, PT, P0 ;  /* 0x00000007ff007c0c */ /* 0x000fda000bf05300 */
[----:B------:R-:W1:Y:S08]  /*9db0*/  @P0 LDC R5, c[0x0][0x3f8] ;  /* 0x0000fe00ff050b82 */ /* 0x000e700000000800 */
[----:B------:R-:W2:Y:S01]  /*9dc0*/  @P0 LDC.64 R14, c[0x0][0x458] ;  /* 0x00011600ff0e0b82 */ /* 0x000ea20000000a00 */
[----:B-1----:R-:W-:-:S04]  /*9dd0*/  @P0 IMAD R5, R2, R5, R3 ;  /* 0x0000000502050224 */ /* 0x002fc800078e0203 */
[----:B------:R-:W-:-:S04]  /*9de0*/  @P0 IMAD R5, R5, 0x60, R0 ;  /* 0x0000006005050824 */ /* 0x000fc800078e0200 */
[----:B--2---:R-:W-:-:S05]  /*9df0*/  @P0 IMAD.WIDE R14, R5, 0x2, R14 ;  /* 0x00000002050e0825 */ /* 0x004fca00078e020e */
[----:B0-----:R-:W2:Y:S01]  /*9e00*/  @P0 LDG.E.128 R28, desc[UR36][R14.64] ;  /* 0x000000240e1c0981 */ /* 0x001ea2000c1e1d00 */
[----:B-----5:R-:W-:Y:S02]  /*9e10*/  HFMA2 R32, R32, 1, 1, R8 ;  /* 0x3c003c0020207831 */ /* 0x020fe40000000008 */
[----:B------:R-:W-:Y:S02]  /*9e20*/  HADD2 R33, R33, R9 ;  /* 0x0000000921217230 */ /* 0x000fe40000000000 */
[----:B------:R-:W-:Y:S02]  /*9e30*/  HFMA2 R34, R34, 1, 1, R10 ;  /* 0x3c003c0022227831 */ /* 0x000fe4000000000a */
[----:B------:R-:W-:Y:S02]  /*9e40*/  HADD2 R35, R35, R11 ;  /* 0x0000000b23237230 */ /* 0x000fe40000000000 */
[----:B------:R-:W-:-:S04]  /*9e50*/  IMAD R3, R18, 0x60, RZ ;  /* 0x0000006012037824 */ /* 0x000fc800078e02ff */
[----:B------:R-:W-:-:S04]  /*9e60*/  IMAD.WIDE R12, R3, 0x2, R12 ;  /* 0x00000002030c7825 */ /* 0x000fc800078e020c */
[----:B--2---:R-:W-:Y:S02]  /*9e70*/  @P0 HFMA2 R33, R33, R29, -RZ ;  /* 0x0000001d21210231 */ /* 0x004fe400001000ff */
[----:B------:R-:W-:Y:S02]  /*9e80*/  @P0 HMUL2 R32, R32, R28 ;  /* 0x0000001c20200232 */ /* 0x000fe40000000000 */
[----:B------:R-:W-:Y:S02]  /*9e90*/  @P0 HFMA2 R35, R35, R31, -RZ ;  /* 0x0000001f23230231 */ /* 0x000fe400001000ff */
[----:B------:R-:W-:-:S05]  /*9ea0*/  @P0 HMUL2 R34, R34, R30 ;  /* 0x0000001e22220232 */ /* 0x000fca0000000000 */
[----:B------:R1:W-:Y:S02]  /*9eb0*/  STG.E.128 desc[UR36][R12.64], R32 ;  /* 0x000000200c007986 */ /* 0x0003e4000c101d24 */
.L_x_546:
[----:B0----5:R-:W-:Y:S02]  /*9ec0*/  HADD2.F32 R8, -RZ, R33.H0_H0 ;  /* 0x20000021ff087230 */ /* 0x021fe40000004100 */
[----:B-1----:R-:W-:Y:S02]  /*9ed0*/  HADD2.F32 R12, -RZ, R35.H0_H0 ;  /* 0x20000023ff0c7230 */ /* 0x002fe40000004100 */
        /* <DEDUP_REMOVED lines=13> */
[----:B------:R-:W-:-:S07]  /*9fb0*/  FFMA.FTZ R4, R16, R35, R4 ;  /* 0x0000002310047223 */ /* 0x000fce0000010004 */
.L_x_521:
[----:B--2---:R-:W-:Y:S05]  /*9fc0*/  BSYNC.RECONVERGENT B0 ;  /* 0x0000000000007941 */ /* 0x004fea0003800200 */
.L_x_520:
[----:B------:R-:W-:Y:S01]  /*9fd0*/  BAR.SYNC.DEFER_BLOCKING 0x0 ;  /* 0x0000000000007b1d */ /* 0x000fe20000010000 */
[----:B------:R-:W-:-:S13]  /*9fe0*/  ISETP.GT.U32.AND P5, PT, R0, 0x5f, PT ;  /* 0x0000005f0000780c */ /* 0x000fda0003fa4070 */
[----:B------:R-:W-:Y:S05]  /*9ff0*/  @P5 BRA `(.L_x_547) ;  /* 0x00000008002c5947 */ /* 0x000fea0003800000 */
[----:B------:R-:W2:Y:S01]  /*a000*/  S2UR UR5, SR_CgaCtaId ;  /* 0x00000000000579c3 */ /* 0x000ea20000008800 */
        /* <DEDUP_REMOVED lines=15> */
[----:B--2---:R-:W-:-:S06]  /*a100*/  ULEA UR4, UR5, UR4, 0x18 ;  /* 0x0000000405047291 */ /* 0x004fcc000f8ec0ff */
[----:B------:R-:W-:Y:S01]  /*a110*/  LEA R7, R7, UR4, 0x1 ;  /* 0x0000000407077c11 */ /* 0x000fe2000f8e08ff */
[----:B------:R-:W-:Y:S06]  /*a120*/  @P6 BRA `(.L_x_548) ;  /* 0x0000000000146947 */ /* 0x000fec0003800000 */
[----:B0-----:R-:W-:Y:S02]  /*a130*/  F2FP.F16.F32.PACK_AB R8, R24, R27 ;  /* 0x0000001b1808723e */ /* 0x001fe400000000ff */
[----:B------:R-:W-:Y:S02]  /*a140*/  F2FP.F16.F32.PACK_AB R9, R22, R25 ;  /* 0x000000191609723e */ /* 0x000fe400000000ff */
[----:B------:R-:W-:Y:S02]  /*a150*/  F2FP.F16.F32.PACK_AB R10, R20, R23 ;  /* 0x00000017140a723e */ /* 0x000fe400000000ff */
[----:B------:R-:W-:-:S05]  /*a160*/  F2FP.F16.F32.PACK_AB R11, R4, R21 ;  /* 0x00000015040b723e */ /* 0x000fca00000000ff */
[----:B------:R2:W-:Y:S02]  /*a170*/  STS.128 [R7+-0x600], R8 ;  /* 0xfffa000807007388 */ /* 0x0005e40000000c00 */
.L_x_548:
[----:B------:R-:W-:Y:S05]  /*a180*/  WARPSYNC.ALL ;  /* 0x0000000000007948 */ /* 0x000fea0003800000 */
[----:B------:R-:W-:Y:S01]  /*a190*/  BAR.SYNC.DEFER_BLOCKING 0x0 ;  /* 0x0000000000007b1d */ /* 0x000fe20000010000 */
[----:B------:R-:W-:-:S05]  /*a1a0*/  ISETP.GT.U32.AND P6, PT, R6, 0xf, PT ;  /* 0x0000000f0600780c */ /* 0x000fca0003fc4070 */
[----:B------:R-:W-:Y:S04]  /*a1b0*/  BSSY.RECONVERGENT B0, `(.L_x_549) ;  /* 0x0000013000007945 */ /* 0x000fe80003800200 */
[----:B------:R-:W-:Y:S05]  /*a1c0*/  @P1 BRA `(.L_x_550) ;  /* 0x0000000000441947 */ /* 0x000fea0003800000 */
[----:B0-2---:R-:W0:Y:S02]  /*a1d0*/  LDS.128 R8, [R7] ;  /* 0x0000000007087984 */ /* 0x005e240000000c00 */
[--C-:B0-----:R-:W-:Y:S02]  /*a1e0*/  HADD2.F32 R2, -RZ, R8.reuse.H0_H0 ;  /* 0x20000008ff027230 */ /* 0x101fe40000004100 */
[----:B------:R-:W-:Y:S02]  /*a1f0*/  HADD2.F32 R3, -RZ, R8.H1_H1 ;  /* 0x30000008ff037230 */ /* 0x000fe40000004100 */
[--C-:B------:R-:W-:Y:S02]  /*a200*/  HADD2.F32 R12, -RZ, R10.reuse.H0_H0 ;  /* 0x2000000aff0c7230 */ /* 0x100fe40000004100 */
[----:B------:R-:W-:Y:S01]  /*a210*/  FADD.FTZ R27, R27, R2 ;  /* 0x000000021b1b7221 */ /* 0x000fe20000010000 */
[----:B------:R-:W-:Y:S02]  /*a220*/  HADD2.F32 R5, -RZ, R10.H1_H1 ;  /* 0x3000000aff057230 */ /* 0x000fe40000004100 */
[----:B------:R-:W-:Y:S01]  /*a230*/  FADD.FTZ R24, R24, R3 ;  /* 0x0000000318187221 */ /* 0x000fe20000010000 */
[----:B------:R-:W-:-:S02]  /*a240*/  HADD2.F32 R8, -RZ, R9.H0_H0 ;  /* 0x20000009ff087230 */ /* 0x000fc40000004100 */
[----:B------:R-:W-:Y:S01]  /*a250*/  FADD.FTZ R23, R23, R12 ;  /* 0x0000000c17177221 */ /* 0x000fe20000010000 */
[----:B------:R-:W-:Y:S02]  /*a260*/  HADD2.F32 R10, -RZ, R11.H0_H0 ;  /* 0x2000000bff0a7230 */ /* 0x000fe40000004100 */
[----:B------:R-:W-:Y:S01]  /*a270*/  FADD.FTZ R20, R20, R5 ;  /* 0x0000000514147221 */ /* 0x000fe20000010000 */
[----:B------:R-:W-:Y:S02]  /*a280*/  HADD2.F32 R9, -RZ, R9.H1_H1 ;  /* 0x30000009ff097230 */ /* 0x000fe40000004100 */
[----:B------:R-:W-:Y:S01]  /*a290*/  FADD.FTZ R25, R25, R8 ;  /* 0x0000000819197221 */ /* 0x000fe20000010000 */
[----:B------:R-:W-:Y:S02]  /*a2a0*/  HADD2.F32 R11, -RZ, R11.H1_H1 ;  /* 0x3000000bff0b7230 */ /* 0x000fe40000004100 */
[----:B------:R-:W-:Y:S01]  /*a2b0*/  FADD.FTZ R21, R21, R10 ;  /* 0x0000000a15157221 */ /* 0x000fe20000010000 */
[----:B------:R-:W-:-:S02]  /*a2c0*/  FADD.FTZ R22, R22, R9 ;  /* 0x0000000916167221 */ /* 0x000fc40000010000 */
[----:B------:R-:W-:-:S07]  /*a2d0*/  FADD.FTZ R4, R4, R11 ;  /* 0x0000000b04047221 */ /* 0x000fce0000010000 */
.L_x_550:
[----:B------:R-:W-:Y:S05]  /*a2e0*/  BSYNC.RECONVERGENT B0 ;  /* 0x0000000000007941 */ /* 0x000fea0003800200 */
.L_x_549:
[----:B------:R-:W-:Y:S06]  /*a2f0*/  BAR.SYNC.DEFER_BLOCKING 0x0 ;  /* 0x0000000000007b1d */ /* 0x000fec0000010000 */
[----:B------:R-:W-:Y:S04]  /*a300*/  BSSY.RECONVERGENT B0, `(.L_x_551) ;  /* 0x0000007000007945 */ /* 0x000fe80003800200 */
[----:B------:R-:W-:Y:S05]  /*a310*/  @P4 BRA `(.L_x_552) ;  /* 0x0000000000144947 */ /* 0x000fea0003800000 */
[----:B0-2---:R-:W-:Y:S02]  /*a320*/  F2FP.F16.F32.PACK_AB R8, R24, R27 ;  /* 0x0000001b1808723e */ /* 0x005fe400000000ff */
[----:B------:R-:W-:Y:S02]  /*a330*/  F2FP.F16.F32.PACK_AB R9, R22, R25 ;  /* 0x000000191609723e */ /* 0x000fe400000000ff */
[----:B------:R-:W-:Y:S02]  /*a340*/  F2FP.F16.F32.PACK_AB R10, R20, R23 ;  /* 0x00000017140a723e */ /* 0x000fe400000000ff */
[----:B------:R-:W-:-:S05]  /*a350*/  F2FP.F16.F32.PACK_AB R11, R4, R21 ;  /* 0x00000015040b723e */ /* 0x000fca00000000ff */
[----:B------:R3:W-:Y:S02]  /*a360*/  STS.128 [R7+-0x300], R8 ;  /* 0xfffd000807007388 */ /* 0x0007e40000000c00 */
.L_x_552:
[----:B------:R-:W-:Y:S05]  /*a370*/  BSYNC.RECONVERGENT B0 ;  /* 0x0000000000007941 */ /* 0x000fea0003800200 */
.L_x_551:
[----:B------:R-:W-:Y:S01]  /*a380*/  BAR.SYNC.DEFER_BLOCKING 0x0 ;  /* 0x0000000000007b1d */ /* 0x000fe20000010000 */
[----:B------:R-:W-:-:S05]  /*a390*/  ISETP.GT.U32.AND P1, PT, R6, 0x3f, PT ;  /* 0x0000003f0600780c */ /* 0x000fca0003f24070 */
[----:B------:R-:W-:Y:S08]  /*a3a0*/  BSSY.RECONVERGENT B0, `(.L_x_553) ;  /* 0x0000013000007945 */ /* 0x000ff00003800200 */
[----:B------:R-:W-:Y:S05]  /*a3b0*/  @P1 BRA `(.L_x_554) ;  /* 0x0000000000441947 */ /* 0x000fea0003800000 */
[----:B0-23--:R-:W0:Y:S02]  /*a3c0*/  LDS.128 R8, [R7] ;  /* 0x0000000007087984 */ /* 0x00de240000000c00 */
        /* <DEDUP_REMOVED lines=16> */
.L_x_554:
[----:B------:R-:W-:Y:S05]  /*a4d0*/  BSYNC.RECONVERGENT B0 ;  /* 0x0000000000007941 */ /* 0x000fea0003800200 */
.L_x_553:
[----:B------:R-:W-:Y:S06]  /*a4e0*/  BAR.SYNC.DEFER_BLOCKING 0x0 ;  /* 0x0000000000007b1d */ /* 0x000fec0000010000 */
[----:B------:R-:W-:Y:S04]  /*a4f0*/  BSSY.RECONVERGENT B0, `(.L_x_555) ;  /* 0x0000007000007945 */ /* 0x000fe80003800200 */
[----:B------:R-:W-:Y:S05]  /*a500*/  @P3 BRA `(.L_x_556) ;  /* 0x0000000000143947 */ /* 0x000fea0003800000 */
[----:B0-23--:R-:W-:Y:S02]  /*a510*/  F2FP.F16.F32.PACK_AB R8, R24, R27 ;  /* 0x0000001b1808723e */ /* 0x00dfe400000000ff */
[----:B------:R-:W-:Y:S02]  /*a520*/  F2FP.F16.F32.PACK_AB R9, R22, R25 ;  /* 0x000000191609723e */ /* 0x000fe400000000ff */
[----:B------:R-:W-:Y:S02]  /*a530*/  F2FP.F16.F32.PACK_AB R10, R20, R23 ;  /* 0x00000017140a723e */ /* 0x000fe400000000ff */
[----:B------:R-:W-:-:S05]  /*a540*/  F2FP.F16.F32.PACK_AB R11, R4, R21 ;  /* 0x00000015040b723e */ /* 0x000fca00000000ff */
[----:B------:R4:W-:Y:S02]  /*a550*/  STS.128 [R7+-0x180], R8 ;  /* 0xfffe800807007388 */ /* 0x0009e40000000c00 */
.L_x_556:
[----:B------:R-:W-:Y:S05]  /*a560*/  BSYNC.RECONVERGENT B0 ;  /* 0x0000000000007941 */ /* 0x000fea0003800200 */
.L_x_555:
[----:B------:R-:W-:Y:S06]  /*a570*/  BAR.SYNC.DEFER_BLOCKING 0x0 ;  /* 0x0000000000007b1d */ /* 0x000fec0000010000 */
[----:B------:R-:W-:Y:S04]  /*a580*/  BSSY.RECONVERGENT B0, `(.L_x_557) ;  /* 0x0000013000007945 */ /* 0x000fe80003800200 */
[----:B------:R-:W-:Y:S05]  /*a590*/  @P0 BRA `(.L_x_558) ;  /* 0x0000000000440947 */ /* 0x000fea0003800000 */
[----:B0-234-:R-:W0:Y:S02]  /*a5a0*/  LDS.128 R8, [R7] ;  /* 0x0000000007087984 */ /* 0x01de240000000c00 */
        /* <DEDUP_REMOVED lines=16> */
.L_x_558:
[----:B------:R-:W-:Y:S05]  /*a6b0*/  BSYNC.RECONVERGENT B0 ;  /* 0x0000000000007941 */ /* 0x000fea0003800200 */
.L_x_557:
[----:B------:R-:W-:Y:S06]  /*a6c0*/  BAR.SYNC.DEFER_BLOCKING 0x0 ;  /* 0x0000000000007b1d */ /* 0x000fec0000010000 */
[----:B------:R-:W-:Y:S04]  /*a6d0*/  BSSY.RECONVERGENT B0, `(.L_x_559) ;  /* 0x0000007000007945 */ /* 0x000fe80003800200 */
[----:B------:R-:W-:Y:S05]  /*a6e0*/  @P2 BRA `(.L_x_560) ;  /* 0x0000000000142947 */ /* 0x000fea0003800000 */
[----:B0-234-:R-:W-:Y:S02]  /*a6f0*/  F2FP.F16.F32.PACK_AB R8, R24, R27 ;  /* 0x0000001b1808723e */ /* 0x01dfe400000000ff */
[----:B------:R-:W-:Y:S02]  /*a700*/  F2FP.F16.F32.PACK_AB R9, R22, R25 ;  /* 0x000000191609723e */ /* 0x000fe400000000ff */
[----:B------:R-:W-:Y:S02]  /*a710*/  F2FP.F16.F32.PACK_AB R10, R20, R23 ;  /* 0x00000017140a723e */ /* 0x000fe400000000ff */
[----:B------:R-:W-:-:S05]  /*a720*/  F2FP.F16.F32.PACK_AB R11, R4, R21 ;  /* 0x00000015040b723e */ /* 0x000fca00000000ff */
[----:B------:R0:W-:Y:S02]  /*a730*/  STS.128 [R7+-0xc0], R8 ;  /* 0xffff400807007388 */ /* 0x0001e40000000c00 */
.L_x_560:
[----:B------:R-:W-:Y:S05]  /*a740*/  BSYNC.RECONVERGENT B0 ;  /* 0x0000000000007941 */ /* 0x000fea0003800200 */
.L_x_559:
        /* <DEDUP_REMOVED lines=20> */
.L_x_562:
[----:B------:R-:W-:Y:S05]  /*a890*/  BSYNC.RECONVERGENT B0 ;  /* 0x0000000000007941 */ /* 0x000fea0003800200 */
.L_x_561:
[----:B------:R-:W-:Y:S06]  /*a8a0*/  BAR.SYNC.DEFER_BLOCKING 0x0 ;  /* 0x0000000000007b1d */ /* 0x000fec0000010000 */
.L_x_547:
[----:B------:R-:W-:-:S13]  /*a8b0*/  ISETP.GT.U32.OR P5, PT, R6, 0xf, P5 ;  /* 0x0000000f0600780c */ /* 0x000fda0002fa4470 */
[----:B------:R-:W-:Y:S05]  /*a8c0*/  @P5 EXIT ;  /* 0x000000000000594d */ /* 0x000fea0003800000 */
[----:B------:R-:W5:Y:S02]  /*a8d0*/  LDCU UR4, c[0x0][0x478] ;  /* 0x00008f00ff0477ac */ /* 0x000f640008000800 */
[----:B-----5:R-:W-:-:S09]  /*a8e0*/  UISETP.NE.AND UP0, UPT, UR4, 0x2, UPT ;  /* 0x000000020400788c */ /* 0x020fd2000bf05270 */
[----:B------:R-:W-:Y:S05]  /*a8f0*/  BRA.U UP0, `(.L_x_563) ;  /* 0x0000000100e07547 */ /* 0x000fea000b800000 */
[----:B------:R-:W5:Y:S01]  /*a900*/  LDC.64 R2, c[0x0][0x470] ;  /* 0x00011c00ff027b82 */ /* 0x000f620000000a00 */
[----:B------:R-:W-:Y:S01]  /*a910*/  IADD3 R17, PT, PT, R17, R0, RZ ;  /* 0x0000000011117210 */ /* 0x000fe20007ffe0ff */
[----:B------:R-:W0:Y:S01]  /*a920*/  LDCU.64 UR4, c[0x0][0x380] ;  /* 0x00007000ff0477ac */ /* 0x000e220008000a00 */
[----:B-----5:R-:W5:Y:S02]  /*a930*/  LDG.E R2, desc[UR36][R2.64] ;  /* 0x0000002402027981 */ /* 0x020f64000c1e1900 */
[----:B0-234-:R-:W-:Y:S01]  /*a940*/  IADD3 R8, P0, PT, R17, UR4, RZ ;  /* 0x0000000411087c10 */ /* 0x01dfe2000ff1e0ff */
[C---:B-----5:R-:W-:Y:S01]  /*a950*/  FMUL.FTZ R21, R2.reuse, R21 ;  /* 0x0000001502157220 */ /* 0x060fe20000410000 */
        /* <DEDUP_REMOVED lines=14> */
[----:B------:R-:W-:Y:S02]  /*aa40*/  SHF.L.U32 R5, R3, 0x10, RZ ;  /* 0x0000001003057819 */ /* 0x000fe400000006ff */
[----:B------:R-:W-:Y:S02]  /*aa50*/  PRMT R3, R6, 0x7710, RZ ;  /* 0x0000771006037816 */ /* 0x000fe400000000ff */
[----:B------:R-:W-:Y:S02]  /*aa60*/  LOP3.LUT R4, R5, 0xff0000, RZ, 0xc0, !PT ;  /* 0x00ff000005047812 */ /* 0x000fe400078ec0ff */
[----:B0-----:R-:W-:Y:S01]  /*aa70*/  PRMT R20, R20, 0x8880, RZ ;  /* 0x0000888014147816 */ /* 0x001fe200000000ff */
[----:B------:R-:W0:Y:S01]  /*aa80*/  F2I.S8.NTZ R24, R24 ;  /* 0x0000001800187305 */ /* 0x000e220000202100 */
[----:B------:R-:W-:Y:S02]  /*aa90*/  PRMT R3, R4, 0x4210, R3 ;  /* 0x0000421004037816 */ /* 0x000fe40000000003 */
[----:B------:R-:W-:-:S04]  /*aaa0*/  PRMT R0, R20, 0x7710, RZ ;  /* 0x0000771014007816 */ /* 0x000fc800000000ff */
[----:B------:R-:W-:Y:S01]  /*aab0*/  SHF.L.U32 R0, R0, 0x8, RZ ;  /* 0x0000000800007819 */ /* 0x000fe200000006ff */
[----:B------:R-:W3:Y:S01]  /*aac0*/  F2I.S8.NTZ R25, R25 ;  /* 0x0000001900197305 */ /* 0x000ee20000202100 */
[----:B--2---:R-:W-:Y:S02]  /*aad0*/  PRMT R4, R22, 0x8880, RZ ;  /* 0x0000888016047816 */ /* 0x004fe400000000ff */
[----:B------:R-:W-:Y:S02]  /*aae0*/  LOP3.LUT R9, R3, 0xff00, R0, 0xf8, !PT ;  /* 0x0000ff0003097812 */ /* 0x000fe400078ef800 */
[----:B------:R-:W-:Y:S02]  /*aaf0*/  PRMT R4, R4, 0x7710, RZ ;  /* 0x0000771004047816 */ /* 0x000fe400000000ff */
[----:B0-----:R-:W-:Y:S01]  /*ab00*/  PRMT R24, R24, 0x8880, RZ ;  /* 0x0000888018187816 */ /* 0x001fe200000000ff */
[----:B------:R-:W0:Y:S01]  /*ab10*/  F2I.S8.NTZ R23, R23 ;  /* 0x0000001700177305 */ /* 0x000e220000202100 */
[----:B------:R-:W-:-:S02]  /*ab20*/  LOP3.LUT R4, R4, 0xff, RZ, 0xc0, !PT ;  /* 0x000000ff04047812 */ /* 0x000fc400078ec0ff */
[----:B------:R-:W-:Y:S02]  /*ab30*/  PRMT R0, R24, 0x7710, RZ ;  /* 0x0000771018007816 */ /* 0x000fe400000000ff */
[----:B---3--:R-:W-:-:S03]  /*ab40*/  PRMT R25, R25, 0x8880, RZ ;  /* 0x0000888019197816 */ /* 0x008fc600000000ff */
[----:B------:R-:W2:Y:S01]  /*ab50*/  F2I.S8.NTZ R2, R2 ;  /* 0x0000000200027305 */ /* 0x000ea20000202100 */
[----:B------:R-:W-:Y:S02]  /*ab60*/  LOP3.LUT R6, R0, 0xff, RZ, 0xc0, !PT ;  /* 0x000000ff00067812 */ /* 0x000fe400078ec0ff */
[----:B------:R-:W-:-:S03]  /*ab70*/  PRMT R3, R25, 0x7710, RZ ;  /* 0x0000771019037816 */ /* 0x000fc600000000ff */
[----:B------:R-:W-:Y:S01]  /*ab80*/  IMAD.WIDE.U32 R6, R6, 0x100, RZ ;  /* 0x0000010006067825 */ /* 0x000fe200078e00ff */
[----:B0-----:R-:W-:Y:S02]  /*ab90*/  PRMT R23, R23, 0x8880, RZ ;  /* 0x0000888017177816 */ /* 0x001fe400000000ff */
[----:B------:R-:W-:Y:S02]  /*aba0*/  LOP3.LUT R5, R3, 0xff, RZ, 0xc0, !PT ;  /* 0x000000ff03057812 */ /* 0x000fe400078ec0ff */
[----:B------:R-:W-:Y:S02]  /*abb0*/  PRMT R0, R23, 0x7710, RZ ;  /* 0x0000771017007816 */ /* 0x000fe400000000ff */
[----:B--2---:R-:W-:Y:S01]  /*abc0*/  PRMT R10, R2, 0x8880, RZ ;  /* 0x00008880020a7816 */ /* 0x004fe200000000ff */
[----:B------:R-:W-:Y:S01]  /*abd0*/  IMAD.WIDE.U32 R2, R4, 0x1000000, RZ ;  /* 0x0100000004027825 */ /* 0x000fe200078e00ff */
[----:B------:R-:W-:Y:S02]  /*abe0*/  LOP3.LUT R9, R9, 0xff, R0, 0xf8, !PT ;  /* 0x000000ff09097812 */ /* 0x000fe400078ef800 */
[----:B------:R-:W-:Y:S01]  /*abf0*/  PRMT R0, R10, 0x7710, RZ ;  /* 0x000077100a007816 */ /* 0x000fe200000000ff */
[----:B------:R-:W-:-:S03]  /*ac00*/  IMAD.WIDE.U32 R4, R5, 0x10000, RZ ;  /* 0x0001000005047825 */ /* 0x000fc600078e00ff */
[----:B------:R-:W-:Y:S02]  /*ac10*/  LOP3.LUT R11, R6, R2, R4, 0xfe, !PT ;  /* 0x00000002060b7212 */ /* 0x000fe400078efe04 */
[----:B------:R-:W-:Y:S02]  /*ac20*/  LOP3.LUT R3, R5, R9, R3, 0xfe, !PT ;  /* 0x0000000905037212 */ /* 0x000fe400078efe03 */
[----:B------:R-:W-:Y:S02]  /*ac30*/  LEA.HI.X.SX32 R9, R17, UR5, 0x1, P0 ;  /* 0x0000000511097c11 */ /* 0x000fe400080f0eff */
[----:B------:R-:W-:Y:S02]  /*ac40*/  LOP3.LUT R2, R11, 0xff, R0, 0xf8, !PT ;  /* 0x000000ff0b027812 */ /* 0x000fe400078ef800 */
[----:B------:R-:W-:-:S05]  /*ac50*/  LOP3.LUT R3, R3, R7, RZ, 0xfc, !PT ;  /* 0x0000000703037212 */ /* 0x000fca00078efcff */
[----:B------:R-:W-:Y:S01]  /*ac60*/  STG.E.64 desc[UR36][R8.64], R2 ;  /* 0x0000000208007986 */ /* 0x000fe2000c101b24 */
[----:B------:R-:W-:Y:S05]  /*ac70*/  EXIT ;  /* 0x000000000000794d */ /* 0x000fea0003800000 */
.L_x_563:
[----:B------:R-:W5:Y:S01]  /*ac80*/  LDC.64 R2, c[0x0][0x380] ;  /* 0x0000e000ff027b82 */ /* 0x000f620000000a00 */
[----:B------:R-:W-:Y:S02]  /*ac90*/  IADD3 R17, PT, PT, R17, R0, RZ ;  /* 0x0000000011117210 */ /* 0x000fe40007ffe0ff */
        /* <DEDUP_REMOVED lines=10> */
.L_x_456:
[----:B------:R-:W-:Y:S02]  /*ad40*/  MOV R12, 0x10 ;  /* 0x00000010000c7802 */ /* 0x000fe40000000f00 */
[----:B------:R-:W-:Y:S02]  /*ad50*/  MOV R11, 0x1f ;  /* 0x0000001f000b7802 */ /* 0x000fe40000000f00 */
[----:B------:R-:W-:-:S07]  /*ad60*/  MOV R15, 0xffffffff ;  /* 0xffffffff000f7802 */ /* 0x000fce0000000f00 */
[----:B-1---5:R-:W-:Y:S05]  /*ad70*/  WARPSYNC.COLLECTIVE R15, `(.L_x_564) ;  /* 0x000000000f087348 */ /* 0x022fea0003c00000 */
[----:B------:R0:W2:Y:S02]  /*ad80*/  SHFL.BFLY P6, R14, R13, R12, R11 ;  /* 0x0c00000c0d0e7389 */ /* 0x0000a400000c000b */
[----:B012--5:R-:W-:Y:S05]  /*ad90*/  ENDCOLLECTIVE ;  /* 0x000000000000791b */ /* 0x027fea0003800000 */
.L_x_564:
[----:B------:R-:W-:Y:S01]  /*ada0*/  MOV R12, 0x8 ;  /* 0x00000008000c7802 */ /* 0x000fe20000000f00 */
[----:B------:R-:W-:-:S05]  /*adb0*/  FADD.FTZ R4, R13, R14 ;  /* 0x0000000e0d047221 */ /* 0x000fca0000010000 */
[----:B------:R-:W-:-:S07]  /*adc0*/  MOV R13, R4 ;  /* 0x00000004000d7202 */ /* 0x000fce0000000f00 */
[----:B------:R-:W-:Y:S05]  /*add0*/  WARPSYNC.COLLECTIVE R15, `(.L_x_565) ;  /* 0x000000000f087348 */ /* 0x000fea0003c00000 */
[----:B------:R0:W1:Y:S02]  /*ade0*/  SHFL.BFLY P6, R14, R13, R12, R11 ;  /* 0x0c00000c0d0e7389 */ /* 0x00006400000c000b */
[----:B01----:R-:W-:Y:S05]  /*adf0*/  ENDCOLLECTIVE ;  /* 0x000000000000791b */ /* 0x003fea0003800000 */
.L_x_565:
[----:B------:R-:W-:Y:S01]  /*ae00*/  MOV R12, 0x4 ;  /* 0x00000004000c7802 */ /* 0x000fe20000000f00 */
[----:B------:R-:W-:-:S05]  /*ae10*/  FADD.FTZ R6, R4, R14 ;  /* 0x0000000e04067221 */ /* 0x000fca0000010000 */
[----:B------:R-:W-:-:S07]  /*ae20*/  MOV R13, R6 ;  /* 0x00000006000d7202 */ /* 0x000fce0000000f00 */
[----:B------:R-:W-:Y:S05]  /*ae30*/  WARPSYNC.COLLECTIVE R15, `(.L_x_566) ;  /* 0x000000000f087348 */ /* 0x000fea0003c00000 */
[----:B------:R0:W1:Y:S02]  /*ae40*/  SHFL.BFLY P6, R14, R13, R12, R11 ;  /* 0x0c00000c0d0e7389 */ /* 0x00006400000c000b */
[----:B01----:R-:W-:Y:S05]  /*ae50*/  ENDCOLLECTIVE ;  /* 0x000000000000791b */ /* 0x003fea0003800000 */
.L_x_566:
[----:B------:R-:W-:Y:S01]  /*ae60*/  MOV R12, 0x2 ;  /* 0x00000002000c7802 */ /* 0x000fe20000000f00 */
[----:B------:R-:W-:-:S05]  /*ae70*/  FADD.FTZ R7, R6, R14 ;  /* 0x0000000e06077221 */ /* 0x000fca0000010000 */
[----:B------:R-:W-:-:S07]  /*ae80*/  MOV R13, R7 ;  /* 0x00000007000d7202 */ /* 0x000fce0000000f00 */
[----:B------:R-:W-:Y:S05]  /*ae90*/  WARPSYNC.COLLECTIVE R15, `(.L_x_567) ;  /* 0x000000000f087348 */ /* 0x000fea0003c00000 */
[----:B------:R0:W1:Y:S02]  /*aea0*/  SHFL.BFLY P6, R14, R13, R12, R11 ;  /* 0x0c00000c0d0e7389 */ /* 0x00006400000c000b */
[----:B01----:R-:W-:Y:S05]  /*aeb0*/  ENDCOLLECTIVE ;  /* 0x000000000000791b */ /* 0x003fea0003800000 */
.L_x_567:
[----:B------:R-:W-:Y:S01]  /*aec0*/  MOV R12, 0x1 ;  /* 0x00000001000c7802 */ /* 0x000fe20000000f00 */
[----:B------:R-:W-:-:S05]  /*aed0*/  FADD.FTZ R8, R7, R14 ;  /* 0x0000000e07087221 */ /* 0x000fca0000010000 */
[----:B------:R-:W-:-:S07]  /*aee0*/  MOV R13, R8 ;  /* 0x00000008000d7202 */ /* 0x000fce0000000f00 */
[----:B------:R-:W-:Y:S05]  /*aef0*/  WARPSYNC.COLLECTIVE R15, `(.L_x_568) ;  /* 0x000000000f087348 */ /* 0x000fea0003c00000 */
[----:B------:R0:W1:Y:S02]  /*af00*/  SHFL.BFLY P6, R14, R13, R12, R11 ;  /* 0x0c00000c0d0e7389 */ /* 0x00006400000c000b */
[----:B01----:R-:W-:Y:S05]  /*af10*/  ENDCOLLECTIVE ;  /* 0x000000000000791b */ /* 0x003fea0003800000 */
.L_x_568:
[----:B------:R-:W-:Y:S05]  /*af20*/  BRA `(.L_x_569) ;  /* 0xffffff70002c7947 */ /* 0x000fea000383ffff */
.L_x_570:
        /* <DEDUP_REMOVED lines=13> */
.L_x_4056:


//--------------------- .text._ZN4mmha33masked_multihead_attention_kernelItLi96ELi128ELi2ELi16ELi128ELb1ELb0EEEv26Multihead_attention_paramsIT_XT5_EE --------------------------
	.section	.text._ZN4mmha33masked_multihead_attention_kernelItLi96ELi128ELi2ELi16ELi128ELb1ELb0EEEv26Multihead_attention_paramsIT_XT5_EE,"ax",@progbits
	.align	128
        .global         _ZN4mmha33masked_multihead_attention_kernelItLi96ELi128ELi2ELi16ELi128ELb1ELb0EEEv26Multihead_attention_paramsIT_XT5_EE
        .type           _ZN4mmha33masked_multihead_attention_kernelItLi96ELi128ELi2ELi16ELi128ELb1ELb0EEEv26Multihead_attention_paramsIT_XT5_EE,@function
        .size           _ZN4mmha33masked_multihead_attention_kernelItLi96ELi128ELi2ELi16ELi128ELb1ELb0EEEv26Multihead_attention_paramsIT_XT5_EE,(.L_x_4057 - _ZN4mmha33masked_multihead_attention_kernelItLi96ELi128ELi2ELi16ELi128ELb1ELb0EEEv26Multihead_attention_paramsIT_XT5_EE)
        .other          _ZN4mmha33masked_multihead_attention_kernelItLi96ELi128ELi2ELi16ELi128ELb1ELb0EEEv26Multihead_attention_paramsIT_XT5_EE,@"STO_CUDA_ENTRY STV_DEFAULT"
_ZN4mmha33masked_multihead_attention_kernelItLi96ELi128ELi2ELi16ELi128ELb1ELb0EEEv26Multihead_attention_paramsIT_XT5_EE:
.text._ZN4mmha33masked_multihead_attention_kernelItLi96ELi128ELi2ELi16ELi128ELb1ELb0EEEv26Multihead_attention_paramsIT_XT5_EE:
        /* <DEDUP_REMOVED lines=14> */
.L_x_571:
[----:B------:R-:W1:Y:S01]  /*00e0*/  LDCU.64 UR4, c[0x0][0x498] ;  /* 0x00009300ff0477ac */ /* 0x000e620008000a00 */
[----:B------:R-:W2:Y:S01]  /*00f0*/  S2R R6, SR_CTAID.Y ;  /* 0x0000000000067919 */ /* 0x000ea20000002600 */
[----:B------:R-:W3:Y:S01]  /*0100*/  LDCU UR8, c[0x0][0x3f0] ;  /* 0x00007e00ff0877ac */ /* 0x000ee20008000800 */
[----:B------:R-:W4:Y:S01]  /*0110*/  LDCU UR9, c[0x0][0x40c] ;  /* 0x00008180ff0977ac */ /* 0x000f220008000800 */
[----:B------:R-:W0:Y:S08]  /*0120*/  S2UR UR45, SR_CTAID.X ;  /* 0x00000000002d79c3 */ /* 0x000e300000002500 */
[----:B------:R-:W0:Y:S01]  /*0130*/  LDC.64 R26, c[0x0][0x418] ;  /* 0x00010600ff1a7b82 */ /* 0x000e220000000a00 */
[----:B-1----:R-:W-:Y:S01]  /*0140*/  UIMAD.WIDE.U32 UR4, UR7, 0x4, UR4 ;  /* 0x00000004070478a5 */ /* 0x002fe2000f8e0004 */
[----:B---3--:R-:W-:-:S05]  /*0150*/  MOV R0, UR8 ;  /* 0x0000000800007c02 */ /* 0x008fca0008000f00 */
[----:B------:R-:W-:Y:S01]  /*0160*/  MOV R2, UR4 ;  /* 0x0000000400027c02 */ /* 0x000fe20008000f00 */
[----:B------:R-:W-:Y:S01]  /*0170*/  IMAD.U32 R3, RZ, RZ, UR5 ;  /* 0x00000005ff037e24 */ /* 0x000fe2000f8e00ff */
[----:B------:R-:W-:-:S04]  /*0180*/  IABS R7, R0 ;  /* 0x0000000000077213 */ /* 0x000fc80000000000 */
[----:B------:R1:W3:Y:S01]  /*0190*/  LDG.E R10, desc[UR36][R2.64] ;  /* 0x00000024020a7981 */ /* 0x0002e2000c1e1900 */
[----:B------:R-:W4:Y:S08]  /*01a0*/  I2F.RP R0, R7 ;  /* 0x0000000700007306 */ /* 0x000f300000209400 */
[----:B----4-:R-:W4:Y:S02]  /*01b0*/  MUFU.RCP R0, R0 ;  /* 0x0000000000007308 */ /* 0x010f240000001000 */
[----:B----4-:R-:W-:-:S06]  /*01c0*/  VIADD R4, R0, 0xffffffe ;  /* 0x0ffffffe00047836 */ /* 0x010fcc0000000000 */
[----:B------:R4:W1:Y:S01]  /*01d0*/  F2I.FTZ.U32.TRUNC.NTZ R5, R4 ;  /* 0x0000000400057305 */ /* 0x000862000021f000 */
[----:B--2---:R-:W-:Y:S01]  /*01e0*/  IABS R0, R6 ;  /* 0x0000000600007213 */ /* 0x004fe20000000000 */
[----:B----4-:R-:W-:Y:S01]  /*01f0*/  IMAD.MOV.U32 R4, RZ, RZ, RZ ;  /* 0x000000ffff047224 */ /* 0x010fe200078e00ff */
[----:B-1----:R-:W-:-:S05]  /*0200*/  IADD3 R8, PT, PT, RZ, -R5, RZ ;  /* 0x80000005ff087210 */ /* 0x002fca0007ffe0ff */
[----:B------:R-:W-:-:S04]  /*0210*/  IMAD R9, R8, R7, RZ ;  /* 0x0000000708097224 */ /* 0x000fc800078e02ff */
[----:B------:R-:W-:-:S06]  /*0220*/  IMAD.HI.U32 R5, R5, R9, R4 ;  /* 0x0000000905057227 */ /* 0x000fcc00078e0004 */
[----:B------:R-:W-:-:S05]  /*0230*/  IMAD.HI.U32 R5, R5, R0, RZ ;  /* 0x0000000005057227 */ /* 0x000fca00078e00ff */
[----:B------:R-:W-:-:S13]  /*0240*/  R2UR UR6, R5 ;  /* 0x00000000050672ca */ /* 0x000fda00000e0000 */
[----:B------:R-:W-:-:S05]  /*0250*/  IADD3 R4, PT, PT, RZ, -UR6, RZ ;  /* 0x80000006ff047c10 */ /* 0x000fca000fffe0ff */
[C---:B------:R-:W-:Y:S02]  /*0260*/  IMAD R0, R7.reuse, R4, R0 ;  /* 0x0000000407007224 */ /* 0x040fe400078e0200 */
[----:B------:R-:W-:Y:S01]  /*0270*/  IMAD.U32 R2, RZ, RZ, UR6 ;  /* 0x00000006ff027e24 */ /* 0x000fe2000f8e00ff */
[----:B------:R-:W-:Y:S01]  /*0280*/  ULOP3.LUT UR4, UR7, UR8, URZ, 0x3c, !UPT ;  /* 0x0000000807047292 */ /* 0x000fe2000f8e3cff */
[----:B------:R-:W1:Y:S01]  /*0290*/  LDC.64 R4, c[0x0][0x460] ;  /* 0x00011800ff047b82 */ /* 0x000e620000000a00 */
        /* <DEDUP_REMOVED lines=11> */
[----:B-1----:R-:W-:Y:S01]  /*0350*/  ISETP.NE.U32.AND P0, PT, R4, RZ, PT ;  /* 0x000000ff0400720c */ /* 0x002fe20003f05070 */
[----:B------:R-:W-:Y:S02]  /*0360*/  @!UP1 UIADD3 UR41, UPT, UPT, -UR41, URZ, URZ ;  /* 0x000000ff29299290 */ /* 0x000fe4000fffe1ff */
[----:B------:R-:W-:Y:S01]  /*0370*/  @!UP0 ULOP3.LUT UR41, URZ, UR8, URZ, 0x33, !UPT ;  /* 0x00000008ff298292 */ /* 0x000fe2000f8e33ff */
[----:B------:R-:W1:Y:S01]  /*0380*/  LDCU UR8, c[0x0][0x3f4] ;  /* 0x00007e80ff0877ac */ /* 0x000e620008000800 */
[----:B------:R-:W0:Y:S01]  /*0390*/  LDCU UR6, c[0x0][0x3f8] ;  /* 0x00007f00ff0677ac */ /* 0x000e220008000800 */
[----:B-1----:R-:W-:-:S04]  /*03a0*/  MOV R21, UR8 ;  /* 0x0000000800157c02 */ /* 0x002fc80008000f00 */
[----:B------:R-:W-:-:S04]  /*03b0*/  IABS R6, R21 ;  /* 0x0000001500067213 */ /* 0x000fc80000000000 */
[----:B------:R-:W1:Y:S08]  /*03c0*/  I2F.RP R0, R6 ;  /* 0x0000000600007306 */ /* 0x000e700000209400 */
[----:B-1----:R-:W1:Y:S01]  /*03d0*/  MUFU.RCP R0, R0 ;  /* 0x0000000000007308 */ /* 0x002e620000001000 */
[----:B------:R-:W-:-:S04]  /*03e0*/  ISETP.NE.AND.EX P0, PT, R5, RZ, PT, P0 ;  /* 0x000000ff0500720c */ /* 0x000fc80003f05300 */
[----:B------:R-:W-:Y:S01]  /*03f0*/  ISETP.EQ.AND P4, PT, RZ, UR9, P0 ;  /* 0x00000009ff007c0c */ /* 0x000fe20008782270 */
[----:B-1----:R-:W-:-:S04]  /*0400*/  VIADD R4, R0, 0xffffffe ;  /* 0x0ffffffe00047836 */ /* 0x002fc80000000000 */
[----:B------:R1:W2:Y:S08]  /*0410*/  F2I.FTZ.U32.TRUNC.NTZ R5, R4 ;  /* 0x0000000400057305 */ /* 0x0002b0000021f000 */
[----:B------:R-:W-:-:S05]  /*0420*/  VOTEU.ANY UP2, P4 ;  /* 0x0000000000ff7886 */ /* 0x000fca0002040100 */
[----:B------:R-:W4:Y:S01]  /*0430*/  @UP2 LDCU.64 UR4, c[0x0][0x460] ;  /* 0x00008c00ff0427ac */ /* 0x000f220008000a00 */
[----:B-1----:R-:W-:Y:S01]  /*0440*/  HFMA2 R4, -RZ, RZ, 0, 0 ;  /* 0x00000000ff047431 */ /* 0x002fe200000001ff */
[----:B--2---:R-:W-:-:S05]  /*0450*/  IADD3 R7, PT, PT, RZ, -R5, RZ ;  /* 0x80000005ff077210 */ /* 0x004fca0007ffe0ff */
[----:B------:R-:W-:-:S04]  /*0460*/  IMAD R7, R7, R6, RZ ;  /* 0x0000000607077224 */ /* 0x000fc800078e02ff */
[----:B------:R-:W-:Y:S01]  /*0470*/  IMAD.HI.U32 R5, R5, R7, R4 ;  /* 0x0000000705057227 */ /* 0x000fe200078e0004 */
[----:B------:R-:W-:Y:S01]  /*0480*/  PLOP3.LUT P0, PT, PT, PT, UP2, 0x80, 0x8 ;  /* 0x000000000008781c */ /* 0x000fe20003f0f028 */
[----:B----4-:R-:W-:-:S06]  /*0490*/  @UP2 UIMAD.WIDE UR4, UR41, 0x4, UR4 ;  /* 0x00000004290428a5 */ /* 0x010fcc000f8e0204 */
[----:B------:R-:W-:Y:S01]  /*04a0*/  IMAD.U32 R3, RZ, RZ, UR5 ;  /* 0x00000005ff037e24 */ /* 0x000fe2000f8e00ff */
[----:B------:R-:W-:-:S04]  /*04b0*/  MOV R2, UR4 ;  /* 0x0000000400027c02 */ /* 0x000fc80008000f00 */
[----:B------:R-:W1:Y:S01]  /*04c0*/  LDCU UR4, c[0x0][0x3e8] ;  /* 0x00007d00ff0477ac */ /* 0x000e620008000800 */
[----:B------:R2:W5:Y:S01]  /*04d0*/  @P0 LDG.E R3, desc[UR36][R2.64] ;  /* 0x0000002402030981 */ /* 0x000562000c1e1900 */
[----:B---3--:R-:W-:-:S13]  /*04e0*/  R2UR UR44, R10 ;  /* 0x000000000a2c72ca */ /* 0x008fda00000e0000 */
[----:B------:R-:W-:-:S06]  /*04f0*/  UIADD3 UR46, UPT, UPT, UR44, -0x1, URZ ;  /* 0xffffffff2c2e7890 */ /* 0x000fcc000fffe0ff */
[----:B------:R-:W-:-:S05]  /*0500*/  IMAD.U32 R23, RZ, RZ, UR46 ;  /* 0x0000002eff177e24 */ /* 0x000fca000f8e00ff */
[----:B------:R-:W-:-:S05]  /*0510*/  IABS R0, R23 ;  /* 0x0000001700007213 */ /* 0x000fca0000000000 */
[----:B------:R-:W-:-:S04]  /*0520*/  IMAD.HI.U32 R5, R5, R0, RZ ;  /* 0x0000000005057227 */ /* 0x000fc800078e00ff */
[----:B------:R-:W-:-:S04]  /*0530*/  IMAD.MOV R5, RZ, RZ, -R5 ;  /* 0x000000ffff057224 */ /* 0x000fc800078e0a05 */
[----:B------:R-:W-:-:S05]  /*0540*/  IMAD R5, R6, R5, R0 ;  /* 0x0000000506057224 */ /* 0x000fca00078e0200 */
[----:B------:R-:W-:-:S13]  /*0550*/  R2UR UR40, R5 ;  /* 0x00000000052872ca */ /* 0x000fda00000e0000 */
[----:B------:R-:W-:Y:S01]  /*0560*/  ISETP.GT.U32.AND P0, PT, R6, UR40, PT ;  /* 0x0000002806007c0c */ /* 0x000fe2000bf04070 */
[----:B--2---:R-:W2:-:S12]  /*0570*/  S2R R2, SR_TID.X ;  /* 0x0000000000027919 */ /* 0x004e980000002100 */
[----:B------:R-:W-:-:S04]  /*0580*/  @!P0 IADD3 R0, PT, PT, -R6, UR40, RZ ;  /* 0x0000002806008c10 */ /* 0x000fc8000fffe1ff */
[----:B------:R-:W-:-:S13]  /*0590*/  @!P0 R2UR UR40, R0 ;  /* 0x00000000002882ca */ /* 0x000fda00000e0000 */
[----:B------:R-:W-:Y:S01]  /*05a0*/  ISETP.GT.U32.AND P0, PT, R6, UR40, PT ;  /* 0x0000002806007c0c */ /* 0x000fe2000bf04070 */
[----:B-1----:R-:W-:Y:S02]  /*05b0*/  UISETP.NE.AND UP1, UPT, UR4, URZ, UPT ;  /* 0x000000ff0400728c */ /* 0x002fe4000bf25270 */
[----:B------:R-:W-:Y:S01]  /*05c0*/  UP2UR UR43, UPR, URZ, 0x4 ;  /* 0x00000004ff2b7883 */ /* 0x000fe20008000000 */
[----:B--2---:R-:W-:Y:S01]  /*05d0*/  ISETP.GT.U32.AND P3, PT, R2, 0x17, PT ;  /* 0x000000170200780c */ /* 0x004fe20003f64070 */
[----:B------:R-:W-:-:S08]  /*05e0*/  UISETP.GE.AND UP2, UPT, UR46, URZ, UPT ;  /* 0x000000ff2e00728c */ /* 0x000fd0000bf46270 */
[----:B------:R-:W-:Y:S01]  /*05f0*/  @!P0 IADD3 R6, PT, PT, -R6, UR40, RZ ;  /* 0x0000002806068c10 */ /* 0x000fe2000fffe1ff */
[----:B------:R-:W-:-:S03]  /*0600*/  UISETP.NE.AND UP0, UPT, UR8, URZ, UPT ;  /* 0x000000ff0800728c */ /* 0x000fc6000bf05270 */
[----:B------:R-:W-:Y:S01]  /*0610*/  @!P0 R2UR UR40, R6 ;  /* 0x00000000062882ca */ /* 0x000fe200000e0000 */
[----:B0-----:R-:W-:Y:S02]  /*0620*/  UIMAD UR42, UR7, UR6, UR45 ;  /* 0x00000006072a72a4 */ /* 0x001fe4000f8e022d */
        /* <DEDUP_REMOVED lines=9> */
[----:B------:R-:W-:Y:S02]  /*06c0*/  CS2R R24, SRZ ;  /* 0x0000000000187805 */ /* 0x000fe4000001ff00 */
[----:B------:R-:W-:Y:S01]  /*06d0*/  SHF.L.U32 R0, R2, 0x2, RZ ;  /* 0x0000000202007819 */ /* 0x000fe200000006ff */
[----:B------:R-:W-:Y:S06]  /*06e0*/  @P3 BRA `(.L_x_573) ;  /* 0x0000000000583947 */ /* 0x000fec0003800000 */
[----:B------:R-:W0:Y:S01]  /*06f0*/  LDC R4, c[0x0][0x478] ;  /* 0x00011e00ff047b82 */ /* 0x000e220000000800 */
[----:B------:R-:W-:Y:S01]  /*0700*/  VIADD R19, R0, UR5 ;  /* 0x0000000500137c36 */ /* 0x000fe20008000000 */
        /* <DEDUP_REMOVED lines=20> */
.L_x_573:
[----:B------:R-:W-:Y:S05]  /*0850*/  BSYNC.RECONVERGENT B0 ;  /* 0x0000000000007941 */ /* 0x000fea0003800200 */
.L_x_572:
[----:B------:R-:W1:Y:S01]  /*0860*/  LDCU.64 UR10, c[0x0][0x3a0] ;  /* 0x00007400ff0a77ac */ /* 0x000e620008000a00 */
[----:B------:R-:W-:Y:S01]  /*0870*/  ISETP.NE.U32.AND P0, PT, R26, RZ, PT ;  /* 0x000000ff1a00720c */ /* 0x000fe20003f05070 */
[----:B------:R-:W2:Y:S01]  /*0880*/  @!P3 LDC.64 R4, c[0x0][0x3b8] ;  /* 0x0000ee00ff04bb82 */ /* 0x000ea20000000a00 */
[----:B------:R-:W-:Y:S01]  /*0890*/  R2UR UR12, R27 ;  /* 0x000000001b0c72ca */ /* 0x000fe200000e0000 */
[----:B------:R-:W3:Y:S01]  /*08a0*/  LDCU.64 UR4, c[0x0][0x390] ;  /* 0x00007200ff0477ac */ /* 0x000ee20008000a00 */
[----:B------:R-:W-:Y:S02]  /*08b0*/  LOP3.LUT R84, R0, 0x4, RZ, 0xc0, !PT ;  /* 0x0000000400547812 */ /* 0x000fe400078ec0ff */
[----:B------:R-:W-:Y:S01]  /*08c0*/  SHF.R.U32.HI R82, RZ, 0x1, R2 ;  /* 0x00000001ff527819 */ /* 0x000fe20000011602 */
[----:B------:R-:W-:Y:S01]  /*08d0*/  VOTEU.ANY UP1, P4 ;  /* 0x0000000000ff7886 */ /* 0x000fe20002020100 */
[----:B------:R-:W-:Y:S01]  /*08e0*/  PLOP3.LUT P4, PT, PT, PT, UP1, 0x80, 0x8 ;  /* 0x000000000008781c */ /* 0x000fe20003f8f018 */
[----:B------:R-:W-:Y:S01]  /*08f0*/  UIMAD UR42, UR42, 0x60, URZ ;  /* 0x000000602a2a78a4 */ /* 0x000fe2000f8e02ff */
[----:B------:R-:W-:Y:S01]  /*0900*/  MOV R13, UR45 ;  /* 0x0000002d000d7c02 */ /* 0x000fe20008000f00 */
[----:B------:R-:W-:-:S02]  /*0910*/  @!P3 IMAD R12, R82, UR8, R23 ;  /* 0x00000008520cbc24 */ /* 0x000fc4000f8e0217 */
[----:B------:R-:W-:Y:S01]  /*0920*/  VOTEU.ANY UP0, P0 ;  /* 0x0000000000ff7886 */ /* 0x000fe20000000100 */
[----:B------:R-:W-:Y:S01]  /*0930*/  PLOP3.LUT P0, PT, PT, PT, UP1, 0x40, 0x4 ;  /* 0x000000000004781c */ /* 0x000fe20003f0e818 */
[----:B------:R-:W-:Y:S01]  /*0940*/  UISETP.NE.AND.EX UP0, UPT, UR12, URZ, UPT, UP0 ;  /* 0x000000ff0c00728c */ /* 0x000fe2000bf05300 */
[----:B-1----:R-:W-:Y:S02]  /*0950*/  ISETP.NE.U32.AND P2, PT, RZ, UR10, PT ;  /* 0x0000000aff007c0c */ /* 0x002fe4000bf45070 */
[C---:B------:R-:W-:Y:S02]  /*0960*/  ISETP.GT.U32.OR P0, PT, R2.reuse, 0x1f, P0 ;  /* 0x0000001f0200780c */ /* 0x040fe40000704470 */
[----:B------:R-:W-:Y:S02]  /*0970*/  ISETP.NE.AND.EX P2, PT, RZ, UR11, PT, P2 ;  /* 0x0000000bff007c0c */ /* 0x000fe4000bf45320 */
[----:B---3--:R-:W-:Y:S02]  /*0980*/  ISETP.NE.U32.AND P1, PT, RZ, UR4, PT ;  /* 0x00000004ff007c0c */ /* 0x008fe4000bf25070 */
[----:B------:R-:W-:-:S02]  /*0990*/  ISETP.GT.U32.OR P2, PT, R2, 0x17, !P2 ;  /* 0x000000170200780c */ /* 0x000fc40005744470 */
[----:B------:R-:W-:Y:S01]  /*09a0*/  ISETP.NE.AND.EX P1, PT, RZ, UR5, PT, P1 ;  /* 0x00000005ff007c0c */ /* 0x000fe2000bf25310 */
[----:B------:R-:W1:Y:S01]  /*09b0*/  @UP0 LDCU.64 UR4, c[0x0][0x418] ;  /* 0x00008300ff0407ac */ /* 0x000e620008000a00 */
[----:B------:R-:W-:Y:S02]  /*09c0*/  ISETP.NE.OR P2, PT, RZ, UR9, P2 ;  /* 0x00000009ff007c0c */ /* 0x000fe40009745670 */
[----:B------:R-:W-:Y:S01]  /*09d0*/  ISETP.GT.U32.OR P1, PT, R2, 0x17, !P1 ;  /* 0x000000170200780c */ /* 0x000fe20004f24470 */
[----:B------:R-:W3:Y:S01]  /*09e0*/  @!P0 LDC.64 R10, c[0x0][0x450] ;  /* 0x00011400ff0a8b82 */ /* 0x000ee20000000a00 */
[----:B-----5:R-:W-:Y:S01]  /*09f0*/  @P4 R2UR UR38, R3 ;  /* 0x00000000032642ca */ /* 0x020fe200000e0000 */
[----:B------:R-:W-:Y:S01]  /*0a00*/  VOTEU.ALL UP1, P0 ;  /* 0x0000000000ff7886 */ /* 0x000fe20000020000 */
[----:B------:R-:W-:Y:S01]  /*0a10*/  @!P3 IMAD R3, R21, UR42, R84 ;  /* 0x0000002a1503bc24 */ /* 0x000fe2000f8e0254 */
[----:B------:R-:W-:-:S03]  /*0a20*/  PLOP3.LUT P4, PT, PT, PT, UP0, 0x80, 0x8 ;  /* 0x000000000008781c */ /* 0x000fc60003f8f008 */
[----:B------:R-:W-:Y:S02]  /*0a30*/  @!P3 IMAD R15, R12, 0x8, R3 ;  /* 0x000000080c0fb824 */ /* 0x000fe400078e0203 */
[----:B------:R-:W-:Y:S01]  /*0a40*/  IMAD R3, R13, 0x60, R0 ;  /* 0x000000600d037824 */ /* 0x000fe200078e0200 */
[----:B------:R-:W4:Y:S01]  /*0a50*/  @!P2 LDC.64 R8, c[0x0][0x3a0] ;  /* 0x0000e800ff08ab82 */ /* 0x000f220000000a00 */
[----:B------:R-:W-:Y:S02]  /*0a60*/  CS2R R22, SRZ ;  /* 0x0000000000167805 */ /* 0x000fe4000001ff00 */
[----:B------:R-:W-:Y:S01]  /*0a70*/  CS2R R18, SRZ ;  /* 0x0000000000127805 */ /* 0x000fe2000001ff00 */
[----:B--2---:R-:W-:Y:S01]  /*0a80*/  @!P3 IMAD.WIDE R4, R15, 0x2, R4 ;  /* 0x000000020f04b825 */ /* 0x004fe200078e0204 */
[----:B------:R-:W-:Y:S02]  /*0a90*/  @!UP1 UIMAD UR6, UR38, UR6, URZ ;  /* 0x00000006260692a4 */ /* 0x000fe4000f8e02ff */
[----:B-1----:R-:W-:Y:S01]  /*0aa0*/  @UP0 UIMAD.WIDE.U32 UR4, UR7, 0x4, UR4 ;  /* 0x00000004070408a5 */ /* 0x002fe2000f8e0004 */
[----:B0-----:R-:W0:Y:S01]  /*0ab0*/  @!P1 LDC.64 R6, c[0x0][0x390] ;  /* 0x0000e400ff069b82 */ /* 0x001e220000000a00 */
[----:B------:R-:W2:Y:S02]  /*0ac0*/  @!P3 LDG.E.64 R22, desc[UR36][R4.64] ;  /* 0x000000240416b981 */ /* 0x000ea4000c1e1b00 */
[----:B------:R-:W-:-:S02]  /*0ad0*/  MOV R14, UR6 ;  /* 0x00000006000e7c02 */ /* 0x000fc40008000f00 */
[----:B------:R-:W-:Y:S01]  /*0ae0*/  IMAD.U32 R12, RZ, RZ, UR4 ;  /* 0x00000004ff0c7e24 */ /* 0x000fe2000f8e00ff */
[----:B------:R-:W-:Y:S02]  /*0af0*/  MOV R13, UR5 ;  /* 0x00000005000d7c02 */ /* 0x000fe40008000f00 */
[----:B------:R-:W-:Y:S01]  /*0b00*/  @!P0 IMAD R17, R14, 0x60, R3 ;  /* 0x000000600e118824 */ /* 0x000fe200078e0203 */
[----:B------:R-:W-:Y:S01]  /*0b10*/  CS2R R14, SRZ ;  /* 0x00000000000e7805 */ /* 0x000fe2000001ff00 */
[----:B------:R-:W1:Y:S01]  /*0b20*/  LDCU.U8 UR4, c[0x0][0x404] ;  /* 0x00008080ff0477ac */ /* 0x000e620008000000 */
[----:B------:R3:W2:Y:S01]  /*0b30*/  @P4 LDG.E R12, desc[UR36][R12.64] ;  /* 0x000000240c0c4981 */ /* 0x0006a2000c1e1900 */
[----:B----4-:R-:W-:-:S04]  /*0b40*/  @!P2 IMAD.WIDE.U32 R8, R3, 0x2, R8 ;  /* 0x000000020308a825 */ /* 0x010fc800078e0008 */
[----:B---3--:R-:W-:Y:S01]  /*0b50*/  @!P0 IMAD.WIDE R10, R17, 0x2, R10 ;  /* 0x00000002110a8825 */ /* 0x008fe200078e020a */
[----:B------:R-:W3:Y:S01]  /*0b60*/  @!P2 LDG.E.64 R18, desc[UR36][R8.64] ;  /* 0x000000240812a981 */ /* 0x000ee2000c1e1b00 */
[----:B------:R-:W4:Y:S02]  /*0b70*/  LDC R13, c[0x0][0x400] ;  /* 0x00010000ff0d7b82 */ /* 0x000f240000000800 */
[----:B0-----:R-:W-:Y:S02]  /*0b80*/  @!P1 IMAD.WIDE.U32 R6, R3, 0x2, R6 ;  /* 0x0000000203069825 */ /* 0x001fe400078e0006 */
[----:B------:R-:W3:Y:S04]  /*0b90*/  @!P0 LDG.E.64 R10, desc[UR36][R10.64] ;  /* 0x000000240a0a8981 */ /* 0x000ee8000c1e1b00 */
[----:B------:R-:W3:Y:S01]  /*0ba0*/  @!P1 LDG.E.64 R14, desc[UR36][R6.64] ;  /* 0x00000024060e9981 */ /* 0x000ee2000c1e1b00 */
[----:B------:R-:W-:-:S02]  /*0bb0*/  ISETP.NE.AND P2, PT, RZ, UR9, PT ;  /* 0x00000009ff007c0c */ /* 0x000fc4000bf45270 */
[----:B-1----:R-:W-:Y:S01]  /*0bc0*/  ISETP.NE.AND P1, PT, RZ, UR4, PT ;  /* 0x00000004ff007c0c */ /* 0x002fe2000bf25270 */
[----:B------:R-:W-:-:S03]  /*0bd0*/  UMOV UR39, URZ ;  /* 0x000000ff00277c82 */ /* 0x000fc60008000000 */
[----:B----4-:R-:W-:Y:S01]  /*0be0*/  ISETP.LT.OR P1, PT, R13, 0x1, P1 ;  /* 0x000000010d00780c */ /* 0x010fe20000f21670 */
[----:B------:R-:W-:Y:S01]  /*0bf0*/  BSSY.RECONVERGENT B6, `(.L_x_574) ;  /* 0x0000137000067945 */ /* 0x000fe20003800200 */
[----:B--2---:R-:W-:-:S05]  /*0c00*/  @P4 R2UR UR39, R12 ;  /* 0x000000000c2742ca */ /* 0x004fca00000e0000 */
[----:B---3--:R-:W-:Y:S02]  /*0c10*/  @!P2 HFMA2 R22, R22, 1, 1, R18 ;  /* 0x3c003c001616a831 */ /* 0x008fe40000000012 */
[----:B------:R-:W-:-:S04]  /*0c20*/  @!P2 HADD2 R23, R23, R19 ;  /* 0x000000131717a230 */ /* 0x000fc80000000000 */
[----:B------:R-:W-:Y:S02]  /*0c30*/  @!P0 HFMA2 R23, R23, R11, -RZ ;  /* 0x0000000b17178231 */ /* 0x000fe400001000ff */
[----:B------:R-:W-:Y:S02]  /*0c40*/  HFMA2 R24, R24, 1, 1, R14 ;  /* 0x3c003c0018187831 */ /* 0x000fe4000000000e */
[----:B------:R-:W-:Y:S02]  /*0c50*/  HADD2 R25, R25, R15 ;  /* 0x0000000f19197230 */ /* 0x000fe40000000000 */
[----:B------:R-:W-:Y:S01]  /*0c60*/  @!P0 HMUL2 R22, R22, R10 ;  /* 0x0000000a16168232 */ /* 0x000fe20000000000 */
[----:B------:R-:W-:Y:S06]  /*0c70*/  @P1 BRA `(.L_x_575) ;  /* 0x00000004006c1947 */ /* 0x000fec0003800000 */
[----:B------:R-:W-:Y:S05]  /*0c80*/  @P2 BRA `(.L_x_576) ;  /* 0x0000000000d02947 */ /* 0x000fea0003800000 */
        /* <DEDUP_REMOVED lines=9> */
[----:B------:R-:W-:-:S04]  /*0d20*/  HADD2.F32 R23, -RZ, R23.H0_H0 ;  /* 0x20000017ff177230 */ /* 0x000fc80000004100 */
[-C--:B0-----:R-:W-:Y:S01]  /*0d30*/  FMUL.FTZ R4, R4, R3.reuse ;  /* 0x0000000304047220 */ /* 0x081fe20000410000 */
[----:B------:R-:W-:-:S03]  /*0d40*/  FMUL.FTZ R0, R0, R3 ;  /* 0x0000000300007220 */ /* 0x000fc60000410000 */
[----:B------:R-:W-:Y:S01]  /*0d50*/  FMUL.FTZ R5, R4, 13.28771209716796875 ;  /* 0x41549a7804057820 */ /* 0x000fe20000410000 */
[----:B------:R-:W-:Y:S01]  /*0d60*/  FMUL.FTZ R4, R0, 13.28771209716796875 ;  /* 0x41549a7800047820 */ /* 0x000fe20000410000 */
[----:B------:R-:W-:-:S03]  /*0d70*/  I2FP.F32.S32 R0, UR4 ;  /* 0x0000000400007c45 */ /* 0x000fc60008201400 */
[----:B------:R-:W-:Y:S08]  /*0d80*/  MUFU.EX2 R9, -R4 ;  /* 0x8000000400097308 */ /* 0x000ff00000000800 */
[----:B------:R-:W0:Y:S02]  /*0d90*/  MUFU.EX2 R5, -R5 ;  /* 0x8000000500057308 */ /* 0x000e240000000800 */
[C---:B0-----:R-:W-:Y:S01]  /*0da0*/  FMUL.FTZ R3, R0.reuse, R5 ;  /* 0x0000000500037220 */ /* 0x041fe20000410000 */
[----:B------:R-:W-:Y:S01]  /*0db0*/  FMUL.FTZ R0, R0, R9 ;  /* 0x0000000900007220 */ /* 0x000fe20000410000 */
[----:B------:R-:W-:-:S02]  /*0dc0*/  HADD2.F32 R5, -RZ, R25.H1_H1 ;  /* 0x30000019ff057230 */ /* 0x000fc40000004100 */
[----:B------:R-:W-:Y:S01]  /*0dd0*/  FMUL.RZ R10, R3, 0.15915493667125701904 ;  /* 0x3e22f983030a7820 */ /* 0x000fe2000040c000 */
[----:B------:R-:W-:Y:S01]  /*0de0*/  FMUL.RZ R11, R0, 0.15915493667125701904 ;  /* 0x3e22f983000b7820 */ /* 0x000fe2000040c000 */
[----:B------:R-:W-:Y:S02]  /*0df0*/  HADD2.F32 R25, -RZ, R25.H0_H0 ;  /* 0x20000019ff197230 */ /* 0x000fe40000004100 */
[----:B------:R-:W0:Y:S08]  /*0e00*/  MUFU.SIN R7, R10 ;  /* 0x0000000a00077308 */ /* 0x000e300000000400 */
        /* <DEDUP_REMOVED lines=28> */
.L_x_576:
[----:B------:R-:W-:-:S13]  /*0fd0*/  ISETP.GE.AND P0, PT, R0, R13, PT ;  /* 0x0000000d0000720c */ /* 0x000fda0003f06270 */
[----:B------:R-:W-:Y:S05]  /*0fe0*/  @P0 BRA `(.L_x_577) ;  /* 0x0000000c00dc0947 */ /* 0x000fea0003800000 */
[----:B------:R-:W-:Y:S01]  /*0ff0*/  I2FP.F32.U32 R13, R13 ;  /* 0x0000000d000d7245 */ /* 0x000fe20000201000 */
[----:B------:R-:W-:Y:S01]  /*1000*/  UIADD3 UR4, UPT, UPT, -UR39, UR9, URZ ;  /* 0x0000000927047290 */ /* 0x000fe2000fffe1ff */
[----:B------:R-:W-:Y:S01]  /*1010*/  IADD3 R3, PT, PT, R0, 0x2, RZ ;  /* 0x0000000200037810 */ /* 0x000fe20007ffe0ff */
[--C-:B------:R-:W-:Y:S01]  /*1020*/  HADD2.F32 R7, -RZ, R25.reuse.H1_H1 ;  /* 0x30000019ff077230 */ /* 0x100fe20000004100 */
[----:B------:R-:W-:Y:S01]  /*1030*/  I2FP.F32.U32 R0, R0 ;  /* 0x0000000000007245 */ /* 0x000fe20000201000 */
[----:B------:R-:W-:Y:S01]  /*1040*/  HADD2.F32 R25, -RZ, R25.H0_H0 ;  /* 0x20000019ff197230 */ /* 0x000fe20000004100 */
[----:B------:R-:W0:Y:S01]  /*1050*/  MUFU.RCP R13, R13 ;  /* 0x0000000d000d7308 */ /* 0x000e220000001000 */
[----:B------:R-:W-:Y:S02]  /*1060*/  I2FP.F32.U32 R4, R3 ;  /* 0x0000000300047245 */ /* 0x000fe40000201000 */
[----:B0-----:R-:W-:-:S03]  /*1070*/  FMUL.FTZ R0, R0, R13 ;  /* 0x0000000d00007220 */ /* 0x001fc60000410000 */
[----:B------:R-:W-:Y:S01]  /*1080*/  FMUL.FTZ R4, R4, R13 ;  /* 0x0000000d04047220 */ /* 0x000fe20000410000 */
[----:B------:R-:W-:-:S03]  /*1090*/  FMUL.FTZ R3, R0, 13.28771209716796875 ;  /* 0x41549a7800037820 */ /* 0x000fc60000410000 */
[----:B------:R-:W-:Y:S01]  /*10a0*/  FMUL.FTZ R4, R4, 13.28771209716796875 ;  /* 0x41549a7804047820 */ /* 0x000fe20000410000 */
[----:B------:R-:W-:-:S03]  /*10b0*/  I2FP.F32.S32 R0, UR4 ;  /* 0x0000000400007c45 */ /* 0x000fc60008201400 */
        /* <DEDUP_REMOVED lines=23> */
.L_x_575:
        /* <DEDUP_REMOVED lines=15> */
[----:B------:R-:W-:-:S04]  /*1320*/  IMAD R7, R7, R6, RZ ;  /* 0x0000000607077224 */ /* 0x000fc800078e02ff */
[----:B------:R-:W-:-:S06]  /*1330*/  IMAD.HI.U32 R5, R5, R7, R4 ;  /* 0x0000000705057227 */ /* 0x000fcc00078e0004 */
        /* <DEDUP_REMOVED lines=34> */
[----:B--2---:R-:W-:Y:S05]  /*1560*/  CALL.ABS.NOINC R14 ;  /* 0x000000000e007343 */ /* 0x004fea0003c00000 */
.L_x_578:
        /* <DEDUP_REMOVED lines=15> */
.L_x_579:
        /* <DEDUP_REMOVED lines=81> */
.L_x_585:
[----:B------:R-:W-:Y:S05]  /*1b70*/  BSYNC.RECONVERGENT B2 ;  /* 0x0000000000027941 */ /* 0x000fea0003800200 */
.L_x_584:
[C-C-:B------:R-:W-:Y:S02]  /*1b80*/  PRMT R4, R22.reuse, 0x5410, R23.reuse ;  /* 0x0000541016047816 */ /* 0x140fe40000000017 */
[----:B------:R-:W-:-:S03]  /*1b90*/  PRMT R5, R22, 0x7632, R23 ;  /* 0x0000763216057816 */ /* 0x000fc60000000017 */
[----:B------:R0:W-:Y:S04]  /*1ba0*/  STS [R15], R4 ;  /* 0x000000040f007388 */ /* 0x0001e80000000800 */
[----:B------:R0:W-:Y:S01]  /*1bb0*/  STS [R28], R5 ;  /* 0x000000051c007388 */ /* 0x0001e20000000800 */
[----:B------:R-:W-:Y:S05]  /*1bc0*/  BRA `(.L_x_586) ;  /* 0x00000000009c7947 */ /* 0x000fea0003800000 */
.L_x_583:
[----:B------:R-:W-:-:S04]  /*1bd0*/  LEA.HI R5, R5, R5, RZ, 0x1 ;  /* 0x0000000505057211 */ /* 0x000fc800078f08ff */
[----:B------:R-:W-:-:S04]  /*1be0*/  SHF.L.U32 R5, R5, 0x1, RZ ;  /* 0x0000000105057819 */ /* 0x000fc800000006ff */
[----:B------:R-:W-:-:S04]  /*1bf0*/  LOP3.LUT R6, R5, 0xfffffffc, RZ, 0xc0, !PT ;  /* 0xfffffffc05067812 */ /* 0x000fc800078ec0ff */
[----:B------:R-:W-:-:S13]  /*1c00*/  ISETP.GE.AND P0, PT, R6, R9, PT ;  /* 0x000000090600720c */ /* 0x000fda0003f06270 */
[----:B------:R-:W-:Y:S05]  /*1c10*/  @P0 BRA `(.L_x_586) ;  /* 0x0000000000880947 */ /* 0x000fea0003800000 */
[----:B------:R-:W-:Y:S01]  /*1c20*/  I2FP.F32.S32 R9, R9 ;  /* 0x0000000900097245 */ /* 0x000fe20000201400 */
[----:B------:R-:W-:Y:S02]  /*1c30*/  VIADD R4, R6, 0x2 ;  /* 0x0000000206047836 */ /* 0x000fe40000000000 */
[--C-:B------:R-:W-:Y:S02]  /*1c40*/  HADD2.F32 R10, -RZ, R25.reuse.H1_H1 ;  /* 0x30000019ff0a7230 */ /* 0x100fe40000004100 */
[--C-:B------:R-:W-:Y:S01]  /*1c50*/  HADD2.F32 R13, -RZ, R24.reuse.H1_H1 ;  /* 0x30000018ff0d7230 */ /* 0x100fe20000004100 */
[----:B------:R-:W0:Y:S01]  /*1c60*/  MUFU.RCP R9, R9 ;  /* 0x0000000900097308 */ /* 0x000e220000001000 */
[----:B------:R-:W-:Y:S01]  /*1c70*/  I2FP.F32.S32 R4, R4 ;  /* 0x0000000400047245 */ /* 0x000fe20000201400 */
[----:B------:R-:W-:Y:S02]  /*1c80*/  HADD2.F32 R24, -RZ, R24.H0_H0 ;  /* 0x20000018ff187230 */ /* 0x000fe40000004100 */
[----:B------:R-:W-:-:S02]  /*1c90*/  HADD2.F32 R28, -RZ, R25.H0_H0 ;  /* 0x20000019ff1c7230 */ /* 0x000fc40000004100 */
        /* <DEDUP_REMOVED lines=26> */
.L_x_586:
[----:B------:R-:W-:Y:S05]  /*1e40*/  BSYNC.RECONVERGENT B1 ;  /* 0x0000000000017941 */ /* 0x000fea0003800200 */
.L_x_582:
[C-C-:B0-----:R-:W-:Y:S02]  /*1e50*/  PRMT R4, R24.reuse, 0x5410, R25.reuse ;  /* 0x0000541018047816 */ /* 0x141fe40000000019 */
[----:B------:R-:W-:-:S03]  /*1e60*/  PRMT R5, R24, 0x7632, R25 ;  /* 0x0000763218057816 */ /* 0x000fc60000000019 */
[----:B------:R0:W-:Y:S04]  /*1e70*/  STS [R14], R4 ;  /* 0x000000040e007388 */ /* 0x0001e80000000800 */
[----:B------:R0:W-:Y:S02]  /*1e80*/  STS [R20], R5 ;  /* 0x0000000514007388 */ /* 0x0001e40000000800 */
.L_x_581:
[----:B------:R-:W-:Y:S05]  /*1e90*/  BSYNC.RECONVERGENT B0 ;  /* 0x0000000000007941 */ /* 0x000fea0003800200 */
.L_x_580:
        /* <DEDUP_REMOVED lines=10> */
.L_x_588:
[----:B------:R-:W-:Y:S05]  /*1f40*/  BSYNC.RECONVERGENT B0 ;  /* 0x0000000000007941 */ /* 0x000fea0003800200 */
.L_x_587:
[----:B------:R-:W-:Y:S06]  /*1f50*/  BAR.SYNC.DEFER_BLOCKING 0x0 ;  /* 0x0000000000007b1d */ /* 0x000fec0000010000 */
.L_x_577:
[----:B------:R-:W-:Y:S05]  /*1f60*/  BSYNC.RECONVERGENT B6 ;  /* 0x0000000000067941 */ /* 0x000fea0003800200 */
.L_x_574:
[----:B------:R-:W3:Y:S01]  /*1f70*/  LDCU UR4, c[0x0][0x3f4] ;  /* 0x00007e80ff0477ac */ /* 0x000ee20008000800 */
[----:B------:R-:W-:Y:S02]  /*1f80*/  ISETP.GT.U32.AND P0, PT, R2, 0x1f, PT ;  /* 0x0000001f0200780c */ /* 0x000fe40003f04070 */
[----:B---3--:R-:W-:-:S05]  /*1f90*/  MOV R3, UR4 ;  /* 0x0000000400037c02 */ /* 0x008fca0008000f00 */
[----:B------:R-:W-:-:S05]  /*1fa0*/  IMAD.MOV R0, RZ, RZ, -R3 ;  /* 0x000000ffff007224 */ /* 0x000fca00078e0a03 */
[----:B------:R-:W-:-:S04]  /*1fb0*/  VIADDMNMX R0, R0, UR44, RZ, !PT ;  /* 0x0000002c00007c46 */ /* 0x000fc8000f8001ff */
[----:B------:R-:W-:Y:S02]  /*1fc0*/  R2UR UR10, R0 ;  /* 0x00000000000a72ca */ /* 0x000fe400000e0000 */
[----:B------:R-:W-:Y:S01]  /*1fd0*/  MOV R0, 0xff7fffff ;  /* 0xff7fffff00007802 */ /* 0x000fe20000000f00 */
[----:B------:R-:W-:-:S12]  /*1fe0*/  @P0 BRA `(.L_x_589) ;  /* 0x0000000000f80947 */ /* 0x000fd80003800000 */
[----:B------:R-:W3:Y:S01]  /*1ff0*/  LDCU UR4, c[0x0][0x40c] ;  /* 0x00008180ff0477ac */ /* 0x000ee20008000800 */
[----:B------:R-:W5:Y:S01]  /*2000*/  S2R R9, SR_CgaCtaId ;  /* 0x0000000000097919 */ /* 0x000f620000008800 */
[----:B------:R-:W-:-:S05]  /*2010*/  MOV R17, 0x400 ;  /* 0x0000040000117802 */ /* 0x000fca0000000f00 */
[----:B------:R-:W-:Y:S01]  /*2020*/  VIADD R6, R17, 0x20 ;  /* 0x0000002011067836 */ /* 0x000fe20000000000 */
[----:B---3--:R-:W-:Y:S01]  /*2030*/  ISETP.NE.AND P1, PT, RZ, UR4, PT ;  /* 0x00000004ff007c0c */ /* 0x008fe2000bf25270 */
[----:B------:R-:W-:-:S03]  /*2040*/  UMOV UR4, 0xffffffff ;  /* 0xffffffff00047882 */ /* 0x000fc60000000000 */
[----:B------:R-:W-:-:S09]  /*2050*/  ISETP.GT.U32.OR P0, PT, R2, 0x17, P1 ;  /* 0x000000170200780c */ /* 0x000fd20000f04470 */
[----:B------:R-:W-:Y:S02]  /*2060*/  @!P1 IADD3 R8, PT, PT, R17, 0x120, RZ ;  /* 0x0000012011089810 */ /* 0x000fe40007ffe0ff */
[----:B-----5:R-:W-:Y:S02]  /*2070*/  LEA R7, R9, R6, 0x18 ;  /* 0x0000000609077211 */ /* 0x020fe400078ec0ff */
[----:B01----:R-:W0:Y:S01]  /*2080*/  @!P0 LDC.64 R4, c[0x0][0x3b8] ;  /* 0x0000ee00ff048b82 */ /* 0x003e220000000a00 */
[----:B------:R-:W-:Y:S01]  /*2090*/  @!P0 IMAD R11, R3, UR42, R84 ;  /* 0x0000002a030b8c24 */ /* 0x000fe2000f8e0254 */
[----:B------:R-:W-:Y:S01]  /*20a0*/  @!P1 LEA R9, R9, R8, 0x18 ;  /* 0x0000000809099211 */ /* 0x000fe200078ec0ff */
[----:B------:R-:W-:Y:S01]  /*20b0*/  @!P0 IMAD R10, R82, R3, UR40 ;  /* 0x00000028520a8e24 */ /* 0x000fe2000f8e0203 */
[----:B------:R-:W-:-:S03]  /*20c0*/  LEA R7, R2, R7, 0x3 ;  /* 0x0000000702077211 */ /* 0x000fc600078e18ff */
[----:B------:R-:W-:Y:S02]  /*20d0*/  @!P0 IMAD R11, R10, 0x8, R11 ;  /* 0x000000080a0b8824 */ /* 0x000fe400078e020b */
[----:B------:R-:W-:Y:S01]  /*20e0*/  @!P1 IMAD R9, R2, 0x8, R9 ;  /* 0x0000000802099824 */ /* 0x000fe200078e0209 */
[----:B----4-:R1:W-:Y:S04]  /*20f0*/  STS.64 [R7], R24 ;  /* 0x0000001807007388 */ /* 0x0103e80000000a00 */
[----:B------:R1:W-:Y:S01]  /*2100*/  @!P1 STS.64 [R9], R18 ;  /* 0x0000001209009388 */ /* 0x0003e20000000a00 */
[----:B0-----:R-:W-:-:S04]  /*2110*/  @!P0 IMAD.WIDE R4, R11, 0x2, R4 ;  /* 0x000000020b048825 */ /* 0x001fc800078e0204 */
[----:B--2---:R-:W-:Y:S01]  /*2120*/  HMUL2 R11, R25, R23 ;  /* 0x00000017190b7232 */ /* 0x004fe20000000000 */
[----:B------:R1:W-:Y:S03]  /*2130*/  @!P0 STG.E.64 desc[UR36][R4.64], R22 ;  /* 0x0000001604008986 */ /* 0x0003e6000c101b24 */
[----:B------:R-:W-:-:S05]  /*2140*/  HFMA2 R11, R24, R22, R11 ;  /* 0x00000016180b7231 */ /* 0x000fca000000000b */
[--C-:B------:R-:W-:Y:S02]  /*2150*/  HADD2.F32 R13, -RZ, R11.reuse.H0_H0 ;  /* 0x2000000bff0d7230 */ /* 0x100fe40000004100 */
[----:B------:R-:W-:-:S05]  /*2160*/  HADD2.F32 R6, -RZ, R11.H1_H1 ;  /* 0x3000000bff067230 */ /* 0x000fca0000004100 */
[----:B------:R-:W-:Y:S01]  /*2170*/  FADD.FTZ R13, R13, R6 ;  /* 0x000000060d0d7221 */ /* 0x000fe20000010000 */
[----:B-1----:R-:W-:Y:S06]  /*2180*/  BRA.DIV UR4, `(.L_x_590) ;  /* 0x0000008e04507947 */ /* 0x002fec000b800000 */
[----:B------:R-:W0:Y:S02]  /*2190*/  SHFL.BFLY PT, R14, R13, 0x10, 0x1f ;  /* 0x0e001f000d0e7f89 */ /* 0x000e2400000e0000 */
[----:B0-----:R-:W-:-:S05]  /*21a0*/  FADD.FTZ R4, R13, R14 ;  /* 0x0000000e0d047221 */ /* 0x001fca0000010000 */
[----:B------:R-:W0:Y:S02]  /*21b0*/  SHFL.BFLY PT, R14, R4, 0x8, 0x1f ;  /* 0x0d001f00040e7f89 */ /* 0x000e2400000e0000 */
[----:B0-----:R-:W-:-:S05]  /*21c0*/  FADD.FTZ R5, R4, R14 ;  /* 0x0000000e04057221 */ /* 0x001fca0000010000 */
[----:B------:R-:W0:Y:S02]  /*21d0*/  SHFL.BFLY PT, R14, R5, 0x4, 0x1f ;  /* 0x0c801f00050e7f89 */ /* 0x000e2400000e0000 */
[----:B0-----:R-:W-:-:S05]  /*21e0*/  FADD.FTZ R6, R5, R14 ;  /* 0x0000000e05067221 */ /* 0x001fca0000010000 */
[----:B------:R-:W0:Y:S02]  /*21f0*/  SHFL.BFLY PT, R14, R6, 0x2, 0x1f ;  /* 0x0c401f00060e7f89 */ /* 0x000e2400000e0000 */
[----:B0-----:R-:W-:-:S05]  /*2200*/  FADD.FTZ R7, R6, R14 ;  /* 0x0000000e06077221 */ /* 0x001fca0000010000 */
[----:B------:R0:W1:Y:S02]  /*2210*/  SHFL.BFLY PT, R14, R7, 0x1, 0x1f ;  /* 0x0c201f00070e7f89 */ /* 0x00006400000e0000 */
.L_x_733:
        /* <DEDUP_REMOVED lines=13> */
[----:B------:R-:W-:Y:S01]  /*22f0*/  MOV R4, UR4 ;  /* 0x0000000400047c02 */ /* 0x000fe20008000f00 */
[----:B------:R-:W-:Y:S01]  /*2300*/  IMAD.U32 R5, RZ, RZ, UR5 ;  /* 0x00000005ff057e24 */ /* 0x000fe2000f8e00ff */
[----:B------:R-:W1:Y:S01]  /*2310*/  S2UR UR6, SR_CgaCtaId ;  /* 0x00000000000679c3 */ /* 0x000e620000008800 */
[----:B------:R-:W2:Y:S03]  /*2320*/  LDCU UR7, c[0x0][0x410] ;  /* 0x00008200ff0777ac */ /* 0x000ea60008000800 */
[----:B------:R-:W0:Y:S01]  /*2330*/  @P0 LDG.E.U16 R4, desc[UR36][R4.64] ;  /* 0x0000002404040981 */ /* 0x000e22000c1e1500 */
[----:B------:R-:W-:Y:S01]  /*2340*/  R2UR UR5, R17 ;  /* 0x00000000110572ca */ /* 0x000fe200000e0000 */
[----:B------:R-:W-:-:S12]  /*2350*/  UIADD3 UR4, UPT, UPT, UR44, -UR10, URZ ;  /* 0x8000000a2c047290 */ /* 0x000fd8000fffe0ff */
[----:B------:R-:W-:Y:S01]  /*2360*/  UIADD3 UR5, UPT, UPT, UR5, 0x220, URZ ;  /* 0x0000022005057890 */ /* 0x000fe2000fffe0ff */
[----:B--2---:R-:W-:-:S03]  /*2370*/  FMUL.FTZ R0, R14, UR7 ;  /* 0x000000070e007c20 */ /* 0x004fc60008410000 */
[----:B-1----:R-:W-:-:S04]  /*2380*/  ULEA UR5, UR6, UR5, 0x18 ;  /* 0x0000000506057291 */ /* 0x002fc8000f8ec0ff */
[----:B------:R-:W-:Y:S01]  /*2390*/  ULEA UR4, UR4, UR5, 0x2 ;  /* 0x0000000504047291 */ /* 0x000fe2000f8e10ff */
[----:B0-----:R-:W-:-:S05]  /*23a0*/  @P0 HADD2.F32 R7, -RZ, R4.H0_H0 ;  /* 0x20000004ff070230 */ /* 0x001fca0000004100 */
[----:B------:R-:W-:-:S05]  /*23b0*/  @P0 FADD.FTZ R0, R0, R7 ;  /* 0x0000000700000221 */ /* 0x000fca0000010000 */
[----:B------:R3:W-:Y:S02]  /*23c0*/  STS [UR4+-0x4], R0 ;  /* 0xfffffc00ff007988 */ /* 0x0007e40008000804 */
.L_x_589:
[----:B------:R-:W-:Y:S05]  /*23d0*/  WARPSYNC.ALL ;  /* 0x0000000000007948 */ /* 0x000fea0003800000 */
[----:B------:R-:W5:Y:S08]  /*23e0*/  S2UR UR11, SR_CgaCtaId ;  /* 0x00000000000b79c3 */ /* 0x000f700000008800 */
[----:B------:R-:W-:Y:S01]  /*23f0*/  BAR.SYNC.DEFER_BLOCKING 0x0 ;  /* 0x0000000000007b1d */ /* 0x000fe20000010000 */
[----:B01----:R-:W-:-:S04]  /*2400*/  SHF.L.U32 R4, R2, 0x3, RZ ;  /* 0x0000000302047819 */ /* 0x003fc800000006ff */
        /* <DEDUP_REMOVED lines=56> */
.L_x_591:
[----:B------:R-:W-:Y:S04]  /*2790*/  BSSY B0, `(.L_x_592) ;  /* 0x000034e000007945 */ /* 0x000fe80003800000 */
[----:B------:R-:W-:Y:S05]  /*27a0*/  @P0 BRA `(.L_x_593) ;  /* 0x0000003400300947 */ /* 0x000fea0003800000 */
[----:B------:R-:W2:Y:S01]  /*27b0*/  LDCU UR4, c[0x0][0x3f8] ;  /* 0x00007f00ff0477ac */ /* 0x000ea20008000800 */
[----:B------:R-:W5:Y:S01]  /*27c0*/  S2UR UR5, SR_CTAID.Y ;  /* 0x00000000000579c3 */ /* 0x000f620000002600 */
[----:B------:R-:W-:Y:S01]  /*27d0*/  IADD3 R9, PT, PT, R82, UR10, RZ ;  /* 0x0000000a52097c10 */ /* 0x000fe2000fffe0ff */
[----:B------:R-:W3:Y:S01]  /*27e0*/  LDCU UR19, c[0x0][0x440] ;  /* 0x00008800ff1377ac */ /* 0x000ee20008000800 */
[----:B------:R-:W-:Y:S01]  /*27f0*/  IABS R10, R3 ;  /* 0x00000003000a7213 */ /* 0x000fe20000000000 */
[----:B------:R-:W4:Y:S04]  /*2800*/  LDCU.64 UR20, c[0x0][0x420] ;  /* 0x00008400ff1477ac */ /* 0x000f280008000a00 */
[----:B------:R-:W0:Y:S08]  /*2810*/  LDC.64 R116, c[0x0][0x450] ;  /* 0x00011400ff747b82 */ /* 0x000e300000000a00 */
[----:B-1----:R-:W1:Y:S01]  /*2820*/  LDC R4, c[0x0][0x3f4] ;  /* 0x0000fd00ff047b82 */ /* 0x002e620000000800 */
[----:B--2---:R-:W-:Y:S01]  /*2830*/  UIMAD UR4, UR38, UR4, UR45 ;  /* 0x00000004260472a4 */ /* 0x004fe2000f8e022d */
[----:B---3--:R-:W-:-:S05]  /*2840*/  IMAD.U32 R8, RZ, RZ, UR19 ;  /* 0x00000013ff087e24 */ /* 0x008fca000f8e00ff */
[----:B------:R-:W-:Y:S01]  /*2850*/  IMAD.U32 R5, RZ, RZ, UR4 ;  /* 0x00000004ff057e24 */ /* 0x000fe2000f8e00ff */
[----:B------:R-:W-:Y:S01]  /*2860*/  UIADD3 UR4, UPT, UPT, UR7, 0x220, URZ ;  /* 0x0000022007047890 */ /* 0x000fe2000fffe0ff */
[----:B-----5:R-:W-:Y:S01]  /*2870*/  IMAD R6, R3, UR5, RZ ;  /* 0x0000000503067c24 */ /* 0x020fe2000f8e02ff */
[----:B------:R-:W-:Y:S01]  /*2880*/  UIMAD UR5, UR45, UR19, UR46 ;  /* 0x000000132d0572a4 */ /* 0x000fe2000f8e022e */
[----:B------:R-:W-:Y:S01]  /*2890*/  IMAD R5, R5, 0x60, R84 ;  /* 0x0000006005057824 */ /* 0x000fe200078e0254 */
[----:B------:R-:W-:Y:S01]  /*28a0*/  ULEA UR4, UR11, UR4, 0x18 ;  /* 0x000000040b047291 */ /* 0x000fe2000f8ec0ff */
[----:B----4-:R-:W-:Y:S02]  /*28b0*/  ISETP.NE.U32.AND P0, PT, RZ, UR20, PT ;  /* 0x00000014ff007c0c */ /* 0x010fe4000bf05070 */
[----:B------:R-:W-:Y:S01]  /*28c0*/  SHF.R.S32.HI R7, RZ, 0x1f, R6 ;  /* 0x0000001fff077819 */ /* 0x000fe20000011406 */
[----:B0-----:R-:W-:Y:S01]  /*28d0*/  IMAD.WIDE R116, R5, 0x2, R116 ;  /* 0x0000000205747825 */ /* 0x001fe200078e0274 */
[----:B------:R-:W-:-:S02]  /*28e0*/  IADD3 R6, P1, P2, R6, UR20, R9 ;  /* 0x0000001406067c10 */ /* 0x000fc4000fa3e009 */
[----:B------:R-:W-:Y:S01]  /*28f0*/  ISETP.NE.AND.EX P0, PT, RZ, UR21, PT, P0 ;  /* 0x00000015ff007c0c */ /* 0x000fe2000bf05300 */
[----:B------:R-:W-:Y:S01]  /*2900*/  IMAD R8, R8, UR5, R9 ;  /* 0x0000000508087c24 */ /* 0x000fe2000f8e0209 */
[----:B------:R-:W-:Y:S01]  /*2910*/  IADD3.X R7, PT, PT, R7, UR21, RZ, P1, P2 ;  /* 0x0000001507077c10 */ /* 0x000fe20008fe44ff */
[----:B------:R-:W-:Y:S01]  /*2920*/  IMAD R5, R3, 0x60, RZ ;  /* 0x0000006003057824 */ /* 0x000fe200078e02ff */
[----:B------:R-:W-:Y:S02]  /*2930*/  IADD3 R9, PT, PT, R9, 0x1, RZ ;  /* 0x0000000109097810 */ /* 0x000fe40007ffe0ff */
[----:B-1----:R-:W-:-:S07]  /*2940*/  LEA R17, R82, UR4, 0x2 ;  /* 0x0000000452117c11 */ /* 0x002fce000f8e10ff */
.L_x_661:
[----:B------:R-:W2:Y:S01]  /*2950*/  @P0 LDG.E.U8 R14, desc[UR36][R6.64] ;  /* 0x00000024060e0981 */ /* 0x000ea2000c1e1100 */
[----:B0-----:R-:W0:Y:S01]  /*2960*/  I2F.RP R3, R10 ;  /* 0x0000000a00037306 */ /* 0x001e220000209400 */
[----:B------:R-:W-:Y:S02]  /*2970*/  HFMA2 R12, -RZ, RZ, 0, 0 ;  /* 0x00000000ff0c7431 */ /* 0x000fe400000001ff */
[----:B------:R-:W-:Y:S01]  /*2980*/  VIADD R11, R9, 0xffffffff ;  /* 0xffffffff090b7836 */ /* 0x000fe20000000000 */
[----:B------:R-:W-:Y:S01]  /*2990*/  UIADD3 UR4, UPT, UPT, UR44, -0x1, URZ ;  /* 0xffffffff2c047890 */ /* 0x000fe2000fffe0ff */
[----:B------:R-:W-:Y:S03]  /*29a0*/  BSSY.RECONVERGENT B1, `(.L_x_594) ;  /* 0x000003f000017945 */ /* 0x000fe60003800200 */
[----:B------:R-:W-:Y:S02]  /*29b0*/  IABS R118, R11 ;  /* 0x0000000b00767213 */ /* 0x000fe40000000000 */
[----:B------:R-:W-:Y:S01]  /*29c0*/  ISETP.GE.AND P2, PT, R11, RZ, PT ;  /* 0x000000ff0b00720c */ /* 0x000fe20003f46270 */
[----:B0-----:R-:W0:Y:S02]  /*29d0*/  MUFU.RCP R3, R3 ;  /* 0x0000000300037308 */ /* 0x001e240000001000 */
[----:B0-----:R-:W-:-:S02]  /*29e0*/  VIADD R13, R3, 0xffffffe ;  /* 0x0ffffffe030d7836 */ /* 0x001fc40000000000 */
[----:B------:R-:W-:-:S04]  /*29f0*/  IMAD.MOV.U32 R3, RZ, RZ, R4 ;  /* 0x000000ffff037224 */ /* 0x000fc800078e0004 */
[----:B------:R-:W0:Y:S01]  /*2a00*/  F2I.FTZ.U32.TRUNC.NTZ R13, R13 ;  /* 0x0000000d000d7305 */ /* 0x000e22000021f000 */
[----:B------:R-:W-:Y:S02]  /*2a10*/  ISETP.NE.AND P3, PT, R3, RZ, PT ;  /* 0x000000ff0300720c */ /* 0x000fe40003f65270 */
[----:B0-----:R-:W-:-:S05]  /*2a20*/  IADD3 R15, PT, PT, RZ, -R13, RZ ;  /* 0x8000000dff0f7210 */ /* 0x001fca0007ffe0ff */
[----:B------:R-:W-:-:S04]  /*2a30*/  IMAD R15, R15, R10, RZ ;  /* 0x0000000a0f0f7224 */ /* 0x000fc800078e02ff */
[----:B------:R-:W-:-:S06]  /*2a40*/  IMAD.HI.U32 R15, R13, R15, R12 ;  /* 0x0000000f0d0f7227 */ /* 0x000fcc00078e000c */
[----:B------:R-:W-:Y:S01]  /*2a50*/  IMAD.HI.U32 R12, R15, R118, RZ ;  /* 0x000000760f0c7227 */ /* 0x000fe200078e00ff */
[----:B------:R-:W-:-:S04]  /*2a60*/  IABS R15, R3 ;  /* 0x00000003000f7213 */ /* 0x000fc80000000000 */
[----:B------:R-:W-:-:S05]  /*2a70*/  IADD3 R13, PT, PT, -R12, RZ, RZ ;  /* 0x000000ff0c0d7210 */ /* 0x000fca0007ffe1ff */
[----:B------:R-:W-:-:S05]  /*2a80*/  IMAD R118, R15, R13, R118 ;  /* 0x0000000d0f767224 */ /* 0x000fca00078e0276 */
[----:B------:R-:W-:-:S13]  /*2a90*/  ISETP.GT.U32.AND P1, PT, R10, R118, PT ;  /* 0x000000760a00720c */ /* 0x000fda0003f24070 */
[----:B------:R-:W-:-:S05]  /*2aa0*/  @!P1 IMAD.IADD R118, R118, 0x1, -R15 ;  /* 0x0000000176769824 */ /* 0x000fca00078e0a0f */
[----:B------:R-:W-:-:S13]  /*2ab0*/  ISETP.GT.U32.AND P1, PT, R10, R118, PT ;  /* 0x000000760a00720c */ /* 0x000fda0003f24070 */
[----:B------:R-:W-:Y:S02]  /*2ac0*/  @!P1 IADD3 R118, PT, PT, R118, -R15, RZ ;  /* 0x8000000f76769210 */ /* 0x000fe40007ffe0ff */
[----:B------:R-:W-:-:S03]  /*2ad0*/  ISETP.GE.AND P1, PT, R11, UR4, PT ;  /* 0x000000040b007c0c */ /* 0x000fc6000bf26270 */
[----:B------:R-:W-:Y:S01]  /*2ae0*/  @!P2 IMAD.MOV R118, RZ, RZ, -R118 ;  /* 0x000000ffff76a224 */ /* 0x000fe200078e0a76 */
[----:B------:R-:W-:Y:S02]  /*2af0*/  @!P3 LOP3.LUT R118, RZ, R3, RZ, 0x33, !PT ;  /* 0x00000003ff76b212 */ /* 0x000fe400078e33ff */
[----:B--2---:R-:W-:Y:S02]  /*2b00*/  ISETP.NE.AND P2, PT, R14, RZ, P0 ;  /* 0x000000ff0e00720c */ /* 0x004fe40000745270 */
[----:B------:R-:W-:Y:S02]  /*2b10*/  SHF.L.U32 R14, R118, 0x3, RZ ;  /* 0x00000003760e7819 */ /* 0x000fe400000006ff */
[----:B------:R-:W-:-:S03]  /*2b20*/  P2R R114, PR, RZ, 0x4 ;  /* 0x00000004ff727803 */ /* 0x000fc60000000000 */
[----:B------:R-:W-:Y:S06]  /*2b30*/  @P1 BRA `(.L_x_595) ;  /* 0x0000000000941947 */ /* 0x000fec0003800000 */
[----:B------:R-:W-:Y:S01]  /*2b40*/  ISETP.GE.AND P2, PT, R14, R5, PT ;  /* 0x000000050e00720c */ /* 0x000fe20003f46270 */
[----:B------:R-:W-:Y:S01]  /*2b50*/  BSSY.RECONVERGENT B2, `(.L_x_596) ;  /* 0x000000b000027945 */ /* 0x000fe20003800200 */
[----:B------:R-:W-:-:S11]  /*2b60*/  CS2R R82, SRZ ;  /* 0x0000000000527805 */ /* 0x000fd6000001ff00 */
[----:B------:R-:W-:Y:S05]  /*2b70*/  @P2 BRA `(.L_x_597) ;  /* 0x0000000000202947 */ /* 0x000fea0003800000 */
[----:B------:R-:W-:-:S05]  /*2b80*/  IMAD.SHL.U32 R11, R2, 0x4, RZ ;  /* 0x00000004020b7824 */ /* 0x000fca00078e00ff */
[----:B------:R-:W-:-:S05]  /*2b90*/  LOP3.LUT R12, R11, 0x4, RZ, 0xc0, !PT ;  /* 0x000000040b0c7812 */ /* 0x000fca00078ec0ff */
[----:B------:R-:W-:-:S05]  /*2ba0*/  IMAD R11, R3, UR6, R12 ;  /* 0x00000006030b7c24 */ /* 0x000fca000f8e020c */
[----:B------:R-:W-:-:S04]  /*2bb0*/  IADD3 R12, P3, PT, R14, R11, RZ ;  /* 0x0000000b0e0c7210 */ /* 0x000fc80007f7e0ff */
[----:B------:R-:W-:Y:S02]  /*2bc0*/  LEA.HI.X.SX32 R11, R11, RZ, 0x1, P3 ;  /* 0x000000ff0b0b7211 */ /* 0x000fe400018f0eff */
[----:B------:R-:W-:-:S04]  /*2bd0*/  LEA R82, P3, R12, UR8, 0x1 ;  /* 0x000000080c527c11 */ /* 0x000fc8000f8608ff */
[----:B------:R-:W-:-:S06]  /*2be0*/  LEA.HI.X R83, R12, UR9, R11, 0x1, P3 ;  /* 0x000000090c537c11 */ /* 0x000fcc00098f0c0b */
[----:B------:R-:W5:Y:S03]  /*2bf0*/  LDG.E.64 R82, desc[UR36][R82.64] ;  /* 0x0000002452527981 */ /* 0x000f66000c1e1b00 */
.L_x_597:
[----:B------:R-:W-:Y:S05]  /*2c00*/  BSYNC.RECONVERGENT B2 ;  /* 0x0000000000027941 */ /* 0x000fea0003800200 */
.L_x_596:
[----:B------:R-:W-:-:S09]  /*2c10*/  UISETP.NE.AND UP0, UPT, UR16, URZ, UPT ;  /* 0x000000ff1000728c */ /* 0x000fd2000bf05270 */
[----:B------:R-:W-:Y:S05]  /*2c20*/  BRA.U UP0, `(.L_x_595) ;  /* 0x0000000100587547 */ /* 0x000fea000b800000 */
        /* <DEDUP_REMOVED lines=11> */
[----:B------:R-:W0:Y:S01]  /*2ce0*/  S2UR UR4, SR_CTAID.Y ;  /* 0x00000000000479c3 */ /* 0x000e220000002600 */
[----:B------:R-:W-:-:S04]  /*2cf0*/  SHF.L.U32 R11, R2, 0x2, RZ ;  /* 0x00000002020b7819 */ /* 0x000fc800000006ff */
[----:B------:R-:W-:Y:S01]  /*2d00*/  LOP3.LUT R12, R11, 0x4, RZ, 0xc0, !PT ;  /* 0x000000040b0c7812 */ /* 0x000fe200078ec0ff */
[----:B0-----:R-:W-:-:S06]  /*2d10*/  UIMAD UR4, UR4, UR17, UR45 ;  /* 0x00000011040472a4 */ /* 0x001fcc000f8e022d */
[----:B------:R-:W-:-:S04]  /*2d20*/  IMAD R11, R3, UR4, RZ ;  /* 0x00000004030b7c24 */ /* 0x000fc8000f8e02ff */
[----:B------:R-:W-:-:S05]  /*2d30*/  IMAD R11, R11, 0x60, R12 ;  /* 0x000000600b0b7824 */ /* 0x000fca00078e020c */
[----:B------:R-:W-:-:S04]  /*2d40*/  IADD3 R13, P2, PT, R14, R11, RZ ;  /* 0x0000000b0e0d7210 */ /* 0x000fc80007f5e0ff */
[----:B------:R-:W-:Y:S02]  /*2d50*/  LEA.HI.X.SX32 R120, R11, RZ, 0x1, P2 ;  /* 0x000000ff0b787211 */ /* 0x000fe400010f0eff */
[----:B------:R-:W-:-:S04]  /*2d60*/  LEA R12, P2, R13, UR8, 0x1 ;  /* 0x000000080d0c7c11 */ /* 0x000fc8000f8408ff */
[----:B------:R-:W-:-:S05]  /*2d70*/  LEA.HI.X R13, R13, UR9, R120, 0x1, P2 ;  /* 0x000000090d0d7c11 */ /* 0x000fca00090f0c78 */
[----:B------:R0:W-:Y:S04]  /*2d80*/  STG.E.64 desc[UR36][R12.64], R82 ;  /* 0x000000520c007986 */ /* 0x0001e8000c101b24 */
.L_x_595:
[----:B------:R-:W-:Y:S05]  /*2d90*/  BSYNC.RECONVERGENT B1 ;  /* 0x0000000000017941 */ /* 0x000fea0003800200 */
.L_x_594:
[----:B------:R-:W-:Y:S01]  /*2da0*/  BSSY.RECONVERGENT B1, `(.L_x_598) ;  /* 0x0000056000017945 */ /* 0x000fe20003800200 */
[----:B------:R-:W-:-:S03]  /*2db0*/  IMAD.IADD R118, R118, 0x1, R3 ;  /* 0x0000000176767824 */ /* 0x000fc600078e0203 */
[----:B------:R-:W-:Y:S05]  /*2dc0*/  @P1 BRA `(.L_x_599) ;  /* 0x00000004004c1947 */ /* 0x000fea0003800000 */
[----:B------:R-:W-:Y:S01]  /*2dd0*/  SHF.L.U32 R86, R118, 0x3, RZ ;  /* 0x0000000376567819 */ /* 0x000fe200000006ff */
[----:B------:R-:W-:Y:S01]  /*2de0*/  BSSY.RECONVERGENT B2, `(.L_x_600) ;  /* 0x000000d000027945 */ /* 0x000fe20003800200 */
[----:B------:R-:W-:Y:S02]  /*2df0*/  CS2R R84, SRZ ;  /* 0x0000000000547805 */ /* 0x000fe4000001ff00 */
[----:B------:R-:W-:-:S13]  /*2e00*/  ISETP.GE.AND P2, PT, R86, R5, PT ;  /* 0x000000055600720c */ /* 0x000fda0003f46270 */
[----:B------:R-:W-:Y:S05]  /*2e10*/  @P2 BRA `(.L_x_601) ;  /* 0x0000000000242947 */ /* 0x000fea0003800000 */
[----:B------:R-:W-:-:S05]  /*2e20*/  IMAD.SHL.U32 R11, R2, 0x4, RZ ;  /* 0x00000004020b7824 */ /* 0x000fca00078e00ff */
[----:B0-----:R-:W-:Y:S02]  /*2e30*/  LOP3.LUT R12, R11, 0x4, RZ, 0xc0, !PT ;  /* 0x000000040b0c7812 */ /* 0x001fe400078ec0ff */
[----:B------:R-:W-:-:S03]  /*2e40*/  SHF.R.S32.HI R11, RZ, 0x1f, R86 ;  /* 0x0000001fff0b7819 */ /* 0x000fc60000011456 */
[----:B------:R-:W-:-:S05]  /*2e50*/  IMAD R13, R3, UR6, R12 ;  /* 0x00000006030d7c24 */ /* 0x000fca000f8e020c */
[----:B------:R-:W-:-:S04]  /*2e60*/  IADD3 R12, P3, PT, R13, R86, RZ ;  /* 0x000000560d0c7210 */ /* 0x000fc80007f7e0ff */
[----:B------:R-:W-:Y:S02]  /*2e70*/  LEA.HI.X.SX32 R11, R13, R11, 0x1, P3 ;  /* 0x0000000b0d0b7211 */ /* 0x000fe400018f0eff */
[----:B------:R-:W-:-:S04]  /*2e80*/  LEA R84, P3, R12, UR8, 0x1 ;  /* 0x000000080c547c11 */ /* 0x000fc8000f8608ff */
[----:B------:R-:W-:-:S06]  /*2e90*/  LEA.HI.X R85, R12, UR9, R11, 0x1, P3 ;  /* 0x000000090c557c11 */ /* 0x000fcc00098f0c0b */
[----:B------:R-:W5:Y:S03]  /*2ea0*/  LDG.E.64 R84, desc[UR36][R84.64] ;  /* 0x0000002454547981 */ /* 0x000f66000c1e1b00 */
.L_x_601:
[----:B------:R-:W-:Y:S05]  /*2eb0*/  BSYNC.RECONVERGENT B2 ;  /* 0x0000000000027941 */ /* 0x000fea0003800200 */
.L_x_600:
[----:B------:R-:W-:Y:S01]  /*2ec0*/  UISETP.NE.AND UP0, UPT, UR16, URZ, UPT ;  /* 0x000000ff1000728c */ /* 0x000fe2000bf05270 */
[----:B------:R-:W-:-:S08]  /*2ed0*/  LEA R120, R3, R14, 0x4 ;  /* 0x0000000e03787211 */ /* 0x000fd000078e20ff */
[----:B------:R-:W-:Y:S05]  /*2ee0*/  BRA.U UP0, `(.L_x_602) ;  /* 0x0000000100647547 */ /* 0x000fea000b800000 */
[----:B------:R-:W-:-:S13]  /*2ef0*/  ISETP.NE.AND P3, PT, R16, RZ, PT ;  /* 0x000000ff1000720c */ /* 0x000fda0003f65270 */
[----:B------:R-:W-:Y:S01]  /*2f00*/  VOTEU.ANY UP0, P3 ;  /* 0x0000000000ff7886 */ /* 0x000fe20001800100 */
[----:B------:R-:W-:-:S13]  /*2f10*/  PLOP3.LUT P3, PT, PT, PT, UP0, 0x80, 0x8 ;  /* 0x000000000008781c */ /* 0x000fda0003f6f008 */
[----:B0-----:R-:W2:Y:S01]  /*2f20*/  @P3 LDG.E.64 R12, desc[UR36][R116.64+0x10] ;  /* 0x00001024740c3981 */ /* 0x001ea2000c1e1b00 */
        /* <DEDUP_REMOVED lines=8> */
[----:B------:R-:W0:Y:S01]  /*2fb0*/  S2UR UR4, SR_CTAID.Y ;  /* 0x00000000000479c3 */ /* 0x000e220000002600 */
[----:B------:R-:W-:-:S05]  /*2fc0*/  IMAD.SHL.U32 R11, R2, 0x4, RZ ;  /* 0x00000004020b7824 */ /* 0x000fca00078e00ff */
[----:B------:R-:W-:Y:S01]  /*2fd0*/  LOP3.LUT R12, R11, 0x4, RZ, 0xc0, !PT ;  /* 0x000000040b0c7812 */ /* 0x000fe200078ec0ff */
        /* <DEDUP_REMOVED lines=9> */
.L_x_603:
[----:B------:R-:W-:Y:S05]  /*3070*/  BSYNC.RECONVERGENT B2 ;  /* 0x0000000000027941 */ /* 0x000fea0003800200 */
.L_x_602:
[----:B------:R-:W-:Y:S01]  /*3080*/  ISETP.GE.AND P2, PT, R120, R5, PT ;  /* 0x000000057800720c */ /* 0x000fe20003f46270 */
[----:B------:R-:W-:Y:S01]  /*3090*/  BSSY.RECONVERGENT B2, `(.L_x_604) ;  /* 0x000000c000027945 */ /* 0x000fe20003800200 */
[----:B------:R-:W-:-:S11]  /*30a0*/  CS2R R86, SRZ ;  /* 0x0000000000567805 */ /* 0x000fd6000001ff00 */
[----:B------:R-:W-:Y:S05]  /*30b0*/  @P2 BRA `(.L_x_605) ;  /* 0x0000000000242947 */ /* 0x000fea0003800000 */
[----:B------:R-:W-:-:S04]  /*30c0*/  SHF.L.U32 R11, R2, 0x2, RZ ;  /* 0x00000002020b7819 */ /* 0x000fc800000006ff */
        /* <DEDUP_REMOVED lines=8> */
.L_x_605:
[----:B------:R-:W-:Y:S05]  /*3150*/  BSYNC.RECONVERGENT B2 ;  /* 0x0000000000027941 */ /* 0x000fea0003800200 */
.L_x_604:
[----:B------:R-:W-:-:S09]  /*3160*/  UISETP.NE.AND UP0, UPT, UR16, URZ, UPT ;  /* 0x000000ff1000728c */ /* 0x000fd2000bf05270 */
[----:B------:R-:W-:Y:S05]  /*3170*/  BRA.U UP0, `(.L_x_599) ;  /* 0x0000000100607547 */ /* 0x000fea000b800000 */
[----:B------:R-:W-:-:S13]  /*3180*/  ISETP.NE.AND P2, PT, R16, RZ, PT ;  /* 0x000000ff1000720c */ /* 0x000fda0003f45270 */
[----:B------:R-:W-:Y:S01]  /*3190*/  VOTEU.ANY UP0, P2 ;  /* 0x0000000000ff7886 */ /* 0x000fe20001000100 */
[----:B------:R-:W-:-:S13]  /*31a0*/  PLOP3.LUT P2, PT, PT, PT, UP0, 0x80, 0x8 ;  /* 0x000000000008781c */ /* 0x000fda0003f4f008 */
[----:B0-----:R-:W2:Y:S01]  /*31b0*/  @P2 LDG.E.64 R12, desc[UR36][R116.64+0x20] ;  /* 0x00002024740c2981 */ /* 0x001ea2000c1e1b00 */
        /* <DEDUP_REMOVED lines=20> */
.L_x_599:
[----:B------:R-:W-:Y:S05]  /*3300*/  BSYNC.RECONVERGENT B1 ;  /* 0x0000000000017941 */ /* 0x000fea0003800200 */
.L_x_598:
[----:B------:R-:W-:Y:S04]  /*3310*/  BSSY.RECONVERGENT B1, `(.L_x_606) ;  /* 0x0000058000017945 */ /* 0x000fe80003800200 */
[----:B------:R-:W-:Y:S05]  /*3320*/  @P1 BRA `(.L_x_607) ;  /* 0x0000000400581947 */ /* 0x000fea0003800000 */
[----:B------:R-:W-:Y:S01]  /*3330*/  LEA R120, R3, R118, 0x1 ;  /* 0x0000007603787211 */ /* 0x000fe200078e08ff */
[----:B------:R-:W-:Y:S01]  /*3340*/  BSSY.RECONVERGENT B2, `(.L_x_608) ;  /* 0x000000e000027945 */ /* 0x000fe20003800200 */
[----:B------:R-:W-:-:S03]  /*3350*/  CS2R R88, SRZ ;  /* 0x0000000000587805 */ /* 0x000fc6000001ff00 */
[----:B------:R-:W-:-:S05]  /*3360*/  IMAD.SHL.U32 R120, R120, 0x8, RZ ;  /* 0x0000000878787824 */ /* 0x000fca00078e00ff */
[----:B------:R-:W-:-:S13]  /*3370*/  ISETP.GE.AND P2, PT, R120, R5, PT ;  /* 0x000000057800720c */ /* 0x000fda0003f46270 */
[----:B------:R-:W-:Y:S05]  /*3380*/  @P2 BRA `(.L_x_609) ;  /* 0x0000000000242947 */ /* 0x000fea0003800000 */
[----:B------:R-:W-:-:S04]  /*3390*/  SHF.L.U32 R11, R2, 0x2, RZ ;  /* 0x00000002020b7819 */ /* 0x000fc800000006ff */
[----:B01----:R-:W-:Y:S02]  /*33a0*/  LOP3.LUT R12, R11, 0x4, RZ, 0xc0, !PT ;  /* 0x000000040b0c7812 */ /* 0x003fe400078ec0ff */
[----:B------:R-:W-:-:S03]  /*33b0*/  SHF.R.S32.HI R11, RZ, 0x1f, R120 ;  /* 0x0000001fff0b7819 */ /* 0x000fc60000011478 */
[----:B------:R-:W-:-:S05]  /*33c0*/  IMAD R13, R3, UR6, R12 ;  /* 0x00000006030d7c24 */ /* 0x000fca000f8e020c */
[----:B------:R-:W-:-:S04]  /*33d0*/  IADD3 R12, P2, PT, R13, R120, RZ ;  /* 0x000000780d0c7210 */ /* 0x000fc80007f5e0ff */
[----:B------:R-:W-:Y:S02]  /*33e0*/  LEA.HI.X.SX32 R11, R13, R11, 0x1, P2 ;  /* 0x0000000b0d0b7211 */ /* 0x000fe400010f0eff */
[----:B------:R-:W-:-:S04]  /*33f0*/  LEA R88, P2, R12, UR8, 0x1 ;  /* 0x000000080c587c11 */ /* 0x000fc8000f8408ff */
[----:B------:R-:W-:-:S06]  /*3400*/  LEA.HI.X R89, R12, UR9, R11, 0x1, P2 ;  /* 0x000000090c597c11 */ /* 0x000fcc00090f0c0b */
[----:B------:R-:W5:Y:S03]  /*3410*/  LDG.E.64 R88, desc[UR36][R88.64] ;  /* 0x0000002458587981 */ /* 0x000f66000c1e1b00 */
.L_x_609:
[----:B------:R-:W-:Y:S05]  /*3420*/  BSYNC.RECONVERGENT B2 ;  /* 0x0000000000027941 */ /* 0x000fea0003800200 */
.L_x_608:
[----:B------:R-:W-:-:S09]  /*3430*/  UISETP.NE.AND UP0, UPT, UR16, URZ, UPT ;  /* 0x000000ff1000728c */ /* 0x000fd2000bf05270 */
[----:B------:R-:W-:Y:S05]  /*3440*/  BRA.U UP0, `(.L_x_610) ;  /* 0x0000000100687547 */ /* 0x000fea000b800000 */
[----:B------:R-:W-:-:S13]  /*3450*/  ISETP.NE.AND P2, PT, R16, RZ, PT ;  /* 0x000000ff1000720c */ /* 0x000fda0003f45270 */
[----:B------:R-:W-:Y:S01]  /*3460*/  VOTEU.ANY UP0, P2 ;  /* 0x0000000000ff7886 */ /* 0x000fe20001000100 */
[----:B------:R-:W-:-:S13]  /*3470*/  PLOP3.LUT P2, PT, PT, PT, UP0, 0x80, 0x8 ;  /* 0x000000000008781c */ /* 0x000fda0003f4f008 */
[----:B01----:R-:W2:Y:S01]  /*3480*/  @P2 LDG.E.64 R12, desc[UR36][R116.64+0x30] ;  /* 0x00003024740c2981 */ /* 0x003ea2000c1e1b00 */
        /* <DEDUP_REMOVED lines=21> */
.L_x_611:
[----:B------:R-:W-:Y:S05]  /*35e0*/  BSYNC.RECONVERGENT B2 ;  /* 0x0000000000027941 */ /* 0x000fea0003800200 */
.L_x_610:
[----:B------:R-:W-:Y:S05]  /*35f0*/  @P1 BRA `(.L_x_607) ;  /* 0x0000000000a41947 */ /* 0x000fea0003800000 */
[----:B------:R-:W-:Y:S01]  /*3600*/  LEA R120, R3, R14, 0x5 ;  /* 0x0000000e03787211 */ /* 0x000fe200078e28ff */
[----:B------:R-:W-:Y:S01]  /*3610*/  BSSY.RECONVERGENT B2, `(.L_x_612) ;  /* 0x000000d000027945 */ /* 0x000fe20003800200 */
[----:B------:R-:W-:Y:S02]  /*3620*/  CS2R R90, SRZ ;  /* 0x00000000005a7805 */ /* 0x000fe4000001ff00 */
[----:B------:R-:W-:-:S13]  /*3630*/  ISETP.GE.AND P2, PT, R120, R5, PT ;  /* 0x000000057800720c */ /* 0x000fda0003f46270 */
[----:B------:R-:W-:Y:S05]  /*3640*/  @P2 BRA `(.L_x_613) ;  /* 0x0000000000242947 */ /* 0x000fea0003800000 */
[----:B------:R-:W-:-:S05]  /*3650*/  IMAD.SHL.U32 R11, R2, 0x4, RZ ;  /* 0x00000004020b7824 */ /* 0x000fca00078e00ff */
        /* <DEDUP_REMOVED lines=8> */
.L_x_613:
[----:B------:R-:W-:Y:S05]  /*36e0*/  BSYNC.RECONVERGENT B2 ;  /* 0x0000000000027941 */ /* 0x000fea0003800200 */
.L_x_612:
        /* <DEDUP_REMOVED lines=15> */
[----:B------:R-:W-:-:S04]  /*37e0*/  SHF.L.U32 R11, R2, 0x2, RZ ;  /* 0x00000002020b7819 */ /* 0x000fc800000006ff */
        /* <DEDUP_REMOVED lines=10> */
.L_x_607:
[----:B------:R-:W-:Y:S05]  /*3890*/  BSYNC.RECONVERGENT B1 ;  /* 0x0000000000017941 */ /* 0x000fea0003800200 */
.L_x_606:
[----:B------:R-:W-:Y:S01]  /*38a0*/  BSSY.RECONVERGENT B1, `(.L_x_614) ;  /* 0x000002b000017945 */ /* 0x000fe20003800200 */
[----:B------:R-:W-:-:S03]  /*38b0*/  IMAD R118, R3, 0x4, R118 ;  /* 0x0000000403767824 */ /* 0x000fc600078e0276 */
[----:B------:R-:W-:Y:S05]  /*38c0*/  @P1 BRA `(.L_x_615) ;  /* 0x0000000000a01947 */ /* 0x000fea0003800000 */
[----:B------:R-:W-:Y:S01]  /*38d0*/  SHF.L.U32 R120, R118, 0x3, RZ ;  /* 0x0000000376787819 */ /* 0x000fe200000006ff */
[----:B------:R-:W-:Y:S01]  /*38e0*/  BSSY.RECONVERGENT B2, `(.L_x_616) ;  /* 0x000000d000027945 */ /* 0x000fe20003800200 */
[----:B------:R-:W-:Y:S02]  /*38f0*/  CS2R R92, SRZ ;  /* 0x00000000005c7805 */ /* 0x000fe4000001ff00 */
[----:B------:R-:W-:-:S13]  /*3900*/  ISETP.GE.AND P2, PT, R120, R5, PT ;  /* 0x000000057800720c */ /* 0x000fda0003f46270 */
[----:B------:R-:W-:Y:S05]  /*3910*/  @P2 BRA `(.L_x_617) ;  /* 0x0000000000242947 */ /* 0x000fea0003800000 */
[----:B------:R-:W-:-:S05]  /*3920*/  IMAD.SHL.U32 R11, R2, 0x4, RZ ;  /* 0x00000004020b7824 */ /* 0x000fca00078e00ff */
[----:B012---:R-:W-:Y:S02]  /*3930*/  LOP3.LUT R12, R11, 0x4, RZ, 0xc0, !PT ;  /* 0x000000040b0c7812 */ /* 0x007fe400078ec0ff */
[----:B------:R-:W-:-:S03]  /*3940*/  SHF.R.S32.HI R11, RZ, 0x1f, R120 ;  /* 0x0000001fff0b7819 */ /* 0x000fc60000011478 */
[----:B------:R-:W-:-:S05]  /*3950*/  IMAD R13, R3, UR6, R12 ;  /* 0x00000006030d7c24 */ /* 0x000fca000f8e020c */
[----:B------:R-:W-:-:S04]  /*3960*/  IADD3 R12, P3, PT, R13, R120, RZ ;  /* 0x000000780d0c7210 */ /* 0x000fc80007f7e0ff */
[----:B------:R-:W-:Y:S02]  /*3970*/  LEA.HI.X.SX32 R11, R13, R11, 0x1, P3 ;  /* 0x0000000b0d0b7211 */ /* 0x000fe400018f0eff */
[----:B------:R-:W-:-:S04]  /*3980*/  LEA R92, P3, R12, UR8, 0x1 ;  /* 0x000000080c5c7c11 */ /* 0x000fc8000f8608ff */
[----:B------:R-:W-:-:S06]  /*3990*/  LEA.HI.X R93, R12, UR9, R11, 0x1, P3 ;  /* 0x000000090c5d7c11 */ /* 0x000fcc00098f0c0b */
[----:B------:R-:W5:Y:S03]  /*39a0*/  LDG.E.64 R92, desc[UR36][R92.64] ;  /* 0x000000245c5c7981 */ /* 0x000f66000c1e1b00 */
.L_x_617:
[----:B------:R-:W-:Y:S05]  /*39b0*/  BSYNC.RECONVERGENT B2 ;  /* 0x0000000000027941 */ /* 0x000fea0003800200 */
.L_x_616:
[----:B------:R-:W-:-:S09]  /*39c0*/  UISETP.NE.AND UP0, UPT, UR16, URZ, UPT ;  /* 0x000000ff1000728c */ /* 0x000fd2000bf05270 */
[----:B------:R-:W-:Y:S05]  /*39d0*/  BRA.U UP0, `(.L_x_615) ;  /* 0x00000001005c7547 */ /* 0x000fea000b800000 */
[----:B------:R-:W-:-:S13]  /*39e0*/  ISETP.NE.AND P3, PT, R16, RZ, PT ;  /* 0x000000ff1000720c */ /* 0x000fda0003f65270 */
[----:B------:R-:W-:Y:S01]  /*39f0*/  VOTEU.ANY UP0, P3 ;  /* 0x0000000000ff7886 */ /* 0x000fe20001800100 */
[----:B------:R-:W-:-:S13]  /*3a00*/  PLOP3.LUT P3, PT, PT, PT, UP0, 0x80, 0x8 ;  /* 0x000000000008781c */ /* 0x000fda0003f6f008 */
[----:B012---:R-:W2:Y:S01]  /*3a10*/  @P3 LDG.E.64 R12, desc[UR36][R116.64+0x50] ;  /* 0x00005024740c3981 */ /* 0x007ea2000c1e1b00 */
        /* <DEDUP_REMOVED lines=19> */
.L_x_615:
[----:B------:R-:W-:Y:S05]  /*3b50*/  BSYNC.RECONVERGENT B1 ;  /* 0x0000000000017941 */ /* 0x000fea0003800200 */
.L_x_614:
        /* <DEDUP_REMOVED lines=9> */
[----:B0123--:R-:W-:Y:S02]  /*3bf0*/  LOP3.LUT R12, R11, 0x4, RZ, 0xc0, !PT ;  /* 0x000000040b0c7812 */ /* 0x00ffe400078ec0ff */
[----:B------:R-:W-:-:S03]  /*3c00*/  SHF.R.S32.HI R11, RZ, 0x1f, R120 ;  /* 0x0000001fff0b7819 */ /* 0x000fc60000011478 */
[----:B------:R-:W-:-:S05]  /*3c10*/  IMAD R13, R3, UR6, R12 ;  /* 0x00000006030d7c24 */ /* 0x000fca000f8e020c */
[----:B------:R-:W-:-:S04]  /*3c20*/  IADD3 R12, P3, PT, R13, R120, RZ ;  /* 0x000000780d0c7210 */ /* 0x000fc80007f7e0ff */
[----:B------:R-:W-:Y:S02]  /*3c30*/  LEA.HI.X.SX32 R11, R13, R11, 0x1, P3 ;  /* 0x0000000b0d0b7211 */ /* 0x000fe400018f0eff */
[----:B------:R-:W-:-:S04]  /*3c40*/  LEA R94, P3, R12, UR8, 0x1 ;  /* 0x000000080c5e7c11 */ /* 0x000fc8000f8608ff */
[----:B------:R-:W-:-:S06]  /*3c50*/  LEA.HI.X R95, R12, UR9, R11, 0x1, P3 ;  /* 0x000000090c5f7c11 */ /* 0x000fcc00098f0c0b */
[----:B------:R-:W5:Y:S03]  /*3c60*/  LDG.E.64 R94, desc[UR36][R94.64] ;  /* 0x000000245e5e7981 */ /* 0x000f66000c1e1b00 */
.L_x_621:
[----:B------:R-:W-:Y:S05]  /*3c70*/  BSYNC.RECONVERGENT B2 ;  /* 0x0000000000027941 */ /* 0x000fea0003800200 */
.L_x_620:
[----:B------:R-:W-:-:S09]  /*3c80*/  UISETP.NE.AND UP0, UPT, UR16, URZ, UPT ;  /* 0x000000ff1000728c */ /* 0x000fd2000bf05270 */
[----:B------:R-:W-:Y:S05]  /*3c90*/  BRA.U UP0, `(.L_x_619) ;  /* 0x00000001005c7547 */ /* 0x000fea000b800000 */
[----:B------:R-:W-:-:S13]  /*3ca0*/  ISETP.NE.AND P3, PT, R16, RZ, PT ;  /* 0x000000ff1000720c */ /* 0x000fda0003f65270 */
[----:B------:R-:W-:Y:S01]  /*3cb0*/  VOTEU.ANY UP0, P3 ;  /* 0x0000000000ff7886 */ /* 0x000fe20001800100 */
[----:B------:R-:W-:-:S13]  /*3cc0*/  PLOP3.LUT P3, PT, PT, PT, UP0, 0x80, 0x8 ;  /* 0x000000000008781c */ /* 0x000fda0003f6f008 */
[----:B0123--:R-:W2:Y:S01]  /*3cd0*/  @P3 LDG.E.64 R12, desc[UR36][R116.64+0x60] ;  /* 0x00006024740c3981 */ /* 0x00fea2000c1e1b00 */
        /* <DEDUP_REMOVED lines=19> */
.L_x_619:
[----:B------:R-:W-:Y:S05]  /*3e10*/  BSYNC.RECONVERGENT B1 ;  /* 0x0000000000017941 */ /* 0x000fea0003800200 */
.L_x_618:
        /* <DEDUP_REMOVED lines=9> */
[----:B01234-:R-:W-:Y:S02]  /*3eb0*/  LOP3.LUT R12, R11, 0x4, RZ, 0xc0, !PT ;  /* 0x000000040b0c7812 */ /* 0x01ffe400078ec0ff */
[----:B------:R-:W-:-:S03]  /*3ec0*/  SHF.R.S32.HI R11, RZ, 0x1f, R120 ;  /* 0x0000001fff0b7819 */ /* 0x000fc60000011478 */
[----:B------:R-:W-:-:S05]  /*3ed0*/  IMAD R13, R3, UR6, R12 ;  /* 0x00000006030d7c24 */ /* 0x000fca000f8e020c */
[----:B------:R-:W-:-:S04]  /*3ee0*/  IADD3 R12, P3, PT, R13, R120, RZ ;  /* 0x000000780d0c7210 */ /* 0x000fc80007f7e0ff */
[----:B------:R-:W-:Y:S02]  /*3ef0*/  LEA.HI.X.SX32 R11, R13, R11, 0x1, P3 ;  /* 0x0000000b0d0b7211 */ /* 0x000fe400018f0eff */
[----:B------:R-:W-:-:S04]  /*3f00*/  LEA R96, P3, R12, UR8, 0x1 ;  /* 0x000000080c607c11 */ /* 0x000fc8000f8608ff */
[----:B------:R-:W-:-:S06]  /*3f10*/  LEA.HI.X R97, R12, UR9, R11, 0x1, P3 ;  /* 0x000000090c617c11 */ /* 0x000fcc00098f0c0b */
[----:B------:R-:W5:Y:S03]  /*3f20*/  LDG.E.64 R96, desc[UR36][R96.64] ;  /* 0x0000002460607981 */ /* 0x000f66000c1e1b00 */
.L_x_625:
[----:B------:R-:W-:Y:S05]  /*3f30*/  BSYNC.RECONVERGENT B2 ;  /* 0x0000000000027941 */ /* 0x000fea0003800200 */
.L_x_624:
[----:B------:R-:W-:-:S09]  /*3f40*/  UISETP.NE.AND UP0, UPT, UR16, URZ, UPT ;  /* 0x000000ff1000728c */ /* 0x000fd2000bf05270 */
[----:B------:R-:W-:Y:S05]  /*3f50*/  BRA.U UP0, `(.L_x_623) ;  /* 0x00000001005c7547 */ /* 0x000fea000b800000 */
[----:B------:R-:W-:-:S13]  /*3f60*/  ISETP.NE.AND P3, PT, R16, RZ, PT ;  /* 0x000000ff1000720c */ /* 0x000fda0003f65270 */
[----:B------:R-:W-:Y:S01]  /*3f70*/  VOTEU.ANY UP0, P3 ;  /* 0x0000000000ff7886 */ /* 0x000fe20001800100 */
[----:B------:R-:W-:-:S13]  /*3f80*/  PLOP3.LUT P3, PT, PT, PT, UP0, 0x80, 0x8 ;  /* 0x000000000008781c */ /* 0x000fda0003f6f008 */
[----:B01234-:R-:W2:Y:S01]  /*3f90*/  @P3 LDG.E.64 R12, desc[UR36][R116.64+0x70] ;  /* 0x00007024740c3981 */ /* 0x01fea2000c1e1b00 */
        /* <DEDUP_REMOVED lines=19> */
.L_x_623:
[----:B------:R-:W-:Y:S05]  /*40d0*/  BSYNC.RECONVERGENT B1 ;  /* 0x0000000000017941 */ /* 0x000fea0003800200 */
.L_x_622:
[----:B------:R-:W-:Y:S01]  /*40e0*/  BSSY.RECONVERGENT B1, `(.L_x_626) ;  /* 0x000002a000017945 */ /* 0x000fe20003800200 */
[----:B------:R-:W-:-:S03]  /*40f0*/  IMAD R14, R3, 0x40, R14 ;  /* 0x00000040030e7824 */ /* 0x000fc600078e020e */
[----:B------:R-:W-:Y:S05]  /*4100*/  @P1 BRA `(.L_x_627) ;  /* 0x00000000009c1947 */ /* 0x000fea0003800000 */
[----:B------:R-:W-:Y:S01]  /*4110*/  ISETP.GE.AND P2, PT, R14, R5, PT ;  /* 0x000000050e00720c */ /* 0x000fe20003f46270 */
[----:B------:R-:W-:Y:S01]  /*4120*/  BSSY.RECONVERGENT B2, `(.L_x_628) ;  /* 0x000000c000027945 */ /* 0x000fe20003800200 */
[----:B------:R-:W-:-:S11]  /*4130*/  CS2R R98, SRZ ;  /* 0x0000000000627805 */ /* 0x000fd6000001ff00 */
[----:B------:R-:W-:Y:S05]  /*4140*/  @P2 BRA `(.L_x_629) ;  /* 0x0000000000242947 */ /* 0x000fea0003800000 */
[----:B------:R-:W-:-:S04]  /*4150*/  SHF.L.U32 R11, R2, 0x2, RZ ;  /* 0x00000002020b7819 */ /* 0x000fc800000006ff */
        /* <DEDUP_REMOVED lines=8> */
.L_x_629:
[----:B------:R-:W-:Y:S05]  /*41e0*/  BSYNC.RECONVERGENT B2 ;  /* 0x0000000000027941 */ /* 0x000fea0003800200 */
.L_x_628:
        /* <DEDUP_REMOVED lines=25> */
.L_x_627:
[----:B------:R-:W-:Y:S05]  /*4380*/  BSYNC.RECONVERGENT B1 ;  /* 0x0000000000017941 */ /* 0x000fea0003800200 */
.L_x_626:
[----:B------:R-:W-:Y:S01]  /*4390*/  BSSY.RECONVERGENT B1, `(.L_x_630) ;  /* 0x000002b000017945 */ /* 0x000fe20003800200 */
[----:B------:R-:W-:-:S03]  /*43a0*/  LEA R118, R3, R118, 0x1 ;  /* 0x0000007603767211 */ /* 0x000fc600078e08ff */
[----:B------:R-:W-:Y:S05]  /*43b0*/  @P1 BRA `(.L_x_631) ;  /* 0x0000000000a01947 */ /* 0x000fea0003800000 */
[----:B------:R-:W-:Y:S01]  /*43c0*/  IMAD.SHL.U32 R14, R118, 0x8, RZ ;  /* 0x00000008760e7824 */ /* 0x000fe200078e00ff */
[----:B------:R-:W-:Y:S01]  /*43d0*/  BSSY.RECONVERGENT B2, `(.L_x_632) ;  /* 0x000000d000027945 */ /* 0x000fe20003800200 */
[----:B------:R-:W-:-:S03]  /*43e0*/  CS2R R100, SRZ ;  /* 0x0000000000647805 */ /* 0x000fc6000001ff00 */
[----:B------:R-:W-:-:S13]  /*43f0*/  ISETP.GE.AND P2, PT, R14, R5, PT ;  /* 0x000000050e00720c */ /* 0x000fda0003f46270 */
        /* <DEDUP_REMOVED lines=10> */
.L_x_633:
[----:B------:R-:W-:Y:S05]  /*44a0*/  BSYNC.RECONVERGENT B2 ;  /* 0x0000000000027941 */ /* 0x000fea0003800200 */
.L_x_632:
        /* <DEDUP_REMOVED lines=25> */
.L_x_631:
[----:B------:R-:W-:Y:S05]  /*4640*/  BSYNC.RECONVERGENT B1 ;  /* 0x0000000000017941 */ /* 0x000fea0003800200 */
.L_x_630:
[----:B------:R-:W-:Y:S01]  /*4650*/  BSSY.RECONVERGENT B1, `(.L_x_634) ;  /* 0x000002b000017945 */ /* 0x000fe20003800200 */
[----:B------:R-:W-:-:S03]  /*4660*/  IADD3 R118, PT, PT, R118, R3, RZ ;  /* 0x0000000376767210 */ /* 0x000fc60007ffe0ff */
        /* <DEDUP_REMOVED lines=15> */
.L_x_637:
[----:B------:R-:W-:Y:S05]  /*4760*/  BSYNC.RECONVERGENT B2 ;  /* 0x0000000000027941 */ /* 0x000fea0003800200 */
.L_x_636:
        /* <DEDUP_REMOVED lines=25> */
.L_x_635:
[----:B------:R-:W-:Y:S05]  /*4900*/  BSYNC.RECONVERGENT B1 ;  /* 0x0000000000017941 */ /* 0x000fea0003800200 */
.L_x_634:
        /* <DEDUP_REMOVED lines=17> */
.L_x_641:
[----:B------:R-:W-:Y:S05]  /*4a20*/  BSYNC.RECONVERGENT B2 ;  /* 0x0000000000027941 */ /* 0x000fea0003800200 */
.L_x_640:
        /* <DEDUP_REMOVED lines=25> */
.L_x_639:
[----:B------:R-:W-:Y:S05]  /*4bc0*/  BSYNC.RECONVERGENT B1 ;  /* 0x0000000000017941 */ /* 0x000fea0003800200 */
.L_x_638:
        /* <DEDUP_REMOVED lines=17> */
.L_x_645:
[----:B------:R-:W-:Y:S05]  /*4ce0*/  BSYNC.RECONVERGENT B2 ;  /* 0x0000000000027941 */ /* 0x000fea0003800200 */
.L_x_644:
        /* <DEDUP_REMOVED lines=25> */
.L_x_643:
[----:B------:R-:W-:Y:S05]  /*4e80*/  BSYNC.RECONVERGENT B1 ;  /* 0x0000000000017941 */ /* 0x000fea0003800200 */
.L_x_642:
        /* <DEDUP_REMOVED lines=17> */
.L_x_649:
[----:B------:R-:W-:Y:S05]  /*4fa0*/  BSYNC.RECONVERGENT B2 ;  /* 0x0000000000027941 */ /* 0x000fea0003800200 */
.L_x_648:
        /* <DEDUP_REMOVED lines=25> */
.L_x_647:
[----:B------:R-:W-:Y:S05]  /*5140*/  BSYNC.RECONVERGENT B1 ;  /* 0x0000000000017941 */ /* 0x000fea0003800200 */
.L_x_646:
        /* <DEDUP_REMOVED lines=17> */
.L_x_653:
[----:B------:R-:W-:Y:S05]  /*5260*/  BSYNC.RECONVERGENT B2 ;  /* 0x0000000000027941 */ /* 0x000fea0003800200 */
.L_x_652:
        /* <DEDUP_REMOVED lines=25> */
.L_x_651:
[----:B------:R-:W-:Y:S05]  /*5400*/  BSYNC.RECONVERGENT B1 ;  /* 0x0000000000017941 */ /* 0x000fea0003800200 */
.L_x_650:
[----:B------:R-:W-:Y:S04]  /*5410*/  BSSY.RECONVERGENT B1, `(.L_x_654) ;  /* 0x000002c000017945 */ /* 0x000fe80003800200 */
[----:B------:R-:W-:Y:S05]  /*5420*/  @P1 BRA `(.L_x_655) ;  /* 0x0000000000a81947 */ /* 0x000fea0003800000 */
[----:B------:R-:W-:Y:S01]  /*5430*/  IADD3 R118, PT, PT, R118, R3, RZ ;  /* 0x0000000376767210 */ /* 0x000fe20007ffe0ff */
[----:B------:R-:W-:Y:S01]  /*5440*/  BSSY.RECONVERGENT B2, `(.L_x_656) ;  /* 0x000000e000027945 */ /* 0x000fe20003800200 */
[----:B------:R-:W-:-:S03]  /*5450*/  CS2R R112, SRZ ;  /* 0x0000000000707805 */ /* 0x000fc6000001ff00 */
[----:B------:R-:W-:-:S05]  /*5460*/  IMAD.SHL.U32 R118, R118, 0x8, RZ ;  /* 0x0000000876767824 */ /* 0x000fca00078e00ff */
        /* <DEDUP_REMOVED lines=11> */
.L_x_657:
[----:B------:R-:W-:Y:S05]  /*5520*/  BSYNC.RECONVERGENT B2 ;  /* 0x0000000000027941 */ /* 0x000fea0003800200 */
.L_x_656:
[----:B------:R-:W-:-:S09]  /*5530*/  UISETP.NE.AND UP0, UPT, UR16, URZ, UPT ;  /* 0x000000ff1000728c */ /* 0x000fd2000bf05270 */
[----:B------:R-:W-:Y:S05]  /*5540*/  BRA.U UP0, `(.L_x_655) ;  /* 0x0000000100607547 */ /* 0x000fea000b800000 */
[----:B------:R-:W-:Y:S01]  /*5550*/  ISETP.NE.AND P3, PT, R16, RZ, PT ;  /* 0x000000ff1000720c */ /* 0x000fe20003f65270 */
[----:B------:R-:W0:Y:S01]  /*5560*/  @!P2 S2R R11, SR_CTAID.Y ;  /* 0x00000000000ba919 */ /* 0x000e220000002600 */
[----:B------:R-:W0:Y:S11]  /*5570*/  @!P2 LDC R14, c[0x0][0x3f8] ;  /* 0x0000fe00ff0eab82 */ /* 0x000e360000000800 */
[----:B------:R-:W-:Y:S01]  /*5580*/  VOTEU.ANY UP0, P3 ;  /* 0x0000000000ff7886 */ /* 0x000fe20001800100 */
[----:B------:R-:W-:-:S13]  /*5590*/  PLOP3.LUT P3, PT, PT, PT, UP0, 0x80, 0x8 ;  /* 0x000000000008781c */ /* 0x000fda0003f6f008 */
[----:B01234-:R-:W2:Y:S01]  /*55a0*/  @P3 LDG.E.64 R12, desc[UR36][R116.64+0xf0] ;  /* 0x0000f024740c3981 */ /* 0x01fea2000c1e1b00 */
[----:B------:R-:W-:Y:S01]  /*55b0*/  PLOP3.LUT P4, PT, PT, PT, UP0, 0x80, 0x8 ;  /* 0x000000000008781c */ /* 0x000fe20003f8f008 */
[----:B-----5:R-:W-:Y:S02]  /*55c0*/  HFMA2 R113, R113, 1, 1, R19 ;  /* 0x3c003c0071717831 */ /* 0x020fe40000000013 */
[----:B------:R-:W-:Y:S02]  /*55d0*/  HADD2 R112, R112, R18 ;  /* 0x0000001270707230 */ /* 0x000fe40000000000 */
[----:B------:R-:W-:Y:S02]  /*55e0*/  @!P2 IMAD R120, R11, R14, UR45 ;  /* 0x0000002d0b78ae24 */ /* 0x000fe4000f8e020e */
[----:B------:R-:W-:Y:S01]  /*55f0*/  @!P2 IMAD.SHL.U32 R11, R2, 0x4, RZ ;  /* 0x00000004020ba824 */ /* 0x000fe200078e00ff */
[----:B------:R-:W0:Y:S01]  /*5600*/  @!P2 LDC.64 R14, c[0x0][0x3b8] ;  /* 0x0000ee00ff0eab82 */ /* 0x000e220000000a00 */
[----:B------:R-:W-:-:S03]  /*5610*/  @!P2 IMAD R120, R120, R3, RZ ;  /* 0x000000037878a224 */ /* 0x000fc600078e02ff */
[----:B------:R-:W-:-:S05]  /*5620*/  @!P2 LOP3.LUT R11, R11, 0x4, RZ, 0xc0, !PT ;  /* 0x000000040b0ba812 */ /* 0x000fca00078ec0ff */
        /* <DEDUP_REMOVED lines=10> */
.L_x_655:
[----:B------:R-:W-:Y:S05]  /*56d0*/  BSYNC.RECONVERGENT B1 ;  /* 0x0000000000017941 */ /* 0x000fea0003800200 */
.L_x_654:
[----:B-----5:R-:W-:Y:S02]  /*56e0*/  HMUL2 R11, R80, R82 ;  /* 0x00000052500b7232 */ /* 0x020fe40000000000 */
[----:B01234-:R-:W-:Y:S01]  /*56f0*/  HFMA2 R12, R81, R83, -RZ ;  /* 0x00000053510c7231 */ /* 0x01ffe200001000ff */
[----:B------:R-:W-:Y:S01]  /*5700*/  UMOV UR4, 0xffffffff ;  /* 0xffffffff00047882 */ /* 0x000fe20000000000 */
[----:B------:R-:W-:Y:S01]  /*5710*/  LOP3.LUT R115, R2, 0x1, RZ, 0xc0, !PT ;  /* 0x0000000102737812 */ /* 0x000fe200078ec0ff */
        /* <DEDUP_REMOVED lines=35> */
[----:B------:R0:W1:Y:S02]  /*5950*/  SHFL.BFLY PT, R14, R13, 0x1, 0x1f ;  /* 0x0c201f000d0e7f89 */ /* 0x00006400000e0000 */
.L_x_736:
[----:B------:R-:W-:Y:S01]  /*5960*/  ISETP.EQ.U32.OR P1, PT, R115, 0x1, P1 ;  /* 0x000000017300780c */ /* 0x000fe20000f22470 */
[----:B-1----:R-:W-:Y:S01]  /*5970*/  FADD.FTZ R14, R13, R14 ;  /* 0x0000000e0d0e7221 */ /* 0x002fe20000010000 */
[----:B------:R-:W-:Y:S03]  /*5980*/  BSSY.RECONVERGENT B1, `(.L_x_659) ;  /* 0x000001f000017945 */ /* 0x000fe60003800200 */
[----:B------:R-:W-:-:S08]  /*5990*/  FMUL.FTZ R11, R14, UR18 ;  /* 0x000000120e0b7c20 */ /* 0x000fd00008410000 */
[----:B------:R-:W-:Y:S05]  /*59a0*/  @P1 BRA `(.L_x_660) ;  /* 0x0000000000701947 */ /* 0x000fea0003800000 */
[----:B------:R-:W-:Y:S01]  /*59b0*/  ISETP.NE.U32.AND P1, PT, RZ, UR12, PT ;  /* 0x0000000cff007c0c */ /* 0x000fe2000bf25070 */
[----:B------:R-:W-:Y:S01]  /*59c0*/  UISETP.NE.U32.AND UP0, UPT, UR14, URZ, UPT ;  /* 0x000000ff0e00728c */ /* 0x000fe2000bf05070 */
[----:B------:R-:W-:Y:S02]  /*59d0*/  ISETP.NE.AND P4, PT, R114, RZ, PT ;  /* 0x000000ff7200720c */ /* 0x000fe40003f85270 */
[----:B------:R-:W-:Y:S01]  /*59e0*/  ISETP.NE.AND.EX P1, PT, RZ, UR13, PT, P1 ;  /* 0x0000000dff007c0c */ /* 0x000fe2000bf25310 */
[----:B------:R-:W-:-:S06]  /*59f0*/  UISETP.NE.AND.EX UP0, UPT, UR15, URZ, UPT, UP0 ;  /* 0x000000ff0f00728c */ /* 0x000fcc000bf05300 */
[----:B------:R-:W-:-:S05]  /*5a00*/  PLOP3.LUT P3, PT, PT, PT, UP0, 0x80, 0x8 ;  /* 0x000000000008781c */ /* 0x000fca0003f6f008 */
[----:B------:R-:W1:Y:S01]  /*5a10*/  @UP0 LDCU.64 UR4, c[0x0][0x448] ;  /* 0x00008900ff0407ac */ /* 0x000e620008000a00 */
[----:B0-----:R-:W0:Y:S01]  /*5a20*/  @P1 LDC.64 R12, c[0x0][0x438] ;  /* 0x00010e00ff0c1b82 */ /* 0x001e220000000a00 */
[----:B-1----:R-:W-:Y:S01]  /*5a30*/  @UP0 UIMAD.WIDE.U32 UR4, UR45, 0x2, UR4 ;  /* 0x000000022d0408a5 */ /* 0x002fe2000f8e0004 */
[----:B0-----:R-:W-:-:S05]  /*5a40*/  @P1 IMAD.WIDE R12, R8, 0x2, R12 ;  /* 0x00000002080c1825 */ /* 0x001fca00078e020c */
[----:B------:R-:W-:Y:S01]  /*5a50*/  MOV R14, UR4 ;  /* 0x00000004000e7c02 */ /* 0x000fe20008000f00 */
[----:B------:R-:W-:-:S04]  /*5a60*/  IMAD.U32 R15, RZ, RZ, UR5 ;  /* 0x00000005ff0f7e24 */ /* 0x000fc8000f8e00ff */
[----:B------:R-:W0:Y:S01]  /*5a70*/  @UP0 LDCU UR4, c[0x0][0x408] ;  /* 0x00008100ff0407ac */ /* 0x000e220008000800 */
[----:B------:R-:W2:Y:S01]  /*5a80*/  @P1 LDG.E.U16 R12, desc[UR36][R12.64] ;  /* 0x000000240c0c1981 */ /* 0x000ea2000c1e1500 */
[----:B------:R-:W0:Y:S03]  /*5a90*/  @UP0 LDCU UR5, c[0x0][0x430] ;  /* 0x00008600ff0507ac */ /* 0x000e260008000800 */
[----:B------:R-:W3:Y:S01]  /*5aa0*/  @P3 LDG.E.U16 R14, desc[UR36][R14.64] ;  /* 0x000000240e0e3981 */ /* 0x000ee2000c1e1500 */
[----:B------:R-:W-:Y:S01]  /*5ab0*/  IADD3 R114, PT, PT, R9, -0x1, RZ ;  /* 0xffffffff09727810 */ /* 0x000fe20007ffe0ff */
[----:B0-----:R-:W-:-:S06]  /*5ac0*/  @UP0 UIADD3 UR4, UPT, UPT, UR4, UR5, URZ ;  /* 0x0000000504040290 */ /* 0x001fcc000fffe0ff */
[----:B------:R-:W-:-:S04]  /*5ad0*/  @P3 ISETP.GE.AND P2, PT, R114, UR4, PT ;  /* 0x0000000472003c0c */ /* 0x000fc8000bf46270 */
[----:B------:R-:W-:-:S04]  /*5ae0*/  @P3 SEL R118, RZ, UR39, P2 ;  /* 0x00000027ff763c07 */ /* 0x000fc80009000000 */
[----:B------:R-:W-:-:S04]  /*5af0*/  @P3 IADD3 R118, PT, PT, R9, -UR44, R118 ;  /* 0x8000002c09763c10 */ /* 0x000fc8000fffe076 */
[----:B------:R-:W-:Y:S01]  /*5b00*/  @P3 I2FP.F32.S32 R118, R118 ;  /* 0x0000007600763245 */ /* 0x000fe20000201400 */
[----:B--2---:R-:W-:Y:S02]  /*5b10*/  @P1 HADD2.F32 R114, -RZ, R12.H0_H0 ;  /* 0x2000000cff721230 */ /* 0x004fe40000004100 */
[----:B---3--:R-:W-:-:S03]  /*5b20*/  @P3 HADD2.F32 R12, -RZ, R14.H0_H0 ;  /* 0x2000000eff0c3230 */ /* 0x008fc60000004100 */
[----:B------:R-:W-:-:S04]  /*5b30*/  @P1 FADD.FTZ R11, R11, R114 ;  /* 0x000000720b0b1221 */ /* 0x000fc80000010000 */
[----:B------:R-:W-:-:S05]  /*5b40*/  @P3 FFMA.FTZ R11, R118, R12, R11 ;  /* 0x0000000c760b3223 */ /* 0x000fca000001000b */
[----:B------:R1:W-:Y:S01]  /*5b50*/  STS [R17], R11 ;  /* 0x0000000b11007388 */ /* 0x0003e20000000800 */
[----:B------:R-:W-:-:S07]  /*5b60*/  @!P4 FMNMX.FTZ R0, R0, R11, !PT ;  /* 0x0000000b0000c209 */ /* 0x000fce0007810000 */
.L_x_660:
[----:B------:R-:W-:Y:S05]  /*5b70*/  BSYNC.RECONVERGENT B1 ;  /* 0x0000000000017941 */ /* 0x000fea0003800200 */
.L_x_659:
[----:B------:R-:W-:Y:S01]  /*5b80*/  UIADD3 UR4, UPT, UPT, UR44, -0x1, URZ ;  /* 0xffffffff2c047890 */ /* 0x000fe2000fffe0ff */
[----:B-1----:R-:W-:Y:S01]  /*5b90*/  IADD3 R11, PT, PT, R9, 0x3f, RZ ;  /* 0x0000003f090b7810 */ /* 0x002fe20007ffe0ff */
[----:B------:R-:W-:Y:S01]  /*5ba0*/  VIADD R17, R17, 0x100 ;  /* 0x0000010011117836 */ /* 0x000fe20000000000 */
[----:B------:R-:W-:Y:S01]  /*5bb0*/  IADD3 R6, P2, PT, R6, 0x40, RZ ;  /* 0x0000004006067810 */ /* 0x000fe20007f5e0ff */
[----:B------:R-:W-:Y:S01]  /*5bc0*/  UIADD3 UR4, UPT, UPT, UR4, 0xf, -UR10 ;  /* 0x0000000f04047890 */ /* 0x000fe2000fffe80a */
[----:B------:R-:W-:Y:S02]  /*5bd0*/  IADD3 R9, PT, PT, R9, 0x40, RZ ;  /* 0x0000004009097810 */ /* 0x000fe40007ffe0ff */
[----:B------:R-:W-:Y:S01]  /*5be0*/  IADD3 R8, PT, PT, R8, 0x40, RZ ;  /* 0x0000004008087810 */ /* 0x000fe20007ffe0ff */
[----:B------:R-:W-:Y:S01]  /*5bf0*/  USHF.R.S32.HI UR5, URZ, 0x1f, UR4 ;  /* 0x0000001fff057899 */ /* 0x000fe20008011404 */
[----:B------:R-:W-:-:S03]  /*5c00*/  IMAD.X R7, RZ, RZ, R7, P2 ;  /* 0x000000ffff077224 */ /* 0x000fc600010e0607 */
[----:B------:R-:W-:-:S04]  /*5c10*/  ULEA.HI UR5, UR5, UR4, URZ, 0x4 ;  /* 0x0000000405057291 */ /* 0x000fc8000f8f20ff */
[----:B------:R-:W-:-:S06]  /*5c20*/  ULOP3.LUT UR5, UR5, 0xfffffff0, URZ, 0xc0, !UPT ;  /* 0xfffffff005057892 */ /* 0x000fcc000f8ec0ff */
[----:B------:R-:W-:-:S04]  /*5c30*/  IMAD.U32 R12, RZ, RZ, UR5 ;  /* 0x00000005ff0c7e24 */ /* 0x000fc8000f8e00ff */
[----:B------:R-:W-:-:S05]  /*5c40*/  VIADD R12, R12, UR10 ;  /* 0x0000000a0c0c7c36 */ /* 0x000fca0008000000 */
[----:B------:R-:W-:-:S13]  /*5c50*/  ISETP.GE.AND P1, PT, R11, R12, PT ;  /* 0x0000000c0b00720c */ /* 0x000fda0003f26270 */
[----:B------:R-:W-:Y:S05]  /*5c60*/  @!P1 BRA `(.L_x_661) ;  /* 0xffffffcc00389947 */ /* 0x000fea000383ffff */
.L_x_593:
[----:B0-----:R-:W-:Y:S05]  /*5c70*/  BSYNC B0 ;  /* 0x0000000000007941 */ /* 0x001fea0003800000 */
.L_x_592:
        /* <DEDUP_REMOVED lines=9> */
.L_x_742:
[----:B------:R-:W2:Y:S01]  /*5d10*/  S2R R18, SR_CgaCtaId ;  /* 0x0000000000127919 */ /* 0x000ea20000008800 */
[----:B---3--:R-:W-:Y:S01]  /*5d20*/  LOP3.LUT P0, R0, R2, 0x1f, RZ, 0xc0, !PT ;  /* 0x0000001f02007812 */ /* 0x008fe2000780c0ff */
        /* <DEDUP_REMOVED lines=8> */
[----:B------:R-:W-:Y:S01]  /*5db0*/  IMAD.MOV.U32 R9, RZ, RZ, -0x800001 ;  /* 0xff7fffffff097424 */ /* 0x000fe200078e00ff */
[----:B------:R-:W-:-:S03]  /*5dc0*/  LEA R6, R0, R7, 0x2 ;  /* 0x0000000700067211 */ /* 0x000fc600078e10ff */
[----:B------:R-:W-:Y:S08]  /*5dd0*/  BSSY.RECONVERGENT B0, `(.L_x_663) ;  /* 0x0000154000007945 */ /* 0x000ff00003800200 */
[----:B------:R-:W0:Y:S04]  /*5de0*/  @!P0 LDS R9, [R6] ;  /* 0x0000000006098984 */ /* 0x000e280000000800 */
[----:B0-----:R-:W0:Y:S02]  /*5df0*/  SHFL.BFLY PT, R8, R9, 0x2, 0x1f ;  /* 0x0c401f0009087f89 */ /* 0x001e2400000e0000 */
[----:B0-----:R-:W-:Y:S01]  /*5e00*/  FMNMX.FTZ R10, R8, R9, !PT ;  /* 0x00000009080a7209 */ /* 0x001fe20007810000 */
[----:B------:R-:W-:-:S04]  /*5e10*/  IMAD.MOV.U32 R8, RZ, RZ, RZ ;  /* 0x000000ffff087224 */ /* 0x000fc800078e00ff */
[----:B------:R-:W0:Y:S02]  /*5e20*/  SHFL.BFLY PT, R5, R10, 0x1, 0x1f ;  /* 0x0c201f000a057f89 */ /* 0x000e2400000e0000 */
[----:B0-----:R-:W-:Y:S02]  /*5e30*/  FMNMX.FTZ R7, R10, R5, !PT ;  /* 0x000000050a077209 */ /* 0x001fe40007810000 */
[----:B------:R-:W-:-:S04]  /*5e40*/  IADD3 R5, PT, PT, R2, UR10, RZ ;  /* 0x0000000a02057c10 */ /* 0x000fc8000fffe0ff */
[----:B------:R-:W-:Y:S01]  /*5e50*/  ISETP.GE.AND P0, PT, R5, UR44, PT ;  /* 0x0000002c05007c0c */ /* 0x000fe2000bf06270 */
[----:B------:R-:W0:-:S12]  /*5e60*/  SHFL.IDX PT, R7, R7, RZ, 0x1f ;  /* 0x00001fff07077589 */ /* 0x000e1800000e0000 */
[----:B------:R-:W-:Y:S05]  /*5e70*/  @P0 BRA `(.L_x_664) ;  /* 0x0000001400240947 */ /* 0x000fea0003800000 */
[----:B------:R-:W1:Y:S02]  /*5e80*/  LDC.64 R10, c[0x0][0x420] ;  /* 0x00010800ff0a7b82 */ /* 0x000e640000000a00 */
[----:B-1----:R-:W-:-:S04]  /*5e90*/  ISETP.NE.U32.AND P0, PT, R10, RZ, PT ;  /* 0x000000ff0a00720c */ /* 0x002fc80003f05070 */
[----:B------:R-:W-:-:S13]  /*5ea0*/  ISETP.NE.AND.EX P0, PT, R11, RZ, PT, P0 ;  /* 0x000000ff0b00720c */ /* 0x000fda0003f05300 */
[----:B------:R-:W-:Y:S05]  /*5eb0*/  @P0 BRA `(.L_x_665) ;  /* 0x0000000c00940947 */ /* 0x000fea0003800000 */
[----:B------:R-:W-:Y:S01]  /*5ec0*/  HFMA2 R10, -RZ, RZ, 0, 7.62939453125e-06 ;  /* 0x00000080ff0a7431 */ /* 0x000fe200000001ff */
[----:B------:R-:W-:Y:S01]  /*5ed0*/  LOP3.LUT R8, RZ, R2, RZ, 0x33, !PT ;  /* 0x00000002ff087212 */ /* 0x000fe200078e33ff */
[----:B------:R-:W-:Y:S01]  /*5ee0*/  BSSY.RECONVERGENT B1, `(.L_x_666) ;  /* 0x000001c000017945 */ /* 0x000fe20003800200 */
[----:B------:R-:W-:Y:S02]  /*5ef0*/  MOV R9, R5 ;  /* 0x0000000500097202 */ /* 0x000fe40000000f00 */
[----:B------:R-:W-:-:S04]  /*5f00*/  VIADDMNMX R3, R5, R10, UR44, !PT ;  /* 0x0000002c05037e46 */ /* 0x000fc8000f80010a */
[----:B------:R-:W-:-:S04]  /*5f10*/  IADD3 R3, PT, PT, R3, -UR10, R8 ;  /* 0x8000000a03037c10 */ /* 0x000fc8000fffe008 */
[C---:B------:R-:W-:Y:S02]  /*5f20*/  LOP3.LUT R8, R3.reuse, 0x180, RZ, 0xc0, !PT ;  /* 0x0000018003087812 */ /* 0x040fe400078ec0ff */
[----:B------:R-:W-:Y:S02]  /*5f30*/  ISETP.GE.U32.AND P1, PT, R3, 0x180, PT ;  /* 0x000001800300780c */ /* 0x000fe40003f26070 */
[----:B------:R-:W-:Y:S01]  /*5f40*/  ISETP.NE.AND P0, PT, R8, 0x180, PT ;  /* 0x000001800800780c */ /* 0x000fe20003f05270 */
[----:B------:R-:W-:-:S12]  /*5f50*/  IMAD.MOV.U32 R8, RZ, RZ, RZ ;  /* 0x000000ffff087224 */ /* 0x000fd800078e00ff */
[----:B------:R-:W-:Y:S05]  /*5f60*/  @!P0 BRA `(.L_x_667) ;  /* 0x00000000004c8947 */ /* 0x000fea0003800000 */
[----:B------:R-:W-:Y:S01]  /*5f70*/  VIADD R9, R13, 0x220 ;  /* 0x000002200d097836 */ /* 0x000fe20000000000 */
[----:B------:R-:W-:Y:S02]  /*5f80*/  LEA.HI R3, R3, 0x1, RZ, 0x19 ;  /* 0x0000000103037811 */ /* 0x000fe400078fc8ff */
[----:B------:R-:W-:Y:S02]  /*5f90*/  MOV R8, RZ ;  /* 0x000000ff00087202 */ /* 0x000fe40000000f00 */
[----:B------:R-:W-:Y:S02]  /*5fa0*/  LOP3.LUT R3, R3, 0x3, RZ, 0xc0, !PT ;  /* 0x0000000303037812 */ /* 0x000fe400078ec0ff */
[----:B------:R-:W-:Y:S01]  /*5fb0*/  LEA R11, R18, R9, 0x18 ;  /* 0x00000009120b7211 */ /* 0x000fe200078ec0ff */
[----:B------:R-:W-:Y:S02]  /*5fc0*/  IMAD.MOV.U32 R9, RZ, RZ, R5 ;  /* 0x000000ffff097224 */ /* 0x000fe400078e0005 */
[----:B------:R-:W-:Y:S01]  /*5fd0*/  IMAD.MOV R3, RZ, RZ, -R3 ;  /* 0x000000ffff037224 */ /* 0x000fe200078e0a03 */
[----:B------:R-:W-:-:S07]  /*5fe0*/  LEA R10, R2, R11, 0x2 ;  /* 0x0000000b020a7211 */ /* 0x000fce00078e10ff */
.L_x_668:
[----:B------:R-:W0:Y:S01]  /*5ff0*/  LDS R12, [R10] ;  /* 0x000000000a0c7984 */ /* 0x000e220000000800 */
[----:B------:R-:W-:Y:S01]  /*6000*/  IADD3 R3, PT, PT, R3, 0x1, RZ ;  /* 0x0000000103037810 */ /* 0x000fe20007ffe0ff */
[----:B------:R-:W-:-:S03]  /*6010*/  VIADD R9, R9, 0x80 ;  /* 0x0000008009097836 */ /* 0x000fc60000000000 */
[----:B------:R-:W-:Y:S01]  /*6020*/  ISETP.NE.AND P0, PT, R3, RZ, PT ;  /* 0x000000ff0300720c */ /* 0x000fe20003f05270 */
[----:B0-----:R-:W-:-:S04]  /*6030*/  FADD.FTZ R12, -R7, R12 ;  /* 0x0000000c070c7221 */ /* 0x001fc80000010100 */
[----:B------:R-:W-:-:S04]  /*6040*/  FMUL.FTZ R12, R12, 1.4426950216293334961 ;  /* 0x3fb8aa3b0c0c7820 */ /* 0x000fc80000410000 */
[----:B------:R-:W0:Y:S02]  /*6050*/  MUFU.EX2 R11, R12 ;  /* 0x0000000c000b7308 */ /* 0x000e240000000800 */
[----:B0-----:R0:W-:Y:S01]  /*6060*/  STS [R10], R11 ;  /* 0x0000000b0a007388 */ /* 0x0011e20000000800 */
[----:B------:R-:W-:Y:S01]  /*6070*/  FADD.FTZ R8, R11, R8 ;  /* 0x000000080b087221 */ /* 0x000fe20000010000 */
[----:B0-----:R-:W-:Y:S01]  /*6080*/  IADD3 R10, PT, PT, R10, 0x200, RZ ;  /* 0x000002000a0a7810 */ /* 0x001fe20007ffe0ff */
[----:B------:R-:W-:Y:S06]  /*6090*/  @P0 BRA `(.L_x_668) ;  /* 0xfffffffc00d40947 */ /* 0x000fec000383ffff */
.L_x_667:
[----:B------:R-:W-:Y:S05]  /*60a0*/  BSYNC.RECONVERGENT B1 ;  /* 0x0000000000017941 */ /* 0x000fea0003800200 */
.L_x_666:
[----:B------:R-:W-:Y:S05]  /*60b0*/  @!P1 BRA `(.L_x_664) ;  /* 0x0000001000949947 */ /* 0x000fea0003800000 */
[----:B------:R-:W-:Y:S01]  /*60c0*/  IADD3 R3, PT, PT, -R9, UR44, RZ ;  /* 0x0000002c09037c10 */ /* 0x000fe2000fffe1ff */
[----:B------:R-:W-:Y:S01]  /*60d0*/  USHF.L.U32 UR4, UR10, 0x2, URZ ;  /* 0x000000020a047899 */ /* 0x000fe200080006ff */
[----:B------:R-:W-:Y:S01]  /*60e0*/  VIADD R13, R13, 0x220 ;  /* 0x000002200d0d7836 */ /* 0x000fe20000000000 */
[----:B------:R-:W-:Y:S01]  /*60f0*/  BSSY.RECONVERGENT B1, `(.L_x_669) ;  /* 0x000006e000017945 */ /* 0x000fe20003800200 */
[----:B------:R-:W-:Y:S02]  /*6100*/  ISETP.GT.AND P1, PT, R3, 0x600, PT ;  /* 0x000006000300780c */ /* 0x000fe40003f24270 */
[----:B------:R-:W-:Y:S02]  /*6110*/  PLOP3.LUT P0, PT, PT, PT, PT, 0x80, 0x8 ;  /* 0x000000000008781c */ /* 0x000fe40003f0f070 */
[----:B------:R-:W-:Y:S02]  /*6120*/  LEA R18, R18, R13, 0x18 ;  /* 0x0000000d12127211 */ /* 0x000fe400078ec0ff */
[----:B------:R-:W-:-:S04]  /*6130*/  LEA R3, R9, -UR4, 0x2 ;  /* 0x8000000409037c11 */ /* 0x000fc8000f8e10ff */
[----:B------:R-:W-:-:S03]  /*6140*/  IADD3 R3, PT, PT, R3, 0x400, R18 ;  /* 0x0000040003037810 */ /* 0x000fc60007ffe012 */
[----:B------:R-:W-:Y:S05]  /*6150*/  @!P1 BRA `(.L_x_670) ;  /* 0x00000004009c9947 */ /* 0x000fea0003800000 */
[----:B------:R-:W-:Y:S02]  /*6160*/  MOV R44, UR44 ;  /* 0x0000002c002c7c02 */ /* 0x000fe40008000f00 */
[----:B------:R-:W-:-:S03]  /*6170*/  PLOP3.LUT P0, PT, PT, PT, PT, 0x8, 0x80 ;  /* 0x000000000080781c */ /* 0x000fc60003f0e170 */
[----:B------:R-:W-:-:S10]  /*6180*/  VIADD R44, R44, 0xfffffa00 ;  /* 0xfffffa002c2c7836 */ /* 0x000fd40000000000 */
.L_x_671:
[----:B------:R-:W0:Y:S01]  /*6190*/  LDS R10, [R3+-0x400] ;  /* 0xfffc0000030a7984 */ /* 0x000e220000000800 */
[----:B------:R-:W-:-:S03]  /*61a0*/  IADD3 R9, PT, PT, R9, 0x800, RZ ;  /* 0x0000080009097810 */ /* 0x000fc60007ffe0ff */
[----:B------:R-:W1:Y:S01]  /*61b0*/  LDS R12, [R3+-0x200] ;  /* 0xfffe0000030c7984 */ /* 0x000e620000000800 */
[----:B------:R-:W-:-:S03]  /*61c0*/  ISETP.GE.AND P1, PT, R9, R44, PT ;  /* 0x0000002c0900720c */ /* 0x000fc60003f26270 */
[----:B------:R-:W2:Y:S04]  /*61d0*/  LDS R14, [R3] ;  /* 0x00000000030e7984 */ /* 0x000ea80000000800 */
[----:B------:R-:W3:Y:S04]  /*61e0*/  LDS R18, [R3+0x200] ;  /* 0x0002000003127984 */ /* 0x000ee80000000800 */
[----:B------:R-:W5:Y:S04]  /*61f0*/  LDS R20, [R3+0x400] ;  /* 0x0004000003147984 */ /* 0x000f680000000800 */
[----:B------:R-:W5:Y:S04]  /*6200*/  LDS R22, [R3+0x600] ;  /* 0x0006000003167984 */ /* 0x000f680000000800 */
        /* <DEDUP_REMOVED lines=21> */
[C---:B------:R-:W-:Y:S01]  /*6360*/  FADD.FTZ R22, -R7.reuse, R22 ;  /* 0x0000001607167221 */ /* 0x040fe20000010100 */
[----:B------:R-:W5:Y:S01]  /*6370*/  LDS R42, [R3+0x1a00] ;  /* 0x001a0000032a7984 */ /* 0x000f620000000800 */
        /* <DEDUP_REMOVED lines=69> */
.L_x_670:
[----:B------:R-:W-:Y:S05]  /*67d0*/  BSYNC.RECONVERGENT B1 ;  /* 0x0000000000017941 */ /* 0x000fea0003800200 */
.L_x_669:
[----:B------:R-:W-:Y:S01]  /*67e0*/  IADD3 R10, PT, PT, -R9, UR44, RZ ;  /* 0x0000002c090a7c10 */ /* 0x000fe2000fffe1ff */
[----:B------:R-:W-:Y:S03]  /*67f0*/  BSSY.RECONVERGENT B1, `(.L_x_672) ;  /* 0x0000036000017945 */ /* 0x000fe60003800200 */
[----:B------:R-:W-:-:S13]  /*6800*/  ISETP.GT.AND P1, PT, R10, 0x200, PT ;  /* 0x000002000a00780c */ /* 0x000fda0003f24270 */
[----:B------:R-:W-:Y:S05]  /*6810*/  @!P1 BRA `(.L_x_673) ;  /* 0x0000000000cc9947 */ /* 0x000fea0003800000 */
[----:B------:R-:W0:Y:S01]  /*6820*/  LDS R10, [R3+-0x400] ;  /* 0xfffc0000030a7984 */ /* 0x000e220000000800 */
[----:B------:R-:W-:Y:S02]  /*6830*/  PLOP3.LUT P0, PT, PT, PT, PT, 0x8, 0x80 ;  /* 0x000000000080781c */ /* 0x000fe40003f0e170 */
[----:B------:R-:W-:Y:S01]  /*6840*/  IADD3 R9, PT, PT, R9, 0x400, RZ ;  /* 0x0000040009097810 */ /* 0x000fe20007ffe0ff */
[----:B------:R-:W1:Y:S04]  /*6850*/  LDS R12, [R3+-0x200] ;  /* 0xfffe0000030c7984 */ /* 0x000e680000000800 */
[----:B------:R-:W2:Y:S04]  /*6860*/  LDS R14, [R3] ;  /* 0x00000000030e7984 */ /* 0x000ea80000000800 */
[----:B------:R-:W3:Y:S04]  /*6870*/  LDS R18, [R3+0x200] ;  /* 0x0002000003127984 */ /* 0x000ee80000000800 */
[----:B------:R-:W5:Y:S04]  /*6880*/  LDS R20, [R3+0x400] ;  /* 0x0004000003147984 */ /* 0x000f680000000800 */
[----:B------:R-:W5:Y:S04]  /*6890*/  LDS R22, [R3+0x600] ;  /* 0x0006000003167984 */ /* 0x000f680000000800 */
        /* <DEDUP_REMOVED lines=42> */
[----:B0-----:R-:W-:-:S07]  /*6b40*/  VIADD R3, R3, 0x1000 ;  /* 0x0000100003037836 */ /* 0x001fce0000000000 */
.L_x_673:
[----:B------:R-:W-:Y:S05]  /*6b50*/  BSYNC.RECONVERGENT B1 ;  /* 0x0000000000017941 */ /* 0x000fea0003800200 */
.L_x_672:
[----:B------:R-:W-:-:S13]  /*6b60*/  ISETP.LT.OR P0, PT, R9, UR44, P0 ;  /* 0x0000002c09007c0c */ /* 0x000fda0008701670 */
        /* <DEDUP_REMOVED lines=26> */
.L_x_665:
[----:B------:R-:W-:Y:S01]  /*6d10*/  HFMA2 R8, -RZ, RZ, 0, 7.62939453125e-06 ;  /* 0x00000080ff087431 */ /* 0x000fe200000001ff */
[----:B------:R-:W1:Y:S01]  /*6d20*/  S2UR UR4, SR_CTAID.Y ;  /* 0x00000000000479c3 */ /* 0x000e620000002600 */
[----:B------:R-:W-:Y:S01]  /*6d30*/  LOP3.LUT R9, RZ, R2, RZ, 0x33, !PT ;  /* 0x00000002ff097212 */ /* 0x000fe200078e33ff */
[----:B------:R-:W-:Y:S02]  /*6d40*/  BSSY.RECONVERGENT B1, `(.L_x_674) ;  /* 0x0000025000017945 */ /* 0x000fe40003800200 */
[----:B------:R-:W-:-:S04]  /*6d50*/  VIADDMNMX R8, R5, R8, UR44, !PT ;  /* 0x0000002c05087e46 */ /* 0x000fc8000f800108 */
[----:B------:R-:W-:-:S04]  /*6d60*/  IADD3 R9, PT, PT, R8, -UR10, R9 ;  /* 0x8000000a08097c10 */ /* 0x000fc8000fffe009 */
[C---:B------:R-:W-:Y:S02]  /*6d70*/  LOP3.LUT R8, R9.reuse, 0x180, RZ, 0xc0, !PT ;  /* 0x0000018009087812 */ /* 0x040fe400078ec0ff */
[----:B------:R-:W-:Y:S02]  /*6d80*/  ISETP.GE.U32.AND P0, PT, R9, 0x180, PT ;  /* 0x000001800900780c */ /* 0x000fe40003f06070 */
[----:B------:R-:W-:Y:S01]  /*6d90*/  ISETP.NE.AND P1, PT, R8, 0x180, PT ;  /* 0x000001800800780c */ /* 0x000fe20003f25270 */
[----:B------:R-:W-:Y:S02]  /*6da0*/  IMAD.MOV.U32 R8, RZ, RZ, RZ ;  /* 0x000000ffff087224 */ /* 0x000fe400078e00ff */
[----:B-1----:R-:W-:Y:S01]  /*6db0*/  IMAD R20, R3, UR4, RZ ;  /* 0x0000000403147c24 */ /* 0x002fe2000f8e02ff */
[----:B------:R-:W-:-:S04]  /*6dc0*/  MOV R3, R5 ;  /* 0x0000000500037202 */ /* 0x000fc80000000f00 */
[----:B------:R-:W-:-:S05]  /*6dd0*/  SHF.R.S32.HI R22, RZ, 0x1f, R20 ;  /* 0x0000001fff167819 */ /* 0x000fca0000011414 */
[----:B------:R-:W-:Y:S05]  /*6de0*/  @!P1 BRA `(.L_x_675) ;  /* 0x0000000000689947 */ /* 0x000fea0003800000 */
[----:B------:R-:W-:Y:S01]  /*6df0*/  VIADD R13, R13, 0x220 ;  /* 0x000002200d0d7836 */ /* 0x000fe20000000000 */
[----:B------:R-:W-:Y:S02]  /*6e00*/  LEA.HI R3, R9, 0x1, RZ, 0x19 ;  /* 0x0000000109037811 */ /* 0x000fe400078fc8ff */
[--C-:B------:R-:W-:Y:S02]  /*6e10*/  IADD3 R10, P1, P2, R20, R10, R5.reuse ;  /* 0x0000000a140a7210 */ /* 0x100fe40007a3e005 */
[----:B------:R-:W-:Y:S01]  /*6e20*/  LOP3.LUT R9, R3, 0x3, RZ, 0xc0, !PT ;  /* 0x0000000303097812 */ /* 0x000fe200078ec0ff */
[----:B------:R-:W-:Y:S01]  /*6e30*/  IMAD.MOV.U32 R3, RZ, RZ, R5 ;  /* 0x000000ffff037224 */ /* 0x000fe200078e0005 */
[----:B------:R-:W-:Y:S02]  /*6e40*/  LEA R13, R18, R13, 0x18 ;  /* 0x0000000d120d7211 */ /* 0x000fe400078ec0ff */
[----:B------:R-:W-:Y:S01]  /*6e50*/  IADD3.X R11, PT, PT, R22, R11, RZ, P1, P2 ;  /* 0x0000000b160b7210 */ /* 0x000fe20000fe44ff */
[----:B------:R-:W-:Y:S01]  /*6e60*/  IMAD.MOV R9, RZ, RZ, -R9 ;  /* 0x000000ffff097224 */ /* 0x000fe200078e0a09 */
[----:B------:R-:W-:-:S02]  /*6e70*/  MOV R8, RZ ;  /* 0x000000ff00087202 */ /* 0x000fc40000000f00 */
[----:B------:R-:W-:-:S07]  /*6e80*/  LEA R12, R2, R13, 0x2 ;  /* 0x0000000d020c7211 */ /* 0x000fce00078e10ff */
.L_x_676:
[----:B------:R1:W2:Y:S01]  /*6e90*/  LDG.E.U8 R13, desc[UR36][R10.64] ;  /* 0x000000240a0d7981 */ /* 0x0002a2000c1e1100 */
[----:B------:R-:W-:Y:S01]  /*6ea0*/  VIADD R9, R9, 0x1 ;  /* 0x0000000109097836 */ /* 0x000fe20000000000 */
[----:B------:R-:W-:Y:S02]  /*6eb0*/  IADD3 R3, PT, PT, R3, 0x80, RZ ;  /* 0x0000008003037810 */ /* 0x000fe40007ffe0ff */
[----:B-1----:R-:W-:-:S05]  /*6ec0*/  IADD3 R10, P2, PT, R10, 0x80, RZ ;  /* 0x000000800a0a7810 */ /* 0x002fca0007f5e0ff */
[----:B------:R-:W-:Y:S01]  /*6ed0*/  IMAD.X R11, RZ, RZ, R11, P2 ;  /* 0x000000ffff0b7224 */ /* 0x000fe200010e060b */
[----:B--2---:R-:W-:Y:S01]  /*6ee0*/  ISETP.NE.AND P1, PT, R13, RZ, PT ;  /* 0x000000ff0d00720c */ /* 0x004fe20003f25270 */
[----:B------:R-:W-:-:S12]  /*6ef0*/  HFMA2 R13, -RZ, RZ, 0, 0 ;  /* 0x00000000ff0d7431 */ /* 0x000fd800000001ff */
        /* <DEDUP_REMOVED lines=9> */
.L_x_675:
[----:B------:R-:W-:Y:S05]  /*6f90*/  BSYNC.RECONVERGENT B1 ;  /* 0x0000000000017941 */ /* 0x000fea0003800200 */
.L_x_674:
[----:B------:R-:W-:Y:S05]  /*6fa0*/  @!P0 BRA `(.L_x_664) ;  /* 0x0000000000d88947 */ /* 0x000fea0003800000 */
[----:B------:R-:W1:Y:S01]  /*6fb0*/  S2R R12, SR_CgaCtaId ;  /* 0x00000000000c7919 */ /* 0x000e620000008800 */
[----:B------:R-:W2:Y:S01]  /*6fc0*/  LDCU.64 UR8, c[0x0][0x420] ;  /* 0x00008400ff0877ac */ /* 0x000ea20008000a00 */
[----:B------:R-:W-:Y:S01]  /*6fd0*/  MOV R9, 0x400 ;  /* 0x0000040000097802 */ /* 0x000fe20000000f00 */
[----:B------:R-:W-:-:S04]  /*6fe0*/  USHF.L.U32 UR4, UR10, 0x2, URZ ;  /* 0x000000020a047899 */ /* 0x000fc800080006ff */
[----:B------:R-:W-:Y:S02]  /*6ff0*/  VIADD R11, R9, 0x220 ;  /* 0x00000220090b7836 */ /* 0x000fe40000000000 */
[----:B------:R-:W-:Y:S02]  /*7000*/  LEA R9, R3, -UR4, 0x2 ;  /* 0x8000000403097c11 */ /* 0x000fe4000f8e10ff */
[----:B--2---:R-:W-:-:S04]  /*7010*/  IADD3 R10, P0, P1, R20, UR8, R3 ;  /* 0x00000008140a7c10 */ /* 0x004fc8000f91e003 */
[----:B------:R-:W-:Y:S02]  /*7020*/  IADD3 R10, P2, PT, R10, 0x100, RZ ;  /* 0x000001000a0a7810 */ /* 0x000fe40007f5e0ff */
[----:B-1----:R-:W-:Y:S02]  /*7030*/  LEA R12, R12, R11, 0x18 ;  /* 0x0000000b0c0c7211 */ /* 0x002fe400078ec0ff */
[----:B------:R-:W-:Y:S02]  /*7040*/  IADD3.X R11, PT, PT, R22, UR9, RZ, P0, P1 ;  /* 0x00000009160b7c10 */ /* 0x000fe400087e24ff */
[----:B------:R-:W-:Y:S02]  /*7050*/  IADD3 R9, PT, PT, R9, 0x400, R12 ;  /* 0x0000040009097810 */ /* 0x000fe40007ffe00c */
[----:B------:R-:W-:-:S07]  /*7060*/  IADD3.X R11, PT, PT, RZ, R11, RZ, P2, !PT ;  /* 0x0000000bff0b7210 */ /* 0x000fce00017fe4ff */
.L_x_677:
[----:B------:R-:W2:Y:S04]  /*7070*/  LDG.E.U8 R14, desc[UR36][R10.64+-0x100] ;  /* 0xffff00240a0e7981 */ /* 0x000ea8000c1e1100 */
[----:B------:R-:W3:Y:S04]  /*7080*/  LDG.E.U8 R12, desc[UR36][R10.64+-0x80] ;  /* 0xffff80240a0c7981 */ /* 0x000ee8000c1e1100 */
[----:B------:R-:W5:Y:S04]  /*7090*/  LDG.E.U8 R13, desc[UR36][R10.64] ;  /* 0x000000240a0d7981 */ /* 0x000f68000c1e1100 */
[----:B------:R-:W4:Y:S01]  /*70a0*/  LDG.E.U8 R15, desc[UR36][R10.64+0x80] ;  /* 0x000080240a0f7981 */ /* 0x000f22000c1e1100 */
[----:B------:R-:W-:Y:S01]  /*70b0*/  VIADD R3, R3, 0x200 ;  /* 0x0000020003037836 */ /* 0x000fe20000000000 */
[----:B--2---:R-:W-:-:S02]  /*70c0*/  ISETP.NE.AND P0, PT, R14, RZ, PT ;  /* 0x000000ff0e00720c */ /* 0x004fc40003f05270 */
[----:B---3--:R-:W-:Y:S02]  /*70d0*/  ISETP.NE.AND P1, PT, R12, RZ, PT ;  /* 0x000000ff0c00720c */ /* 0x008fe40003f25270 */
[----:B-----5:R-:W-:Y:S02]  /*70e0*/  ISETP.NE.AND P2, PT, R13, RZ, PT ;  /* 0x000000ff0d00720c */ /* 0x020fe40003f45270 */
[----:B----4-:R-:W-:-:S07]  /*70f0*/  ISETP.NE.AND P3, PT, R15, RZ, PT ;  /* 0x000000ff0f00720c */ /* 0x010fce0003f65270 */
[----:B------:R-:W0:Y:S04]  /*7100*/  @!P0 LDS R12, [R9+-0x400] ;  /* 0xfffc0000090c8984 */ /* 0x000e280000000800 */
[----:B------:R-:W1:Y:S04]  /*7110*/  @!P1 LDS R14, [R9+-0x200] ;  /* 0xfffe0000090e9984 */ /* 0x000e680000000800 */
[----:B------:R-:W2:Y:S04]  /*7120*/  @!P2 LDS R18, [R9] ;  /* 0x000000000912a984 */ /* 0x000ea80000000800 */
[----:B------:R-:W3:Y:S01]  /*7130*/  @!P3 LDS R20, [R9+0x200] ;  /* 0x000200000914b984 */ /* 0x000ee20000000800 */
[----:B0-----:R-:W-:Y:S01]  /*7140*/  @!P0 FADD.FTZ R13, -R7, R12 ;  /* 0x0000000c070d8221 */ /* 0x001fe20000010100 */
[----:B------:R-:W-:-:S03]  /*7150*/  IMAD.MOV.U32 R12, RZ, RZ, RZ ;  /* 0x000000ffff0c7224 */ /* 0x000fc600078e00ff */
        /* <DEDUP_REMOVED lines=10> */
[----:B------:R-:W-:Y:S01]  /*7200*/  ISETP.GE.AND P0, PT, R3, UR44, PT ;  /* 0x0000002c03007c0c */ /* 0x000fe2000bf06270 */
[----:B------:R-:W1:Y:S01]  /*7210*/  @!P1 MUFU.EX2 R14, R15 ;  /* 0x0000000f000e9308 */ /* 0x000e620000000800 */
        /* <DEDUP_REMOVED lines=15> */
.L_x_664:
[----:B------:R-:W-:Y:S05]  /*7310*/  BSYNC.RECONVERGENT B0 ;  /* 0x0000000000007941 */ /* 0x000fea0003800200 */
.L_x_663:
[----:B---3--:R-:W1:Y:S01]  /*7320*/  SHFL.BFLY PT, R3, R8, 0x10, 0x1f ;  /* 0x0e001f0008037f89 */ /* 0x008e6200000e0000 */
[C---:B------:R-:W-:Y:S01]  /*7330*/  ISETP.NE.AND P0, PT, R0.reuse, RZ, PT ;  /* 0x000000ff0000720c */ /* 0x040fe20003f05270 */
[----:B------:R-:W2:Y:S01]  /*7340*/  LDCU UR4, c[0x0][0x3f4] ;  /* 0x00007e80ff0477ac */ /* 0x000ea20008000800 */
[----:B------:R-:W-:Y:S01]  /*7350*/  ISETP.GT.U32.AND P1, PT, R0, 0x3, PT ;  /* 0x000000030000780c */ /* 0x000fe20003f24070 */
[----:B------:R-:W3:Y:S01]  /*7360*/  LDCU.U8 UR12, c[0x0][0x48c] ;  /* 0x00009180ff0c77ac */ /* 0x000ee20008000000 */
[----:B--2---:R-:W-:Y:S01]  /*7370*/  UIADD3 UR4, UPT, UPT, UR4, 0x4, URZ ;  /* 0x0000000404047890 */ /* 0x004fe2000fffe0ff */
[----:B-1----:R-:W-:-:S03]  /*7380*/  FADD.FTZ R3, R3, R8 ;  /* 0x0000000803037221 */ /* 0x002fc60000010000 */
[----:B------:R-:W-:Y:S02]  /*7390*/  USHF.R.S32.HI UR5, URZ, 0x1f, UR4 ;  /* 0x0000001fff057899 */ /* 0x000fe40008011404 */
[----:B------:R-:W1:Y:S02]  /*73a0*/  SHFL.BFLY PT, R10, R3, 0x8, 0x1f ;  /* 0x0d001f00030a7f89 */ /* 0x000e6400000e0000 */
[----:B------:R-:W-:-:S03]  /*73b0*/  ULEA.HI UR5, UR5, UR4, URZ, 0x2 ;  /* 0x0000000405057291 */ /* 0x000fc6000f8f10ff */
[----:B------:R-:W-:Y:S01]  /*73c0*/  UMOV UR4, URZ ;  /* 0x000000ff00047c82 */ /* 0x000fe20008000000 */
[----:B------:R-:W-:-:S04]  /*73d0*/  USHF.L.U32 UR5, UR5, 0x2, URZ ;  /* 0x0000000205057899 */ /* 0x000fc800080006ff */
[----:B------:R-:W-:-:S03]  /*73e0*/  ULOP3.LUT UR7, UR5, 0xfffffff0, URZ, 0xc0, !UPT ;  /* 0xfffffff005077892 */ /* 0x000fc6000f8ec0ff */
[----:B------:R-:W-:Y:S01]  /*73f0*/  UMOV UR5, URZ ;  /* 0x000000ff00057c82 */ /* 0x000fe20008000000 */
[----:B-1----:R-:W-:-:S05]  /*7400*/  FADD.FTZ R10, R3, R10 ;  /* 0x0000000a030a7221 */ /* 0x002fca0000010000 */
[----:B0-----:R-:W0:Y:S02]  /*7410*/  SHFL.BFLY PT, R7, R10, 0x4, 0x1f ;  /* 0x0c801f000a077f89 */ /* 0x001e2400000e0000 */
        /* <DEDUP_REMOVED lines=17> */
[----:B------:R-:W-:Y:S05]  /*7530*/  @!P0 BRA `(.L_x_678) ;  /* 0x0000000000248947 */ /* 0x000fea0003800000 */
[----:B------:R-:W2:Y:S01]  /*7540*/  S2UR UR5, SR_CTAID.Y ;  /* 0x00000000000579c3 */ /* 0x000ea20000002600 */
[----:B------:R-:W2:Y:S01]  /*7550*/  LDCU UR8, c[0x0][0x3f8] ;  /* 0x00007f00ff0877ac */ /* 0x000ea20008000800 */
[----:B------:R-:W3:Y:S01]  /*7560*/  LDCU UR4, c[0x0][0x488] ;  /* 0x00009100ff0477ac */ /* 0x000ee20008000800 */
[----:B------:R-:W3:Y:S01]  /*7570*/  LDCU UR9, c[0x0][0x40c] ;  /* 0x00008180ff0977ac */ /* 0x000ee20008000800 */
[----:B------:R-:W5:Y:S01]  /*7580*/  LDCU UR11, c[0x0][0x3f4] ;  /* 0x00007e80ff0b77ac */ /* 0x000f620008000800 */
[----:B--2---:R-:W-:-:S04]  /*7590*/  UIMAD UR5, UR5, UR8, UR45 ;  /* 0x00000008050572a4 */ /* 0x004fc8000f8e022d */
[----:B---3--:R-:W-:-:S04]  /*75a0*/  UIMAD UR4, UR5, UR4, UR9 ;  /* 0x00000004050472a4 */ /* 0x008fc8000f8e0209 */
[----:B-----5:R-:W-:-:S04]  /*75b0*/  UIMAD UR4, UR4, UR11, URZ ;  /* 0x0000000b040472a4 */ /* 0x020fc8000f8e02ff */
[----:B------:R-:W-:-:S12]  /*75c0*/  USHF.R.S32.HI UR5, URZ, 0x1f, UR4 ;  /* 0x0000001fff057899 */ /* 0x000fd80008011404 */
.L_x_678:
[----:B------:R-:W-:Y:S04]  /*75d0*/  BSSY.RECONVERGENT B0, `(.L_x_679) ;  /* 0x0000064000007945 */ /* 0x000fe80003800200 */
[----:B------:R-:W-:Y:S05]  /*75e0*/  @P1 BRA `(.L_x_680) ;  /* 0x0000000400881947 */ /* 0x000fea0003800000 */
[----:B------:R-:W-:Y:S01]  /*75f0*/  HFMA2 R0, -RZ, RZ, 0, 7.62939453125e-06 ;  /* 0x00000080ff007431 */ /* 0x000fe200000001ff */
        /* <DEDUP_REMOVED lines=8> */
[----:B------:R-:W2:Y:S01]  /*7680*/  S2UR UR9, SR_CgaCtaId ;  /* 0x00000000000979c3 */ /* 0x000ea20000008800 */
[----:B------:R-:W3:Y:S01]  /*7690*/  LDCU.64 UR14, c[0x0][0x480] ;  /* 0x00009000ff0e77ac */ /* 0x000ee20008000a00 */
[----:B------:R-:W-:Y:S02]  /*76a0*/  LEA.HI R0, R0, 0x1, RZ, 0x19 ;  /* 0x0000000100007811 */ /* 0x000fe400078fc8ff */
[----:B------:R-:W-:Y:S01]  /*76b0*/  IADD3 R9, P2, PT, R5, UR4, RZ ;  /* 0x0000000405097c10 */ /* 0x000fe2000ff5e0ff */
[----:B------:R-:W-:Y:S02]  /*76c0*/  UMOV UR8, 0x400 ;  /* 0x0000040000087882 */ /* 0x000fe40000000000 */
[C---:B------:R-:W-:Y:S01]  /*76d0*/  IMAD.SHL.U32 R3, R0.reuse, 0x80, RZ ;  /* 0x0000008000037824 */ /* 0x040fe200078e00ff */
[----:B------:R-:W-:Y:S01]  /*76e0*/  UIADD3 UR8, UPT, UPT, UR8, 0x220, URZ ;  /* 0x0000022008087890 */ /* 0x000fe2000fffe0ff */
[----:B------:R-:W-:Y:S02]  /*76f0*/  IADD3.X R6, PT, PT, RZ, UR5, RZ, P2, !PT ;  /* 0x00000005ff067c10 */ /* 0x000fe400097fe4ff */
[----:B------:R-:W-:-:S02]  /*7700*/  LOP3.LUT R0, R0, 0x3, RZ, 0xc0, !PT ;  /* 0x0000000300007812 */ /* 0x000fc400078ec0ff */
[----:B0-----:R-:W-:Y:S02]  /*7710*/  LOP3.LUT R4, R3, 0x180, RZ, 0xc0, !PT ;  /* 0x0000018003047812 */ /* 0x001fe400078ec0ff */
[----:B------:R-:W-:-:S03]  /*7720*/  LEA R3, R2, UR7, 0x1 ;  /* 0x0000000702037c11 */ /* 0x000fc6000f8e08ff */
[----:B------:R-:W-:Y:S01]  /*7730*/  IMAD.IADD R5, R5, 0x1, R4 ;  /* 0x0000000105057824 */ /* 0x000fe200078e0204 */
[C---:B---3--:R-:W-:Y:S02]  /*7740*/  LEA R8, P2, R9.reuse, UR14, 0x2 ;  /* 0x0000000e09087c11 */ /* 0x048fe4000f8410ff */
[----:B------:R-:W-:Y:S02]  /*7750*/  IADD3 R4, PT, PT, -R0, RZ, RZ ;  /* 0x000000ff00047210 */ /* 0x000fe40007ffe1ff */
[----:B------:R-:W-:Y:S01]  /*7760*/  LEA.HI.X R9, R9, UR15, R6, 0x2, P2 ;  /* 0x0000000f09097c11 */ /* 0x000fe200090f1406 */
[----:B--2---:R-:W-:-:S06]  /*7770*/  ULEA UR8, UR9, UR8, 0x18 ;  /* 0x0000000809087291 */ /* 0x004fcc000f8ec0ff */
[----:B------:R-:W-:Y:S01]  /*7780*/  VIADD R3, R3, UR8 ;  /* 0x0000000803037c36 */ /* 0x000fe20008000000 */
[----:B------:R-:W-:-:S07]  /*7790*/  LEA R0, R2, UR8, 0x2 ;  /* 0x0000000802007c11 */ /* 0x000fce000f8e10ff */
.L_x_683:
        /* <DEDUP_REMOVED lines=15> */
.L_x_682:
[----:B------:R-:W-:Y:S05]  /*7890*/  BSYNC.RECONVERGENT B1 ;  /* 0x0000000000017941 */ /* 0x000fea0003800200 */
.L_x_681:
[----:B------:R-:W-:Y:S05]  /*78a0*/  @!P1 BRA `(.L_x_680) ;  /* 0x0000000000d89947 */ /* 0x000fea0003800000 */
[----:B--2---:R-:W2:Y:S01]  /*78b0*/  S2R R7, SR_CgaCtaId ;  /* 0x0000000000077919 */ /* 0x004ea20000008800 */
[----:B------:R-:W3:Y:S01]  /*78c0*/  LDCU.64 UR14, c[0x0][0x480] ;  /* 0x00009000ff0e77ac */ /* 0x000ee20008000a00 */
[----:B0-----:R-:W-:Y:S02]  /*78d0*/  MOV R4, 0x400 ;  /* 0x0000040000047802 */ /* 0x001fe40000000f00 */
        /* <DEDUP_REMOVED lines=11> */
[----:B--2---:R-:W-:Y:S02]  /*7990*/  LEA R4, R7, R4, 0x18 ;  /* 0x0000000407047211 */ /* 0x004fe400078ec0ff */
[----:B------:R-:W-:Y:S02]  /*79a0*/  IADD3.X R7, PT, PT, RZ, UR5, RZ, P2, !PT ;  /* 0x00000005ff077c10 */ /* 0x000fe400097fe4ff */
[----:B------:R-:W-:-:S02]  /*79b0*/  IADD3 R8, P2, PT, R8, 0x400, RZ ;  /* 0x0000040008087810 */ /* 0x000fc40007f5e0ff */
[----:B------:R-:W-:Y:S02]  /*79c0*/  LEA.HI.X R7, R6, UR15, R7, 0x2, P3 ;  /* 0x0000000f06077c11 */ /* 0x000fe400098f1407 */
[--C-:B------:R-:W-:Y:S02]  /*79d0*/  IADD3 R0, PT, PT, R0, 0x400, R4.reuse ;  /* 0x0000040000007810 */ /* 0x100fe40007ffe004 */
[----:B------:R-:W-:Y:S01]  /*79e0*/  IADD3 R3, PT, PT, R3, 0x200, R4 ;  /* 0x0000020003037810 */ /* 0x000fe20007ffe004 */
[----:B------:R-:W-:-:S07]  /*79f0*/  IMAD.X R9, RZ, RZ, R7, P2 ;  /* 0x000000ffff097224 */ /* 0x000fce00010e0607 */
.L_x_684:
        /* <DEDUP_REMOVED lines=8> */
[----:B0-----:R-:W-:-:S04]  /*7a80*/  MOV R6, R8 ;  /* 0x0000000800067202 */ /* 0x001fc80000000f00 */
[----:B------:R-:W-:Y:S01]  /*7a90*/  IADD3 R8, P3, PT, R6, 0x800, RZ ;  /* 0x0000080006087810 */ /* 0x000fe20007f7e0ff */
[----:B-1----:R-:W-:-:S05]  /*7aa0*/  FMUL.FTZ R15, R4, R11 ;  /* 0x0000000b040f7220 */ /* 0x002fca0000410000 */
[----:B------:R-:W-:-:S04]  /*7ab0*/  F2FP.F16.F32.PACK_AB R4, RZ, R15 ;  /* 0x0000000fff04723e */ /* 0x000fc800000000ff */
[----:B------:R-:W-:-:S05]  /*7ac0*/  PRMT R7, R4, 0x7610, R7 ;  /* 0x0000761004077816 */ /* 0x000fca0000000007 */
[----:B------:R0:W-:Y:S04]  /*7ad0*/  STS.U16 [R3+-0x100], R7 ;  /* 0xffff000703007388 */ /* 0x0001e80000000400 */
[----:B------:R-:W1:Y:S01]  /*7ae0*/  LDS R4, [R0] ;  /* 0x0000000000047984 */ /* 0x000e620000000800 */
[----:B0-----:R-:W-:-:S04]  /*7af0*/  IMAD.MOV.U32 R7, RZ, RZ, R9 ;  /* 0x000000ffff077224 */ /* 0x001fc800078e0009 */
[----:B------:R-:W-:Y:S01]  /*7b00*/  IMAD.X R9, RZ, RZ, R7, P3 ;  /* 0x000000ffff097224 */ /* 0x000fe200018e0607 */
[----:B------:R-:W-:Y:S01]  /*7b10*/  @P0 STG.E desc[UR36][R6.64+-0x400], R13 ;  /* 0xfffc000d06000986 */ /* 0x000fe2000c101924 */
[----:B------:R-:W-:-:S13]  /*7b20*/  PLOP3.LUT P0, PT, P1, PT, PT, 0x80, 0x8 ;  /* 0x000000000008781c */ /* 0x000fda0000f0f070 */
[----:B------:R-:W-:Y:S01]  /*7b30*/  @P0 STG.E desc[UR36][R6.64+-0x200], R15 ;  /* 0xfffe000f06000986 */ /* 0x000fe2000c101924 */
[----:B-1----:R-:W-:-:S05]  /*7b40*/  FMUL.FTZ R17, R4, R11 ;  /* 0x0000000b04117220 */ /* 0x002fca0000410000 */
[----:B------:R-:W-:Y:S01]  /*7b50*/  F2FP.F16.F32.PACK_AB R4, RZ, R17 ;  /* 0x00000011ff04723e */ /* 0x000fe200000000ff */
[----:B------:R-:W-:Y:S03]  /*7b60*/  @P0 STG.E desc[UR36][R6.64], R17 ;  /* 0x0000001106000986 */ /* 0x000fe6000c101924 */
[----:B------:R-:W-:-:S05]  /*7b70*/  PRMT R10, R4, 0x7610, R10 ;  /* 0x00007610040a7816 */ /* 0x000fca000000000a */
[----:B------:R-:W-:Y:S04]  /*7b80*/  STS.U16 [R3], R10 ;  /* 0x0000000a03007388 */ /* 0x000fe80000000400 */
[----:B------:R0:W1:Y:S02]  /*7b90*/  LDS R4, [R0+0x200] ;  /* 0x0002000000047984 */ /* 0x0000640000000800 */
[----:B0-----:R-:W-:Y:S01]  /*7ba0*/  IADD3 R0, PT, PT, R0, 0x800, RZ ;  /* 0x0000080000007810 */ /* 0x001fe20007ffe0ff */
[----:B-1----:R-:W-:-:S05]  /*7bb0*/  FMUL.FTZ R19, R4, R11 ;  /* 0x0000000b04137220 */ /* 0x002fca0000410000 */
[----:B------:R-:W-:Y:S01]  /*7bc0*/  @P0 STG.E desc[UR36][R6.64+0x200], R19 ;  /* 0x0002001306000986 */ /* 0x000fe2000c101924 */
[----:B------:R-:W-:-:S05]  /*7bd0*/  F2FP.F16.F32.PACK_AB R4, RZ, R19 ;  /* 0x00000013ff04723e */ /* 0x000fca00000000ff */
[----:B------:R0:W-:Y:S02]  /*7be0*/  STS.U16 [R3+0x100], R4 ;  /* 0x0001000403007388 */ /* 0x0001e40000000400 */
[----:B0-----:R-:W-:Y:S01]  /*7bf0*/  VIADD R3, R3, 0x400 ;  /* 0x0000040003037836 */ /* 0x001fe20000000000 */
[----:B------:R-:W-:Y:S06]  /*7c00*/  @!P2 BRA `(.L_x_684) ;  /* 0xfffffffc007ca947 */ /* 0x000fec000383ffff */
.L_x_680:
[----:B------:R-:W-:Y:S05]  /*7c10*/  BSYNC.RECONVERGENT B0 ;  /* 0x0000000000007941 */ /* 0x000fea0003800200 */
.L_x_679:
[----:B------:R-:W-:Y:S01]  /*7c20*/  UIADD3 UR15, UPT, UPT, UR44, -0x1, URZ ;  /* 0xffffffff2c0f7890 */ /* 0x000fe2000fffe0ff */
[----:B------:R-:W3:Y:S01]  /*7c30*/  S2R R12, SR_CgaCtaId ;  /* 0x00000000000c7919 */ /* 0x000ee20000008800 */
[----:B------:R-:W5:Y:S01]  /*7c40*/  LDCU UR14, c[0x0][0x40c] ;  /* 0x00008180ff0e77ac */ /* 0x000f620008000800 */
[----:B------:R-:W1:Y:S01]  /*7c50*/  S2UR UR5, SR_CTAID.Y ;  /* 0x00000000000579c3 */ /* 0x000e620000002600 */
[----:B------:R-:W-:Y:S01]  /*7c60*/  SHF.R.U32.HI R3, RZ, 0x4, R2 ;  /* 0x00000004ff037819 */ /* 0x000fe20000011602 */
[----:B------:R-:W-:Y:S01]  /*7c70*/  BSSY.RECONVERGENT B0, `(.L_x_685) ;  /* 0x0000025000007945 */ /* 0x000fe20003800200 */
[----:B------:R-:W-:Y:S01]  /*7c80*/  USHF.R.S32.HI UR4, URZ, 0x1f, UR15 ;  /* 0x0000001fff047899 */ /* 0x000fe2000801140f */
[----:B------:R-:W-:Y:S01]  /*7c90*/  SHF.L.U32 R0, R2, 0x3, RZ ;  /* 0x0000000302007819 */ /* 0x000fe200000006ff */
[----:B------:R-:W1:Y:S01]  /*7ca0*/  LDCU UR9, c[0x0][0x3f8] ;  /* 0x00007f00ff0977ac */ /* 0x000e620008000800 */
[----:B------:R-:W-:Y:S02]  /*7cb0*/  MOV R8, 0x400 ;  /* 0x0000040000087802 */ /* 0x000fe40000000f00 */
[----:B--2---:R-:W-:-:S02]  /*7cc0*/  CS2R R6, SRZ ;  /* 0x0000000000067805 */ /* 0x004fc4000001ff00 */
[----:B------:R-:W-:Y:S01]  /*7cd0*/  LOP3.LUT R0, R0, 0x78, RZ, 0xc0, !PT ;  /* 0x0000007800007812 */ /* 0x000fe200078ec0ff */
[----:B------:R-:W-:Y:S01]  /*7ce0*/  ULEA.HI UR4, UR4, UR15, URZ, 0x3 ;  /* 0x0000000f04047291 */ /* 0x000fe2000f8f18ff */
[----:B0-----:R-:W-:Y:S01]  /*7cf0*/  SHF.L.U32 R4, R2, 0x4, RZ ;  /* 0x0000000402047819 */ /* 0x001fe200000006ff */
[----:B------:R-:W0:Y:S01]  /*7d00*/  LDCU UR11, c[0x0][0x3f4] ;  /* 0x00007e80ff0b77ac */ /* 0x000e220008000800 */
[----:B------:R-:W-:Y:S02]  /*7d10*/  VIADD R5, R8, 0x120 ;  /* 0x0000012008057836 */ /* 0x000fe40000000000 */
[----:B------:R-:W-:Y:S01]  /*7d20*/  LOP3.LUT R4, R4, 0xf0, RZ, 0xc0, !PT ;  /* 0x000000f004047812 */ /* 0x000fe200078ec0ff */
[----:B------:R-:W-:-:S04]  /*7d30*/  ULOP3.LUT UR4, UR4, 0xfffffff8, URZ, 0xc0, !UPT ;  /* 0xfffffff804047892 */ /* 0x000fc8000f8ec0ff */
[----:B------:R-:W-:Y:S02]  /*7d40*/  UIADD3 UR4, UPT, UPT, UR15, -UR4, URZ ;  /* 0x800000040f047290 */ /* 0x000fe4000fffe0ff */
[----:B-1----:R-:W-:-:S04]  /*7d50*/  UIMAD UR5, UR5, UR9, UR45 ;  /* 0x00000009050572a4 */ /* 0x002fc8000f8e022d */
[----:B------:R-:W-:Y:S01]  /*7d60*/  ISETP.NE.AND P0, PT, R3, UR4, PT ;  /* 0x0000000403007c0c */ /* 0x000fe2000bf05270 */
[----:B------:R-:W-:-:S03]  /*7d70*/  UIMAD UR8, UR5, 0x60, URZ ;  /* 0x00000060050878a4 */ /* 0x000fc6000f8e02ff */
[----:B-----5:R-:W-:Y:S02]  /*7d80*/  ISETP.NE.OR P0, PT, RZ, UR14, P0 ;  /* 0x0000000eff007c0c */ /* 0x020fe40008705670 */
[----:B---3--:R-:W-:Y:S02]  /*7d90*/  LEA R5, R12, R5, 0x18 ;  /* 0x000000050c057211 */ /* 0x008fe400078ec0ff */
[----:B------:R-:W-:Y:S02]  /*7da0*/  ISETP.GT.U32.OR P0, PT, R0, 0x5f, P0 ;  /* 0x0000005f0000780c */ /* 0x000fe40000704470 */
[----:B0-----:R-:W-:Y:S01]  /*7db0*/  MOV R9, UR11 ;  /* 0x0000000b00097c02 */ /* 0x001fe20008000f00 */
[----:B------:R-:W-:Y:S01]  /*7dc0*/  IMAD.IADD R28, R5, 0x1, R4 ;  /* 0x00000001051c7824 */ /* 0x000fe200078e0204 */
[----:B------:R-:W-:-:S03]  /*7dd0*/  CS2R R4, SRZ ;  /* 0x0000000000047805 */ /* 0x000fc6000001ff00 */
[C-C-:B------:R-:W-:Y:S02]  /*7de0*/  IMAD R21, R9.reuse, UR6, R0.reuse ;  /* 0x0000000609157c24 */ /* 0x140fe4000f8e0200 */
[----:B------:R-:W-:-:S04]  /*7df0*/  IMAD R15, R9, UR8, R0 ;  /* 0x00000008090f7c24 */ /* 0x000fc8000f8e0200 */
        /* <DEDUP_REMOVED lines=11> */
.L_x_687:
[----:B-----5:R0:W-:Y:S02]  /*7eb0*/  STS.128 [R28], R4 ;  /* 0x000000041c007388 */ /* 0x0201e40000000c00 */
.L_x_686:
[----:B------:R-:W-:Y:S05]  /*7ec0*/  BSYNC.RECONVERGENT B0 ;  /* 0x0000000000007941 */ /* 0x000fea0003800200 */
.L_x_685:
[----:B------:R-:W-:Y:S01]  /*7ed0*/  ISETP.GT.U32.AND P0, PT, R0, 0x5f, PT ;  /* 0x0000005f0000780c */ /* 0x000fe20003f04070 */
[----:B------:R-:W-:Y:S01]  /*7ee0*/  BAR.SYNC.DEFER_BLOCKING 0x0 ;  /* 0x0000000000007b1d */ /* 0x000fe20000010000 */
[----:B------:R-:W-:Y:S02]  /*7ef0*/  HFMA2 R30, -RZ, RZ, 0, 0 ;  /* 0x00000000ff1e7431 */ /* 0x000fe400000001ff */
[----:B------:R-:W-:Y:S01]  /*7f00*/  IMAD.MOV.U32 R17, RZ, RZ, RZ ;  /* 0x000000ffff117224 */ /* 0x000fe200078e00ff */
[----:B------:R-:W-:Y:S02]  /*7f10*/  CS2R R18, SRZ ;  /* 0x0000000000127805 */ /* 0x000fe4000001ff00 */
[----:B----4-:R-:W-:Y:S02]  /*7f20*/  CS2R R24, SRZ ;  /* 0x0000000000187805 */ /* 0x010fe4000001ff00 */
[----:B------:R-:W-:Y:S01]  /*7f30*/  CS2R R26, SRZ ;  /* 0x00000000001a7805 */ /* 0x000fe2000001ff00 */
[----:B------:R-:W1:Y:S01]  /*7f40*/  LDCU UR11, c[0x0][0x40c] ;  /* 0x00008180ff0b77ac */ /* 0x000e620008000800 */
[----:B------:R-:W-:Y:S04]  /*7f50*/  BSSY.RECONVERGENT B0, `(.L_x_688) ;  /* 0x0000243000007945 */ /* 0x000fe80003800200 */
[----:B------:R-:W-:Y:S05]  /*7f60*/  @P0 BRA `(.L_x_689) ;  /* 0x0000002400040947 */ /* 0x000fea0003800000 */
[----:B------:R-:W2:Y:S01]  /*7f70*/  LDC.64 R10, c[0x0][0x3c0] ;  /* 0x0000f000ff0a7b82 */ /* 0x000ea20000000a00 */
[----:B------:R-:W-:Y:S01]  /*7f80*/  VIADD R31, R3, UR10 ;  /* 0x0000000a031f7c36 */ /* 0x000fe20008000000 */
[----:B------:R-:W-:Y:S01]  /*7f90*/  VIMNMX R40, PT, PT, R9, UR15, PT ;  /* 0x0000000f09287c48 */ /* 0x000fe2000bfe0100 */
[----:B------:R-:W-:Y:S01]  /*7fa0*/  BSSY.RECONVERGENT B1, `(.L_x_690) ;  /* 0x000010f000017945 */ /* 0x000fe20003800200 */
[----:B------:R-:W-:Y:S01]  /*7fb0*/  IADD3 R29, PT, PT, R8, 0x220, RZ ;  /* 0x00000220081d7810 */ /* 0x000fe20007ffe0ff */
[----:B------:R-:W-:Y:S01]  /*7fc0*/  IMAD.MOV.U32 R17, RZ, RZ, RZ ;  /* 0x000000ffff117224 */ /* 0x000fe200078e00ff */
[----:B------:R-:W-:Y:S02]  /*7fd0*/  ISETP.GE.AND P0, PT, R31, R40, PT ;  /* 0x000000281f00720c */ /* 0x000fe40003f06270 */
[----:B------:R-:W-:-:S04]  /*7fe0*/  LEA R29, R12, R29, 0x18 ;  /* 0x0000001d0c1d7211 */ /* 0x000fc800078ec0ff */
[----:B------:R-:W-:Y:S01]  /*7ff0*/  IADD3 R32, PT, PT, R29, UR7, RZ ;  /* 0x000000071d207c10 */ /* 0x000fe2000fffe0ff */
[----:B--2---:R-:W-:-:S04]  /*8000*/  IMAD.WIDE R8, R15, 0x2, R10 ;  /* 0x000000020f087825 */ /* 0x004fc800078e020a */
[----:B------:R-:W-:Y:S02]  /*8010*/  IMAD.WIDE R10, R21, 0x2, R10 ;  /* 0x00000002150a7825 */ /* 0x000fe400078e020a */
[----:B------:R-:W-:Y:S05]  /*8020*/  @P0 BRA `(.L_x_691) ;  /* 0x0000001000180947 */ /* 0x000fea0003800000 */
[----:B------:R-:W-:Y:S01]  /*8030*/  ULOP3.LUT UR5, URZ, UR10, URZ, 0x33, !UPT ;  /* 0x0000000aff057292 */ /* 0x000fe2000f8e33ff */
[----:B------:R-:W-:Y:S01]  /*8040*/  VIADDMNMX R12, R31, 0x8, R40, !PT ;  /* 0x000000081f0c7846 */ /* 0x000fe20007800128 */
[----:B------:R-:W2:Y:S01]  /*8050*/  LDC.64 R34, c[0x0][0x458] ;  /* 0x00011600ff227b82 */ /* 0x000ea20000000a00 */
[----:B------:R-:W-:Y:S01]  /*8060*/  UIMAD UR6, UR38, UR9, UR45 ;  /* 0x00000009260672a4 */ /* 0x000fe2000f8e022d */
[----:B------:R-:W-:Y:S01]  /*8070*/  BSSY.RECONVERGENT B2, `(.L_x_692) ;  /* 0x0000052000027945 */ /* 0x000fe20003800200 */
[----:B------:R-:W-:Y:S01]  /*8080*/  HFMA2 R17, -RZ, RZ, 0, 0 ;  /* 0x00000000ff117431 */ /* 0x000fe200000001ff */
[----:B------:R-:W-:Y:S01]  /*8090*/  IADD3 R41, PT, PT, -R3, UR5, R12 ;  /* 0x0000000503297c10 */ /* 0x000fe2000fffe10c */
[----:B------:R-:W-:Y:S01]  /*80a0*/  IMAD.MOV.U32 R30, RZ, RZ, RZ ;  /* 0x000000ffff1e7224 */ /* 0x000fe200078e00ff */
[----:B------:R-:W-:Y:S02]  /*80b0*/  MOV R33, R31 ;  /* 0x0000001f00217202 */ /* 0x000fe40000000f00 */
[----:B------:R-:W-:-:S02]  /*80c0*/  CS2R R26, SRZ ;  /* 0x00000000001a7805 */ /* 0x000fc4000001ff00 */
[----:B------:R-:W-:Y:S02]  /*80d0*/  LOP3.LUT R12, R41, 0x18, RZ, 0xc0, !PT ;  /* 0x00000018290c7812 */ /* 0x000fe400078ec0ff */
[----:B------:R-:W-:Y:S02]  /*80e0*/  CS2R R24, SRZ ;  /* 0x0000000000187805 */ /* 0x000fe4000001ff00 */
[----:B------:R-:W-:Y:S02]  /*80f0*/  MOV R13, UR6 ;  /* 0x00000006000d7c02 */ /* 0x000fe40008000f00 */
[----:B------:R-:W-:Y:S02]  /*8100*/  CS2R R18, SRZ ;  /* 0x0000000000127805 */ /* 0x000fe4000001ff00 */
[----:B------:R-:W-:Y:S01]  /*8110*/  ISETP.NE.AND P0, PT, R12, 0x18, PT ;  /* 0x000000180c00780c */ /* 0x000fe20003f05270 */
[----:B------:R-:W-:-:S04]  /*8120*/  IMAD R13, R13, 0x60, R0 ;  /* 0x000000600d0d7824 */ /* 0x000fc800078e0200 */
[----:B--2---:R-:W-:-:S08]  /*8130*/  IMAD.WIDE R34, R13, 0x2, R34 ;  /* 0x000000020d227825 */ /* 0x004fd000078e0222 */
[----:B------:R-:W-:Y:S05]  /*8140*/  @!P0 BRA `(.L_x_693) ;  /* 0x0000000400108947 */ /* 0x000fea0003800000 */
[----:B------:R-:W2:Y:S01]  /*8150*/  LDCU.64 UR12, c[0x0][0x3c0] ;  /* 0x00007800ff0c77ac */ /* 0x000ea20008000a00 */
[----:B------:R-:W-:Y:S01]  /*8160*/  IMAD R12, R31, 0x60, RZ ;  /* 0x000000601f0c7824 */ /* 0x000fe200078e02ff */
[----:B------:R-:W-:Y:S01]  /*8170*/  MOV R33, R31 ;  /* 0x0000001f00217202 */ /* 0x000fe20000000f00 */
[----:B------:R-:W-:Y:S02]  /*8180*/  IMAD.MOV.U32 R30, RZ, RZ, RZ ;  /* 0x000000ffff1e7224 */ /* 0x000fe400078e00ff */
[----:B------:R-:W-:-:S04]  /*8190*/  IMAD.WIDE.U32 R12, R12, 0x2, RZ ;  /* 0x000000020c0c7825 */ /* 0x000fc800078e00ff */
[----:B------:R-:W-:-:S04]  /*81a0*/  IMAD.WIDE R14, R15, 0x2, R12 ;  /* 0x000000020f0e7825 */ /* 0x000fc800078e020c */
[----:B------:R-:W-:Y:S01]  /*81b0*/  IMAD.WIDE R12, R21, 0x2, R12 ;  /* 0x00000002150c7825 */ /* 0x000fe200078e020c */
[----:B--2---:R-:W-:Y:S02]  /*81c0*/  IADD3 R46, P0, PT, R14, UR12, RZ ;  /* 0x0000000c0e2e7c10 */ /* 0x004fe4000ff1e0ff */
[----:B------:R-:W-:Y:S02]  /*81d0*/  LEA.HI R14, R41, 0x1, RZ, 0x1d ;  /* 0x00000001290e7811 */ /* 0x000fe400078fe8ff */
[----:B------:R-:W-:Y:S02]  /*81e0*/  IADD3 R44, P1, PT, R12, UR12, RZ ;  /* 0x0000000c0c2c7c10 */ /* 0x000fe4000ff3e0ff */
[----:B------:R-:W-:Y:S02]  /*81f0*/  LOP3.LUT R14, R14, 0x3, RZ, 0xc0, !PT ;  /* 0x000000030e0e7812 */ /* 0x000fe400078ec0ff */
[----:B------:R-:W-:Y:S02]  /*8200*/  LEA R12, R3, UR7, 0x1 ;  /* 0x00000007030c7c11 */ /* 0x000fe4000f8e08ff */
[----:B------:R-:W-:Y:S01]  /*8210*/  IADD3.X R49, PT, PT, R15, UR13, RZ, P0, !PT ;  /* 0x0000000d0f317c10 */ /* 0x000fe200087fe4ff */
[----:B------:R-:W-:Y:S01]  /*8220*/  IMAD.MOV R43, RZ, RZ, -R14 ;  /* 0x000000ffff2b7224 */ /* 0x000fe200078e0a0e */
[----:B------:R-:W-:-:S02]  /*8230*/  IADD3.X R47, PT, PT, R13, UR13, RZ, P1, !PT ;  /* 0x0000000d0d2f7c10 */ /* 0x000fc40008ffe4ff */
[----:B------:R-:W-:-:S07]  /*8240*/  IADD3 R42, PT, PT, R29, R12, RZ ;  /* 0x0000000c1d2a7210 */ /* 0x000fce0007ffe0ff */
.L_x_695:
[----:B------:R-:W-:Y:S01]  /*8250*/  MOV R12, R44 ;  /* 0x0000002c000c7202 */ /* 0x000fe20000000f00 */
[----:B------:R-:W2:Y:S01]  /*8260*/  LDS.U16 R20, [R42] ;  /* 0x000000002a147984 */ /* 0x000ea20000000400 */
[----:B------:R-:W-:-:S06]  /*8270*/  MOV R13, R47 ;  /* 0x0000002f000d7202 */ /* 0x000fcc0000000f00 */
[----:B------:R-:W5:Y:S01]  /*8280*/  LDG.E.128 R12, desc[UR36][R12.64] ;  /* 0x000000240c0c7981 */ /* 0x000f62000c1e1d00 */
[----:B------:R-:W-:Y:S01]  /*8290*/  UISETP.NE.AND UP0, UPT, UR14, URZ, UPT ;  /* 0x000000ff0e00728c */ /* 0x000fe2000bf05270 */
[----:B--2---:R-:W-:-:S08]  /*82a0*/  HADD2.F32 R45, -RZ, R20.H0_H0 ;  /* 0x20000014ff2d7230 */ /* 0x004fd00000004100 */
[----:B------:R-:W-:Y:S05]  /*82b0*/  BRA.U UP0, `(.L_x_694) ;  /* 0x0000000100507547 */ /* 0x000fea000b800000 */
[----:B------:R-:W-:Y:S01]  /*82c0*/  ISETP.NE.AND P0, PT, R16, RZ, PT ;  /* 0x000000ff1000720c */ /* 0x000fe20003f05270 */
[----:B------:R-:W2:-:S12]  /*82d0*/  LDS.128 R36, [R28] ;  /* 0x000000001c247984 */ /* 0x000e980000000c00 */
[----:B------:R-:W-:Y:S01]  /*82e0*/  VOTEU.ANY UP0, P0 ;  /* 0x0000000000ff7886 */ /* 0x000fe20000000100 */
[----:B------:R-:W-:-:S13]  /*82f0*/  PLOP3.LUT P0, PT, PT, PT, UP0, 0x80, 0x8 ;  /* 0x000000000008781c */ /* 0x000fda0003f0f008 */
[----:B------:R-:W3:Y:S01]  /*8300*/  @P0 LDG.E.128 R20, desc[UR36][R34.64] ;  /* 0x0000002422140981 */ /* 0x000ee2000c1e1d00 */
[----:B------:R-:W-:Y:S02]  /*8310*/  PLOP3.LUT P1, PT, PT, PT, UP0, 0x80, 0x8 ;  /* 0x000000000008781c */ /* 0x000fe40003f2f008 */
        /* <DEDUP_REMOVED lines=10> */
[----:B------:R-:W-:-:S02]  /*83c0*/  @P2 HMUL2 R14, R14, R22 ;  /* 0x000000160e0e2232 */ /* 0x000fc40000000000 */
[----:B------:R-:W-:Y:S01]  /*83d0*/  IMAD.MOV.U32 R20, RZ, RZ, R46 ;  /* 0x000000ffff147224 */ /* 0x000fe200078e002e */
[----:B------:R-:W-:-:S05]  /*83e0*/  MOV R21, R49 ;  /* 0x0000003100157202 */ /* 0x000fca0000000f00 */
[----:B------:R2:W-:Y:S02]  /*83f0*/  STG.E.128 desc[UR36][R20.64], R12 ;  /* 0x0000000c14007986 */ /* 0x0005e4000c101d24 */
.L_x_694:
[----:B------:R-:W-:Y:S01]  /*8400*/  IADD3 R43, PT, PT, R43, 0x1, RZ ;  /* 0x000000012b2b7810 */ /* 0x000fe20007ffe0ff */
[--C-:B--2--5:R-:W-:Y:S01]  /*8410*/  HADD2.F32 R21, -RZ, R13.reuse.H0_H0 ;  /* 0x2000000dff157230 */ /* 0x124fe20000004100 */
        /* <DEDUP_REMOVED lines=15> */
[C---:B------:R-:W-:Y:S01]  /*8510*/  FFMA.FTZ R19, R45.reuse, R14, R19 ;  /* 0x0000000e2d137223 */ /* 0x040fe20000010013 */
[----:B------:R-:W-:Y:S01]  /*8520*/  FFMA.FTZ R18, R45, R23, R18 ;  /* 0x000000172d127223 */ /* 0x000fe20000010012 */
[----:B------:R-:W-:-:S02]  /*8530*/  VIADD R33, R33, 0x8 ;  /* 0x0000000821217836 */ /* 0x000fc40000000000 */
[----:B------:R-:W-:Y:S01]  /*8540*/  FFMA.FTZ R17, R45, R36, R17 ;  /* 0x000000242d117223 */ /* 0x000fe20000010011 */
[----:B------:R-:W-:Y:S01]  /*8550*/  IADD3 R42, PT, PT, R42, 0x10, RZ ;  /* 0x000000102a2a7810 */ /* 0x000fe20007ffe0ff */
[----:B------:R-:W-:Y:S01]  /*8560*/  IMAD.X R49, RZ, RZ, R49, P1 ;  /* 0x000000ffff317224 */ /* 0x000fe200008e0631 */
[----:B------:R-:W-:Y:S01]  /*8570*/  IADD3.X R47, PT, PT, RZ, R47, RZ, P2, !PT ;  /* 0x0000002fff2f7210 */ /* 0x000fe200017fe4ff */
[----:B------:R-:W-:Y:S06]  /*8580*/  @P0 BRA `(.L_x_695) ;  /* 0xfffffffc00300947 */ /* 0x000fec000383ffff */
.L_x_693:
[----:B-1----:R-:W-:Y:S05]  /*8590*/  BSYNC.RECONVERGENT B2 ;  /* 0x0000000000027941 */ /* 0x002fea0003800200 */
.L_x_692:
[----:B------:R-:W-:-:S13]  /*85a0*/  ISETP.GE.U32.AND P0, PT, R41, 0x18, PT ;  /* 0x000000182900780c */ /* 0x000fda0003f06070 */
[----:B------:R-:W-:Y:S05]  /*85b0*/  @!P0 BRA `(.L_x_691) ;  /* 0x0000000800b48947 */ /* 0x000fea0003800000 */
[----:B------:R-:W1:Y:S02]  /*85c0*/  LDCU UR5, c[0x0][0x40c] ;  /* 0x00008180ff0577ac */ /* 0x000e640008000800 */
[----:B-1----:R-:W-:-:S06]  /*85d0*/  UISETP.NE.AND UP0, UPT, UR5, URZ, UPT ;  /* 0x000000ff0500728c */ /* 0x002fcc000bf05270 */
[----:B------:R-:W-:-:S13]  /*85e0*/  PLOP3.LUT P0, PT, PT, PT, UP0, 0x80, 0x8 ;  /* 0x000000000008781c */ /* 0x000fda0003f0f008 */
.L_x_701:
[----:B------:R-:W-:Y:S01]  /*85f0*/  IMAD R41, R33, 0x60, RZ ;  /* 0x0000006021297824 */ /* 0x000fe200078e02ff */
[----:B------:R-:W-:-:S03]  /*8600*/  ISETP.NE.AND P5, PT, R16, RZ, PT ;  /* 0x000000ff1000720c */ /* 0x000fc60003fa5270 */
[----:B------:R-:W-:-:S06]  /*8610*/  IMAD.WIDE.U32 R12, R41, 0x2, R10 ;  /* 0x00000002290c7825 */ /* 0x000fcc00078e000a */
[----:B------:R-:W5:Y:S01]  /*8620*/  LDG.E.128 R12, desc[UR36][R12.64] ;  /* 0x000000240c0c7981 */ /* 0x000f62000c1e1d00 */
[----:B------:R-:W-:Y:S04]  /*8630*/  BSSY.RECONVERGENT B2, `(.L_x_696) ;  /* 0x0000014000027945 */ /* 0x000fe80003800200 */
[----:B------:R-:W-:Y:S05]  /*8640*/  @P0 BRA `(.L_x_697) ;  /* 0x0000000000480947 */ /* 0x000fea0003800000 */
[----:B------:R-:W-:Y:S01]  /*8650*/  VOTEU.ANY UP0, P5 ;  /* 0x0000000000ff7886 */ /* 0x000fe20002800100 */
[----:B------:R-:W-:Y:S01]  /*8660*/  PLOP3.LUT P0, PT, PT, PT, UP0, 0x80, 0x8 ;  /* 0x000000000008781c */ /* 0x000fe20003f0f008 */
[----:B------:R-:W1:-:S12]  /*8670*/  LDS.128 R20, [R28] ;  /* 0x000000001c147984 */ /* 0x000e580000000c00 */
[----:B------:R-:W2:Y:S01]  /*8680*/  @P0 LDG.E.128 R36, desc[UR36][R34.64] ;  /* 0x0000002422240981 */ /* 0x000ea2000c1e1d00 */
[----:B------:R-:W-:Y:S02]  /*8690*/  PLOP3.LUT P1, PT, PT, PT, UP0, 0x80, 0x8 ;  /* 0x000000000008781c */ /* 0x000fe40003f2f008 */
[----:B------:R-:W-:Y:S02]  /*86a0*/  PLOP3.LUT P3, PT, PT, PT, UP0, 0x80, 0x8 ;  /* 0x000000000008781c */ /* 0x000fe40003f6f008 */
[----:B------:R-:W-:Y:S02]  /*86b0*/  PLOP3.LUT P0, PT, PT, PT, UP0, 0x80, 0x8 ;  /* 0x000000000008781c */ /* 0x000fe40003f0f008 */
[----:B------:R-:W-:Y:S01]  /*86c0*/  PLOP3.LUT P2, PT, PT, PT, UP0, 0x80, 0x8 ;  /* 0x000000000008781c */ /* 0x000fe20003f4f008 */
[----:B-1---5:R-:W-:Y:S02]  /*86d0*/  HFMA2 R12, R12, 1, 1, R20 ;  /* 0x3c003c000c0c7831 */ /* 0x022fe40000000014 */
[----:B------:R-:W-:-:S02]  /*86e0*/  HADD2 R13, R13, R21 ;  /* 0x000000150d0d7230 */ /* 0x000fc40000000000 */
        /* <DEDUP_REMOVED lines=8> */
.L_x_697:
[----:B------:R-:W-:Y:S05]  /*8770*/  BSYNC.RECONVERGENT B2 ;  /* 0x0000000000027941 */ /* 0x000fea0003800200 */
.L_x_696:
[C---:B------:R-:W-:Y:S01]  /*8780*/  IADD3 R51, PT, PT, R41.reuse, 0x300, RZ ;  /* 0x0000030029337810 */ /* 0x040fe20007ffe0ff */
[----:B------:R-:W-:Y:S01]  /*8790*/  UISETP.NE.AND UP0, UPT, UR11, URZ, UPT ;  /* 0x000000ff0b00728c */ /* 0x000fe2000bf05270 */
[C---:B------:R-:W-:Y:S01]  /*87a0*/  IADD3 R53, PT, PT, R41.reuse, 0x600, RZ ;  /* 0x0000060029357810 */ /* 0x040fe20007ffe0ff */
[----:B------:R-:W-:Y:S02]  /*87b0*/  VIADD R41, R41, 0x900 ;  /* 0x0000090029297836 */ /* 0x000fe40000000000 */
[--C-:B-1----:R-:W-:Y:S02]  /*87c0*/  IMAD.WIDE.U32 R20, R51, 0x2, R10.reuse ;  /* 0x0000000233147825 */ /* 0x102fe400078e000a */
[----:B------:R-:W-:Y:S02]  /*87d0*/  PLOP3.LUT P0, PT, PT, PT, UP0, 0x80, 0x8 ;  /* 0x000000000008781c */ /* 0x000fe40003f0f008 */
[--C-:B------:R-:W-:Y:S02]  /*87e0*/  IMAD.WIDE.U32 R42, R53, 0x2, R10.reuse ;  /* 0x00000002352a7825 */ /* 0x100fe400078e000a */
[----:B------:R-:W5:Y:S02]  /*87f0*/  LDG.E.128 R20, desc[UR36][R20.64] ;  /* 0x0000002414147981 */ /* 0x000f64000c1e1d00 */
[----:B------:R-:W-:-:S07]  /*8800*/  IMAD.WIDE.U32 R48, R41, 0x2, R10 ;  /* 0x0000000229307825 */ /* 0x000fce00078e000a */
        /* <DEDUP_REMOVED lines=19> */
.L_x_698:
[----:B-1----:R1:W5:Y:S01]  /*8940*/  LDG.E.128 R36, desc[UR36][R42.64] ;  /* 0x000000242a247981 */ /* 0x002362000c1e1d00 */
        /* <DEDUP_REMOVED lines=19> */
.L_x_699:
[----:B-12---:R-:W-:Y:S01]  /*8a80*/  IADD3 R43, PT, PT, R33, -UR10, RZ ;  /* 0x8000000a212b7c10 */ /* 0x006fe2000fffe0ff */
[----:B------:R1:W5:Y:S02]  /*8a90*/  LDG.E.128 R44, desc[UR36][R48.64] ;  /* 0x00000024302c7981 */ /* 0x000364000c1e1d00 */
[--C-:B-----5:R-:W-:Y:S01]  /*8aa0*/  HADD2.F32 R51, -RZ, R13.reuse.H0_H0 ;  /* 0x2000000dff337230 */ /* 0x120fe20000004100 */
[----:B------:R-:W-:Y:S01]  /*8ab0*/  LEA R54, R43, R32, 0x1 ;  /* 0x000000202b367211 */ /* 0x000fe200078e08ff */
[----:B------:R-:W-:Y:S02]  /*8ac0*/  HADD2.F32 R50, -RZ, R13.H1_H1 ;  /* 0x3000000dff327230 */ /* 0x000fe40000004100 */
[--C-:B------:R-:W-:Y:S02]  /*8ad0*/  HADD2.F32 R13, -RZ, R14.reuse.H0_H0 ;  /* 0x2000000eff0d7230 */ /* 0x100fe40000004100 */
[----:B------:R-:W2:Y:S01]  /*8ae0*/  LDS.U16 R42, [R54] ;  /* 0x00000000362a7984 */ /* 0x000ea20000000400 */
[----:B------:R-:W-:-:S02]  /*8af0*/  HADD2.F32 R14, -RZ, R14.H1_H1 ;  /* 0x3000000eff0e7230 */ /* 0x000fc40000004100 */
[--C-:B-1----:R-:W-:Y:S01]  /*8b00*/  HADD2.F32 R48, -RZ, R15.reuse.H1_H1 ;  /* 0x3000000fff307230 */ /* 0x102fe20000004100 */
[----:B------:R-:W1:Y:S01]  /*8b10*/  LDS.U16 R52, [R54+0x10] ;  /* 0x0000100036347984 */ /* 0x000e620000000400 */
[----:B------:R-:W-:Y:S02]  /*8b20*/  HADD2.F32 R49, -RZ, R15.H0_H0 ;  /* 0x2000000fff317230 */ /* 0x000fe40000004100 */
[----:B------:R-:W-:Y:S01]  /*8b30*/  HADD2.F32 R15, -RZ, R20.H1_H1 ;  /* 0x30000014ff0f7230 */ /* 0x000fe20000004100 */
[----:B------:R-:W3:Y:S01]  /*8b40*/  LDS.U16 R53, [R54+0x20] ;  /* 0x0000200036357984 */ /* 0x000ee20000000400 */
[----:B--2---:R-:W-:Y:S02]  /*8b50*/  HADD2.F32 R43, -RZ, R42.H0_H0 ;  /* 0x2000002aff2b7230 */ /* 0x004fe40000004100 */
[--C-:B------:R-:W-:Y:S02]  /*8b60*/  HADD2.F32 R42, -RZ, R12.reuse.H0_H0 ;  /* 0x2000000cff2a7230 */ /* 0x100fe40000004100 */
[----:B------:R-:W-:-:S02]  /*8b70*/  HADD2.F32 R12, -RZ, R12.H1_H1 ;  /* 0x3000000cff0c7230 */ /* 0x000fc40000004100 */
[C---:B------:R-:W-:Y:S01]  /*8b80*/  FFMA.FTZ R50, R43.reuse, R50, R25 ;  /* 0x000000322b327223 */ /* 0x040fe20000010019 */
[C---:B------:R-:W-:Y:S01]  /*8b90*/  FFMA.FTZ R14, R43.reuse, R14, R19 ;  /* 0x0000000e2b0e7223 */ /* 0x040fe20000010013 */
[----:B-1----:R-:W-:Y:S02]  /*8ba0*/  HADD2.F32 R52, -RZ, R52.H0_H0 ;  /* 0x20000034ff347230 */ /* 0x002fe40000004100 */
[C---:B------:R-:W-:Y:S01]  /*8bb0*/  FFMA.FTZ R48, R43.reuse, R48, R17 ;  /* 0x000000302b307223 */ /* 0x040fe20000010011 */
[C---:B------:R-:W-:Y:S01]  /*8bc0*/  FFMA.FTZ R12, R43.reuse, R12, R27 ;  /* 0x0000000c2b0c7223 */ /* 0x040fe2000001001b */
[--C-:B------:R-:W-:Y:S02]  /*8bd0*/  HADD2.F32 R19, -RZ, R22.reuse.H0_H0 ;  /* 0x20000016ff137230 */ /* 0x100fe40000004100 */
[C---:B------:R-:W-:Y:S01]  /*8be0*/  FFMA.FTZ R24, R43.reuse, R13, R24 ;  /* 0x0000000d2b187223 */ /* 0x040fe20000010018 */
[----:B------:R-:W-:Y:S02]  /*8bf0*/  HADD2.F32 R25, -RZ, R22.H1_H1 ;  /* 0x30000016ff197230 */ /* 0x000fe40000004100 */
[----:B------:R-:W-:Y:S01]  /*8c00*/  FFMA.FTZ R18, R43, R49, R18 ;  /* 0x000000312b127223 */ /* 0x000fe20000010012 */
[----:B------:R-:W-:-:S02]  /*8c10*/  HADD2.F32 R27, -RZ, R23.H0_H0 ;  /* 0x20000017ff1b7230 */ /* 0x000fc40000004100 */
[C---:B------:R-:W-:Y:S01]  /*8c20*/  FFMA.FTZ R55, R43.reuse, R42, R30 ;  /* 0x0000002a2b377223 */ /* 0x040fe2000001001e */
[--C-:B------:R-:W-:Y:S02]  /*8c30*/  HADD2.F32 R17, -RZ, R21.reuse.H0_H0 ;  /* 0x20000015ff117230 */ /* 0x100fe40000004100 */
[----:B------:R-:W-:Y:S01]  /*8c40*/  FFMA.FTZ R26, R43, R51, R26 ;  /* 0x000000332b1a7223 */ /* 0x000fe2000001001a */
[----:B------:R-:W-:Y:S02]  /*8c50*/  HADD2.F32 R13, -RZ, R20.H0_H0 ;  /* 0x20000014ff0d7230 */ /* 0x000fe40000004100 */
[C---:B------:R-:W-:Y:S01]  /*8c60*/  FFMA.FTZ R15, R52.reuse, R15, R12 ;  /* 0x0000000f340f7223 */ /* 0x040fe2000001000c */
[----:B------:R-:W-:Y:S02]  /*8c70*/  HADD2.F32 R21, -RZ, R21.H1_H1 ;  /* 0x30000015ff157230 */ /* 0x000fe40000004100 */
[----:B------:R-:W-:Y:S01]  /*8c80*/  FFMA.FTZ R19, R52, R19, R24 ;  /* 0x0000001334137223 */ /* 0x000fe20000010018 */
[----:B------:R-:W-:-:S02]  /*8c90*/  HADD2.F32 R23, -RZ, R23.H1_H1 ;  /* 0x30000017ff177230 */ /* 0x000fc40000004100 */
[C---:B------:R-:W-:Y:S01]  /*8ca0*/  FFMA.FTZ R25, R52.reuse, R25, R14 ;  /* 0x0000001934197223 */ /* 0x040fe2000001000e */
[C---:B------:R-:W-:Y:S01]  /*8cb0*/  FFMA.FTZ R27, R52.reuse, R27, R18 ;  /* 0x0000001b341b7223 */ /* 0x040fe20000010012 */
[----:B------:R-:W-:Y:S02]  /*8cc0*/  HADD2.F32 R12, -RZ, R36.H0_H0 ;  /* 0x20000024ff0c7230 */ /* 0x000fe40000004100 */
[C---:B------:R-:W-:Y:S01]  /*8cd0*/  FFMA.FTZ R30, R52.reuse, R13, R55 ;  /* 0x0000000d341e7223 */ /* 0x040fe20000010037 */
[----:B------:R-:W-:Y:S02]  /*8ce0*/  HADD2.F32 R20, -RZ, R38.H0_H0 ;  /* 0x20000026ff147230 */ /* 0x000fe40000004100 */
[C---:B------:R-:W-:Y:S01]  /*8cf0*/  FFMA.FTZ R17, R52.reuse, R17, R26 ;  /* 0x0000001134117223 */ /* 0x040fe2000001001a */
[----:B---3--:R-:W-:Y:S02]  /*8d00*/  HADD2.F32 R53, -RZ, R53.H0_H0 ;  /* 0x20000035ff357230 */ /* 0x008fe40000004100 */
[----:B------:R-:W-:Y:S01]  /*8d10*/  FFMA.FTZ R21, R52, R21, R50 ;  /* 0x0000001534157223 */ /* 0x000fe20000010032 */
[----:B------:R-:W-:-:S02]  /*8d20*/  HADD2.F32 R36, -RZ, R36.H1_H1 ;  /* 0x30000024ff247230 */ /* 0x000fc40000004100 */
[----:B------:R-:W-:Y:S01]  /*8d30*/  FFMA.FTZ R23, R52, R23, R48 ;  /* 0x0000001734177223 */ /* 0x000fe20000010030 */
[--C-:B------:R-:W-:Y:S02]  /*8d40*/  HADD2.F32 R14, -RZ, R37.reuse.H0_H0 ;  /* 0x20000025ff0e7230 */ /* 0x100fe40000004100 */
[C---:B------:R-:W-:Y:S01]  /*8d50*/  FFMA.FTZ R20, R53.reuse, R20, R19 ;  /* 0x0000001435147223 */ /* 0x040fe20000010013 */
        /* <DEDUP_REMOVED lines=20> */
[----:B-1----:R-:W-:Y:S02]  /*8ea0*/  HFMA2 R44, R44, 1, 1, R48 ;  /* 0x3c003c002c2c7831 */ /* 0x002fe40000000030 */
        /* <DEDUP_REMOVED lines=9> */
.L_x_700:
[----:B-1----:R-:W1:Y:S01]  /*8f40*/  LDS.U16 R12, [R54+0x30] ;  /* 0x00003000360c7984 */ /* 0x002e620000000400 */
[----:B------:R-:W-:Y:S02]  /*8f50*/  VIADD R33, R33, 0x20 ;  /* 0x0000002021217836 */ /* 0x000fe40000000000 */
[----:B------:R-:W-:Y:S02]  /*8f60*/  HADD2.F32 R25, -RZ, R45.H1_H1 ;  /* 0x3000002dff197230 */ /* 0x000fe40000004100 */
[----:B------:R-:W-:Y:S01]  /*8f70*/  HADD2.F32 R17, -RZ, R46.H0_H0 ;  /* 0x2000002eff117230 */ /* 0x000fe20000004100 */
[----:B------:R-:W-:Y:S01]  /*8f80*/  ISETP.GE.AND P1, PT, R33, R40, PT ;  /* 0x000000282100720c */ /* 0x000fe20003f26270 */
[----:B------:R-:W-:Y:S02]  /*8f90*/  HADD2.F32 R21, -RZ, R47.H0_H0 ;  /* 0x2000002fff157230 */ /* 0x000fe40000004100 */
[--C-:B------:R-:W-:Y:S02]  /*8fa0*/  HADD2.F32 R13, -RZ, R44.reuse.H0_H0 ;  /* 0x2000002cff0d7230 */ /* 0x100fe40000004100 */
[----:B------:R-:W-:-:S02]  /*8fb0*/  HADD2.F32 R27, -RZ, R44.H1_H1 ;  /* 0x3000002cff1b7230 */ /* 0x000fc40000004100 */
[----:B------:R-:W-:Y:S02]  /*8fc0*/  HADD2.F32 R15, -RZ, R45.H0_H0 ;  /* 0x2000002dff0f7230 */ /* 0x000fe40000004100 */
[----:B------:R-:W-:Y:S02]  /*8fd0*/  HADD2.F32 R19, -RZ, R46.H1_H1 ;  /* 0x3000002eff137230 */ /* 0x000fe40000004100 */
[----:B------:R-:W-:Y:S02]  /*8fe0*/  HADD2.F32 R47, -RZ, R47.H1_H1 ;  /* 0x3000002fff2f7230 */ /* 0x000fe40000004100 */
[----:B-1----:R-:W-:-:S05]  /*8ff0*/  HADD2.F32 R12, -RZ, R12.H0_H0 ;  /* 0x2000000cff0c7230 */ /* 0x002fca0000004100 */
        /* <DEDUP_REMOVED lines=9> */
.L_x_691:
[----:B-1----:R-:W-:Y:S05]  /*9090*/  BSYNC.RECONVERGENT B1 ;  /* 0x0000000000017941 */ /* 0x002fea0003800200 */
.L_x_690:
[----:B------:R-:W-:Y:S01]  /*90a0*/  ISETP.GE.AND P0, PT, R31, UR15, PT ;  /* 0x0000000f1f007c0c */ /* 0x000fe2000bf06270 */
[----:B------:R-:W-:-:S12]  /*90b0*/  BSSY.RECONVERGENT B1, `(.L_x_702) ;  /* 0x00000f4000017945 */ /* 0x000fd80003800200 */
[----:B------:R-:W-:Y:S05]  /*90c0*/  @P0 BRA `(.L_x_703) ;  /* 0x0000000c00c80947 */ /* 0x000fea0003800000 */
[----:B------:R-:W1:Y:S01]  /*90d0*/  LDCU UR5, c[0x0][0x3f8] ;  /* 0x00007f00ff0577ac */ /* 0x000e620008000800 */
[----:B------:R-:W-:Y:S01]  /*90e0*/  IADD3 R33, PT, PT, R31, 0x8, RZ ;  /* 0x000000081f217810 */ /* 0x000fe20007ffe0ff */
[----:B------:R-:W2:Y:S01]  /*90f0*/  LDC.64 R20, c[0x0][0x458] ;  /* 0x00011600ff147b82 */ /* 0x000ea20000000a00 */
[----:B------:R-:W-:Y:S01]  /*9100*/  BSSY.RECONVERGENT B2, `(.L_x_704) ;  /* 0x0000053000027945 */ /* 0x000fe20003800200 */
[----:B------:R-:W-:Y:S01]  /*9110*/  ULOP3.LUT UR6, URZ, UR10, URZ, 0x33, !UPT ;  /* 0x0000000aff067292 */ /* 0x000fe2000f8e33ff */
[----:B------:R-:W-:-:S05]  /*9120*/  VIMNMX R12, PT, PT, R33, UR15, !PT ;  /* 0x0000000f210c7c48 */ /* 0x000fca000ffe0100 */
[----:B------:R-:W-:Y:S01]  /*9130*/  IADD3 R34, PT, PT, -R3, UR6, R12 ;  /* 0x0000000603227c10 */ /* 0x000fe2000fffe10c */
[----:B------:R-:W-:-:S03]  /*9140*/  IMAD.MOV.U32 R12, RZ, RZ, R31 ;  /* 0x000000ffff0c7224 */ /* 0x000fc600078e001f */
[----:B------:R-:W-:Y:S01]  /*9150*/  LOP3.LUT P0, RZ, R34, 0x8, RZ, 0xc0, !PT ;  /* 0x0000000822ff7812 */ /* 0x000fe2000780c0ff */
[----:B-1----:R-:W-:-:S06]  /*9160*/  UIMAD UR5, UR38, UR5, UR45 ;  /* 0x00000005260572a4 */ /* 0x002fcc000f8e022d */
[----:B------:R-:W-:-:S05]  /*9170*/  MOV R13, UR5 ;  /* 0x00000005000d7c02 */ /* 0x000fca0008000f00 */
[----:B------:R-:W-:-:S04]  /*9180*/  IMAD R13, R13, 0x60, R0 ;  /* 0x000000600d0d7824 */ /* 0x000fc800078e0200 */
[----:B--2---:R-:W-:Y:S01]  /*9190*/  IMAD.WIDE R20, R13, 0x2, R20 ;  /* 0x000000020d147825 */ /* 0x004fe200078e0214 */
[----:B------:R-:W-:Y:S06]  /*91a0*/  @P0 BRA `(.L_x_705) ;  /* 0x0000000400200947 */ /* 0x000fec0003800000 */
        /* <DEDUP_REMOVED lines=13> */
[----:B--2---:R-:W-:-:S04]  /*9280*/  IMAD.MOV R12, RZ, RZ, -R13 ;  /* 0x000000ffff0c7224 */ /* 0x004fc800078e0a0d */
[----:B------:R-:W-:Y:S02]  /*9290*/  IMAD R35, R12, R15, RZ ;  /* 0x0000000f0c237224 */ /* 0x000fe400078e02ff */
[----:B------:R-:W-:-:S05]  /*92a0*/  HFMA2 R12, -RZ, RZ, 0, 0 ;  /* 0x00000000ff0c7431 */ /* 0x000fca00000001ff */
        /* <DEDUP_REMOVED lines=10> */
[----:B------:R-:W-:-:S05]  /*9350*/  @!P2 LOP3.LUT R12, RZ, R14, RZ, 0x33, !PT ;  /* 0x0000000eff0ca212 */ /* 0x000fca00078e33ff */
[----:B------:R-:W-:-:S04]  /*9360*/  IMAD R13, R12, 0x60, RZ ;  /* 0x000000600c0d7824 */ /* 0x000fc800078e02ff */
[----:B------:R-:W-:-:S06]  /*9370*/  IMAD.WIDE.U32 R12, R13, 0x2, R10 ;  /* 0x000000020d0c7825 */ /* 0x000fcc00078e000a */
[----:B------:R-:W5:Y:S01]  /*9380*/  LDG.E.128 R12, desc[UR36][R12.64] ;  /* 0x000000240c0c7981 */ /* 0x000f62000c1e1d00 */
[----:B------:R-:W-:Y:S01]  /*9390*/  LEA R22, R3, R32, 0x1 ;  /* 0x0000002003167211 */ /* 0x000fe200078e08ff */
[----:B-1----:R-:W-:-:S05]  /*93a0*/  UISETP.NE.AND UP0, UPT, UR5, URZ, UPT ;  /* 0x000000ff0500728c */ /* 0x002fca000bf05270 */
[----:B------:R-:W1:Y:S02]  /*93b0*/  LDS.U16 R22, [R22] ;  /* 0x0000000016167984 */ /* 0x000e640000000400 */
[----:B-1----:R-:W-:Y:S02]  /*93c0*/  HADD2.F32 R35, -RZ, R22.H0_H0 ;  /* 0x20000016ff237230 */ /* 0x002fe40000004100 */
[----:B------:R-:W-:Y:S05]  /*93d0*/  BRA.U UP0, `(.L_x_706) ;  /* 0x0000000100507547 */ /* 0x000fea000b800000 */
[----:B------:R-:W-:Y:S01]  /*93e0*/  ISETP.NE.AND P3, PT, R16, RZ, PT ;  /* 0x000000ff1000720c */ /* 0x000fe20003f65270 */
[----:B------:R-:W1:-:S12]  /*93f0*/  LDS.128 R40, [R28] ;  /* 0x000000001c287984 */ /* 0x000e580000000c00 */
        /* <DEDUP_REMOVED lines=18> */
.L_x_706:
[--C-:B-1---5:R-:W-:Y:S02]  /*9520*/  HADD2.F32 R22, -RZ, R12.reuse.H0_H0 ;  /* 0x2000000cff167230 */ /* 0x122fe40000004100 */
        /* <DEDUP_REMOVED lines=12> */
[C---:B------:R-:W-:Y:S01]  /*95f0*/  FFMA.FTZ R19, R35.reuse, R14, R19 ;  /* 0x0000000e23137223 */ /* 0x040fe20000010013 */
[----:B------:R-:W-:Y:S01]  /*9600*/  MOV R12, R33 ;  /* 0x00000021000c7202 */ /* 0x000fe20000000f00 */
[C---:B------:R-:W-:Y:S01]  /*9610*/  FFMA.FTZ R18, R35.reuse, R31, R18 ;  /* 0x0000001f23127223 */ /* 0x040fe20000010012 */
[----:B------:R-:W-:-:S07]  /*9620*/  FFMA.FTZ R17, R35, R38, R17 ;  /* 0x0000002623117223 */ /* 0x000fce0000010011 */
.L_x_705:
[----:B------:R-:W-:Y:S05]  /*9630*/  BSYNC.RECONVERGENT B2 ;  /* 0x0000000000027941 */ /* 0x000fea0003800200 */
.L_x_704:
        /* <DEDUP_REMOVED lines=8> */
.L_x_713:
        /* <DEDUP_REMOVED lines=12> */
[----:B--2---:R-:W-:Y:S02]  /*9780*/  VIADD R23, R22, 0xffffffe ;  /* 0x0ffffffe16177836 */ /* 0x004fe40000000000 */
[----:B------:R-:W2:Y:S04]  /*9790*/  LDS.U16 R22, [R29+-0x10] ;  /* 0xfffff0001d167984 */ /* 0x000ea80000000400 */
[----:B------:R-:W3:Y:S02]  /*97a0*/  F2I.FTZ.U32.TRUNC.NTZ R13, R23 ;  /* 0x00000017000d7305 */ /* 0x000ee4000021f000 */
[----:B---3--:R-:W-:-:S05]  /*97b0*/  IADD3 R12, PT, PT, RZ, -R13, RZ ;  /* 0x8000000dff0c7210 */ /* 0x008fca0007ffe0ff */
        /* <DEDUP_REMOVED lines=12> */
[----:B------:R-:W-:-:S05]  /*9880*/  @!P2 LOP3.LUT R12, RZ, R44, RZ, 0x33, !PT ;  /* 0x0000002cff0ca212 */ /* 0x000fca00078e33ff */
[----:B------:R-:W-:-:S04]  /*9890*/  IMAD R13, R12, 0x60, RZ ;  /* 0x000000600c0d7824 */ /* 0x000fc800078e02ff */
[----:B------:R-:W-:-:S06]  /*98a0*/  IMAD.WIDE.U32 R12, R13, 0x2, R10 ;  /* 0x000000020d0c7825 */ /* 0x000fcc00078e000a */
[----:B------:R-:W5:Y:S01]  /*98b0*/  LDG.E.128 R12, desc[UR36][R12.64] ;  /* 0x000000240c0c7981 */ /* 0x000f62000c1e1d00 */
[----:B-1----:R-:W-:Y:S01]  /*98c0*/  UISETP.NE.AND UP0, UPT, UR5, URZ, UPT ;  /* 0x000000ff0500728c */ /* 0x002fe2000bf05270 */
[----:B--2---:R-:W-:-:S08]  /*98d0*/  HADD2.F32 R35, -RZ, R22.H0_H0 ;  /* 0x20000016ff237230 */ /* 0x004fd00000004100 */
[----:B------:R-:W-:Y:S05]  /*98e0*/  BRA.U UP0, `(.L_x_709) ;  /* 0x00000001004c7547 */ /* 0x000fea000b800000 */
        /* <DEDUP_REMOVED lines=19> */
.L_x_709:
        /* <DEDUP_REMOVED lines=16> */
.L_x_708:
[----:B------:R-:W-:Y:S05]  /*9b20*/  BSYNC.RECONVERGENT B2 ;  /* 0x0000000000027941 */ /* 0x000fea0003800200 */
.L_x_707:
        /* <DEDUP_REMOVED lines=11> */
[----:B------:R2:W3:Y:S02]  /*9be0*/  F2I.FTZ.U32.TRUNC.NTZ R13, R22 ;  /* 0x00000016000d7305 */ /* 0x0004e4000021f000 */
[----:B--2---:R-:W2:Y:S01]  /*9bf0*/  LDS.U16 R22, [R29] ;  /* 0x000000001d167984 */ /* 0x004ea20000000400 */
[----:B---3--:R-:W-:-:S04]  /*9c00*/  IMAD.MOV R12, RZ, RZ, -R13 ;  /* 0x000000ffff0c7224 */ /* 0x008fc800078e0a0d */
[----:B------:R-:W-:Y:S01]  /*9c10*/  IMAD R23, R12, R15, RZ ;  /* 0x0000000f0c177224 */ /* 0x000fe200078e02ff */
[----:B------:R-:W-:-:S05]  /*9c20*/  MOV R12, RZ ;  /* 0x000000ff000c7202 */ /* 0x000fca0000000f00 */
        /* <DEDUP_REMOVED lines=27> */
[----:B-1---5:R-:W-:-:S02]  /*9de0*/  HFMA2 R12, R12, 1, 1, R40 ;  /* 0x3c003c000c0c7831 */ /* 0x022fc40000000028 */
        /* <DEDUP_REMOVED lines=9> */
.L_x_712:
        /* <DEDUP_REMOVED lines=16> */
.L_x_711:
[----:B------:R-:W-:Y:S05]  /*9f80*/  BSYNC.RECONVERGENT B2 ;  /* 0x0000000000027941 */ /* 0x000fea0003800200 */
.L_x_710:
[C---:B------:R-:W-:Y:S01]  /*9f90*/  IADD3 R12, PT, PT, R31.reuse, 0x8, RZ ;  /* 0x000000081f0c7810 */ /* 0x040fe20007ffe0ff */
[----:B------:R-:W-:Y:S01]  /*9fa0*/  VIADD R31, R31, 0x10 ;  /* 0x000000101f1f7836 */ /* 0x000fe20000000000 */
[----:B------:R-:W-:Y:S02]  /*9fb0*/  IADD3 R33, PT, PT, R33, 0x600, RZ ;  /* 0x0000060021217810 */ /* 0x000fe40007ffe0ff */
[----:B------:R-:W-:Y:S02]  /*9fc0*/  ISETP.GE.AND P0, PT, R12, UR15, PT ;  /* 0x0000000f0c007c0c */ /* 0x000fe4000bf06270 */
[----:B------:R-:W-:-:S11]  /*9fd0*/  IADD3 R29, PT, PT, R29, 0x20, RZ ;  /* 0x000000201d1d7810 */ /* 0x000fd60007ffe0ff */
[----:B------:R-:W-:Y:S05]  /*9fe0*/  @!P0 BRA `(.L_x_713) ;  /* 0xfffffff400b48947 */ /* 0x000fea000383ffff */
.L_x_703:
[----:B------:R-:W-:Y:S05]  /*9ff0*/  BSYNC.RECONVERGENT B1 ;  /* 0x0000000000017941 */ /* 0x000fea0003800200 */
.L_x_702:
        /* <DEDUP_REMOVED lines=8> */
[----:B------:R-:W-:-:S04]  /*a080*/  MOV R11, UR5 ;  /* 0x00000005000b7c02 */ /* 0x000fc80008000f00 */
[----:B------:R-:W-:Y:S01]  /*a090*/  LEA R32, R11, R32, 0x1 ;  /* 0x000000200b207211 */ /* 0x000fe200078e08ff */
[----:B------:R-:W1:Y:S05]  /*a0a0*/  LDCU UR5, c[0x0][0x40c] ;  /* 0x00008180ff0577ac */ /* 0x000e6a0008000800 */
[----:B------:R-:W2:Y:S01]  /*a0b0*/  LDS.U16 R32, [R32+-0x2] ;  /* 0xfffffe0020207984 */ /* 0x000ea20000000400 */
[----:B-1----:R-:W-:Y:S01]  /*a0c0*/  UISETP.NE.AND UP0, UPT, UR5, URZ, UPT ;  /* 0x000000ff0500728c */ /* 0x002fe2000bf05270 */
[----:B--2---:R-:W-:-:S08]  /*a0d0*/  HADD2.F32 R29, -RZ, R32.H0_H0 ;  /* 0x20000020ff1d7230 */ /* 0x004fd00000004100 */
[----:B------:R-:W-:Y:S05]  /*a0e0*/  BRA.U UP0, `(.L_x_714) ;  /* 0x0000000100647547 */ /* 0x000fea000b800000 */
[----:B------:R-:W1:Y:S02]  /*a0f0*/  LDCU.64 UR12, c[0x0][0x460] ;  /* 0x00008c00ff0c77ac */ /* 0x000e640008000a00 */
[----:B-1----:R-:W-:-:S04]  /*a100*/  UISETP.NE.U32.AND UP0, UPT, UR12, URZ, UPT ;  /* 0x000000ff0c00728c */ /* 0x002fc8000bf05070 */
[----:B------:R-:W-:-:S06]  /*a110*/  UISETP.NE.AND.EX UP0, UPT, UR13, URZ, UPT, UP0 ;  /* 0x000000ff0d00728c */ /* 0x000fcc000bf05300 */
[----:B------:R-:W-:-:S05]  /*a120*/  PLOP3.LUT P0, PT, PT, PT, UP0, 0x80, 0x8 ;  /* 0x000000000008781c */ /* 0x000fca0003f0f008 */
[----:B------:R-:W1:Y:S01]  /*a130*/  @UP0 LDCU UR5, c[0x0][0x3f8] ;  /* 0x00007f00ff0507ac */ /* 0x000e620008000800 */
[----:B------:R-:W2:Y:S01]  /*a140*/  @UP0 LDCU.64 UR12, c[0x0][0x458] ;  /* 0x00008b00ff0c07ac */ /* 0x000ea20008000a00 */
[----:B-1----:R-:W-:Y:S01]  /*a150*/  @UP0 UIMAD UR5, UR38, UR5, UR45 ;  /* 0x00000005260502a4 */ /* 0x002fe2000f8e022d */
[----:B--2---:R-:W-:-:S05]  /*a160*/  MOV R10, UR12 ;  /* 0x0000000c000a7c02 */ /* 0x004fca0008000f00 */
[----:B------:R-:W-:Y:S01]  /*a170*/  IMAD.U32 R21, RZ, RZ, UR5 ;  /* 0x00000005ff157e24 */ /* 0x000fe2000f8e00ff */
[----:B------:R-:W-:-:S03]  /*a180*/  MOV R11, UR13 ;  /* 0x0000000d000b7c02 */ /* 0x000fc60008000f00 */
[----:B------:R-:W-:-:S04]  /*a190*/  @P0 IMAD R21, R21, 0x60, R0 ;  /* 0x0000006015150824 */ /* 0x000fc800078e0200 */
[----:B------:R-:W-:-:S05]  /*a1a0*/  @P0 IMAD.WIDE R10, R21, 0x2, R10 ;  /* 0x00000002150a0825 */ /* 0x000fca00078e020a */
        /* <DEDUP_REMOVED lines=13> */
.L_x_714:
[----:B0----5:R-:W-:Y:S02]  /*a280*/  HADD2.F32 R4, -RZ, R12.H0_H0 ;  /* 0x2000000cff047230 */ /* 0x021fe40000004100 */
[----:B------:R-:W-:Y:S02]  /*a290*/  HADD2.F32 R7, -RZ, R14.H0_H0 ;  /* 0x2000000eff077230 */ /* 0x000fe40000004100 */
[----:B-1----:R-:W-:Y:S02]  /*a2a0*/  HADD2.F32 R12, -RZ, R12.H1_H1 ;  /* 0x3000000cff0c7230 */ /* 0x002fe40000004100 */
[C---:B------:R-:W-:Y:S01]  /*a2b0*/  FFMA.FTZ R30, R29.reuse, R4, R30 ;  /* 0x000000041d1e7223 */ /* 0x040fe2000001001e */
[--C-:B------:R-:W-:Y:S02]  /*a2c0*/  HADD2.F32 R5, -RZ, R13.reuse.H0_H0 ;  /* 0x2000000dff057230 */ /* 0x100fe40000004100 */
        /* <DEDUP_REMOVED lines=11> */
.L_x_689:
[----:B-1----:R-:W-:Y:S05]  /*a380*/  BSYNC.RECONVERGENT B0 ;  /* 0x0000000000007941 */ /* 0x002fea0003800200 */
.L_x_688:
[----:B------:R-:W-:Y:S01]  /*a390*/  BAR.SYNC.DEFER_BLOCKING 0x0 ;  /* 0x0000000000007b1d */ /* 0x000fe20000010000 */
[----:B------:R-:W-:-:S13]  /*a3a0*/  ISETP.GT.U32.AND P0, PT, R0, 0x5f, PT ;  /* 0x0000005f0000780c */ /* 0x000fda0003f04070 */
[----:B------:R-:W-:Y:S05]  /*a3b0*/  @P0 BRA `(.L_x_715) ;  /* 0x0000000400a00947 */ /* 0x000fea0003800000 */
[----:B------:R-:W1:Y:S01]  /*a3c0*/  S2UR UR5, SR_CgaCtaId ;  /* 0x00000000000579c3 */ /* 0x000e620000008800 */
[----:B0-----:R-:W-:Y:S01]  /*a3d0*/  LOP3.LUT R4, R2, 0x3c0, RZ, 0xc0, !PT ;  /* 0x000003c002047812 */ /* 0x001fe200078ec0ff */
        /* <DEDUP_REMOVED lines=11> */
[----:B-1----:R-:W-:-:S06]  /*a490*/  ULEA UR4, UR5, UR4, 0x18 ;  /* 0x0000000405047291 */ /* 0x002fcc000f8ec0ff */
[----:B------:R-:W-:Y:S01]  /*a4a0*/  LEA R3, R3, UR4, 0x1 ;  /* 0x0000000403037c11 */ /* 0x000fe2000f8e08ff */
[----:B------:R-:W-:Y:S06]  /*a4b0*/  @P1 BRA `(.L_x_716) ;  /* 0x0000000000141947 */ /* 0x000fec0003800000 */
[----:B------:R-:W-:Y:S02]  /*a4c0*/  F2FP.F16.F32.PACK_AB R4, R27, R30 ;  /* 0x0000001e1b04723e */ /* 0x000fe400000000ff */
[----:B------:R-:W-:Y:S02]  /*a4d0*/  F2FP.F16.F32.PACK_AB R5, R25, R26 ;  /* 0x0000001a1905723e */ /* 0x000fe400000000ff */
[----:B------:R-:W-:Y:S02]  /*a4e0*/  F2FP.F16.F32.PACK_AB R6, R19, R24 ;  /* 0x000000181306723e */ /* 0x000fe400000000ff */
[----:B------:R-:W-:-:S05]  /*a4f0*/  F2FP.F16.F32.PACK_AB R7, R17, R18 ;  /* 0x000000121107723e */ /* 0x000fca00000000ff */
[----:B------:R0:W-:Y:S02]  /*a500*/  STS.128 [R3+-0x300], R4 ;  /* 0xfffd000403007388 */ /* 0x0001e40000000c00 */
.L_x_716:
[----:B------:R-:W-:Y:S05]  /*a510*/  WARPSYNC.ALL ;  /* 0x0000000000007948 */ /* 0x000fea0003800000 */
[----:B------:R-:W-:Y:S06]  /*a520*/  BAR.SYNC.DEFER_BLOCKING 0x0 ;  /* 0x0000000000007b1d */ /* 0x000fec0000010000 */
[----:B------:R-:W-:Y:S04]  /*a530*/  BSSY.RECONVERGENT B0, `(.L_x_717) ;  /* 0x0000013000007945 */ /* 0x000fe80003800200 */
[----:B------:R-:W-:Y:S05]  /*a540*/  @P2 BRA `(.L_x_718) ;  /* 0x0000000000442947 */ /* 0x000fea0003800000 */
[----:B0-----:R-:W0:Y:S02]  /*a550*/  LDS.128 R4, [R3] ;  /* 0x0000000003047984 */ /* 0x001e240000000c00 */
[--C-:B0-----:R-:W-:Y:S02]  /*a560*/  HADD2.F32 R11, -RZ, R5.reuse.H0_H0 ;  /* 0x20000005ff0b7230 */ /* 0x101fe40000004100 */
[----:B------:R-:W-:Y:S02]  /*a570*/  HADD2.F32 R8, -RZ, R5.H1_H1 ;  /* 0x30000005ff087230 */ /* 0x000fe40000004100 */
        /* <DEDUP_REMOVED lines=14> */
.L_x_718:
[----:B------:R-:W-:Y:S05]  /*a660*/  BSYNC.RECONVERGENT B0 ;  /* 0x0000000000007941 */ /* 0x000fea0003800200 */
.L_x_717:
        /* <DEDUP_REMOVED lines=8> */
.L_x_720:
[----:B------:R-:W-:Y:S05]  /*a6f0*/  BSYNC.RECONVERGENT B0 ;  /* 0x0000000000007941 */ /* 0x000fea0003800200 */
.L_x_719:
[----:B------:R-:W-:Y:S06]  /*a700*/  BAR.SYNC.DEFER_BLOCKING 0x0 ;  /* 0x0000000000007b1d */ /* 0x000fec0000010000 */
[----:B------:R-:W-:Y:S04]  /*a710*/  BSSY.RECONVERGENT B0, `(.L_x_721) ;  /* 0x0000013000007945 */ /* 0x000fe80003800200 */
[----:B------:R-:W-:Y:S05]  /*a720*/  @P6 BRA `(.L_x_722) ;  /* 0x0000000000446947 */ /* 0x000fea0003800000 */
[----:B01----:R-:W0:Y:S02]  /*a730*/  LDS.128 R4, [R3] ;  /* 0x0000000003047984 */ /* 0x003e240000000c00 */
        /* <DEDUP_REMOVED lines=16> */
.L_x_722:
[----:B------:R-:W-:Y:S05]  /*a840*/  BSYNC.RECONVERGENT B0 ;  /* 0x0000000000007941 */ /* 0x000fea0003800200 */
.L_x_721:
        /* <DEDUP_REMOVED lines=8> */
.L_x_724:
[----:B------:R-:W-:Y:S05]  /*a8d0*/  BSYNC.RECONVERGENT B0 ;  /* 0x0000000000007941 */ /* 0x000fea0003800200 */
.L_x_723:
[----:B------:R-:W-:Y:S06]  /*a8e0*/  BAR.SYNC.DEFER_BLOCKING 0x0 ;  /* 0x0000000000007b1d */ /* 0x000fec0000010000 */
[----:B------:R-:W-:Y:S04]  /*a8f0*/  BSSY.RECONVERGENT B0, `(.L_x_725) ;  /* 0x0000013000007945 */ /* 0x000fe80003800200 */
[----:B------:R-:W-:Y:S05]  /*a900*/  @P5 BRA `(.L_x_726) ;  /* 0x0000000000445947 */ /* 0x000fea0003800000 */
[----:B012---:R-:W0:Y:S02]  /*a910*/  LDS.128 R4, [R3] ;  /* 0x0000000003047984 */ /* 0x007e240000000c00 */
        /* <DEDUP_REMOVED lines=16> */
.L_x_726:
[----:B------:R-:W-:Y:S05]  /*aa20*/  BSYNC.RECONVERGENT B0 ;  /* 0x0000000000007941 */ /* 0x000fea0003800200 */
.L_x_725:
[----:B------:R-:W-:Y:S06]  /*aa30*/  BAR.SYNC.DEFER_BLOCKING 0x0 ;  /* 0x0000000000007b1d */ /* 0x000fec0000010000 */
.L_x_715:
[----:B------:R-:W-:-:S13]  /*aa40*/  ISETP.GT.U32.OR P0, PT, R2, 0xf, P0 ;  /* 0x0000000f0200780c */ /* 0x000fda0000704470 */
[----:B------:R-:W-:Y:S05]  /*aa50*/  @P0 EXIT ;  /* 0x000000000000094d */ /* 0x000fea0003800000 */
[----:B------:R-:W3:Y:S02]  /*aa60*/  LDCU UR4, c[0x0][0x478] ;  /* 0x00008f00ff0477ac */ /* 0x000ee40008000800 */
[----:B---3--:R-:W-:-:S09]  /*aa70*/  UISETP.NE.AND UP0, UPT, UR4, 0x2, UPT ;  /* 0x000000020400788c */ /* 0x008fd2000bf05270 */
[----:B------:R-:W-:Y:S05]  /*aa80*/  BRA.U UP0, `(.L_x_727) ;  /* 0x0000000100e07547 */ /* 0x000fea000b800000 */
[----:B012---:R-:W0:Y:S01]  /*aa90*/  LDC.64 R2, c[0x0][0x470] ;  /* 0x00011c00ff027b82 */ /* 0x007e220000000a00 */
[----:B------:R-:W1:Y:S01]  /*aaa0*/  LDCU.64 UR4, c[0x0][0x380] ;  /* 0x00007000ff0477ac */ /* 0x000e620008000a00 */
[----:B0-----:R-:W2:Y:S01]  /*aab0*/  LDG.E R2, desc[UR36][R2.64] ;  /* 0x0000002402027981 */ /* 0x001ea2000c1e1900 */
[----:B------:R-:W-:-:S05]  /*aac0*/  VIADD R9, R0, UR8 ;  /* 0x0000000800097c36 */ /* 0x000fca0008000000 */
[----:B-1----:R-:W-:-:S04]  /*aad0*/  IADD3 R8, P0, PT, R9, UR4, RZ ;  /* 0x0000000409087c10 */ /* 0x002fc8000ff1e0ff */
[----:B------:R-:W-:Y:S01]  /*aae0*/  LEA.HI.X.SX32 R9, R9, UR5, 0x1, P0 ;  /* 0x0000000509097c11 */ /* 0x000fe200080f0eff */
        /* <DEDUP_REMOVED lines=17> */
[----:B------:R-:W-:Y:S02]  /*ac00*/  PRMT R3, R19, 0x7710, RZ ;  /* 0x0000771013037816 */ /* 0x000fe400000000ff */
[----:B0-----:R-:W-:Y:S01]  /*ac10*/  PRMT R4, R17, 0x8880, RZ ;  /* 0x0000888011047816 */ /* 0x001fe200000000ff */
[----:B------:R-:W0:Y:S01]  /*ac20*/  F2I.S8.NTZ R27, R27 ;  /* 0x0000001b001b7305 */ /* 0x000e220000202100 */
[----:B------:R-:W-:Y:S02]  /*ac30*/  SHF.L.U32 R3, R3, 0x8, RZ ;  /* 0x0000000803037819 */ /* 0x000fe400000006ff */
[----:B------:R-:W-:-:S04]  /*ac40*/  PRMT R4, R4, 0x7710, RZ ;  /* 0x0000771004047816 */ /* 0x000fc800000000ff */
[----:B------:R-:W-:Y:S01]  /*ac50*/  PRMT R4, R5, 0x4210, R4 ;  /* 0x0000421005047816 */ /* 0x000fe20000000004 */
[----:B------:R-:W1:Y:S03]  /*ac60*/  F2I.S8.NTZ R26, R26 ;  /* 0x0000001a001a7305 */ /* 0x000e660000202100 */
[----:B------:R-:W-:Y:S02]  /*ac70*/  LOP3.LUT R13, R4, 0xff00, R3, 0xf8, !PT ;  /* 0x0000ff00040d7812 */ /* 0x000fe400078ef803 */
[----:B--2---:R-:W-:Y:S02]  /*ac80*/  PRMT R4, R25, 0x8880, RZ ;  /* 0x0000888019047816 */ /* 0x004fe400000000ff */
[----:B0-----:R-:W-:Y:S01]  /*ac90*/  PRMT R27, R27, 0x8880, RZ ;  /* 0x000088801b1b7816 */ /* 0x001fe200000000ff */
[----:B------:R-:W0:Y:S01]  /*aca0*/  F2I.S8.NTZ R24, R24 ;  /* 0x0000001800187305 */ /* 0x000e220000202100 */
[----:B------:R-:W-:-:S02]  /*acb0*/  PRMT R4, R4, 0x7710, RZ ;  /* 0x0000771004047816 */ /* 0x000fc400000000ff */
[----:B------:R-:W-:Y:S02]  /*acc0*/  PRMT R0, R27, 0x7710, RZ ;  /* 0x000077101b007816 */ /* 0x000fe400000000ff */
[----:B------:R-:W-:Y:S02]  /*acd0*/  LOP3.LUT R4, R4, 0xff, RZ, 0xc0, !PT ;  /* 0x000000ff04047812 */ /* 0x000fe400078ec0ff */
[----:B-1----:R-:W-:Y:S01]  /*ace0*/  PRMT R3, R26, 0x8880, RZ ;  /* 0x000088801a037816 */ /* 0x002fe200000000ff */
[----:B------:R-:W1:Y:S01]  /*acf0*/  F2I.S8.NTZ R2, R2 ;  /* 0x0000000200027305 */ /* 0x000e620000202100 */
[----:B------:R-:W-:Y:S02]  /*ad00*/  LOP3.LUT R6, R0, 0xff, RZ, 0xc0, !PT ;  /* 0x000000ff00067812 */ /* 0x000fe400078ec0ff */
[----:B------:R-:W-:-:S03]  /*ad10*/  PRMT R3, R3, 0x7710, RZ ;  /* 0x0000771003037816 */ /* 0x000fc600000000ff */
[----:B------:R-:W-:Y:S01]  /*ad20*/  IMAD.WIDE.U32 R6, R6, 0x100, RZ ;  /* 0x0000010006067825 */ /* 0x000fe200078e00ff */
[----:B0-----:R-:W-:Y:S02]  /*ad30*/  PRMT R24, R24, 0x8880, RZ ;  /* 0x0000888018187816 */ /* 0x001fe400000000ff */
[----:B------:R-:W-:Y:S02]  /*ad40*/  LOP3.LUT R5, R3, 0xff, RZ, 0xc0, !PT ;  /* 0x000000ff03057812 */ /* 0x000fe400078ec0ff */
[----:B------:R-:W-:Y:S02]  /*ad50*/  PRMT R0, R24, 0x7710, RZ ;  /* 0x0000771018007816 */ /* 0x000fe400000000ff */
[----:B-1----:R-:W-:Y:S01]  /*ad60*/  PRMT R10, R2, 0x8880, RZ ;  /* 0x00008880020a7816 */ /* 0x002fe200000000ff */
[----:B------:R-:W-:Y:S01]  /*ad70*/  IMAD.WIDE.U32 R2, R4, 0x1000000, RZ ;  /* 0x0100000004027825 */ /* 0x000fe200078e00ff */
[----:B------:R-:W-:Y:S02]  /*ad80*/  LOP3.LUT R13, R13, 0xff, R0, 0xf8, !PT ;  /* 0x000000ff0d0d7812 */ /* 0x000fe400078ef800 */
[----:B------:R-:W-:Y:S01]  /*ad90*/  PRMT R0, R10, 0x7710, RZ ;  /* 0x000077100a007816 */ /* 0x000fe200000000ff */
[----:B------:R-:W-:-:S03]  /*ada0*/  IMAD.WIDE.U32 R4, R5, 0x10000, RZ ;  /* 0x0001000005047825 */ /* 0x000fc600078e00ff */
[----:B------:R-:W-:Y:S02]  /*adb0*/  LOP3.LUT R11, R6, R2, R4, 0xfe, !PT ;  /* 0x00000002060b7212 */ /* 0x000fe400078efe04 */
[----:B------:R-:W-:Y:S02]  /*adc0*/  LOP3.LUT R3, R5, R13, R3, 0xfe, !PT ;  /* 0x0000000d05037212 */ /* 0x000fe400078efe03 */
[----:B------:R-:W-:Y:S02]  /*add0*/  LOP3.LUT R2, R11, 0xff, R0, 0xf8, !PT ;  /* 0x000000ff0b027812 */ /* 0x000fe400078ef800 */
[----:B------:R-:W-:-:S05]  /*ade0*/  LOP3.LUT R3, R3, R7, RZ, 0xfc, !PT ;  /* 0x0000000703037212 */ /* 0x000fca00078efcff */
[----:B------:R-:W-:Y:S01]  /*adf0*/  STG.E.64 desc[UR36][R8.64], R2 ;  /* 0x0000000208007986 */ /* 0x000fe2000c101b24 */
[----:B------:R-:W-:Y:S05]  /*ae00*/  EXIT ;  /* 0x000000000000794d */ /* 0x000fea0003800000 */
.L_x_727:
[----:B012---:R-:W0:Y:S01]  /*ae10*/  LDC.64 R2, c[0x0][0x380] ;  /* 0x0000e000ff027b82 */ /* 0x007e220000000a00 */
[----:B------:R-:W-:Y:S02]  /*ae20*/  IADD3 R5, PT, PT, R0, UR8, RZ ;  /* 0x0000000800057c10 */ /* 0x000fe4000fffe0ff */
        /* <DEDUP_REMOVED lines=10> */
.L_x_590:
[----:B------:R-:W-:Y:S01]  /*aed0*/  MOV R12, 0x10 ;  /* 0x00000010000c7802 */ /* 0x000fe20000000f00 */
[----:B------:R-:W-:Y:S01]  /*aee0*/  IMAD.MOV.U32 R11, RZ, RZ, 0x1f ;  /* 0x0000001fff0b7424 */ /* 0x000fe200078e00ff */
[----:B------:R-:W-:-:S07]  /*aef0*/  MOV R15, 0xffffffff ;  /* 0xffffffff000f7802 */ /* 0x000fce0000000f00 */
[----:B------:R-:W-:Y:S05]  /*af00*/  WARPSYNC.COLLECTIVE R15, `(.L_x_728) ;  /* 0x000000000f087348 */ /* 0x000fea0003c00000 */
[----:B------:R0:W1:Y:S02]  /*af10*/  SHFL.BFLY P6, R14, R13, R12, R11 ;  /* 0x0c00000c0d0e7389 */ /* 0x00006400000c000b */
[----:B01----:R-:W-:Y:S05]  /*af20*/  ENDCOLLECTIVE ;  /* 0x000000000000791b */ /* 0x003fea0003800000 */
.L_x_728:
[----:B------:R-:W-:Y:S02]  /*af30*/  IMAD.MOV.U32 R12, RZ, RZ, 0x8 ;  /* 0x00000008ff0c7424 */ /* 0x000fe400078e00ff */
[----:B------:R-:W-:-:S05]  /*af40*/  FADD.FTZ R4, R13, R14 ;  /* 0x0000000e0d047221 */ /* 0x000fca0000010000 */
[----:B------:R-:W-:-:S07]  /*af50*/  MOV R13, R4 ;  /* 0x00000004000d7202 */ /* 0x000fce0000000f00 */
[----:B------:R-:W-:Y:S05]  /*af60*/  WARPSYNC.COLLECTIVE R15, `(.L_x_729) ;  /* 0x000000000f087348 */ /* 0x000fea0003c00000 */
[----:B------:R0:W1:Y:S02]  /*af70*/  SHFL.BFLY P6, R14, R13, R12, R11 ;  /* 0x0c00000c0d0e7389 */ /* 0x00006400000c000b */
[----:B01----:R-:W-:Y:S05]  /*af80*/  ENDCOLLECTIVE ;  /* 0x000000000000791b */ /* 0x003fea0003800000 */
.L_x_729:
[----:B------:R-:W-:Y:S01]  /*af90*/  MOV R12, 0x4 ;  /* 0x00000004000c7802 */ /* 0x000fe20000000f00 */
[----:B------:R-:W-:-:S05]  /*afa0*/  FADD.FTZ R5, R4, R14 ;  /* 0x0000000e04057221 */ /* 0x000fca0000010000 */
[----:B------:R-:W-:-:S07]  /*afb0*/  MOV R13, R5 ;  /* 0x00000005000d7202 */ /* 0x000fce0000000f00 */
[----:B------:R-:W-:Y:S05]  /*afc0*/  WARPSYNC.COLLECTIVE R15, `(.L_x_730) ;  /* 0x000000000f087348 */ /* 0x000fea0003c00000 */
[----:B------:R0:W1:Y:S02]  /*afd0*/  SHFL.BFLY P6, R14, R13, R12, R11 ;  /* 0x0c00000c0d0e7389 */ /* 0x00006400000c000b */
[----:B01----:R-:W-:Y:S05]  /*afe0*/  ENDCOLLECTIVE ;  /* 0x000000000000791b */ /* 0x003fea0003800000 */
.L_x_730:
[----:B------:R-:W-:Y:S01]  /*aff0*/  MOV R12, 0x2 ;  /* 0x00000002000c7802 */ /* 0x000fe20000000f00 */
[----:B------:R-:W-:-:S04]  /*b000*/  FADD.FTZ R6, R5, R14 ;  /* 0x0000000e05067221 */ /* 0x000fc80000010000 */
[----:B------:R-:W-:-:S07]  /*b010*/  IMAD.MOV.U32 R13, RZ, RZ, R6 ;  /* 0x000000ffff0d7224 */ /* 0x000fce00078e0006 */
[----:B------:R-:W-:Y:S05]  /*b020*/  WARPSYNC.COLLECTIVE R15, `(.L_x_731) ;  /* 0x000000000f087348 */ /* 0x000fea0003c00000 */
[----:B------:R0:W1:Y:S02]  /*b030*/  SHFL.BFLY P6, R14, R13, R12, R11 ;  /* 0x0c00000c0d0e7389 */ /* 0x00006400000c000b */
[----:B01----:R-:W-:Y:S05]  /*b040*/  ENDCOLLECTIVE ;  /* 0x000000000000791b */ /* 0x003fea0003800000 */
.L_x_731:
[----:B------:R-:W-:Y:S02]  /*b050*/  IMAD.MOV.U32 R12, RZ, RZ, 0x1 ;  /* 0x00000001ff0c7424 */ /* 0x000fe400078e00ff */
[----:B------:R-:W-:-:S05]  /*b060*/  FADD.FTZ R7, R6, R14 ;  /* 0x0000000e06077221 */ /* 0x000fca0000010000 */
[----:B------:R-:W-:-:S07]  /*b070*/  MOV R13, R7 ;  /* 0x00000007000d7202 */ /* 0x000fce0000000f00 */
[----:B------:R-:W-:Y:S05]  /*b080*/  WARPSYNC.COLLECTIVE R15, `(.L_x_732) ;  /* 0x000000000f087348 */ /* 0x000fea0003c00000 */
[----:B------:R0:W1:Y:S02]  /*b090*/  SHFL.BFLY P6, R14, R13, R12, R11 ;  /* 0x0c00000c0d0e7389 */ /* 0x00006400000c000b */
[----:B01----:R-:W-:Y:S05]  /*b0a0*/  ENDCOLLECTIVE ;  /* 0x000000000000791b */ /* 0x003fea0003800000 */
.L_x_732:
[----:B------:R-:W-:Y:S05]  /*b0b0*/  BRA `(.L_x_733) ;  /* 0xffffff7000587947 */ /* 0x000fea000383ffff */
.L_x_658:
[----:B------:R-:W-:Y:S01]  /*b0c0*/  BSSY B1, `(.L_x_734) ;  /* 0x0000007000017945 */ /* 0x000fe20003800000 */
[----:B------:R-:W-:Y:S01]  /*b0d0*/  MOV R12, 0x1 ;  /* 0x00000001000c7802 */ /* 0x000fe20000000f00 */
[----:B------:R-:W-:Y:S01]  /*b0e0*/  IMAD.MOV.U32 R15, RZ, RZ, -0x1 ;  /* 0xffffffffff0f7424 */ /* 0x000fe200078e00ff */
[----:B------:R-:W-:-:S07]  /*b0f0*/  MOV R11, 0x1f ;  /* 0x0000001f000b7802 */ /* 0x000fce0000000f00 */
[----:B------:R-:W-:Y:S05]  /*b100*/  WARPSYNC.COLLECTIVE R15, `(.L_x_735) ;  /* 0x000000000f087348 */ /* 0x000fea0003c00000 */
[----:B------:R0:W1:Y:S02]  /*b110*/  SHFL.BFLY P6, R14, R13, R12, R11 ;  /* 0x0c00000c0d0e7389 */ /* 0x00006400000c000b */
[----:B01----:R-:W-:Y:S05]  /*b120*/  ENDCOLLECTIVE ;  /* 0x000000000000791b */ /* 0x003fea0003800000 */
.L_x_735:
[----:B------:R-:W-:Y:S05]  /*b130*/  BSYNC B1 ;  /* 0x0000000000017941 */ /* 0x000fea0003800000 */
.L_x_734:
[----:B------:R-:W-:Y:S05]  /*b140*/  BRA `(.L_x_736) ;  /* 0xffffffa800047947 */ /* 0x000fea000383ffff */
.L_x_662:
[----:B------:R-:W-:Y:S01]  /*b150*/  HFMA2 R12, -RZ, RZ, 0, 9.5367431640625e-07 ;  /* 0x00000010ff0c7431 */ /* 0x000fe200000001ff */
[----:B------:R-:W-:Y:S01]  /*b160*/  BSSY B0, `(.L_x_737) ;  /* 0x0000007000007945 */ /* 0x000fe20003800000 */
[----:B------:R-:W-:Y:S01]  /*b170*/  MOV R13, R0 ;  /* 0x00000000000d7202 */ /* 0x000fe20000000f00 */
[----:B------:R-:W-:Y:S01]  /*b180*/  IMAD.MOV.U32 R11, RZ, RZ, 0x1f ;  /* 0x0000001fff0b7424 */ /* 0x000fe200078e00ff */
[----:B------:R-:W-:-:S07]  /*b190*/  MOV R15, 0xffffffff ;  /* 0xffffffff000f7802 */ /* 0x000fce0000000f00 */
[----:B-1-34-:R-:W-:Y:S05]  /*b1a0*/  WARPSYNC.COLLECTIVE R15, `(.L_x_738) ;  /* 0x000000000f087348 */ /* 0x01afea0003c00000 */
[----:B------:R0:W2:Y:S02]  /*b1b0*/  SHFL.BFLY P6, R14, R13, R12, R11 ;  /* 0x0c00000c0d0e7389 */ /* 0x0000a400000c000b */
[----:B01234-:R-:W-:Y:S05]  /*b1c0*/  ENDCOLLECTIVE ;  /* 0x000000000000791b */ /* 0x01ffea0003800000 */
.L_x_738:
[----:B------:R-:W-:Y:S05]  /*b1d0*/  BSYNC B0 ;  /* 0x0000000000007941 */ /* 0x000fea0003800000 */
.L_x_737:
[----:B------:R-:W-:Y:S01]  /*b1e0*/  HFMA2 R12, -RZ, RZ, 0, 4.76837158203125e-07 ;  /* 0x00000008ff0c7431 */ /* 0x000fe200000001ff */
[----:B------:R-:W-:Y:S01]  /*b1f0*/  FMNMX.FTZ R13, R14, R0, !PT ;  /* 0x000000000e0d7209 */ /* 0x000fe20007810000 */
[----:B------:R-:W-:Y:S01]  /*b200*/  IMAD.MOV.U32 R11, RZ, RZ, 0x1f ;  /* 0x0000001fff0b7424 */ /* 0x000fe200078e00ff */
[----:B------:R-:W-:-:S07]  /*b210*/  MOV R15, 0xffffffff ;  /* 0xffffffff000f7802 */ /* 0x000fce0000000f00 */
[----:B------:R-:W-:Y:S05]  /*b220*/  WARPSYNC.COLLECTIVE R15, `(.L_x_739) ;  /* 0x000000000f087348 */ /* 0x000fea0003c00000 */
[----:B------:R0:W1:Y:S02]  /*b230*/  SHFL.BFLY P6, R14, R13, R12, R11 ;  /* 0x0c00000c0d0e7389 */ /* 0x00006400000c000b */
[----:B01----:R-:W-:Y:S05]  /*b240*/  ENDCOLLECTIVE ;  /* 0x000000000000791b */ /* 0x003fea0003800000 */
.L_x_739:
[----:B------:R-:W-:Y:S01]  /*b250*/  IMAD.MOV.U32 R12, RZ, RZ, 0x4 ;  /* 0x00000004ff0c7424 */ /* 0x000fe200078e00ff */
[----:B------:R-:W-:-:S04]  /*b260*/  FMNMX.FTZ R4, R13, R14, !PT ;  /* 0x0000000e0d047209 */ /* 0x000fc80007810000 */
[----:B------:R-:W-:-:S07]  /*b270*/  MOV R13, R4 ;  /* 0x00000004000d7202 */ /* 0x000fce0000000f00 */
[----:B------:R-:W-:Y:S05]  /*b280*/  WARPSYNC.COLLECTIVE R15, `(.L_x_740) ;  /* 0x000000000f087348 */ /* 0x000fea0003c00000 */
[----:B------:R0:W1:Y:S02]  /*b290*/  SHFL.BFLY P6, R14, R13, R12, R11 ;  /* 0x0c00000c0d0e7389 */ /* 0x00006400000c000b */
[----:B01----:R-:W-:Y:S05]  /*b2a0*/  ENDCOLLECTIVE ;  /* 0x000000000000791b */ /* 0x003fea0003800000 */
.L_x_740:
[----:B------:R-:W-:Y:S01]  /*b2b0*/  HFMA2 R12, -RZ, RZ, 0, 1.1920928955078125e-07 ;  /* 0x00000002ff0c7431 */ /* 0x000fe200000001ff */
[----:B------:R-:W-:-:S04]  /*b2c0*/  FMNMX.FTZ R5, R4, R14, !PT ;  /* 0x0000000e04057209 */ /* 0x000fc80007810000 */
[----:B------:R-:W-:-:S07]  /*b2d0*/  MOV R13, R5 ;  /* 0x00000005000d7202 */ /* 0x000fce0000000f00 */
[----:B------:R-:W-:Y:S05]  /*b2e0*/  WARPSYNC.COLLECTIVE R15, `(.L_x_741) ;  /* 0x000000000f087348 */ /* 0x000fea0003c00000 */
[----:B------:R0:W1:Y:S02]  /*b2f0*/  SHFL.BFLY P6, R14, R13, R12, R11 ;  /* 0x0c00000c0d0e7389 */ /* 0x00006400000c000b */
[----:B01----:R-:W-:Y:S05]  /*b300*/  ENDCOLLECTIVE ;  /* 0x000000000000791b */ /* 0x003fea0003800000 */
.L_x_741:
[----:B------:R-:W-:Y:S05]  /*b310*/  BRA `(.L_x_742) ;  /* 0xffffffa8007c7947 */ /* 0x000fea000383ffff */
.L_x_743:
        /* <DEDUP_REMOVED lines=14> */
.L_x_4057:


//--------------------- .text._ZN4mmha33masked_multihead_attention_kernelItLi96ELi128ELi4ELi16ELi64ELb1ELb0EEEv26Multihead_attention_paramsIT_XT5_EE --------------------------
	.section	.text._ZN4mmha33masked_multihead_attention_kernelItLi96ELi128ELi4ELi16ELi64ELb1ELb0EEEv26Multihead_attention_paramsIT_XT5_EE,"ax",@progbits
	.align	128
        .global         _ZN4mmha33masked_multihead_attention_kernelItLi96ELi128ELi4ELi16ELi64ELb1ELb0EEEv26Multihead_attention_paramsIT_XT5_EE
        .type           _ZN4mmha33masked_multihead_attention_kernelItLi96ELi128ELi4ELi16ELi64ELb1ELb0EEEv26Multihead_attention_paramsIT_XT5_EE,@function
        .size           _ZN4mmha33masked_multihead_attention_kernelItLi96ELi128ELi4ELi16ELi64ELb1ELb0EEEv26Multihead_attention_paramsIT_XT5_EE,(.L_x_4058 - _ZN4mmha33masked_multihead_attention_kernelItLi96ELi128ELi4ELi16ELi64ELb1ELb0EEEv26Multihead_attention_paramsIT_XT5_EE)
        .other          _ZN4mmha33masked_multihead_attention_kernelItLi96ELi128ELi4ELi16ELi64ELb1ELb0EEEv26Multihead_attention_paramsIT_XT5_EE,@"STO_CUDA_ENTRY STV_DEFAULT"
_ZN4mmha33masked_multihead_attention_kernelItLi96ELi128ELi4ELi16ELi64ELb1ELb0EEEv26Multihead_attention_paramsIT_XT5_EE:
.text._ZN4mmha33masked_multihead_attention_kernelItLi96ELi128ELi4ELi16ELi64ELb1ELb0EEEv26Multihead_attention_paramsIT_XT5_EE:
        /* <DEDUP_REMOVED lines=14> */
.L_x_744:
        /* <DEDUP_REMOVED lines=48> */
[----:B------:R-:W-:Y:S01]  /*03e0*/  ISETP.NE.AND.EX P0, PT, R5, RZ, PT, P0 ;  /* 0x000000ff0500720c */ /* 0x000fe20003f05300 */
[----:B-1----:R-:W-:-:S06]  /*03f0*/  VIADD R4, R0, 0xffffffe ;  /* 0x0ffffffe00047836 */ /* 0x002fcc0000000000 */
[----:B------:R1:W2:Y:S01]  /*0400*/  F2I.FTZ.U32.TRUNC.NTZ R5, R4 ;  /* 0x0000000400057305 */ /* 0x0002a2000021f000 */
[----:B------:R-:W-:Y:S01]  /*0410*/  ISETP.EQ.AND P4, PT, RZ, UR9, P0 ;  /* 0x00000009ff007c0c */ /* 0x000fe20008782270 */
[----:B-1----:R-:W-:Y:S01]  /*0420*/  IMAD.MOV.U32 R4, RZ, RZ, RZ ;  /* 0x000000ffff047224 */ /* 0x002fe200078e00ff */
[----:B--2---:R-:W-:-:S11]  /*0430*/  IADD3 R7, PT, PT, RZ, -R5, RZ ;  /* 0x80000005ff077210 */ /* 0x004fd60007ffe0ff */
[----:B------:R-:W-:Y:S01]  /*0440*/  VOTEU.ANY UP2, P4 ;  /* 0x0000000000ff7886 */ /* 0x000fe20002040100 */
[----:B------:R-:W-:-:S04]  /*0450*/  IMAD R7, R7, R6, RZ ;  /* 0x0000000607077224 */ /* 0x000fc800078e02ff */
[----:B------:R-:W1:Y:S01]  /*0460*/  @UP2 LDCU.64 UR4, c[0x0][0x460] ;  /* 0x00008c00ff0427ac */ /* 0x000e620008000a00 */
[----:B------:R-:W-:Y:S01]  /*0470*/  IMAD.HI.U32 R5, R5, R7, R4 ;  /* 0x0000000705057227 */ /* 0x000fe200078e0004 */
[----:B------:R-:W-:Y:S01]  /*0480*/  PLOP3.LUT P0, PT, PT, PT, UP2, 0x80, 0x8 ;  /* 0x000000000008781c */ /* 0x000fe20003f0f028 */
[----:B-1----:R-:W-:Y:S01]  /*0490*/  @UP2 UIMAD.WIDE UR4, UR41, 0x4, UR4 ;  /* 0x00000004290428a5 */ /* 0x002fe2000f8e0204 */
        /* <DEDUP_REMOVED lines=9> */
[----:B------:R-:W1:Y:S04]  /*0530*/  LDCU UR4, c[0x0][0x3e8] ;  /* 0x00007d00ff0477ac */ /* 0x000e680008000800 */
[----:B------:R2:W5:Y:S06]  /*0540*/  @P0 LDG.E R3, desc[UR36][R2.64] ;  /* 0x0000002402030981 */ /* 0x00056c000c1e1900 */
[----:B------:R-:W-:Y:S01]  /*0550*/  ISETP.GT.U32.AND P0, PT, R6, UR40, PT ;  /* 0x0000002806007c0c */ /* 0x000fe2000bf04070 */
[----:B--2---:R-:W2:-:S12]  /*0560*/  S2R R2, SR_TID.X ;  /* 0x0000000000027919 */ /* 0x004e980000002100 */
[----:B------:R-:W-:-:S04]  /*0570*/  @!P0 IADD3 R0, PT, PT, -R6, UR40, RZ ;  /* 0x0000002806008c10 */ /* 0x000fc8000fffe1ff */
[----:B------:R-:W-:-:S13]  /*0580*/  @!P0 R2UR UR40, R0 ;  /* 0x00000000002882ca */ /* 0x000fda00000e0000 */
[----:B------:R-:W-:Y:S01]  /*0590*/  ISETP.GT.U32.AND P0, PT, R6, UR40, PT ;  /* 0x0000002806007c0c */ /* 0x000fe2000bf04070 */
[----:B-1----:R-:W-:Y:S02]  /*05a0*/  UISETP.NE.AND UP1, UPT, UR4, URZ, UPT ;  /* 0x000000ff0400728c */ /* 0x002fe4000bf25270 */
[----:B------:R-:W-:Y:S02]  /*05b0*/  UP2UR UR43, UPR, URZ, 0x4 ;  /* 0x00000004ff2b7883 */ /* 0x000fe40008000000 */
[----:B------:R-:W-:Y:S01]  /*05c0*/  UISETP.GE.AND UP2, UPT, UR44, URZ, UPT ;  /* 0x000000ff2c00728c */ /* 0x000fe2000bf46270 */
[----:B--2---:R-:W-:-:S07]  /*05d0*/  ISETP.GT.U32.AND P3, PT, R2, 0x17, PT ;  /* 0x000000170200780c */ /* 0x004fce0003f64070 */
        /* <DEDUP_REMOVED lines=38> */
.L_x_746:
[----:B------:R-:W-:Y:S05]  /*0840*/  BSYNC.RECONVERGENT B0 ;  /* 0x0000000000007941 */ /* 0x000fea0003800200 */
.L_x_745:
        /* <DEDUP_REMOVED lines=10> */
[----:B------:R-:W-:Y:S01]  /*08f0*/  CS2R R18, SRZ ;  /* 0x0000000000127805 */ /* 0x000fe2000001ff00 */
[----:B------:R-:W4:Y:S02]  /*0900*/  LDC R20, c[0x0][0x400] ;  /* 0x00010000ff147b82 */ /* 0x000f240000000800 */
[----:B------:R-:W-:Y:S01]  /*0910*/  VOTEU.ANY UP0, P0 ;  /* 0x0000000000ff7886 */ /* 0x000fe20000000100 */
[----:B------:R-:W-:Y:S01]  /*0920*/  PLOP3.LUT P0, PT, PT, PT, UP1, 0x40, 0x4 ;  /* 0x000000000004781c */ /* 0x000fe20003f0e818 */
[----:B------:R-:W-:Y:S01]  /*0930*/  UISETP.NE.AND.EX UP0, UPT, UR8, URZ, UPT, UP0 ;  /* 0x000000ff0800728c */ /* 0x000fe2000bf05300 */
[----:B------:R-:W-:Y:S01]  /*0940*/  @!P3 IMAD R0, R12, UR42, R25 ;  /* 0x0000002a0c00bc24 */ /* 0x000fe2000f8e0219 */
[----:B-1----:R-:W-:-:S02]  /*0950*/  ISETP.NE.U32.AND P2, PT, RZ, UR10, PT ;  /* 0x0000000aff007c0c */ /* 0x002fc4000bf45070 */
[C---:B------:R-:W-:Y:S02]  /*0960*/  ISETP.GT.U32.OR P0, PT, R2.reuse, 0x1f, P0 ;  /* 0x0000001f0200780c */ /* 0x040fe40000704470 */
[----:B------:R-:W-:Y:S02]  /*0970*/  ISETP.NE.AND.EX P2, PT, RZ, UR11, PT, P2 ;  /* 0x0000000bff007c0c */ /* 0x000fe4000bf45320 */
[----:B---3--:R-:W-:Y:S02]  /*0980*/  ISETP.NE.U32.AND P1, PT, RZ, UR4, PT ;  /* 0x00000004ff007c0c */ /* 0x008fe4000bf25070 */
[----:B------:R-:W-:Y:S02]  /*0990*/  ISETP.GT.U32.OR P2, PT, R2, 0x17, !P2 ;  /* 0x000000170200780c */ /* 0x000fe40005744470 */
[----:B------:R-:W-:Y:S01]  /*09a0*/  ISETP.NE.AND.EX P1, PT, RZ, UR5, PT, P1 ;  /* 0x00000005ff007c0c */ /* 0x000fe2000bf25310 */
[----:B------:R-:W1:Y:S01]  /*09b0*/  @UP0 LDCU.64 UR4, c[0x0][0x418] ;  /* 0x00008300ff0407ac */ /* 0x000e620008000a00 */
[----:B------:R-:W-:-:S02]  /*09c0*/  ISETP.NE.OR P2, PT, RZ, UR9, P2 ;  /* 0x00000009ff007c0c */ /* 0x000fc40009745670 */
[----:B------:R-:W-:Y:S01]  /*09d0*/  ISETP.GT.U32.OR P1, PT, R2, 0x17, !P1 ;  /* 0x000000170200780c */ /* 0x000fe20004f24470 */
[----:B------:R-:W3:Y:S01]  /*09e0*/  @!P0 LDC.64 R10, c[0x0][0x450] ;  /* 0x00011400ff0a8b82 */ /* 0x000ee20000000a00 */
[----:B-----5:R-:W-:Y:S01]  /*09f0*/  @P4 R2UR UR38, R3 ;  /* 0x00000000032642ca */ /* 0x020fe200000e0000 */
[----:B------:R-:W-:Y:S01]  /*0a00*/  VOTEU.ALL UP1, P0 ;  /* 0x0000000000ff7886 */ /* 0x000fe20000020000 */
[----:B------:R-:W-:Y:S01]  /*0a10*/  @!P3 IMAD R3, R27, R12, UR44 ;  /* 0x0000002c1b03be24 */ /* 0x000fe2000f8e020c */
[----:B------:R-:W-:Y:S01]  /*0a20*/  PLOP3.LUT P4, PT, PT, PT, UP0, 0x80, 0x8 ;  /* 0x000000000008781c */ /* 0x000fe20003f8f008 */
[----:B------:R-:W-:-:S03]  /*0a30*/  IMAD.U32 R12, RZ, RZ, UR46 ;  /* 0x0000002eff0c7e24 */ /* 0x000fc6000f8e00ff */
[----:B------:R-:W-:Y:S01]  /*0a40*/  @!P3 LEA R15, R3, R0, 0x3 ;  /* 0x00000000030fb211 */ /* 0x000fe200078e18ff */
[----:B------:R-:W-:Y:S01]  /*0a50*/  IMAD R3, R12, 0x60, R17 ;  /* 0x000000600c037824 */ /* 0x000fe200078e0211 */
[----:B------:R-:W4:Y:S01]  /*0a60*/  @!P2 LDC.64 R8, c[0x0][0x3a0] ;  /* 0x0000e800ff08ab82 */ /* 0x000f220000000a00 */
[----:B------:R-:W-:Y:S02]  /*0a70*/  CS2R R22, SRZ ;  /* 0x0000000000167805 */ /* 0x000fe4000001ff00 */
[----:B--2---:R-:W-:Y:S01]  /*0a80*/  @!P3 IMAD.WIDE R4, R15, 0x2, R4 ;  /* 0x000000020f04b825 */ /* 0x004fe200078e0204 */
[----:B------:R-:W-:Y:S02]  /*0a90*/  @!UP1 UIMAD UR6, UR38, UR6, URZ ;  /* 0x00000006260692a4 */ /* 0x000fe4000f8e02ff */
[----:B-1----:R-:W-:Y:S02]  /*0aa0*/  @UP0 UIMAD.WIDE.U32 UR4, UR7, 0x4, UR4 ;  /* 0x00000004070408a5 */ /* 0x002fe4000f8e0004 */
[----:B0-----:R-:W0:Y:S01]  /*0ab0*/  @!P1 LDC.64 R6, c[0x0][0x390] ;  /* 0x0000e400ff069b82 */ /* 0x001e220000000a00 */
[----:B------:R-:W2:Y:S01]  /*0ac0*/  @!P3 LDG.E.64 R22, desc[UR36][R4.64] ;  /* 0x000000240416b981 */ /* 0x000ea2000c1e1b00 */
[----:B------:R-:W-:Y:S01]  /*0ad0*/  IMAD.U32 R0, RZ, RZ, UR6 ;  /* 0x00000006ff007e24 */ /* 0x000fe2000f8e00ff */
[----:B------:R-:W-:-:S02]  /*0ae0*/  CS2R R14, SRZ ;  /* 0x00000000000e7805 */ /* 0x000fc4000001ff00 */
[----:B------:R-:W-:Y:S01]  /*0af0*/  MOV R12, UR4 ;  /* 0x00000004000c7c02 */ /* 0x000fe20008000f00 */
[----:B------:R-:W-:Y:S02]  /*0b00*/  IMAD.U32 R13, RZ, RZ, UR5 ;  /* 0x00000005ff0d7e24 */ /* 0x000fe4000f8e00ff */
[----:B------:R-:W-:Y:S01]  /*0b10*/  @!P0 IMAD R21, R0, 0x60, R3 ;  /* 0x0000006000158824 */ /* 0x000fe200078e0203 */
[----:B------:R-:W1:Y:S02]  /*0b20*/  LDCU.U8 UR4, c[0x0][0x404] ;  /* 0x00008080ff0477ac */ /* 0x000e640008000000 */
[----:B------:R-:W2:Y:S01]  /*0b30*/  @P4 LDG.E R12, desc[UR36][R12.64] ;  /* 0x000000240c0c4981 */ /* 0x000ea2000c1e1900 */
[----:B----4-:R-:W-:-:S05]  /*0b40*/  @!P2 IMAD.WIDE.U32 R8, R3, 0x2, R8 ;  /* 0x000000020308a825 */ /* 0x010fca00078e0008 */
[----:B------:R-:W4:Y:S01]  /*0b50*/  @!P2 LDG.E.64 R18, desc[UR36][R8.64] ;  /* 0x000000240812a981 */ /* 0x000f22000c1e1b00 */
[----:B---3--:R-:W-:-:S04]  /*0b60*/  @!P0 IMAD.WIDE R10, R21, 0x2, R10 ;  /* 0x00000002150a8825 */ /* 0x008fc800078e020a */
[----:B0-----:R-:W-:Y:S02]  /*0b70*/  @!P1 IMAD.WIDE.U32 R6, R3, 0x2, R6 ;  /* 0x0000000203069825 */ /* 0x001fe400078e0006 */
[----:B------:R-:W3:Y:S04]  /*0b80*/  @!P0 LDG.E.64 R10, desc[UR36][R10.64] ;  /* 0x000000240a0a8981 */ /* 0x000ee8000c1e1b00 */
[----:B------:R-:W3:Y:S01]  /*0b90*/  @!P1 LDG.E.64 R14, desc[UR36][R6.64] ;  /* 0x00000024060e9981 */ /* 0x000ee2000c1e1b00 */
[----:B------:R-:W-:Y:S02]  /*0ba0*/  ISETP.NE.AND P2, PT, RZ, UR9, PT ;  /* 0x00000009ff007c0c */ /* 0x000fe4000bf45270 */
[----:B-1----:R-:W-:-:S04]  /*0bb0*/  ISETP.NE.AND P1, PT, RZ, UR4, PT ;  /* 0x00000004ff007c0c */ /* 0x002fc8000bf25270 */
[----:B------:R-:W-:Y:S01]  /*0bc0*/  ISETP.LT.OR P1, PT, R20, 0x1, P1 ;  /* 0x000000011400780c */ /* 0x000fe20000f21670 */
[----:B------:R-:W-:Y:S01]  /*0bd0*/  UMOV UR39, URZ ;  /* 0x000000ff00277c82 */ /* 0x000fe20008000000 */
[----:B------:R-:W-:Y:S01]  /*0be0*/  BSSY.RECONVERGENT B6, `(.L_x_747) ;  /* 0x0000138000067945 */ /* 0x000fe20003800200 */
[----:B--2---:R-:W-:-:S04]  /*0bf0*/  @P4 R2UR UR39, R12 ;  /* 0x000000000c2742ca */ /* 0x004fc800000e0000 */
[----:B----4-:R-:W-:Y:S02]  /*0c00*/  @!P2 HFMA2 R22, R22, 1, 1, R18 ;  /* 0x3c003c001616a831 */ /* 0x010fe40000000012 */
[----:B------:R-:W-:-:S04]  /*0c10*/  @!P2 HADD2 R23, R23, R19 ;  /* 0x000000131717a230 */ /* 0x000fc80000000000 */
[----:B---3--:R-:W-:Y:S02]  /*0c20*/  @!P0 HFMA2 R23, R23, R11, -RZ ;  /* 0x0000000b17178231 */ /* 0x008fe400001000ff */
        /* <DEDUP_REMOVED lines=8> */
[----:B------:R-:W-:Y:S01]  /*0cb0*/  UIADD3 UR4, UPT, UPT, -UR39, UR9, URZ ;  /* 0x0000000927047290 */ /* 0x000fe2000fffe1ff */
[----:B------:R-:W-:Y:S01]  /*0cc0*/  IADD3 R0, PT, PT, R17, 0x2, RZ ;  /* 0x0000000211007810 */ /* 0x000fe20007ffe0ff */
        /* <DEDUP_REMOVED lines=47> */
.L_x_749:
[----:B------:R-:W-:-:S13]  /*0fc0*/  ISETP.GE.AND P0, PT, R17, R20, PT ;  /* 0x000000141100720c */ /* 0x000fda0003f06270 */
[----:B------:R-:W-:Y:S05]  /*0fd0*/  @P0 BRA `(.L_x_750) ;  /* 0x0000000c00e00947 */ /* 0x000fea0003800000 */
[----:B------:R-:W-:Y:S01]  /*0fe0*/  I2FP.F32.U32 R20, R20 ;  /* 0x0000001400147245 */ /* 0x000fe20000201000 */
[----:B------:R-:W-:Y:S01]  /*0ff0*/  VIADD R0, R17, 0x2 ;  /* 0x0000000211007836 */ /* 0x000fe20000000000 */
[----:B------:R-:W-:Y:S01]  /*1000*/  UIADD3 UR4, UPT, UPT, -UR39, UR9, URZ ;  /* 0x0000000927047290 */ /* 0x000fe2000fffe1ff */
[--C-:B------:R-:W-:Y:S01]  /*1010*/  HADD2.F32 R7, -RZ, R29.reuse.H1_H1 ;  /* 0x3000001dff077230 */ /* 0x100fe20000004100 */
[----:B------:R-:W0:Y:S01]  /*1020*/  MUFU.RCP R3, R20 ;  /* 0x0000001400037308 */ /* 0x000e220000001000 */
[----:B------:R-:W-:Y:S01]  /*1030*/  HADD2.F32 R29, -RZ, R29.H0_H0 ;  /* 0x2000001dff1d7230 */ /* 0x000fe20000004100 */
[----:B------:R-:W-:-:S05]  /*1040*/  I2FP.F32.U32 R0, R0 ;  /* 0x0000000000007245 */ /* 0x000fca0000201000 */
[----:B0-----:R-:W-:Y:S01]  /*1050*/  FMUL.FTZ R4, R0, R3 ;  /* 0x0000000300047220 */ /* 0x001fe20000410000 */
[----:B------:R-:W-:-:S03]  /*1060*/  I2FP.F32.U32 R0, R17 ;  /* 0x0000001100007245 */ /* 0x000fc60000201000 */
[----:B------:R-:W-:Y:S02]  /*1070*/  FMUL.FTZ R4, R4, 13.28771209716796875 ;  /* 0x41549a7804047820 */ /* 0x000fe40000410000 */
[----:B------:R-:W-:Y:S02]  /*1080*/  FMUL.FTZ R0, R0, R3 ;  /* 0x0000000300007220 */ /* 0x000fe40000410000 */
[----:B------:R-:W0:Y:S02]  /*1090*/  MUFU.EX2 R5, -R4 ;  /* 0x8000000400057308 */ /* 0x000e240000000800 */
[----:B------:R-:W-:Y:S01]  /*10a0*/  FMUL.FTZ R3, R0, 13.28771209716796875 ;  /* 0x41549a7800037820 */ /* 0x000fe20000410000 */
[----:B------:R-:W-:-:S05]  /*10b0*/  I2FP.F32.S32 R0, UR4 ;  /* 0x0000000400007c45 */ /* 0x000fca0008201400 */
        /* <DEDUP_REMOVED lines=22> */
.L_x_748:
        /* <DEDUP_REMOVED lines=13> */
[----:B0-----:R-:W-:Y:S02]  /*12f0*/  IMAD.MOV.U32 R4, RZ, RZ, RZ ;  /* 0x000000ffff047224 */ /* 0x001fe400078e00ff */
[----:B-1----:R-:W-:-:S04]  /*1300*/  IMAD.MOV R6, RZ, RZ, -R5 ;  /* 0x000000ffff067224 */ /* 0x002fc800078e0a05 */
[----:B------:R-:W-:Y:S01]  /*1310*/  IMAD R7, R6, R3, RZ ;  /* 0x0000000306077224 */ /* 0x000fe200078e02ff */
[----:B------:R-:W-:-:S03]  /*1320*/  MOV R6, R8 ;  /* 0x0000000800067202 */ /* 0x000fc60000000f00 */
        /* <DEDUP_REMOVED lines=36> */
.L_x_751:
        /* <DEDUP_REMOVED lines=15> */
.L_x_752:
        /* <DEDUP_REMOVED lines=81> */
.L_x_758:
[----:B------:R-:W-:Y:S05]  /*1b70*/  BSYNC.RECONVERGENT B2 ;  /* 0x0000000000027941 */ /* 0x000fea0003800200 */
.L_x_757:
[C-C-:B------:R-:W-:Y:S02]  /*1b80*/  PRMT R6, R22.reuse, 0x5410, R23.reuse ;  /* 0x0000541016067816 */ /* 0x140fe40000000017 */
[----:B------:R-:W-:-:S03]  /*1b90*/  PRMT R7, R22, 0x7632, R23 ;  /* 0x0000763216077816 */ /* 0x000fc60000000017 */
[----:B------:R0:W-:Y:S04]  /*1ba0*/  STS [R21], R6 ;  /* 0x0000000615007388 */ /* 0x0001e80000000800 */
[----:B------:R0:W-:Y:S01]  /*1bb0*/  STS [R20], R7 ;  /* 0x0000000714007388 */ /* 0x0001e20000000800 */
[----:B------:R-:W-:Y:S05]  /*1bc0*/  BRA `(.L_x_759) ;  /* 0x00000000009c7947 */ /* 0x000fea0003800000 */
.L_x_756:
        /* <DEDUP_REMOVED lines=39> */
.L_x_759:
[----:B------:R-:W-:Y:S05]  /*1e40*/  BSYNC.RECONVERGENT B1 ;  /* 0x0000000000017941 */ /* 0x000fea0003800200 */
.L_x_755:
[C-C-:B0-----:R-:W-:Y:S02]  /*1e50*/  PRMT R6, R28.reuse, 0x5410, R29.reuse ;  /* 0x000054101c067816 */ /* 0x141fe4000000001d */
[----:B------:R-:W-:-:S03]  /*1e60*/  PRMT R7, R28, 0x7632, R29 ;  /* 0x000076321c077816 */ /* 0x000fc6000000001d */
[----:B------:R0:W-:Y:S04]  /*1e70*/  STS [R5], R6 ;  /* 0x0000000605007388 */ /* 0x0001e80000000800 */
[----:B------:R0:W-:Y:S02]  /*1e80*/  STS [R4], R7 ;  /* 0x0000000704007388 */ /* 0x0001e40000000800 */
.L_x_754:
[----:B------:R-:W-:Y:S05]  /*1e90*/  BSYNC.RECONVERGENT B0 ;  /* 0x0000000000007941 */ /* 0x000fea0003800200 */
.L_x_753:
        /* <DEDUP_REMOVED lines=10> */
.L_x_761:
[----:B------:R-:W-:Y:S05]  /*1f40*/  BSYNC.RECONVERGENT B0 ;  /* 0x0000000000007941 */ /* 0x000fea0003800200 */
.L_x_760:
[----:B------:R-:W-:Y:S06]  /*1f50*/  BAR.SYNC.DEFER_BLOCKING 0x0 ;  /* 0x0000000000007b1d */ /* 0x000fec0000010000 */
.L_x_750:
[----:B------:R-:W-:Y:S05]  /*1f60*/  BSYNC.RECONVERGENT B6 ;  /* 0x0000000000067941 */ /* 0x000fea0003800200 */
.L_x_747:
[----:B------:R-:W3:Y:S01]  /*1f70*/  LDCU UR4, c[0x0][0x3f4] ;  /* 0x00007e80ff0477ac */ /* 0x000ee20008000800 */
[----:B------:R-:W-:Y:S02]  /*1f80*/  ISETP.GT.U32.AND P0, PT, R2, 0x1f, PT ;  /* 0x0000001f0200780c */ /* 0x000fe40003f04070 */
[----:B------:R-:W-:Y:S02]  /*1f90*/  MOV R67, 0xff7fffff ;  /* 0xff7fffff00437802 */ /* 0x000fe40000000f00 */
[----:B---3--:R-:W-:-:S05]  /*1fa0*/  MOV R0, UR4 ;  /* 0x0000000400007c02 */ /* 0x008fca0008000f00 */
[----:B------:R-:W-:-:S05]  /*1fb0*/  IMAD.MOV R3, RZ, RZ, -R0 ;  /* 0x000000ffff037224 */ /* 0x000fca00078e0a00 */
[----:B------:R-:W-:-:S04]  /*1fc0*/  VIADDMNMX R3, R3, UR45, RZ, !PT ;  /* 0x0000002d03037c46 */ /* 0x000fc8000f8001ff */
[----:B------:R-:W-:Y:S01]  /*1fd0*/  R2UR UR11, R3 ;  /* 0x00000000030b72ca */ /* 0x000fe200000e0000 */
[----:B------:R-:W-:-:S14]  /*1fe0*/  @P0 BRA `(.L_x_762) ;  /* 0x0000000000f80947 */ /* 0x000fdc0003800000 */
[----:B------:R-:W3:Y:S01]  /*1ff0*/  LDCU UR4, c[0x0][0x40c] ;  /* 0x00008180ff0477ac */ /* 0x000ee20008000800 */
[----:B0-----:R-:W0:Y:S01]  /*2000*/  S2R R7, SR_CgaCtaId ;  /* 0x0000000000077919 */ /* 0x001e220000008800 */
[----:B------:R-:W-:Y:S01]  /*2010*/  MOV R9, 0x400 ;  /* 0x0000040000097802 */ /* 0x000fe20000000f00 */
[----:B------:R-:W-:Y:S02]  /*2020*/  IMAD R27, R27, R0, UR40 ;  /* 0x000000281b1b7e24 */ /* 0x000fe4000f8e0200 */
[----:B--2-4-:R-:W-:Y:S02]  /*2030*/  HMUL2 R11, R29, R23 ;  /* 0x000000171d0b7232 */ /* 0x014fe40000000000 */
[----:B------:R-:W-:Y:S02]  /*2040*/  IMAD R8, R0, UR42, R25 ;  /* 0x0000002a00087c24 */ /* 0x000fe4000f8e0219 */
[----:B------:R-:W-:Y:S02]  /*2050*/  VIADD R3, R9, 0x10 ;  /* 0x0000001009037836 */ /* 0x000fe40000000000 */
[----:B------:R-:W-:-:S02]  /*2060*/  IMAD R27, R27, 0x8, R8 ;  /* 0x000000081b1b7824 */ /* 0x000fc400078e0208 */
[----:B------:R-:W-:Y:S01]  /*2070*/  HFMA2 R11, R28, R22, R11 ;  /* 0x000000161c0b7231 */ /* 0x000fe2000000000b */
[----:B---3--:R-:W-:Y:S01]  /*2080*/  ISETP.NE.AND P1, PT, RZ, UR4, PT ;  /* 0x00000004ff007c0c */ /* 0x008fe2000bf25270 */
[----:B------:R-:W-:-:S03]  /*2090*/  UMOV UR4, 0xffffffff ;  /* 0xffffffff00047882 */ /* 0x000fc60000000000 */
[----:B------:R-:W-:Y:S01]  /*20a0*/  HADD2.F32 R13, -RZ, R11.H0_H0 ;  /* 0x2000000bff0d7230 */ /* 0x000fe20000004100 */
[----:B------:R-:W-:-:S08]  /*20b0*/  ISETP.GT.U32.OR P0, PT, R2, 0x17, P1 ;  /* 0x000000170200780c */ /* 0x000fd00000f04470 */
[----:B------:R-:W-:Y:S02]  /*20c0*/  @!P1 IADD3 R6, PT, PT, R9, 0x110, RZ ;  /* 0x0000011009069810 */ /* 0x000fe40007ffe0ff */
[----:B0-----:R-:W-:-:S03]  /*20d0*/  LEA R3, R7, R3, 0x18 ;  /* 0x0000000307037211 */ /* 0x001fc600078ec0ff */
[----:B-1----:R-:W0:Y:S01]  /*20e0*/  @!P0 LDC.64 R4, c[0x0][0x3b8] ;  /* 0x0000ee00ff048b82 */ /* 0x002e220000000a00 */
[----:B------:R-:W-:Y:S01]  /*20f0*/  @!P1 LEA R7, R7, R6, 0x18 ;  /* 0x0000000607079211 */ /* 0x000fe200078ec0ff */
[----:B------:R-:W-:Y:S01]  /*2100*/  HADD2.F32 R6, -RZ, R11.H1_H1 ;  /* 0x3000000bff067230 */ /* 0x000fe20000004100 */
[----:B------:R-:W-:-:S03]  /*2110*/  LEA R3, R2, R3, 0x3 ;  /* 0x0000000302037211 */ /* 0x000fc600078e18ff */
[----:B------:R-:W-:Y:S02]  /*2120*/  @!P1 IMAD R7, R2, 0x8, R7 ;  /* 0x0000000802079824 */ /* 0x000fe400078e0207 */
[----:B------:R-:W-:Y:S01]  /*2130*/  FADD.FTZ R13, R13, R6 ;  /* 0x000000060d0d7221 */ /* 0x000fe20000010000 */
        /* <DEDUP_REMOVED lines=14> */
.L_x_901:
        /* <DEDUP_REMOVED lines=27> */
.L_x_762:
[----:B------:R-:W-:Y:S05]  /*23d0*/  WARPSYNC.ALL ;  /* 0x0000000000007948 */ /* 0x000fea0003800000 */
[----:B------:R-:W5:Y:S08]  /*23e0*/  S2UR UR18, SR_CgaCtaId ;  /* 0x00000000001279c3 */ /* 0x000f700000008800 */
[----:B------:R-:W-:Y:S01]  /*23f0*/  BAR.SYNC.DEFER_BLOCKING 0x0 ;  /* 0x0000000000007b1d */ /* 0x000fe20000010000 */
[----:B------:R-:W-:-:S02]  /*2400*/  LOP3.LUT R17, R17, 0xc, RZ, 0xc0, !PT ;  /* 0x0000000c11117812 */ /* 0x000fc400078ec0ff */
[----:B------:R-:W-:Y:S02]  /*2410*/  SHF.R.U32.HI R11, RZ, 0x2, R2 ;  /* 0x00000002ff0b7819 */ /* 0x000fe40000011602 */
[----:B01----:R-:W-:Y:S01]  /*2420*/  SHF.L.U32 R4, R2, 0x1, RZ ;  /* 0x0000000102047819 */ /* 0x003fe200000006ff */
[----:B------:R-:W-:Y:S01]  /*2430*/  UMOV UR10, 0x400 ;  /* 0x00000400000a7882 */ /* 0x000fe20000000000 */
[----:B------:R-:W0:Y:S02]  /*2440*/  LDCU UR16, c[0x0][0x40c] ;  /* 0x00008180ff1077ac */ /* 0x000e240008000800 */
[----:B------:R-:W-:Y:S01]  /*2450*/  LOP3.LUT R12, R4, 0x6, RZ, 0xc0, !PT ;  /* 0x00000006040c7812 */ /* 0x000fe200078ec0ff */
[----:B------:R-:W-:Y:S01]  /*2460*/  UIADD3 UR4, UPT, UPT, UR10, 0x10, URZ ;  /* 0x000000100a047890 */ /* 0x000fe2000fffe0ff */
[----:B------:R-:W1:Y:S01]  /*2470*/  LDCU UR6, c[0x0][0x3f0] ;  /* 0x00007e00ff0677ac */ /* 0x000e620008000800 */
[----:B------:R-:W2:Y:S01]  /*2480*/  LDCU UR21, c[0x0][0x40c] ;  /* 0x00008180ff1577ac */ /* 0x000ea20008000800 */
[----:B------:R-:W2:Y:S01]  /*2490*/  LDCU UR20, c[0x0][0x3f8] ;  /* 0x00007f00ff1477ac */ /* 0x000ea20008000800 */
[----:B-----5:R-:W-:-:S02]  /*24a0*/  ULEA UR4, UR18, UR4, 0x18 ;  /* 0x0000000412047291 */ /* 0x020fc4000f8ec0ff */
[----:B0-----:R-:W-:Y:S01]  /*24b0*/  UISETP.NE.AND UP0, UPT, UR16, URZ, UPT ;  /* 0x000000ff1000728c */ /* 0x001fe2000bf05270 */
[----:B------:R-:W0:Y:S01]  /*24c0*/  LDCU UR22, c[0x0][0x410] ;  /* 0x00008200ff1677ac */ /* 0x000e220008000800 */
[----:B-1----:R-:W-:-:S05]  /*24d0*/  UIMAD UR6, UR41, UR6, UR46 ;  /* 0x00000006290672a4 */ /* 0x002fca000f8e022e */
[----:B------:R1:W0:Y:S01]  /*24e0*/  LDS R66, [R17+UR4] ;  /* 0x0000000411427984 */ /* 0x0002220008000800 */
[----:B------:R-:W0:Y:S03]  /*24f0*/  LDCU.64 UR8, c[0x0][0x3b8] ;  /* 0x00007700ff0877ac */ /* 0x000e260008000a00 */
[----:B------:R1:W0:Y:S01]  /*2500*/  LDS R65, [R17+UR4+0x10] ;  /* 0x0000100411417984 */ /* 0x0002220008000800 */
[----:B------:R-:W0:Y:S03]  /*2510*/  LDCU.64 UR12, c[0x0][0x438] ;  /* 0x00008700ff0c77ac */ /* 0x000e260008000a00 */
[----:B------:R1:W0:Y:S01]  /*2520*/  LDS R63, [R17+UR4+0x20] ;  /* 0x00002004113f7984 */ /* 0x0002220008000800 */
[----:B------:R-:W0:Y:S03]  /*2530*/  LDCU.64 UR14, c[0x0][0x448] ;  /* 0x00008900ff0e77ac */ /* 0x000e260008000a00 */
[----:B------:R1:W0:Y:S01]  /*2540*/  LDS R61, [R17+UR4+0x30] ;  /* 0x00003004113d7984 */ /* 0x0002220008000800 */
[----:B------:R-:W-:-:S03]  /*2550*/  UIMAD UR6, UR6, 0x60, URZ ;  /* 0x00000060060678a4 */ /* 0x000fc6000f8e02ff */
        /* <DEDUP_REMOVED lines=11> */
[----:B------:R1:W0:Y:S01]  /*2610*/  LDS R3, [R17+UR4+0xf0] ;  /* 0x0000f00411037984 */ /* 0x0002220008000800 */
        /* <DEDUP_REMOVED lines=9> */
[----:B------:R1:W2:Y:S04]  /*26b0*/  LDS R4, [R13] ;  /* 0x000000000d047984 */ /* 0x0002a80000000800 */
        /* <DEDUP_REMOVED lines=14> */
[----:B--2---:R1:W0:Y:S02]  /*27a0*/  LDS R25, [R13+0xf0] ;  /* 0x0000f0000d197984 */ /* 0x0042240000000800 */
.L_x_764:
[----:B------:R-:W-:Y:S04]  /*27b0*/  BSSY B0, `(.L_x_765) ;  /* 0x0000311000007945 */ /* 0x000fe80003800000 */
[----:B------:R-:W-:Y:S05]  /*27c0*/  @P0 BRA `(.L_x_766) ;  /* 0x00000030003c0947 */ /* 0x000fea0003800000 */
[----:B------:R-:W-:Y:S01]  /*27d0*/  IABS R26, R0 ;  /* 0x00000000001a7213 */ /* 0x000fe20000000000 */
[----:B------:R-:W2:Y:S01]  /*27e0*/  LDCU UR4, c[0x0][0x3f8] ;  /* 0x00007f00ff0477ac */ /* 0x000ea20008000800 */
[----:B------:R-:W5:Y:S01]  /*27f0*/  S2UR UR5, SR_CTAID.Y ;  /* 0x00000000000579c3 */ /* 0x000f620000002600 */
[----:B------:R-:W-:Y:S01]  /*2800*/  VIADD R11, R11, UR11 ;  /* 0x0000000b0b0b7c36 */ /* 0x000fe20008000000 */
[----:B------:R-:W1:Y:S01]  /*2810*/  I2F.RP R14, R26 ;  /* 0x0000001a000e7306 */ /* 0x000e620000209400 */
[----:B------:R-:W3:Y:S01]  /*2820*/  LDCU UR19, c[0x0][0x440] ;  /* 0x00008800ff1377ac */ /* 0x000ee20008000800 */
[----:B------:R-:W-:Y:S01]  /*2830*/  IMAD.U32 R34, RZ, RZ, UR7 ;  /* 0x00000007ff227e24 */ /* 0x000fe2000f8e00ff */
[----:B------:R-:W-:Y:S01]  /*2840*/  LOP3.LUT R35, R2, 0x3fc, RZ, 0xc0, !PT ;  /* 0x000003fc02237812 */ /* 0x000fe200078ec0ff */
[----:B----4-:R-:W-:Y:S01]  /*2850*/  IMAD R29, R0, 0x60, RZ ;  /* 0x00000060001d7824 */ /* 0x010fe200078e02ff */
[----:B------:R-:W4:Y:S01]  /*2860*/  LDCU.64 UR16, c[0x0][0x420] ;  /* 0x00008400ff1077ac */ /* 0x000f220008000a00 */
[----:B------:R-:W4:Y:S01]  /*2870*/  LDC.64 R70, c[0x0][0x450] ;  /* 0x00011400ff467b82 */ /* 0x000f220000000a00 */
[----:B------:R-:W-:Y:S01]  /*2880*/  IADD3 R33, PT, PT, R11, 0x1, RZ ;  /* 0x000000010b217810 */ /* 0x000fe20007ffe0ff */
[----:B------:R-:W-:-:S06]  /*2890*/  VIADD R34, R34, UR11 ;  /* 0x0000000b22227c36 */ /* 0x000fcc0008000000 */
[----:B------:R-:W0:Y:S01]  /*28a0*/  LDC R28, c[0x0][0x3f4] ;  /* 0x0000fd00ff1c7b82 */ /* 0x000e220000000800 */
[----:B-1----:R-:W1:Y:S01]  /*28b0*/  MUFU.RCP R14, R14 ;  /* 0x0000000e000e7308 */ /* 0x002e620000001000 */
[----:B--2---:R-:W-:Y:S01]  /*28c0*/  UIMAD UR4, UR38, UR4, UR46 ;  /* 0x00000004260472a4 */ /* 0x004fe2000f8e022e */
[----:B---3--:R-:W-:-:S05]  /*28d0*/  MOV R32, UR19 ;  /* 0x0000001300207c02 */ /* 0x008fca0008000f00 */
[----:B------:R-:W-:Y:S01]  /*28e0*/  IMAD.U32 R15, RZ, RZ, UR4 ;  /* 0x00000004ff0f7e24 */ /* 0x000fe2000f8e00ff */
[----:B------:R-:W-:Y:S01]  /*28f0*/  UIADD3 UR4, UPT, UPT, UR10, 0x210, URZ ;  /* 0x000002100a047890 */ /* 0x000fe2000fffe0ff */
[----:B-----5:R-:W-:Y:S01]  /*2900*/  IMAD R30, R0, UR5, RZ ;  /* 0x00000005001e7c24 */ /* 0x020fe2000f8e02ff */
[----:B------:R-:W-:Y:S01]  /*2910*/  UIMAD UR5, UR46, UR19, UR44 ;  /* 0x000000132e0572a4 */ /* 0x000fe2000f8e022c */
[----:B------:R-:W-:Y:S02]  /*2920*/  IMAD R15, R15, 0x60, R12 ;  /* 0x000000600f0f7824 */ /* 0x000fe400078e020c */
[----:B------:R-:W-:Y:S01]  /*2930*/  HFMA2 R12, -RZ, RZ, 0, 0 ;  /* 0x00000000ff0c7431 */ /* 0x000fe200000001ff */
[----:B------:R-:W-:Y:S01]  /*2940*/  ULEA UR4, UR18, UR4, 0x18 ;  /* 0x0000000412047291 */ /* 0x000fe2000f8ec0ff */
[----:B------:R-:W-:Y:S01]  /*2950*/  SHF.R.S32.HI R31, RZ, 0x1f, R30 ;  /* 0x0000001fff1f7819 */ /* 0x000fe2000001141e */
[----:B----4-:R-:W-:Y:S01]  /*2960*/  IMAD.WIDE R70, R15, 0x2, R70 ;  /* 0x000000020f467825 */ /* 0x010fe200078e0246 */
[----:B------:R-:W-:-:S02]  /*2970*/  ISETP.NE.U32.AND P0, PT, RZ, UR16, PT ;  /* 0x00000010ff007c0c */ /* 0x000fc4000bf05070 */
[--C-:B------:R-:W-:Y:S01]  /*2980*/  IADD3 R30, P1, P2, R30, UR16, R11.reuse ;  /* 0x000000101e1e7c10 */ /* 0x100fe2000fa3e00b */
[----:B-1----:R-:W-:Y:S01]  /*2990*/  VIADD R13, R14, 0xffffffe ;  /* 0x0ffffffe0e0d7836 */ /* 0x002fe20000000000 */
[----:B------:R-:W-:Y:S01]  /*29a0*/  ISETP.NE.AND.EX P0, PT, RZ, UR17, PT, P0 ;  /* 0x00000011ff007c0c */ /* 0x000fe2000bf05300 */
[----:B------:R-:W-:Y:S01]  /*29b0*/  IMAD R32, R32, UR5, R11 ;  /* 0x0000000520207c24 */ /* 0x000fe2000f8e020b */
[----:B------:R-:W-:Y:S02]  /*29c0*/  IADD3.X R31, PT, PT, R31, UR17, RZ, P1, P2 ;  /* 0x000000111f1f7c10 */ /* 0x000fe40008fe44ff */
[----:B------:R-:W-:Y:S01]  /*29d0*/  IADD3 R35, PT, PT, R35, UR4, RZ ;  /* 0x0000000423237c10 */ /* 0x000fe2000fffe0ff */
[----:B------:R-:W1:Y:S02]  /*29e0*/  F2I.FTZ.U32.TRUNC.NTZ R13, R13 ;  /* 0x0000000d000d7305 */ /* 0x000e64000021f000 */
[----:B-1----:R-:W-:-:S05]  /*29f0*/  IADD3 R27, PT, PT, RZ, -R13, RZ ;  /* 0x8000000dff1b7210 */ /* 0x002fca0007ffe0ff */
[----:B------:R-:W-:-:S04]  /*2a00*/  IMAD R27, R27, R26, RZ ;  /* 0x0000001a1b1b7224 */ /* 0x000fc800078e02ff */
[----:B0-----:R-:W-:-:S07]  /*2a10*/  IMAD.HI.U32 R27, R13, R27, R12 ;  /* 0x0000001b0d1b7227 */ /* 0x001fce00078e000c */
.L_x_833:
[----:B0-----:R-:W2:Y:S01]  /*2a20*/  @P0 LDG.E.U8 R13, desc[UR36][R30.64] ;  /* 0x000000241e0d0981 */ /* 0x001ea2000c1e1100 */
[----:B------:R-:W-:Y:S01]  /*2a30*/  VIADD R36, R33, 0xffffffff ;  /* 0xffffffff21247836 */ /* 0x000fe20000000000 */
[----:B------:R-:W-:Y:S01]  /*2a40*/  MOV R0, R28 ;  /* 0x0000001c00007202 */ /* 0x000fe20000000f00 */
[----:B------:R-:W-:Y:S03]  /*2a50*/  BSSY.RECONVERGENT B1, `(.L_x_767) ;  /* 0x0000035000017945 */ /* 0x000fe60003800200 */
[----:B------:R-:W-:Y:S02]  /*2a60*/  IABS R12, R36 ;  /* 0x00000024000c7213 */ /* 0x000fe40000000000 */
[----:B------:R-:W-:Y:S02]  /*2a70*/  IABS R14, R0 ;  /* 0x00000000000e7213 */ /* 0x000fe40000000000 */
[----:B------:R-:W-:Y:S01]  /*2a80*/  ISETP.GE.AND P2, PT, R36, RZ, PT ;  /* 0x000000ff2400720c */ /* 0x000fe20003f46270 */
[----:B------:R-:W-:Y:S01]  /*2a90*/  IMAD.HI.U32 R11, R27, R12, RZ ;  /* 0x0000000c1b0b7227 */ /* 0x000fe200078e00ff */
[----:B------:R-:W-:-:S03]  /*2aa0*/  ISETP.NE.AND P3, PT, R0, RZ, PT ;  /* 0x000000ff0000720c */ /* 0x000fc60003f65270 */
[----:B------:R-:W-:-:S04]  /*2ab0*/  IMAD.MOV R11, RZ, RZ, -R11 ;  /* 0x000000ffff0b7224 */ /* 0x000fc800078e0a0b */
[----:B------:R-:W-:-:S05]  /*2ac0*/  IMAD R69, R14, R11, R12 ;  /* 0x0000000b0e457224 */ /* 0x000fca00078e020c */
[----:B------:R-:W-:-:S13]  /*2ad0*/  ISETP.GT.U32.AND P1, PT, R26, R69, PT ;  /* 0x000000451a00720c */ /* 0x000fda0003f24070 */
[----:B------:R-:W-:-:S04]  /*2ae0*/  @!P1 IADD3 R69, PT, PT, R69, -R14, RZ ;  /* 0x8000000e45459210 */ /* 0x000fc80007ffe0ff */
[----:B------:R-:W-:-:S13]  /*2af0*/  ISETP.GT.U32.AND P1, PT, R26, R69, PT ;  /* 0x000000451a00720c */ /* 0x000fda0003f24070 */
[----:B------:R-:W-:Y:S01]  /*2b00*/  @!P1 IMAD.IADD R69, R69, 0x1, -R14 ;  /* 0x0000000145459824 */ /* 0x000fe200078e0a0e */
[----:B------:R-:W-:-:S04]  /*2b10*/  ISETP.GE.AND P1, PT, R36, UR44, PT ;  /* 0x0000002c24007c0c */ /* 0x000fc8000bf26270 */
[----:B------:R-:W-:Y:S02]  /*2b20*/  @!P2 IADD3 R69, PT, PT, -R69, RZ, RZ ;  /* 0x000000ff4545a210 */ /* 0x000fe40007ffe1ff */
[----:B------:R-:W-:-:S05]  /*2b30*/  @!P3 LOP3.LUT R69, RZ, R0, RZ, 0x33, !PT ;  /* 0x00000000ff45b212 */ /* 0x000fca00078e33ff */
[----:B------:R-:W-:Y:S01]  /*2b40*/  IMAD.SHL.U32 R11, R69, 0x8, RZ ;  /* 0x00000008450b7824 */ /* 0x000fe200078e00ff */
[----:B--2---:R-:W-:Y:S01]  /*2b50*/  ISETP.NE.AND P2, PT, R13, RZ, P0 ;  /* 0x000000ff0d00720c */ /* 0x004fe20000745270 */
[----:B------:R-:W-:-:S12]  /*2b60*/  @P1 BRA `(.L_x_768) ;  /* 0x00000000008c1947 */ /* 0x000fd80003800000 */
[----:B------:R-:W-:Y:S01]  /*2b70*/  ISETP.GE.AND P3, PT, R11, R29, PT ;  /* 0x0000001d0b00720c */ /* 0x000fe20003f66270 */
[----:B------:R-:W-:Y:S01]  /*2b80*/  BSSY.RECONVERGENT B2, `(.L_x_769) ;  /* 0x000000b000027945 */ /* 0x000fe20003800200 */
[----:B------:R-:W-:-:S11]  /*2b90*/  MOV R37, RZ ;  /* 0x000000ff00257202 */ /* 0x000fd60000000f00 */
[----:B------:R-:W-:Y:S05]  /*2ba0*/  @P3 BRA `(.L_x_770) ;  /* 0x0000000000203947 */ /* 0x000fea0003800000 */
[----:B------:R-:W-:-:S05]  /*2bb0*/  IMAD.SHL.U32 R12, R2, 0x2, RZ ;  /* 0x00000002020c7824 */ /* 0x000fca00078e00ff */
[----:B------:R-:W-:-:S05]  /*2bc0*/  LOP3.LUT R13, R12, 0x6, RZ, 0xc0, !PT ;  /* 0x000000060c0d7812 */ /* 0x000fca00078ec0ff */
[----:B------:R-:W-:-:S05]  /*2bd0*/  IMAD R12, R0, UR6, R13 ;  /* 0x00000006000c7c24 */ /* 0x000fca000f8e020d */
[----:B------:R-:W-:-:S04]  /*2be0*/  IADD3 R13, P4, PT, R11, R12, RZ ;  /* 0x0000000c0b0d7210 */ /* 0x000fc80007f9e0ff */
[----:B------:R-:W-:Y:S02]  /*2bf0*/  LEA.HI.X.SX32 R14, R12, RZ, 0x1, P4 ;  /* 0x000000ff0c0e7211 */ /* 0x000fe400020f0eff */
[----:B------:R-:W-:-:S04]  /*2c00*/  LEA R12, P4, R13, UR8, 0x1 ;  /* 0x000000080d0c7c11 */ /* 0x000fc8000f8808ff */
[----:B------:R-:W-:-:S05]  /*2c10*/  LEA.HI.X R13, R13, UR9, R14, 0x1, P4 ;  /* 0x000000090d0d7c11 */ /* 0x000fca000a0f0c0e */
[----:B------:R0:W5:Y:S04]  /*2c20*/  LDG.E R37, desc[UR36][R12.64] ;  /* 0x000000240c257981 */ /* 0x000168000c1e1900 */
.L_x_770:
[----:B------:R-:W-:Y:S05]  /*2c30*/  BSYNC.RECONVERGENT B2 ;  /* 0x0000000000027941 */ /* 0x000fea0003800200 */
.L_x_769:
[----:B------:R-:W-:-:S09]  /*2c40*/  UISETP.NE.AND UP0, UPT, UR21, URZ, UPT ;  /* 0x000000ff1500728c */ /* 0x000fd2000bf05270 */
[----:B------:R-:W-:Y:S05]  /*2c50*/  BRA.U UP0, `(.L_x_768) ;  /* 0x0000000100507547 */ /* 0x000fea000b800000 */
[----:B------:R-:W-:Y:S01]  /*2c60*/  ISETP.NE.AND P4, PT, R16, RZ, PT ;  /* 0x000000ff1000720c */ /* 0x000fe20003f85270 */
[----:B0-----:R-:W0:Y:S01]  /*2c70*/  @!P3 S2R R13, SR_CTAID.Y ;  /* 0x00000000000db919 */ /* 0x001e220000002600 */
[----:B------:R-:W0:Y:S11]  /*2c80*/  @!P3 LDC R14, c[0x0][0x3f8] ;  /* 0x0000fe00ff0ebb82 */ /* 0x000e360000000800 */
[----:B------:R-:W-:Y:S01]  /*2c90*/  VOTEU.ANY UP0, P4 ;  /* 0x0000000000ff7886 */ /* 0x000fe20002000100 */
[----:B------:R-:W-:-:S13]  /*2ca0*/  PLOP3.LUT P4, PT, PT, PT, UP0, 0x80, 0x8 ;  /* 0x000000000008781c */ /* 0x000fda0003f8f008 */
[----:B------:R-:W2:Y:S01]  /*2cb0*/  @P4 LDG.E R12, desc[UR36][R70.64] ;  /* 0x00000024460c4981 */ /* 0x000ea2000c1e1900 */
[----:B------:R-:W-:Y:S01]  /*2cc0*/  @!P3 SHF.L.U32 R72, R2, 0x1, RZ ;  /* 0x000000010248b819 */ /* 0x000fe200000006ff */
[----:B-----5:R-:W-:Y:S01]  /*2cd0*/  HFMA2 R37, R37, 1, 1, R4 ;  /* 0x3c003c0025257831 */ /* 0x020fe20000000004 */
[----:B------:R-:W-:Y:S02]  /*2ce0*/  PLOP3.LUT P4, PT, PT, PT, UP0, 0x80, 0x8 ;  /* 0x000000000008781c */ /* 0x000fe40003f8f008 */
[----:B------:R-:W-:Y:S01]  /*2cf0*/  @!P3 LOP3.LUT R72, R72, 0x6, RZ, 0xc0, !PT ;  /* 0x000000064848b812 */ /* 0x000fe200078ec0ff */
[----:B0-----:R-:W-:Y:S02]  /*2d00*/  @!P3 IMAD R13, R13, R14, UR46 ;  /* 0x0000002e0d0dbe24 */ /* 0x001fe4000f8e020e */
[----:B------:R-:W0:Y:S02]  /*2d10*/  @!P3 LDC.64 R14, c[0x0][0x3b8] ;  /* 0x0000ee00ff0ebb82 */ /* 0x000e240000000a00 */
        /* <DEDUP_REMOVED lines=8> */
.L_x_768:
[----:B------:R-:W-:Y:S05]  /*2da0*/  BSYNC.RECONVERGENT B1 ;  /* 0x0000000000017941 */ /* 0x000fea0003800200 */
.L_x_767:
        /* <DEDUP_REMOVED lines=8> */
[----:B0-----:R-:W-:-:S04]  /*2e30*/  SHF.L.U32 R12, R2, 0x1, RZ ;  /* 0x00000001020c7819 */ /* 0x001fc800000006ff */
[----:B------:R-:W-:Y:S02]  /*2e40*/  LOP3.LUT R13, R12, 0x6, RZ, 0xc0, !PT ;  /* 0x000000060c0d7812 */ /* 0x000fe400078ec0ff */
[----:B------:R-:W-:-:S03]  /*2e50*/  SHF.R.S32.HI R12, RZ, 0x1f, R68 ;  /* 0x0000001fff0c7819 */ /* 0x000fc60000011444 */
[----:B-1----:R-:W-:-:S05]  /*2e60*/  IMAD R15, R0, UR6, R13 ;  /* 0x00000006000f7c24 */ /* 0x002fca000f8e020d */
[----:B------:R-:W-:-:S04]  /*2e70*/  IADD3 R13, P4, PT, R15, R68, RZ ;  /* 0x000000440f0d7210 */ /* 0x000fc80007f9e0ff */
[----:B------:R-:W-:Y:S02]  /*2e80*/  LEA.HI.X.SX32 R14, R15, R12, 0x1, P4 ;  /* 0x0000000c0f0e7211 */ /* 0x000fe400020f0eff */
[----:B------:R-:W-:-:S04]  /*2e90*/  LEA R12, P4, R13, UR8, 0x1 ;  /* 0x000000080d0c7c11 */ /* 0x000fc8000f8808ff */
[----:B------:R-:W-:-:S05]  /*2ea0*/  LEA.HI.X R13, R13, UR9, R14, 0x1, P4 ;  /* 0x000000090d0d7c11 */ /* 0x000fca000a0f0c0e */
[----:B------:R2:W5:Y:S04]  /*2eb0*/  LDG.E R38, desc[UR36][R12.64] ;  /* 0x000000240c267981 */ /* 0x000568000c1e1900 */
.L_x_774:
[----:B------:R-:W-:Y:S05]  /*2ec0*/  BSYNC.RECONVERGENT B2 ;  /* 0x0000000000027941 */ /* 0x000fea0003800200 */
.L_x_773:
[----:B------:R-:W-:Y:S01]  /*2ed0*/  UISETP.NE.AND UP0, UPT, UR21, URZ, UPT ;  /* 0x000000ff1500728c */ /* 0x000fe2000bf05270 */
[----:B------:R-:W-:-:S08]  /*2ee0*/  IMAD R72, R0, 0x10, R11 ;  /* 0x0000001000487824 */ /* 0x000fd000078e020b */
[----:B------:R-:W-:Y:S05]  /*2ef0*/  BRA.U UP0, `(.L_x_775) ;  /* 0x0000000100547547 */ /* 0x000fea000b800000 */
[----:B------:R-:W-:Y:S01]  /*2f00*/  ISETP.NE.AND P4, PT, R16, RZ, PT ;  /* 0x000000ff1000720c */ /* 0x000fe20003f85270 */
[----:B0-2---:R-:W0:Y:S01]  /*2f10*/  @!P3 S2R R12, SR_CTAID.Y ;  /* 0x00000000000cb919 */ /* 0x005e220000002600 */
[----:B-1----:R-:W0:Y:S11]  /*2f20*/  @!P3 LDC R15, c[0x0][0x3f8] ;  /* 0x0000fe00ff0fbb82 */ /* 0x002e360000000800 */
[----:B------:R-:W-:Y:S01]  /*2f30*/  VOTEU.ANY UP0, P4 ;  /* 0x0000000000ff7886 */ /* 0x000fe20002000100 */
[----:B------:R-:W-:-:S13]  /*2f40*/  PLOP3.LUT P4, PT, PT, PT, UP0, 0x80, 0x8 ;  /* 0x000000000008781c */ /* 0x000fda0003f8f008 */
[----:B------:R-:W2:Y:S01]  /*2f50*/  @P4 LDG.E R13, desc[UR36][R70.64+0x10] ;  /* 0x00001024460d4981 */ /* 0x000ea2000c1e1900 */
[----:B------:R-:W-:Y:S01]  /*2f60*/  PLOP3.LUT P4, PT, PT, PT, UP0, 0x80, 0x8 ;  /* 0x000000000008781c */ /* 0x000fe20003f8f008 */
[----:B-----5:R-:W-:Y:S02]  /*2f70*/  HADD2 R38, R38, R5 ;  /* 0x0000000526267230 */ /* 0x020fe40000000000 */
[----:B0-----:R-:W-:Y:S01]  /*2f80*/  @!P3 IMAD R73, R12, R15, UR46 ;  /* 0x0000002e0c49be24 */ /* 0x001fe2000f8e020f */
[----:B------:R-:W-:Y:S01]  /*2f90*/  @!P3 SHF.L.U32 R12, R2, 0x1, RZ ;  /* 0x00000001020cb819 */ /* 0x000fe200000006ff */
[----:B------:R-:W0:Y:S02]  /*2fa0*/  @!P3 LDC.64 R14, c[0x0][0x3b8] ;  /* 0x0000ee00ff0ebb82 */ /* 0x000e240000000a00 */
[----:B------:R-:W-:Y:S01]  /*2fb0*/  @!P3 IMAD R73, R73, R0, RZ ;  /* 0x000000004949b224 */ /* 0x000fe200078e02ff */
[----:B------:R-:W-:-:S05]  /*2fc0*/  @!P3 LOP3.LUT R12, R12, 0x6, RZ, 0xc0, !PT ;  /* 0x000000060c0cb812 */ /* 0x000fca00078ec0ff */
[----:B------:R-:W-:Y:S01]  /*2fd0*/  @!P3 IMAD R73, R73, 0x60, R12 ;  /* 0x000000604949b824 */ /* 0x000fe200078e020c */
[----:B------:R-:W-:-:S04]  /*2fe0*/  @!P3 SHF.R.S32.HI R12, RZ, 0x1f, R68 ;  /* 0x0000001fff0cb819 */ /* 0x000fc80000011444 */
[----:B------:R-:W-:-:S04]  /*2ff0*/  @!P3 IADD3 R68, P5, PT, R73, R68, RZ ;  /* 0x000000444944b210 */ /* 0x000fc80007fbe0ff */
[----:B------:R-:W-:Y:S02]  /*3000*/  @!P3 LEA.HI.X.SX32 R12, R73, R12, 0x1, P5 ;  /* 0x0000000c490cb211 */ /* 0x000fe400028f0eff */
[----:B0-----:R-:W-:-:S04]  /*3010*/  @!P3 LEA R14, P5, R68, R14, 0x1 ;  /* 0x0000000e440eb211 */ /* 0x001fc800078a08ff */
[----:B------:R-:W-:Y:S01]  /*3020*/  @!P3 LEA.HI.X R15, R68, R15, R12, 0x1, P5 ;  /* 0x0000000f440fb211 */ /* 0x000fe200028f0c0c */
[----:B--2---:R-:W-:-:S05]  /*3030*/  @P4 HFMA2 R38, R38, R13, -RZ ;  /* 0x0000000d26264231 */ /* 0x004fca00001000ff */
[----:B------:R3:W-:Y:S03]  /*3040*/  @!P3 STG.E desc[UR36][R14.64], R38 ;  /* 0x000000260e00b986 */ /* 0x0007e6000c101924 */
.L_x_775:
[----:B------:R-:W-:Y:S01]  /*3050*/  ISETP.GE.AND P3, PT, R72, R29, PT ;  /* 0x0000001d4800720c */ /* 0x000fe20003f66270 */
[----:B------:R-:W-:Y:S01]  /*3060*/  BSSY.RECONVERGENT B2, `(.L_x_776) ;  /* 0x000000c000027945 */ /* 0x000fe20003800200 */
[----:B------:R-:W-:-:S11]  /*3070*/  IMAD.MOV.U32 R68, RZ, RZ, RZ ;  /* 0x000000ffff447224 */ /* 0x000fd600078e00ff */
[----:B------:R-:W-:Y:S05]  /*3080*/  @P3 BRA `(.L_x_777) ;  /* 0x0000000000243947 */ /* 0x000fea0003800000 */
[----:B0-2---:R-:W-:-:S04]  /*3090*/  SHF.L.U32 R12, R2, 0x1, RZ ;  /* 0x00000001020c7819 */ /* 0x005fc800000006ff */
[----:B------:R-:W-:Y:S02]  /*30a0*/  LOP3.LUT R13, R12, 0x6, RZ, 0xc0, !PT ;  /* 0x000000060c0d7812 */ /* 0x000fe400078ec0ff */
[----:B------:R-:W-:-:S03]  /*30b0*/  SHF.R.S32.HI R12, RZ, 0x1f, R72 ;  /* 0x0000001fff0c7819 */ /* 0x000fc60000011448 */
[----:B-1-3--:R-:W-:-:S05]  /*30c0*/  IMAD R15, R0, UR6, R13 ;  /* 0x00000006000f7c24 */ /* 0x00afca000f8e020d */
[----:B------:R-:W-:-:S04]  /*30d0*/  IADD3 R13, P3, PT, R15, R72, RZ ;  /* 0x000000480f0d7210 */ /* 0x000fc80007f7e0ff */
[----:B------:R-:W-:Y:S02]  /*30e0*/  LEA.HI.X.SX32 R14, R15, R12, 0x1, P3 ;  /* 0x0000000c0f0e7211 */ /* 0x000fe400018f0eff */
[----:B------:R-:W-:-:S04]  /*30f0*/  LEA R12, P3, R13, UR8, 0x1 ;  /* 0x000000080d0c7c11 */ /* 0x000fc8000f8608ff */
[----:B------:R-:W-:-:S05]  /*3100*/  LEA.HI.X R13, R13, UR9, R14, 0x1, P3 ;  /* 0x000000090d0d7c11 */ /* 0x000fca00098f0c0e */
[----:B------:R4:W5:Y:S04]  /*3110*/  LDG.E R68, desc[UR36][R12.64] ;  /* 0x000000240c447981 */ /* 0x000968000c1e1900 */
.L_x_777:
[----:B------:R-:W-:Y:S05]  /*3120*/  BSYNC.RECONVERGENT B2 ;  /* 0x0000000000027941 */ /* 0x000fea0003800200 */
.L_x_776:
[----:B------:R-:W-:-:S09]  /*3130*/  UISETP.NE.AND UP0, UPT, UR21, URZ, UPT ;  /* 0x000000ff1500728c */ /* 0x000fd2000bf05270 */
[----:B------:R-:W-:Y:S05]  /*3140*/  BRA.U UP0, `(.L_x_772) ;  /* 0x0000000100547547 */ /* 0x000fea000b800000 */
[----:B------:R-:W-:-:S13]  /*3150*/  ISETP.NE.AND P3, PT, R16, RZ, PT ;  /* 0x000000ff1000720c */ /* 0x000fda0003f65270 */
[----:B------:R-:W-:Y:S01]  /*3160*/  VOTEU.ANY UP0, P3 ;  /* 0x0000000000ff7886 */ /* 0x000fe20001800100 */
[----:B------:R-:W-:-:S13]  /*3170*/  PLOP3.LUT P3, PT, PT, PT, UP0, 0x80, 0x8 ;  /* 0x000000000008781c */ /* 0x000fda0003f6f008 */
[----:B0-2-4-:R-:W2:Y:S01]  /*3180*/  @P3 LDG.E R13, desc[UR36][R70.64+0x20] ;  /* 0x00002024460d3981 */ /* 0x015ea2000c1e1900 */
[----:B------:R-:W-:Y:S01]  /*3190*/  ISETP.GE.AND P3, PT, R72, R29, PT ;  /* 0x0000001d4800720c */ /* 0x000fe20003f66270 */
[----:B-----5:R-:W-:Y:S01]  /*31a0*/  HADD2 R68, R68, R6 ;  /* 0x0000000644447230 */ /* 0x020fe20000000000 */
[----:B------:R-:W-:-:S13]  /*31b0*/  PLOP3.LUT P4, PT, PT, PT, UP0, 0x80, 0x8 ;  /* 0x000000000008781c */ /* 0x000fda0003f8f008 */
[----:B--2---:R-:W-:Y:S01]  /*31c0*/  @P4 HMUL2 R68, R68, R13 ;  /* 0x0000000d44444232 */ /* 0x004fe20000000000 */
        /* <DEDUP_REMOVED lines=13> */
.L_x_772:
[----:B------:R-:W-:Y:S05]  /*32a0*/  BSYNC.RECONVERGENT B1 ;  /* 0x0000000000017941 */ /* 0x000fea0003800200 */
.L_x_771:
[----:B------:R-:W-:Y:S04]  /*32b0*/  BSSY.RECONVERGENT B1, `(.L_x_778) ;  /* 0x0000052000017945 */ /* 0x000fe80003800200 */
[----:B------:R-:W-:Y:S05]  /*32c0*/  @P1 BRA `(.L_x_779) ;  /* 0x0000000400401947 */ /* 0x000fea0003800000 */
[----:B-1-3--:R-:W-:Y:S01]  /*32d0*/  LEA R14, R0, R69, 0x1 ;  /* 0x00000045000e7211 */ /* 0x00afe200078e08ff */
[----:B------:R-:W-:Y:S01]  /*32e0*/  BSSY.RECONVERGENT B2, `(.L_x_780) ;  /* 0x000000e000027945 */ /* 0x000fe20003800200 */
[----:B------:R-:W-:-:S03]  /*32f0*/  MOV R40, RZ ;  /* 0x000000ff00287202 */ /* 0x000fc60000000f00 */
[----:B------:R-:W-:-:S05]  /*3300*/  IMAD.SHL.U32 R14, R14, 0x8, RZ ;  /* 0x000000080e0e7824 */ /* 0x000fca00078e00ff */
[----:B------:R-:W-:-:S13]  /*3310*/  ISETP.GE.AND P3, PT, R14, R29, PT ;  /* 0x0000001d0e00720c */ /* 0x000fda0003f66270 */
[----:B------:R-:W-:Y:S05]  /*3320*/  @P3 BRA `(.L_x_781) ;  /* 0x0000000000243947 */ /* 0x000fea0003800000 */
[----:B0-2-4-:R-:W-:-:S05]  /*3330*/  IMAD.SHL.U32 R12, R2, 0x2, RZ ;  /* 0x00000002020c7824 */ /* 0x015fca00078e00ff */
[----:B------:R-:W-:Y:S02]  /*3340*/  LOP3.LUT R13, R12, 0x6, RZ, 0xc0, !PT ;  /* 0x000000060c0d7812 */ /* 0x000fe400078ec0ff */
[----:B------:R-:W-:-:S03]  /*3350*/  SHF.R.S32.HI R12, RZ, 0x1f, R14 ;  /* 0x0000001fff0c7819 */ /* 0x000fc6000001140e */
[----:B------:R-:W-:-:S05]  /*3360*/  IMAD R15, R0, UR6, R13 ;  /* 0x00000006000f7c24 */ /* 0x000fca000f8e020d */
[----:B------:R-:W-:-:S04]  /*3370*/  IADD3 R13, P3, PT, R15, R14, RZ ;  /* 0x0000000e0f0d7210 */ /* 0x000fc80007f7e0ff */
[----:B------:R-:W-:Y:S02]  /*3380*/  LEA.HI.X.SX32 R40, R15, R12, 0x1, P3 ;  /* 0x0000000c0f287211 */ /* 0x000fe400018f0eff */
[----:B------:R-:W-:-:S04]  /*3390*/  LEA R12, P3, R13, UR8, 0x1 ;  /* 0x000000080d0c7c11 */ /* 0x000fc8000f8608ff */
[----:B------:R-:W-:-:S05]  /*33a0*/  LEA.HI.X R13, R13, UR9, R40, 0x1, P3 ;  /* 0x000000090d0d7c11 */ /* 0x000fca00098f0c28 */
[----:B------:R1:W5:Y:S04]  /*33b0*/  LDG.E R40, desc[UR36][R12.64] ;  /* 0x000000240c287981 */ /* 0x000368000c1e1900 */
.L_x_781:
[----:B------:R-:W-:Y:S05]  /*33c0*/  BSYNC.RECONVERGENT B2 ;  /* 0x0000000000027941 */ /* 0x000fea0003800200 */
.L_x_780:
[----:B------:R-:W-:-:S09]  /*33d0*/  UISETP.NE.AND UP0, UPT, UR21, URZ, UPT ;  /* 0x000000ff1500728c */ /* 0x000fd2000bf05270 */
[----:B------:R-:W-:Y:S05]  /*33e0*/  BRA.U UP0, `(.L_x_782) ;  /* 0x00000001005c7547 */ /* 0x000fea000b800000 */
[----:B------:R-:W-:-:S13]  /*33f0*/  ISETP.NE.AND P3, PT, R16, RZ, PT ;  /* 0x000000ff1000720c */ /* 0x000fda0003f65270 */
[----:B------:R-:W-:Y:S01]  /*3400*/  VOTEU.ANY UP0, P3 ;  /* 0x0000000000ff7886 */ /* 0x000fe20001800100 */
[----:B------:R-:W-:-:S13]  /*3410*/  PLOP3.LUT P3, PT, PT, PT, UP0, 0x80, 0x8 ;  /* 0x000000000008781c */ /* 0x000fda0003f6f008 */
[----:B012-4-:R-:W2:Y:S01]  /*3420*/  @P3 LDG.E R13, desc[UR36][R70.64+0x30] ;  /* 0x00003024460d3981 */ /* 0x017ea2000c1e1900 */
[----:B------:R-:W-:Y:S01]  /*3430*/  ISETP.GE.AND P3, PT, R14, R29, PT ;  /* 0x0000001d0e00720c */ /* 0x000fe20003f66270 */
[----:B-----5:R-:W-:Y:S01]  /*3440*/  HFMA2 R40, R40, 1, 1, R7 ;  /* 0x3c003c0028287831 */ /* 0x020fe20000000007 */
[----:B------:R-:W-:Y:S01]  /*3450*/  PLOP3.LUT P4, PT, PT, PT, UP0, 0x80, 0x8 ;  /* 0x000000000008781c */ /* 0x000fe20003f8f008 */
[----:B------:R-:W-:-:S12]  /*3460*/  BSSY.RECONVERGENT B2, `(.L_x_782) ;  /* 0x000000f000027945 */ /* 0x000fd80003800200 */
[----:B--2---:R-:W-:Y:S01]  /*3470*/  @P4 HMUL2 R40, R40, R13 ;  /* 0x0000000d28284232 */ /* 0x004fe20000000000 */
        /* <DEDUP_REMOVED lines=13> */
.L_x_783:
[----:B------:R-:W-:Y:S05]  /*3550*/  BSYNC.RECONVERGENT B2 ;  /* 0x0000000000027941 */ /* 0x000fea0003800200 */
.L_x_782:
[----:B------:R-:W-:Y:S05]  /*3560*/  @P1 BRA `(.L_x_779) ;  /* 0x0000000000981947 */ /* 0x000fea0003800000 */
[----:B------:R-:W-:Y:S01]  /*3570*/  IMAD R14, R0, 0x20, R11 ;  /* 0x00000020000e7824 */ /* 0x000fe200078e020b */
[----:B------:R-:W-:Y:S01]  /*3580*/  BSSY.RECONVERGENT B2, `(.L_x_784) ;  /* 0x000000d000027945 */ /* 0x000fe20003800200 */
[----:B------:R-:W-:-:S03]  /*3590*/  MOV R39, RZ ;  /* 0x000000ff00277202 */ /* 0x000fc60000000f00 */
[----:B------:R-:W-:-:S13]  /*35a0*/  ISETP.GE.AND P3, PT, R14, R29, PT ;  /* 0x0000001d0e00720c */ /* 0x000fda0003f66270 */
[----:B------:R-:W-:Y:S05]  /*35b0*/  @P3 BRA `(.L_x_785) ;  /* 0x0000000000243947 */ /* 0x000fea0003800000 */
[----:B012-4-:R-:W-:-:S05]  /*35c0*/  IMAD.SHL.U32 R12, R2, 0x2, RZ ;  /* 0x00000002020c7824 */ /* 0x017fca00078e00ff */
        /* <DEDUP_REMOVED lines=8> */
.L_x_785:
[----:B------:R-:W-:Y:S05]  /*3650*/  BSYNC.RECONVERGENT B2 ;  /* 0x0000000000027941 */ /* 0x000fea0003800200 */
.L_x_784:
[----:B------:R-:W-:-:S09]  /*3660*/  UISETP.NE.AND UP0, UPT, UR21, URZ, UPT ;  /* 0x000000ff1500728c */ /* 0x000fd2000bf05270 */
[----:B------:R-:W-:Y:S05]  /*3670*/  BRA.U UP0, `(.L_x_779) ;  /* 0x0000000100547547 */ /* 0x000fea000b800000 */
[----:B------:R-:W-:-:S13]  /*3680*/  ISETP.NE.AND P3, PT, R16, RZ, PT ;  /* 0x000000ff1000720c */ /* 0x000fda0003f65270 */
[----:B------:R-:W-:Y:S01]  /*3690*/  VOTEU.ANY UP0, P3 ;  /* 0x0000000000ff7886 */ /* 0x000fe20001800100 */
[----:B------:R-:W-:-:S13]  /*36a0*/  PLOP3.LUT P3, PT, PT, PT, UP0, 0x80, 0x8 ;  /* 0x000000000008781c */ /* 0x000fda0003f6f008 */
[----:B01234-:R-:W2:Y:S01]  /*36b0*/  @P3 LDG.E R12, desc[UR36][R70.64+0x40] ;  /* 0x00004024460c3981 */ /* 0x01fea2000c1e1900 */
[----:B------:R-:W-:Y:S01]  /*36c0*/  PLOP3.LUT P4, PT, PT, PT, UP0, 0x80, 0x8 ;  /* 0x000000000008781c */ /* 0x000fe20003f8f008 */
[----:B-----5:R-:W-:Y:S01]  /*36d0*/  HADD2 R39, R39, R8 ;  /* 0x0000000827277230 */ /* 0x020fe20000000000 */
[----:B------:R-:W-:-:S11]  /*36e0*/  ISETP.GE.AND P3, PT, R14, R29, PT ;  /* 0x0000001d0e00720c */ /* 0x000fd60003f66270 */
[----:B--2---:R-:W-:Y:S02]  /*36f0*/  @P4 HFMA2 R39, R39, R12, -RZ ;  /* 0x0000000c27274231 */ /* 0x004fe400001000ff */
[----:B------:R-:W-:Y:S05]  /*3700*/  @P3 BRA `(.L_x_779) ;  /* 0x0000000000303947 */ /* 0x000fea0003800000 */
        /* <DEDUP_REMOVED lines=12> */
.L_x_779:
[----:B------:R-:W-:Y:S05]  /*37d0*/  BSYNC.RECONVERGENT B1 ;  /* 0x0000000000017941 */ /* 0x000fea0003800200 */
.L_x_778:
        /* <DEDUP_REMOVED lines=8> */
[----:B01234-:R-:W-:-:S04]  /*3860*/  SHF.L.U32 R12, R2, 0x1, RZ ;  /* 0x00000001020c7819 */ /* 0x01ffc800000006ff */
        /* <DEDUP_REMOVED lines=8> */
.L_x_789:
[----:B------:R-:W-:Y:S05]  /*38f0*/  BSYNC.RECONVERGENT B2 ;  /* 0x0000000000027941 */ /* 0x000fea0003800200 */
.L_x_788:
[----:B------:R-:W-:-:S09]  /*3900*/  UISETP.NE.AND UP0, UPT, UR21, URZ, UPT ;  /* 0x000000ff1500728c */ /* 0x000fd2000bf05270 */
[----:B------:R-:W-:Y:S05]  /*3910*/  BRA.U UP0, `(.L_x_787) ;  /* 0x0000000100547547 */ /* 0x000fea000b800000 */
[----:B------:R-:W-:Y:S01]  /*3920*/  ISETP.NE.AND P4, PT, R16, RZ, PT ;  /* 0x000000ff1000720c */ /* 0x000fe20003f85270 */
[----:B01234-:R-:W0:Y:S01]  /*3930*/  @!P3 S2R R12, SR_CTAID.Y ;  /* 0x00000000000cb919 */ /* 0x01fe220000002600 */
[----:B------:R-:W0:Y:S11]  /*3940*/  @!P3 LDC R15, c[0x0][0x3f8] ;  /* 0x0000fe00ff0fbb82 */ /* 0x000e360000000800 */
[----:B------:R-:W-:Y:S01]  /*3950*/  VOTEU.ANY UP0, P4 ;  /* 0x0000000000ff7886 */ /* 0x000fe20002000100 */
[----:B------:R-:W-:-:S13]  /*3960*/  PLOP3.LUT P4, PT, PT, PT, UP0, 0x80, 0x8 ;  /* 0x000000000008781c */ /* 0x000fda0003f8f008 */
[----:B------:R-:W2:Y:S01]  /*3970*/  @P4 LDG.E R13, desc[UR36][R70.64+0x50] ;  /* 0x00005024460d4981 */ /* 0x000ea2000c1e1900 */
[----:B------:R-:W-:Y:S01]  /*3980*/  PLOP3.LUT P4, PT, PT, PT, UP0, 0x80, 0x8 ;  /* 0x000000000008781c */ /* 0x000fe20003f8f008 */
[----:B-----5:R-:W-:Y:S02]  /*3990*/  HADD2 R42, R42, R9 ;  /* 0x000000092a2a7230 */ /* 0x020fe40000000000 */
[----:B0-----:R-:W-:Y:S02]  /*39a0*/  @!P3 IMAD R73, R12, R15, UR46 ;  /* 0x0000002e0c49be24 */ /* 0x001fe4000f8e020f */
[----:B------:R-:W0:Y:S01]  /*39b0*/  @!P3 LDC.64 R14, c[0x0][0x3b8] ;  /* 0x0000ee00ff0ebb82 */ /* 0x000e220000000a00 */
[----:B------:R-:W-:Y:S02]  /*39c0*/  @!P3 IMAD.SHL.U32 R12, R2, 0x2, RZ ;  /* 0x00000002020cb824 */ /* 0x000fe400078e00ff */
[----:B------:R-:W-:-:S03]  /*39d0*/  @!P3 IMAD R73, R73, R0, RZ ;  /* 0x000000004949b224 */ /* 0x000fc600078e02ff */
[----:B------:R-:W-:-:S05]  /*39e0*/  @!P3 LOP3.LUT R12, R12, 0x6, RZ, 0xc0, !PT ;  /* 0x000000060c0cb812 */ /* 0x000fca00078ec0ff */
[----:B------:R-:W-:Y:S01]  /*39f0*/  @!P3 IMAD R73, R73, 0x60, R12 ;  /* 0x000000604949b824 */ /* 0x000fe200078e020c */
[----:B------:R-:W-:-:S04]  /*3a00*/  @!P3 SHF.R.S32.HI R12, RZ, 0x1f, R72 ;  /* 0x0000001fff0cb819 */ /* 0x000fc80000011448 */
[----:B------:R-:W-:-:S04]  /*3a10*/  @!P3 IADD3 R72, P5, PT, R73, R72, RZ ;  /* 0x000000484948b210 */ /* 0x000fc80007fbe0ff */
[----:B------:R-:W-:Y:S02]  /*3a20*/  @!P3 LEA.HI.X.SX32 R12, R73, R12, 0x1, P5 ;  /* 0x0000000c490cb211 */ /* 0x000fe400028f0eff */
[----:B0-----:R-:W-:-:S04]  /*3a30*/  @!P3 LEA R14, P5, R72, R14, 0x1 ;  /* 0x0000000e480eb211 */ /* 0x001fc800078a08ff */
[----:B------:R-:W-:Y:S01]  /*3a40*/  @!P3 LEA.HI.X R15, R72, R15, R12, 0x1, P5 ;  /* 0x0000000f480fb211 */ /* 0x000fe200028f0c0c */
[----:B--2---:R-:W-:-:S05]  /*3a50*/  @P4 HMUL2 R42, R42, R13 ;  /* 0x0000000d2a2a4232 */ /* 0x004fca0000000000 */
[----:B------:R0:W-:Y:S03]  /*3a60*/  @!P3 STG.E desc[UR36][R14.64], R42 ;  /* 0x0000002a0e00b986 */ /* 0x0001e6000c101924 */
.L_x_787:
[----:B------:R-:W-:Y:S05]  /*3a70*/  BSYNC.RECONVERGENT B1 ;  /* 0x0000000000017941 */ /* 0x000fea0003800200 */
.L_x_786:
        /* <DEDUP_REMOVED lines=8> */
[----:B01234-:R-:W-:-:S05]  /*3b00*/  IMAD.SHL.U32 R12, R2, 0x2, RZ ;  /* 0x00000002020c7824 */ /* 0x01ffca00078e00ff */
        /* <DEDUP_REMOVED lines=8> */
.L_x_793:
[----:B------:R-:W-:Y:S05]  /*3b90*/  BSYNC.RECONVERGENT B2 ;  /* 0x0000000000027941 */ /* 0x000fea0003800200 */
.L_x_792:
        /* <DEDUP_REMOVED lines=23> */
.L_x_791:
[----:B------:R-:W-:Y:S05]  /*3d10*/  BSYNC.RECONVERGENT B1 ;  /* 0x0000000000017941 */ /* 0x000fea0003800200 */
.L_x_790:
        /* <DEDUP_REMOVED lines=17> */
.L_x_797:
[----:B------:R-:W-:Y:S05]  /*3e30*/  BSYNC.RECONVERGENT B2 ;  /* 0x0000000000027941 */ /* 0x000fea0003800200 */
.L_x_796:
        /* <DEDUP_REMOVED lines=23> */
.L_x_795:
[----:B------:R-:W-:Y:S05]  /*3fb0*/  BSYNC.RECONVERGENT B1 ;  /* 0x0000000000017941 */ /* 0x000fea0003800200 */
.L_x_794:
[----:B------:R-:W-:Y:S01]  /*3fc0*/  BSSY.RECONVERGENT B1, `(.L_x_798) ;  /* 0x0000028000017945 */ /* 0x000fe20003800200 */
[----:B------:R-:W-:-:S03]  /*3fd0*/  LEA R72, R0, R11, 0x6 ;  /* 0x0000000b00487211 */ /* 0x000fc600078e30ff */
[----:B------:R-:W-:Y:S05]  /*3fe0*/  @P1 BRA `(.L_x_799) ;  /* 0x0000000000941947 */ /* 0x000fea0003800000 */
[----:B------:R-:W-:Y:S01]  /*3ff0*/  ISETP.GE.AND P3, PT, R72, R29, PT ;  /* 0x0000001d4800720c */ /* 0x000fe20003f66270 */
[----:B------:R-:W-:Y:S01]  /*4000*/  BSSY.RECONVERGENT B2, `(.L_x_800) ;  /* 0x000000c000027945 */ /* 0x000fe20003800200 */
[----:B------:R-:W-:-:S11]  /*4010*/  IMAD.MOV.U32 R43, RZ, RZ, RZ ;  /* 0x000000ffff2b7224 */ /* 0x000fd600078e00ff */
[----:B------:R-:W-:Y:S05]  /*4020*/  @P3 BRA `(.L_x_801) ;  /* 0x0000000000243947 */ /* 0x000fea0003800000 */
[----:B------:R-:W-:-:S04]  /*4030*/  SHF.L.U32 R11, R2, 0x1, RZ ;  /* 0x00000001020b7819 */ /* 0x000fc800000006ff */
[----:B------:R-:W-:-:S05]  /*4040*/  LOP3.LUT R11, R11, 0x6, RZ, 0xc0, !PT ;  /* 0x000000060b0b7812 */ /* 0x000fca00078ec0ff */
[----:B01-3--:R-:W-:Y:S01]  /*4050*/  IMAD R14, R0, UR6, R11 ;  /* 0x00000006000e7c24 */ /* 0x00bfe2000f8e020b */
[----:B------:R-:W-:-:S04]  /*4060*/  SHF.R.S32.HI R11, RZ, 0x1f, R72 ;  /* 0x0000001fff0b7819 */ /* 0x000fc80000011448 */
[----:B--2-4-:R-:W-:-:S04]  /*4070*/  IADD3 R13, P4, PT, R14, R72, RZ ;  /* 0x000000480e0d7210 */ /* 0x014fc80007f9e0ff */
[----:B------:R-:W-:Y:S02]  /*4080*/  LEA.HI.X.SX32 R14, R14, R11, 0x1, P4 ;  /* 0x0000000b0e0e7211 */ /* 0x000fe400020f0eff */
[----:B------:R-:W-:-:S04]  /*4090*/  LEA R12, P4, R13, UR8, 0x1 ;  /* 0x000000080d0c7c11 */ /* 0x000fc8000f8808ff */
[----:B------:R-:W-:-:S05]  /*40a0*/  LEA.HI.X R13, R13, UR9, R14, 0x1, P4 ;  /* 0x000000090d0d7c11 */ /* 0x000fca000a0f0c0e */
[----:B------:R0:W5:Y:S04]  /*40b0*/  LDG.E R43, desc[UR36][R12.64] ;  /* 0x000000240c2b7981 */ /* 0x000168000c1e1900 */
.L_x_801:
[----:B------:R-:W-:Y:S05]  /*40c0*/  BSYNC.RECONVERGENT B2 ;  /* 0x0000000000027941 */ /* 0x000fea0003800200 */
.L_x_800:
[----:B------:R-:W-:-:S09]  /*40d0*/  UISETP.NE.AND UP0, UPT, UR21, URZ, UPT ;  /* 0x000000ff1500728c */ /* 0x000fd2000bf05270 */
[----:B------:R-:W-:Y:S05]  /*40e0*/  BRA.U UP0, `(.L_x_799) ;  /* 0x0000000100547547 */ /* 0x000fea000b800000 */
[----:B------:R-:W-:Y:S01]  /*40f0*/  ISETP.NE.AND P4, PT, R16, RZ, PT ;  /* 0x000000ff1000720c */ /* 0x000fe20003f85270 */
[----:B------:R-:W2:Y:S01]  /*4100*/  @!P3 S2R R11, SR_CTAID.Y ;  /* 0x00000000000bb919 */ /* 0x000ea20000002600 */
[----:B01-3--:R-:W0:Y:S11]  /*4110*/  @!P3 LDC R14, c[0x0][0x3f8] ;  /* 0x0000fe00ff0ebb82 */ /* 0x00be360000000800 */
[----:B------:R-:W-:Y:S01]  /*4120*/  VOTEU.ANY UP0, P4 ;  /* 0x0000000000ff7886 */ /* 0x000fe20002000100 */
[----:B------:R-:W-:-:S13]  /*4130*/  PLOP3.LUT P4, PT, PT, PT, UP0, 0x80, 0x8 ;  /* 0x000000000008781c */ /* 0x000fda0003f8f008 */
[----:B--2-4-:R-:W2:Y:S01]  /*4140*/  @P4 LDG.E R12, desc[UR36][R70.64+0x80] ;  /* 0x00008024460c4981 */ /* 0x014ea2000c1e1900 */
[----:B------:R-:W-:Y:S01]  /*4150*/  @!P3 IMAD.SHL.U32 R13, R2, 0x2, RZ ;  /* 0x00000002020db824 */ /* 0x000fe200078e00ff */
[----:B------:R-:W-:Y:S01]  /*4160*/  PLOP3.LUT P4, PT, PT, PT, UP0, 0x80, 0x8 ;  /* 0x000000000008781c */ /* 0x000fe20003f8f008 */
[----:B-----5:R-:W-:Y:S02]  /*4170*/  HADD2 R43, R43, R18 ;  /* 0x000000122b2b7230 */ /* 0x020fe40000000000 */
[----:B0-----:R-:W-:Y:S01]  /*4180*/  @!P3 IMAD R11, R11, R14, UR46 ;  /* 0x0000002e0b0bbe24 */ /* 0x001fe2000f8e020e */
[----:B------:R-:W-:Y:S01]  /*4190*/  @!P3 LOP3.LUT R74, R13, 0x6, RZ, 0xc0, !PT ;  /* 0x000000060d4ab812 */ /* 0x000fe200078ec0ff */
        /* <DEDUP_REMOVED lines=10> */
.L_x_799:
[----:B------:R-:W-:Y:S05]  /*4240*/  BSYNC.RECONVERGENT B1 ;  /* 0x0000000000017941 */ /* 0x000fea0003800200 */
.L_x_798:
        /* <DEDUP_REMOVED lines=17> */
.L_x_805:
[----:B------:R-:W-:Y:S05]  /*4360*/  BSYNC.RECONVERGENT B2 ;  /* 0x0000000000027941 */ /* 0x000fea0003800200 */
.L_x_804:
        /* <DEDUP_REMOVED lines=9> */
[----:B-----5:R-:W-:Y:S02]  /*4400*/  HFMA2 R46, R46, 1, 1, R19 ;  /* 0x3c003c002e2e7831 */ /* 0x020fe40000000013 */
        /* <DEDUP_REMOVED lines=13> */
.L_x_803:
[----:B------:R-:W-:Y:S05]  /*44e0*/  BSYNC.RECONVERGENT B1 ;  /* 0x0000000000017941 */ /* 0x000fea0003800200 */
.L_x_802:
        /* <DEDUP_REMOVED lines=17> */
.L_x_809:
[----:B------:R-:W-:Y:S05]  /*4600*/  BSYNC.RECONVERGENT B2 ;  /* 0x0000000000027941 */ /* 0x000fea0003800200 */
.L_x_808:
        /* <DEDUP_REMOVED lines=23> */
.L_x_807:
[----:B------:R-:W-:Y:S05]  /*4780*/  BSYNC.RECONVERGENT B1 ;  /* 0x0000000000017941 */ /* 0x000fea0003800200 */
.L_x_806:
        /* <DEDUP_REMOVED lines=17> */
.L_x_813:
[----:B------:R-:W-:Y:S05]  /*48a0*/  BSYNC.RECONVERGENT B2 ;  /* 0x0000000000027941 */ /* 0x000fea0003800200 */
.L_x_812:
        /* <DEDUP_REMOVED lines=23> */
.L_x_811:
[----:B------:R-:W-:Y:S05]  /*4a20*/  BSYNC.RECONVERGENT B1 ;  /* 0x0000000000017941 */ /* 0x000fea0003800200 */
.L_x_810:
        /* <DEDUP_REMOVED lines=17> */
.L_x_817:
[----:B------:R-:W-:Y:S05]  /*4b40*/  BSYNC.RECONVERGENT B2 ;  /* 0x0000000000027941 */ /* 0x000fea0003800200 */
.L_x_816:
        /* <DEDUP_REMOVED lines=10> */
[----:B-----5:R-:W-:Y:S02]  /*4bf0*/  HFMA2 R47, R47, 1, 1, R22 ;  /* 0x3c003c002f2f7831 */ /* 0x020fe40000000016 */
        /* <DEDUP_REMOVED lines=12> */
.L_x_815:
[----:B------:R-:W-:Y:S05]  /*4cc0*/  BSYNC.RECONVERGENT B1 ;  /* 0x0000000000017941 */ /* 0x000fea0003800200 */
.L_x_814:
        /* <DEDUP_REMOVED lines=17> */
.L_x_821:
[----:B------:R-:W-:Y:S05]  /*4de0*/  BSYNC.RECONVERGENT B2 ;  /* 0x0000000000027941 */ /* 0x000fea0003800200 */
.L_x_820:
        /* <DEDUP_REMOVED lines=23> */
.L_x_819:
[----:B------:R-:W-:Y:S05]  /*4f60*/  BSYNC.RECONVERGENT B1 ;  /* 0x0000000000017941 */ /* 0x000fea0003800200 */
.L_x_818:
        /* <DEDUP_REMOVED lines=17> */
.L_x_825:
[----:B------:R-:W-:Y:S05]  /*5080*/  BSYNC.RECONVERGENT B2 ;  /* 0x0000000000027941 */ /* 0x000fea0003800200 */
.L_x_824:
        /* <DEDUP_REMOVED lines=23> */
.L_x_823:
[----:B------:R-:W-:Y:S05]  /*5200*/  BSYNC.RECONVERGENT B1 ;  /* 0x0000000000017941 */ /* 0x000fea0003800200 */
.L_x_822:
[----:B------:R-:W-:Y:S04]  /*5210*/  BSSY.RECONVERGENT B1, `(.L_x_826) ;  /* 0x0000029000017945 */ /* 0x000fe80003800200 */
[----:B------:R-:W-:Y:S05]  /*5220*/  @P1 BRA `(.L_x_827) ;  /* 0x00000000009c1947 */ /* 0x000fea0003800000 */
[----:B------:R-:W-:Y:S01]  /*5230*/  IADD3 R72, PT, PT, R11, R0, RZ ;  /* 0x000000000b487210 */ /* 0x000fe20007ffe0ff */
[----:B------:R-:W-:Y:S01]  /*5240*/  BSSY.RECONVERGENT B2, `(.L_x_828) ;  /* 0x000000e000027945 */ /* 0x000fe20003800200 */
[----:B------:R-:W-:-:S03]  /*5250*/  MOV R52, RZ ;  /* 0x000000ff00347202 */ /* 0x000fc60000000f00 */
[----:B------:R-:W-:-:S05]  /*5260*/  IMAD.SHL.U32 R72, R72, 0x8, RZ ;  /* 0x0000000848487824 */ /* 0x000fca00078e00ff */
[----:B------:R-:W-:-:S13]  /*5270*/  ISETP.GE.AND P1, PT, R72, R29, PT ;  /* 0x0000001d4800720c */ /* 0x000fda0003f26270 */
[----:B------:R-:W-:Y:S05]  /*5280*/  @P1 BRA `(.L_x_829) ;  /* 0x0000000000241947 */ /* 0x000fea0003800000 */
[----:B------:R-:W-:-:S05]  /*5290*/  IMAD.SHL.U32 R11, R2, 0x2, RZ ;  /* 0x00000002020b7824 */ /* 0x000fca00078e00ff */
        /* <DEDUP_REMOVED lines=8> */
.L_x_829:
[----:B------:R-:W-:Y:S05]  /*5320*/  BSYNC.RECONVERGENT B2 ;  /* 0x0000000000027941 */ /* 0x000fea0003800200 */
.L_x_828:
[----:B------:R-:W-:-:S09]  /*5330*/  UISETP.NE.AND UP0, UPT, UR21, URZ, UPT ;  /* 0x000000ff1500728c */ /* 0x000fd2000bf05270 */
[----:B------:R-:W-:Y:S05]  /*5340*/  BRA.U UP0, `(.L_x_827) ;  /* 0x0000000100547547 */ /* 0x000fea000b800000 */
[----:B------:R-:W-:Y:S01]  /*5350*/  ISETP.NE.AND P3, PT, R16, RZ, PT ;  /* 0x000000ff1000720c */ /* 0x000fe20003f65270 */
[----:B01234-:R-:W0:Y:S01]  /*5360*/  @!P1 S2R R12, SR_CTAID.Y ;  /* 0x00000000000c9919 */ /* 0x01fe220000002600 */
[----:B------:R-:W0:Y:S08]  /*5370*/  @!P1 LDC R13, c[0x0][0x3f8] ;  /* 0x0000fe00ff0d9b82 */ /* 0x000e300000000800 */
[----:B------:R-:W1:Y:S03]  /*5380*/  @!P1 LDC.64 R14, c[0x0][0x3b8] ;  /* 0x0000ee00ff0e9b82 */ /* 0x000e660000000a00 */
[----:B------:R-:W-:Y:S01]  /*5390*/  VOTEU.ANY UP0, P3 ;  /* 0x0000000000ff7886 */ /* 0x000fe20001800100 */
[----:B------:R-:W-:-:S13]  /*53a0*/  PLOP3.LUT P3, PT, PT, PT, UP0, 0x80, 0x8 ;  /* 0x000000000008781c */ /* 0x000fda0003f6f008 */
[----:B------:R-:W2:Y:S01]  /*53b0*/  @P3 LDG.E R11, desc[UR36][R70.64+0xf0] ;  /* 0x0000f024460b3981 */ /* 0x000ea2000c1e1900 */
[----:B------:R-:W-:Y:S01]  /*53c0*/  PLOP3.LUT P4, PT, PT, PT, UP0, 0x80, 0x8 ;  /* 0x000000000008781c */ /* 0x000fe20003f8f008 */
[----:B-----5:R-:W-:Y:S02]  /*53d0*/  HFMA2 R52, R52, 1, 1, R25 ;  /* 0x3c003c0034347831 */ /* 0x020fe40000000019 */
[----:B0-----:R-:W-:Y:S01]  /*53e0*/  @!P1 IMAD R13, R12, R13, UR46 ;  /* 0x0000002e0c0d9e24 */ /* 0x001fe2000f8e020d */
[----:B------:R-:W-:-:S03]  /*53f0*/  @!P1 SHF.L.U32 R12, R2, 0x1, RZ ;  /* 0x00000001020c9819 */ /* 0x000fc600000006ff */
[----:B------:R-:W-:Y:S01]  /*5400*/  @!P1 IMAD R13, R13, R0, RZ ;  /* 0x000000000d0d9224 */ /* 0x000fe200078e02ff */
[----:B------:R-:W-:-:S05]  /*5410*/  @!P1 LOP3.LUT R12, R12, 0x6, RZ, 0xc0, !PT ;  /* 0x000000060c0c9812 */ /* 0x000fca00078ec0ff */
[----:B------:R-:W-:Y:S01]  /*5420*/  @!P1 IMAD R13, R13, 0x60, R12 ;  /* 0x000000600d0d9824 */ /* 0x000fe200078e020c */
[----:B------:R-:W-:-:S04]  /*5430*/  @!P1 SHF.R.S32.HI R12, RZ, 0x1f, R72 ;  /* 0x0000001fff0c9819 */ /* 0x000fc80000011448 */
[----:B------:R-:W-:-:S04]  /*5440*/  @!P1 IADD3 R72, P3, PT, R13, R72, RZ ;  /* 0x000000480d489210 */ /* 0x000fc80007f7e0ff */
[----:B------:R-:W-:Y:S02]  /*5450*/  @!P1 LEA.HI.X.SX32 R12, R13, R12, 0x1, P3 ;  /* 0x0000000c0d0c9211 */ /* 0x000fe400018f0eff */
[----:B-1----:R-:W-:-:S04]  /*5460*/  @!P1 LEA R14, P3, R72, R14, 0x1 ;  /* 0x0000000e480e9211 */ /* 0x002fc800078608ff */
[----:B------:R-:W-:Y:S01]  /*5470*/  @!P1 LEA.HI.X R15, R72, R15, R12, 0x1, P3 ;  /* 0x0000000f480f9211 */ /* 0x000fe200018f0c0c */
[----:B--2---:R-:W-:-:S05]  /*5480*/  @P4 HMUL2 R52, R52, R11 ;  /* 0x0000000b34344232 */ /* 0x004fca0000000000 */
[----:B------:R0:W-:Y:S03]  /*5490*/  @!P1 STG.E desc[UR36][R14.64], R52 ;  /* 0x000000340e009986 */ /* 0x0001e6000c101924 */
.L_x_827:
[----:B------:R-:W-:Y:S05]  /*54a0*/  BSYNC.RECONVERGENT B1 ;  /* 0x0000000000017941 */ /* 0x000fea0003800200 */
.L_x_826:
        /* <DEDUP_REMOVED lines=18> */
[--C-:B01234-:R-:W-:Y:S02]  /*55d0*/  HADD2.F32 R13, -RZ, R11.reuse.H0_H0 ;  /* 0x2000000bff0d7230 */ /* 0x11ffe40000004100 */
[----:B------:R-:W-:-:S05]  /*55e0*/  HADD2.F32 R12, -RZ, R11.H1_H1 ;  /* 0x3000000bff0c7230 */ /* 0x000fca0000004100 */
[----:B------:R-:W-:Y:S01]  /*55f0*/  FADD.FTZ R13, R13, R12 ;  /* 0x0000000c0d0d7221 */ /* 0x000fe20000010000 */
[----:B------:R-:W-:Y:S06]  /*5600*/  BRA.DIV UR4, `(.L_x_830) ;  /* 0x0000005604207947 */ /* 0x000fec000b800000 */
[----:B------:R-:W0:Y:S02]  /*5610*/  SHFL.BFLY PT, R14, R13, 0x2, 0x1f ;  /* 0x0c401f000d0e7f89 */ /* 0x000e2400000e0000 */
[----:B0-----:R-:W-:-:S05]  /*5620*/  FADD.FTZ R13, R13, R14 ;  /* 0x0000000e0d0d7221 */ /* 0x001fca0000010000 */
[----:B------:R0:W1:Y:S02]  /*5630*/  SHFL.BFLY PT, R14, R13, 0x1, 0x1f ;  /* 0x0c201f000d0e7f89 */ /* 0x00006400000e0000 */
.L_x_905:
[----:B------:R-:W-:Y:S01]  /*5640*/  ISETP.GE.OR P1, PT, R36, UR44, P1 ;  /* 0x0000002c24007c0c */ /* 0x000fe20008f26670 */
[----:B-1----:R-:W-:Y:S01]  /*5650*/  FADD.FTZ R14, R13, R14 ;  /* 0x0000000e0d0e7221 */ /* 0x002fe20000010000 */
[----:B------:R-:W-:Y:S03]  /*5660*/  BSSY.RECONVERGENT B1, `(.L_x_831) ;  /* 0x000001d000017945 */ /* 0x000fe60003800200 */
[----:B------:R-:W-:-:S08]  /*5670*/  FMUL.FTZ R11, R14, UR22 ;  /* 0x000000160e0b7c20 */ /* 0x000fd00008410000 */
[----:B------:R-:W-:Y:S05]  /*5680*/  @P1 BRA `(.L_x_832) ;  /* 0x0000000000681947 */ /* 0x000fea0003800000 */
[----:B------:R-:W-:Y:S01]  /*5690*/  ISETP.NE.U32.AND P1, PT, RZ, UR12, PT ;  /* 0x0000000cff007c0c */ /* 0x000fe2000bf25070 */
[----:B------:R-:W-:-:S03]  /*56a0*/  UISETP.NE.U32.AND UP0, UPT, UR14, URZ, UPT ;  /* 0x000000ff0e00728c */ /* 0x000fc6000bf05070 */
        /* <DEDUP_REMOVED lines=24> */
.L_x_832:
[----:B------:R-:W-:Y:S05]  /*5830*/  BSYNC.RECONVERGENT B1 ;  /* 0x0000000000017941 */ /* 0x000fea0003800200 */
.L_x_831:
[----:B-1----:R-:W-:Y:S01]  /*5840*/  VIADD R11, R33, 0xf ;  /* 0x0000000f210b7836 */ /* 0x002fe20000000000 */
[----:B------:R-:W-:Y:S01]  /*5850*/  IADD3 R30, P2, PT, R30, 0x10, RZ ;  /* 0x000000101e1e7810 */ /* 0x000fe20007f5e0ff */
[----:B------:R-:W-:Y:S01]  /*5860*/  VIADD R35, R35, 0x40 ;  /* 0x0000004023237836 */ /* 0x000fe20000000000 */
[----:B------:R-:W-:Y:S02]  /*5870*/  IADD3 R33, PT, PT, R33, 0x10, RZ ;  /* 0x0000001021217810 */ /* 0x000fe40007ffe0ff */
[----:B------:R-:W-:Y:S01]  /*5880*/  ISETP.GE.AND P1, PT, R11, R34, PT ;  /* 0x000000220b00720c */ /* 0x000fe20003f26270 */
[----:B------:R-:W-:Y:S01]  /*5890*/  IMAD.X R31, RZ, RZ, R31, P2 ;  /* 0x000000ffff1f7224 */ /* 0x000fe200010e061f */
[----:B------:R-:W-:-:S11]  /*58a0*/  IADD3 R32, PT, PT, R32, 0x10, RZ ;  /* 0x0000001020207810 */ /* 0x000fd60007ffe0ff */
[----:B------:R-:W-:Y:S05]  /*58b0*/  @!P1 BRA `(.L_x_833) ;  /* 0xffffffd000589947 */ /* 0x000fea000383ffff */
.L_x_766:
[----:B0-----:R-:W-:Y:S05]  /*58c0*/  BSYNC B0 ;  /* 0x0000000000007941 */ /* 0x001fea0003800000 */
.L_x_765:
[----:B------:R-:W-:-:S03]  /*58d0*/  UMOV UR4, 0xffffffff ;  /* 0xffffffff00047882 */ /* 0x000fc60000000000 */
[----:B------:R-:W-:Y:S05]  /*58e0*/  BRA.DIV UR4, `(.L_x_834) ;  /* 0x0000005204a87947 */ /* 0x000fea000b800000 */
[----:B------:R-:W1:Y:S02]  /*58f0*/  SHFL.BFLY PT, R14, R67, 0x10, 0x1f ;  /* 0x0e001f00430e7f89 */ /* 0x000e6400000e0000 */
[----:B-1----:R-:W-:-:S05]  /*5900*/  FMNMX.FTZ R13, R14, R67, !PT ;  /* 0x000000430e0d7209 */ /* 0x002fca0007810000 */
[----:B------:R-:W0:Y:S02]  /*5910*/  SHFL.BFLY PT, R14, R13, 0x8, 0x1f ;  /* 0x0d001f000d0e7f89 */ /* 0x000e2400000e0000 */
[----:B0-----:R-:W-:-:S05]  /*5920*/  FMNMX.FTZ R3, R13, R14, !PT ;  /* 0x0000000e0d037209 */ /* 0x001fca0007810000 */
[----:B------:R0:W1:Y:S02]  /*5930*/  SHFL.BFLY PT, R14, R3, 0x4, 0x1f ;  /* 0x0c801f00030e7f89 */ /* 0x00006400000e0000 */
.L_x_910:
[----:B------:R-:W2:Y:S01]  /*5940*/  S2R R18, SR_CgaCtaId ;  /* 0x0000000000127919 */ /* 0x000ea20000008800 */
        /* <DEDUP_REMOVED lines=9> */
[----:B------:R-:W-:Y:S01]  /*59e0*/  IMAD.MOV.U32 R9, RZ, RZ, -0x800001 ;  /* 0xff7fffffff097424 */ /* 0x000fe200078e00ff */
[----:B------:R-:W-:Y:S02]  /*59f0*/  LEA R6, R4, R5, 0x2 ;  /* 0x0000000504067211 */ /* 0x000fe400078e10ff */
[----:B------:R-:W-:Y:S01]  /*5a00*/  IADD3 R5, PT, PT, R2, UR11, RZ ;  /* 0x0000000b02057c10 */ /* 0x000fe2000fffe0ff */
[----:B------:R-:W-:Y:S08]  /*5a10*/  BSSY.RECONVERGENT B0, `(.L_x_835) ;  /* 0x0000151000007945 */ /* 0x000ff00003800200 */
[----:B------:R-:W0:Y:S01]  /*5a20*/  @!P0 LDS R9, [R6] ;  /* 0x0000000006098984 */ /* 0x000e220000000800 */
[----:B------:R-:W-:-:S03]  /*5a30*/  ISETP.GE.AND P0, PT, R5, UR45, PT ;  /* 0x0000002d05007c0c */ /* 0x000fc6000bf06270 */
[----:B0-----:R-:W0:Y:S02]  /*5a40*/  SHFL.BFLY PT, R8, R9, 0x1, 0x1f ;  /* 0x0c201f0009087f89 */ /* 0x001e2400000e0000 */
[----:B0-----:R-:W-:Y:S01]  /*5a50*/  FMNMX.FTZ R7, R8, R9, !PT ;  /* 0x0000000908077209 */ /* 0x001fe20007810000 */
[----:B------:R-:W-:-:S05]  /*5a60*/  IMAD.MOV.U32 R8, RZ, RZ, RZ ;  /* 0x000000ffff087224 */ /* 0x000fca00078e00ff */
[----:B------:R-:W0:Y:S02]  /*5a70*/  SHFL.IDX PT, R7, R7, RZ, 0x1f ;  /* 0x00001fff07077589 */ /* 0x000e2400000e0000 */
[----:B------:R-:W-:Y:S05]  /*5a80*/  @P0 BRA `(.L_x_836) ;  /* 0x0000001400240947 */ /* 0x000fea0003800000 */
[----:B------:R-:W1:Y:S02]  /*5a90*/  LDC.64 R10, c[0x0][0x420] ;  /* 0x00010800ff0a7b82 */ /* 0x000e640000000a00 */
[----:B-1----:R-:W-:-:S04]  /*5aa0*/  ISETP.NE.U32.AND P0, PT, R10, RZ, PT ;  /* 0x000000ff0a00720c */ /* 0x002fc80003f05070 */
[----:B------:R-:W-:-:S13]  /*5ab0*/  ISETP.NE.AND.EX P0, PT, R11, RZ, PT, P0 ;  /* 0x000000ff0b00720c */ /* 0x000fda0003f05300 */
[----:B------:R-:W-:Y:S05]  /*5ac0*/  @P0 BRA `(.L_x_837) ;  /* 0x0000000c00940947 */ /* 0x000fea0003800000 */
[----:B------:R-:W-:Y:S01]  /*5ad0*/  HFMA2 R0, -RZ, RZ, 0, 3.814697265625e-06 ;  /* 0x00000040ff007431 */ /* 0x000fe200000001ff */
[----:B------:R-:W-:Y:S01]  /*5ae0*/  LOP3.LUT R9, RZ, R2, RZ, 0x33, !PT ;  /* 0x00000002ff097212 */ /* 0x000fe200078e33ff */
[----:B------:R-:W-:Y:S03]  /*5af0*/  BSSY.RECONVERGENT B1, `(.L_x_838) ;  /* 0x000001c000017945 */ /* 0x000fe60003800200 */
[----:B------:R-:W-:-:S04]  /*5b00*/  VIADDMNMX R0, R5, R0, UR45, !PT ;  /* 0x0000002d05007e46 */ /* 0x000fc8000f800100 */
[----:B------:R-:W-:Y:S02]  /*5b10*/  IADD3 R0, PT, PT, R0, -UR11, R9 ;  /* 0x8000000b00007c10 */ /* 0x000fe4000fffe009 */
[----:B------:R-:W-:Y:S02]  /*5b20*/  MOV R9, R5 ;  /* 0x0000000500097202 */ /* 0x000fe40000000f00 */
        /* <DEDUP_REMOVED lines=13> */
.L_x_840:
        /* <DEDUP_REMOVED lines=11> */
.L_x_839:
[----:B------:R-:W-:Y:S05]  /*5cb0*/  BSYNC.RECONVERGENT B1 ;  /* 0x0000000000017941 */ /* 0x000fea0003800200 */
.L_x_838:
        /* <DEDUP_REMOVED lines=14> */
.L_x_843:
[----:B------:R-:W0:Y:S01]  /*5da0*/  LDS R12, [R0+-0x200] ;  /* 0xfffe0000000c7984 */ /* 0x000e220000000800 */
[----:B------:R-:W-:-:S03]  /*5db0*/  IADD3 R9, PT, PT, R9, 0x400, RZ ;  /* 0x0000040009097810 */ /* 0x000fc60007ffe0ff */
[----:B------:R-:W1:Y:S01]  /*5dc0*/  LDS R14, [R0+-0x100] ;  /* 0xffff0000000e7984 */ /* 0x000e620000000800 */
[----:B------:R-:W-:-:S03]  /*5dd0*/  ISETP.GE.AND P1, PT, R9, R10, PT ;  /* 0x0000000a0900720c */ /* 0x000fc60003f26270 */
[----:B------:R-:W2:Y:S04]  /*5de0*/  LDS R18, [R0] ;  /* 0x0000000000127984 */ /* 0x000ea80000000800 */
[----:B------:R-:W5:Y:S04]  /*5df0*/  LDS R20, [R0+0x100] ;  /* 0x0001000000147984 */ /* 0x000f680000000800 */
[----:B------:R-:W3:Y:S04]  /*5e00*/  LDS R22, [R0+0x200] ;  /* 0x0002000000167984 */ /* 0x000ee80000000800 */
[----:B------:R-:W3:Y:S04]  /*5e10*/  LDS R24, [R0+0x300] ;  /* 0x0003000000187984 */ /* 0x000ee80000000800 */
[----:B------:R-:W3:Y:S04]  /*5e20*/  LDS R26, [R0+0x400] ;  /* 0x00040000001a7984 */ /* 0x000ee80000000800 */
[----:B----4-:R-:W4:Y:S04]  /*5e30*/  LDS R28, [R0+0x500] ;  /* 0x00050000001c7984 */ /* 0x010f280000000800 */
[----:B------:R-:W4:Y:S04]  /*5e40*/  LDS R30, [R0+0x600] ;  /* 0x00060000001e7984 */ /* 0x000f280000000800 */
[----:B------:R-:W4:Y:S01]  /*5e50*/  LDS R32, [R0+0x700] ;  /* 0x0007000000207984 */ /* 0x000f220000000800 */
[----:B0-----:R-:W-:-:S03]  /*5e60*/  FADD.FTZ R12, -R7, R12 ;  /* 0x0000000c070c7221 */ /* 0x001fc60000010100 */
[----:B------:R-:W0:Y:S01]  /*5e70*/  LDS R34, [R0+0x800] ;  /* 0x0008000000227984 */ /* 0x000e220000000800 */
[----:B------:R-:W-:Y:S01]  /*5e80*/  FMUL.FTZ R12, R12, 1.4426950216293334961 ;  /* 0x3fb8aa3b0c0c7820 */ /* 0x000fe20000410000 */
[C---:B-1----:R-:W-:Y:S01]  /*5e90*/  FADD.FTZ R14, -R7.reuse, R14 ;  /* 0x0000000e070e7221 */ /* 0x042fe20000010100 */
[----:B--2---:R-:W-:-:S03]  /*5ea0*/  FADD.FTZ R18, -R7, R18 ;  /* 0x0000001207127221 */ /* 0x004fc60000010100 */
[----:B------:R-:W-:Y:S01]  /*5eb0*/  FMUL.FTZ R14, R14, 1.4426950216293334961 ;  /* 0x3fb8aa3b0e0e7820 */ /* 0x000fe20000410000 */
[----:B------:R1:W2:Y:S01]  /*5ec0*/  MUFU.EX2 R11, R12 ;  /* 0x0000000c000b7308 */ /* 0x0002a20000000800 */
[----:B------:R-:W-:Y:S01]  /*5ed0*/  FMUL.FTZ R18, R18, 1.4426950216293334961 ;  /* 0x3fb8aa3b12127820 */ /* 0x000fe20000410000 */
[C---:B-----5:R-:W-:Y:S01]  /*5ee0*/  FADD.FTZ R20, -R7.reuse, R20 ;  /* 0x0000001407147221 */ /* 0x060fe20000010100 */
[----:B---3--:R-:W-:-:S03]  /*5ef0*/  FADD.FTZ R22, -R7, R22 ;  /* 0x0000001607167221 */ /* 0x008fc60000010100 */
[----:B------:R-:W-:Y:S02]  /*5f00*/  FMUL.FTZ R20, R20, 1.4426950216293334961 ;  /* 0x3fb8aa3b14147820 */ /* 0x000fe40000410000 */
[----:B------:R3:W5:Y:S01]  /*5f10*/  MUFU.EX2 R13, R14 ;  /* 0x0000000e000d7308 */ /* 0x0007620000000800 */
[----:B-1----:R-:W1:Y:S01]  /*5f20*/  LDS R12, [R0+0x900] ;  /* 0x00090000000c7984 */ /* 0x002e620000000800 */
[----:B------:R-:W-:Y:S01]  /*5f30*/  FMUL.FTZ R22, R22, 1.4426950216293334961 ;  /* 0x3fb8aa3b16167820 */ /* 0x000fe20000410000 */
[C---:B------:R-:W-:Y:S01]  /*5f40*/  FADD.FTZ R24, -R7.reuse, R24 ;  /* 0x0000001807187221 */ /* 0x040fe20000010100 */
[----:B------:R-:W-:-:S03]  /*5f50*/  FADD.FTZ R26, -R7, R26 ;  /* 0x0000001a071a7221 */ /* 0x000fc60000010100 */
[----:B------:R-:W-:Y:S01]  /*5f60*/  FMUL.FTZ R24, R24, 1.4426950216293334961 ;  /* 0x3fb8aa3b18187820 */ /* 0x000fe20000410000 */
[----:B------:R5:W0:Y:S01]  /*5f70*/  MUFU.EX2 R15, R18 ;  /* 0x00000012000f7308 */ /* 0x000a220000000800 */
[----:B---3--:R-:W3:Y:S01]  /*5f80*/  LDS R14, [R0+0xa00] ;  /* 0x000a0000000e7984 */ /* 0x008ee20000000800 */
[----:B--2---:R-:W-:Y:S01]  /*5f90*/  FADD.FTZ R8, R11, R8 ;  /* 0x000000080b087221 */ /* 0x004fe20000010000 */
[----:B------:R-:W-:Y:S01]  /*5fa0*/  FMUL.FTZ R26, R26, 1.4426950216293334961 ;  /* 0x3fb8aa3b1a1a7820 */ /* 0x000fe20000410000 */
[C---:B----4-:R-:W-:Y:S01]  /*5fb0*/  FADD.FTZ R28, -R7.reuse, R28 ;  /* 0x0000001c071c7221 */ /* 0x050fe20000010100 */
[----:B------:R-:W-:Y:S01]  /*5fc0*/  STS [R0+-0x200], R11 ;  /* 0xfffe000b00007388 */ /* 0x000fe20000000800 */
[C---:B------:R-:W-:Y:S02]  /*5fd0*/  FADD.FTZ R30, -R7.reuse, R30 ;  /* 0x0000001e071e7221 */ /* 0x040fe40000010100 */
[----:B------:R2:W4:Y:S01]  /*5fe0*/  MUFU.EX2 R17, R20 ;  /* 0x0000001400117308 */ /* 0x0005220000000800 */
[----:B-----5:R-:W5:Y:S01]  /*5ff0*/  LDS R18, [R0+0xb00] ;  /* 0x000b000000127984 */ /* 0x020f620000000800 */
[----:B------:R-:W-:Y:S01]  /*6000*/  FADD.FTZ R8, R8, R13 ;  /* 0x0000000d08087221 */ /* 0x000fe20000010000 */
[----:B------:R-:W-:Y:S01]  /*6010*/  FMUL.FTZ R28, R28, 1.4426950216293334961 ;  /* 0x3fb8aa3b1c1c7820 */ /* 0x000fe20000410000 */
[----:B------:R-:W-:Y:S01]  /*6020*/  FMUL.FTZ R30, R30, 1.4426950216293334961 ;  /* 0x3fb8aa3b1e1e7820 */ /* 0x000fe20000410000 */
[C---:B------:R-:W-:Y:S01]  /*6030*/  FADD.FTZ R32, -R7.reuse, R32 ;  /* 0x0000002007207221 */ /* 0x040fe20000010100 */
[----:B------:R-:W-:Y:S01]  /*6040*/  STS [R0+-0x100], R13 ;  /* 0xffff000d00007388 */ /* 0x000fe20000000800 */
[----:B0-----:R-:W-:Y:S01]  /*6050*/  FADD.FTZ R34, -R7, R34 ;  /* 0x0000002207227221 */ /* 0x001fe20000010100 */
[----:B------:R0:W1:Y:S01]  /*6060*/  MUFU.EX2 R19, R22 ;  /* 0x0000001600137308 */ /* 0x0000620000000800 */
[----:B------:R-:W-:Y:S01]  /*6070*/  FADD.FTZ R8, R8, R15 ;  /* 0x0000000f08087221 */ /* 0x000fe20000010000 */
[----:B--2---:R-:W2:Y:S01]  /*6080*/  LDS R20, [R0+0xc00] ;  /* 0x000c000000147984 */ /* 0x004ea20000000800 */
[----:B------:R-:W-:Y:S01]  /*6090*/  FMUL.FTZ R32, R32, 1.4426950216293334961 ;  /* 0x3fb8aa3b20207820 */ /* 0x000fe20000410000 */
[----:B------:R-:W-:-:S02]  /*60a0*/  FMUL.FTZ R34, R34, 1.4426950216293334961 ;  /* 0x3fb8aa3b22227820 */ /* 0x000fc40000410000 */
[----:B------:R-:W-:Y:S02]  /*60b0*/  STS [R0], R15 ;  /* 0x0000000f00007388 */ /* 0x000fe40000000800 */
[----:B------:R-:W3:Y:S01]  /*60c0*/  MUFU.EX2 R21, R24 ;  /* 0x0000001800157308 */ /* 0x000ee20000000800 */
[----:B----4-:R-:W-:Y:S01]  /*60d0*/  FADD.FTZ R8, R8, R17 ;  /* 0x0000001108087221 */ /* 0x010fe20000010000 */
[----:B0-----:R-:W0:Y:S04]  /*60e0*/  LDS R22, [R0+0xd00] ;  /* 0x000d000000167984 */ /* 0x001e280000000800 */
[----:B------:R-:W-:Y:S02]  /*60f0*/  STS [R0+0x100], R17 ;  /* 0x0001001100007388 */ /* 0x000fe40000000800 */
[----:B------:R-:W4:Y:S01]  /*6100*/  MUFU.EX2 R23, R26 ;  /* 0x0000001a00177308 */ /* 0x000f220000000800 */
[----:B-1----:R-:W-:Y:S01]  /*6110*/  FADD.FTZ R8, R8, R19 ;  /* 0x0000001308087221 */ /* 0x002fe20000010000 */
[----:B------:R-:W-:Y:S01]  /*6120*/  FADD.FTZ R12, -R7, R12 ;  /* 0x0000000c070c7221 */ /* 0x000fe20000010100 */
[----:B------:R-:W-:Y:S03]  /*6130*/  STS [R0+0x200], R19 ;  /* 0x0002001300007388 */ /* 0x000fe60000000800 */
[----:B------:R-:W-:-:S02]  /*6140*/  FMUL.FTZ R12, R12, 1.4426950216293334961 ;  /* 0x3fb8aa3b0c0c7820 */ /* 0x000fc40000410000 */
[----:B------:R-:W1:Y:S01]  /*6150*/  MUFU.EX2 R25, R28 ;  /* 0x0000001c00197308 */ /* 0x000e620000000800 */
[----:B---3--:R-:W-:Y:S01]  /*6160*/  FADD.FTZ R8, R8, R21 ;  /* 0x0000001508087221 */ /* 0x008fe20000010000 */
[C---:B------:R-:W-:Y:S01]  /*6170*/  FADD.FTZ R14, -R7.reuse, R14 ;  /* 0x0000000e070e7221 */ /* 0x040fe20000010100 */
[----:B------:R-:W-:Y:S03]  /*6180*/  STS [R0+0x300], R21 ;  /* 0x0003001500007388 */ /* 0x000fe60000000800 */
[----:B------:R-:W-:Y:S02]  /*6190*/  FMUL.FTZ R14, R14, 1.4426950216293334961 ;  /* 0x3fb8aa3b0e0e7820 */ /* 0x000fe40000410000 */
[----:B------:R-:W3:Y:S01]  /*61a0*/  MUFU.EX2 R27, R30 ;  /* 0x0000001e001b7308 */ /* 0x000ee20000000800 */
[----:B----4-:R-:W-:Y:S01]  /*61b0*/  FADD.FTZ R8, R8, R23 ;  /* 0x0000001708087221 */ /* 0x010fe20000010000 */
[----:B-----5:R-:W-:Y:S01]  /*61c0*/  FADD.FTZ R18, -R7, R18 ;  /* 0x0000001207127221 */ /* 0x020fe20000010100 */
[----:B------:R-:W-:Y:S03]  /*61d0*/  STS [R0+0x400], R23 ;  /* 0x0004001700007388 */ /* 0x000fe60000000800 */
[----:B------:R-:W-:-:S02]  /*61e0*/  FMUL.FTZ R18, R18, 1.4426950216293334961 ;  /* 0x3fb8aa3b12127820 */ /* 0x000fc40000410000 */
[----:B------:R-:W4:Y:S01]  /*61f0*/  MUFU.EX2 R29, R32 ;  /* 0x00000020001d7308 */ /* 0x000f220000000800 */
[----:B-1----:R-:W-:Y:S01]  /*6200*/  FADD.FTZ R8, R8, R25 ;  /* 0x0000001908087221 */ /* 0x002fe20000010000 */
[C---:B--2---:R-:W-:Y:S01]  /*6210*/  FADD.FTZ R20, -R7.reuse, R20 ;  /* 0x0000001407147221 */ /* 0x044fe20000010100 */
[----:B------:R-:W-:Y:S03]  /*6220*/  STS [R0+0x500], R25 ;  /* 0x0005001900007388 */ /* 0x000fe60000000800 */
[----:B------:R-:W-:Y:S02]  /*6230*/  FMUL.FTZ R20, R20, 1.4426950216293334961 ;  /* 0x3fb8aa3b14147820 */ /* 0x000fe40000410000 */
[----:B------:R-:W1:Y:S01]  /*6240*/  MUFU.EX2 R31, R34 ;  /* 0x00000022001f7308 */ /* 0x000e620000000800 */
[----:B---3--:R-:W-:Y:S01]  /*6250*/  FADD.FTZ R8, R8, R27 ;  /* 0x0000001b08087221 */ /* 0x008fe20000010000 */
[----:B0-----:R-:W-:Y:S01]  /*6260*/  FADD.FTZ R22, -R7, R22 ;  /* 0x0000001607167221 */ /* 0x001fe20000010100 */
[----:B------:R-:W-:Y:S03]  /*6270*/  STS [R0+0x600], R27 ;  /* 0x0006001b00007388 */ /* 0x000fe60000000800 */
[----:B------:R-:W-:-:S02]  /*6280*/  FMUL.FTZ R22, R22, 1.4426950216293334961 ;  /* 0x3fb8aa3b16167820 */ /* 0x000fc40000410000 */
[----:B------:R-:W0:Y:S01]  /*6290*/  MUFU.EX2 R33, R12 ;  /* 0x0000000c00217308 */ /* 0x000e220000000800 */
[----:B----4-:R-:W-:Y:S01]  /*62a0*/  FADD.FTZ R8, R8, R29 ;  /* 0x0000001d08087221 */ /* 0x010fe20000010000 */
        /* <DEDUP_REMOVED lines=17> */
[----:B0-----:R-:W-:Y:S01]  /*63c0*/  VIADD R0, R0, 0x1000 ;  /* 0x0000100000007836 */ /* 0x001fe20000000000 */
[----:B------:R-:W-:Y:S06]  /*63d0*/  @!P1 BRA `(.L_x_843) ;  /* 0xfffffff800709947 */ /* 0x000fec000383ffff */
.L_x_842:
[----:B------:R-:W-:Y:S05]  /*63e0*/  BSYNC.RECONVERGENT B1 ;  /* 0x0000000000017941 */ /* 0x000fea0003800200 */
.L_x_841:
        /* <DEDUP_REMOVED lines=9> */
[----:B------:R-:W5:Y:S04]  /*6480*/  LDS R18, [R0+0x100] ;  /* 0x0001000000127984 */ /* 0x000f680000000800 */
[----:B------:R-:W3:Y:S04]  /*6490*/  LDS R20, [R0+0x200] ;  /* 0x0002000000147984 */ /* 0x000ee80000000800 */
[----:B------:R-:W4:Y:S04]  /*64a0*/  LDS R22, [R0+0x300] ;  /* 0x0003000000167984 */ /* 0x000f280000000800 */
[----:B------:R-:W4:Y:S04]  /*64b0*/  LDS R24, [R0+0x400] ;  /* 0x0004000000187984 */ /* 0x000f280000000800 */
[----:B------:R-:W4:Y:S01]  /*64c0*/  LDS R26, [R0+0x500] ;  /* 0x00050000001a7984 */ /* 0x000f220000000800 */
[----:B0-----:R-:W-:-:S04]  /*64d0*/  FADD.FTZ R10, -R7, R10 ;  /* 0x0000000a070a7221 */ /* 0x001fc80000010100 */
[----:B------:R-:W-:Y:S01]  /*64e0*/  FMUL.FTZ R10, R10, 1.4426950216293334961 ;  /* 0x3fb8aa3b0a0a7820 */ /* 0x000fe20000410000 */
[----:B-1----:R-:W-:-:S03]  /*64f0*/  FADD.FTZ R12, -R7, R12 ;  /* 0x0000000c070c7221 */ /* 0x002fc60000010100 */
[----:B------:R-:W0:Y:S01]  /*6500*/  MUFU.EX2 R11, R10 ;  /* 0x0000000a000b7308 */ /* 0x000e220000000800 */
[----:B------:R-:W-:Y:S01]  /*6510*/  FMUL.FTZ R12, R12, 1.4426950216293334961 ;  /* 0x3fb8aa3b0c0c7820 */ /* 0x000fe20000410000 */
[C---:B--2---:R-:W-:Y:S01]  /*6520*/  FADD.FTZ R14, -R7.reuse, R14 ;  /* 0x0000000e070e7221 */ /* 0x044fe20000010100 */
[----:B-----5:R-:W-:-:S03]  /*6530*/  FADD.FTZ R18, -R7, R18 ;  /* 0x0000001207127221 */ /* 0x020fc60000010100 */
[----:B------:R-:W-:Y:S02]  /*6540*/  FMUL.FTZ R14, R14, 1.4426950216293334961 ;  /* 0x3fb8aa3b0e0e7820 */ /* 0x000fe40000410000 */
[----:B------:R-:W1:Y:S01]  /*6550*/  MUFU.EX2 R13, R12 ;  /* 0x0000000c000d7308 */ /* 0x000e620000000800 */
[----:B------:R-:W-:Y:S01]  /*6560*/  FMUL.FTZ R18, R18, 1.4426950216293334961 ;  /* 0x3fb8aa3b12127820 */ /* 0x000fe20000410000 */
[C---:B---3--:R-:W-:Y:S01]  /*6570*/  FADD.FTZ R20, -R7.reuse, R20 ;  /* 0x0000001407147221 */ /* 0x048fe20000010100 */
[----:B----4-:R-:W-:-:S03]  /*6580*/  FADD.FTZ R22, -R7, R22 ;  /* 0x0000001607167221 */ /* 0x010fc60000010100 */
[----:B------:R-:W-:Y:S02]  /*6590*/  FMUL.FTZ R20, R20, 1.4426950216293334961 ;  /* 0x3fb8aa3b14147820 */ /* 0x000fe40000410000 */
[----:B------:R-:W2:Y:S01]  /*65a0*/  MUFU.EX2 R15, R14 ;  /* 0x0000000e000f7308 */ /* 0x000ea20000000800 */
[----:B------:R-:W-:Y:S01]  /*65b0*/  FMUL.FTZ R22, R22, 1.4426950216293334961 ;  /* 0x3fb8aa3b16167820 */ /* 0x000fe20000410000 */
[C---:B------:R-:W-:Y:S01]  /*65c0*/  FADD.FTZ R24, -R7.reuse, R24 ;  /* 0x0000001807187221 */ /* 0x040fe20000010100 */
[----:B0-----:R-:W-:Y:S01]  /*65d0*/  FADD.FTZ R8, R8, R11 ;  /* 0x0000000b08087221 */ /* 0x001fe20000010000 */
[----:B------:R-:W-:Y:S01]  /*65e0*/  FADD.FTZ R26, -R7, R26 ;  /* 0x0000001a071a7221 */ /* 0x000fe20000010100 */
[----:B------:R-:W-:Y:S01]  /*65f0*/  STS [R0+-0x200], R11 ;  /* 0xfffe000b00007388 */ /* 0x000fe20000000800 */
[----:B------:R-:W-:Y:S02]  /*6600*/  FMUL.FTZ R24, R24, 1.4426950216293334961 ;  /* 0x3fb8aa3b18187820 */ /* 0x000fe40000410000 */
[----:B------:R-:W0:Y:S01]  /*6610*/  MUFU.EX2 R17, R18 ;  /* 0x0000001200117308 */ /* 0x000e220000000800 */
[----:B-1----:R-:W-:Y:S01]  /*6620*/  FADD.FTZ R8, R8, R13 ;  /* 0x0000000d08087221 */ /* 0x002fe20000010000 */
[----:B------:R-:W-:Y:S01]  /*6630*/  FMUL.FTZ R26, R26, 1.4426950216293334961 ;  /* 0x3fb8aa3b1a1a7820 */ /* 0x000fe20000410000 */
[----:B------:R-:W-:Y:S05]  /*6640*/  STS [R0+-0x100], R13 ;  /* 0xffff000d00007388 */ /* 0x000fea0000000800 */
        /* <DEDUP_REMOVED lines=17> */
.L_x_845:
[----:B------:R-:W-:Y:S05]  /*6760*/  BSYNC.RECONVERGENT B1 ;  /* 0x0000000000017941 */ /* 0x000fea0003800200 */
.L_x_844:
        /* <DEDUP_REMOVED lines=9> */
[C---:B--2---:R-:W-:Y:S01]  /*6800*/  FADD.FTZ R14, -R7.reuse, R14 ;  /* 0x0000000e070e7221 */ /* 0x044fe20000010100 */
[----:B------:R-:W-:Y:S02]  /*6810*/  FMUL.FTZ R12, R12, 1.4426950216293334961 ;  /* 0x3fb8aa3b0c0c7820 */ /* 0x000fe40000410000 */
        /* <DEDUP_REMOVED lines=16> */
.L_x_837:
[----:B------:R-:W-:Y:S01]  /*6920*/  HFMA2 R8, -RZ, RZ, 0, 3.814697265625e-06 ;  /* 0x00000040ff087431 */ /* 0x000fe200000001ff */
        /* <DEDUP_REMOVED lines=23> */
.L_x_848:
        /* <DEDUP_REMOVED lines=16> */
.L_x_847:
[----:B------:R-:W-:Y:S05]  /*6ba0*/  BSYNC.RECONVERGENT B1 ;  /* 0x0000000000017941 */ /* 0x000fea0003800200 */
.L_x_846:
        /* <DEDUP_REMOVED lines=13> */
.L_x_849:
[----:B------:R-:W2:Y:S04]  /*6c80*/  LDG.E.U8 R14, desc[UR36][R10.64+-0x80] ;  /* 0xffff80240a0e7981 */ /* 0x000ea8000c1e1100 */
[----:B------:R-:W5:Y:S04]  /*6c90*/  LDG.E.U8 R12, desc[UR36][R10.64+-0x40] ;  /* 0xffffc0240a0c7981 */ /* 0x000f68000c1e1100 */
[----:B------:R-:W3:Y:S04]  /*6ca0*/  LDG.E.U8 R13, desc[UR36][R10.64] ;  /* 0x000000240a0d7981 */ /* 0x000ee8000c1e1100 */
[----:B------:R-:W4:Y:S01]  /*6cb0*/  LDG.E.U8 R15, desc[UR36][R10.64+0x40] ;  /* 0x000040240a0f7981 */ /* 0x000f22000c1e1100 */
[----:B------:R-:W-:Y:S01]  /*6cc0*/  VIADD R0, R0, 0x100 ;  /* 0x0000010000007836 */ /* 0x000fe20000000000 */
[----:B--2---:R-:W-:-:S02]  /*6cd0*/  ISETP.NE.AND P0, PT, R14, RZ, PT ;  /* 0x000000ff0e00720c */ /* 0x004fc40003f05270 */
[----:B-----5:R-:W-:Y:S02]  /*6ce0*/  ISETP.NE.AND P1, PT, R12, RZ, PT ;  /* 0x000000ff0c00720c */ /* 0x020fe40003f25270 */
[----:B---3--:R-:W-:Y:S02]  /*6cf0*/  ISETP.NE.AND P2, PT, R13, RZ, PT ;  /* 0x000000ff0d00720c */ /* 0x008fe40003f45270 */
        /* <DEDUP_REMOVED lines=34> */
.L_x_836:
[----:B------:R-:W-:Y:S05]  /*6f20*/  BSYNC.RECONVERGENT B0 ;  /* 0x0000000000007941 */ /* 0x000fea0003800200 */
.L_x_835:
[----:B0-----:R-:W0:Y:S01]  /*6f30*/  SHFL.BFLY PT, R7, R8, 0x10, 0x1f ;  /* 0x0e001f0008077f89 */ /* 0x001e2200000e0000 */
[C---:B------:R-:W-:Y:S01]  /*6f40*/  ISETP.NE.AND P0, PT, R4.reuse, RZ, PT ;  /* 0x000000ff0400720c */ /* 0x040fe20003f05270 */
[----:B------:R-:W1:Y:S01]  /*6f50*/  LDCU UR4, c[0x0][0x3f4] ;  /* 0x00007e80ff0477ac */ /* 0x000e620008000800 */
[----:B------:R-:W-:Y:S01]  /*6f60*/  ISETP.GT.U32.AND P1, PT, R4, 0x1, PT ;  /* 0x000000010400780c */ /* 0x000fe20003f24070 */
[----:B------:R-:W2:Y:S01]  /*6f70*/  LDCU.U8 UR12, c[0x0][0x48c] ;  /* 0x00009180ff0c77ac */ /* 0x000ea20008000000 */
        /* <DEDUP_REMOVED lines=18> */
[----:B--2---:R-:W-:-:S05]  /*70a0*/  ISETP.NE.AND P0, PT, RZ, UR12, PT ;  /* 0x0000000cff007c0c */ /* 0x004fca000bf05270 */
[----:B------:R-:W0:Y:S01]  /*70b0*/  @!P1 LDS R4, [R6+0x8] ;  /* 0x0000080006049984 */ /* 0x000e220000000800 */
[----:B------:R-:W-:-:S03]  /*70c0*/  ISETP.GE.AND P1, PT, R5, UR45, PT ;  /* 0x0000002d05007c0c */ /* 0x000fc6000bf26270 */
[----:B0-----:R-:W0:Y:S02]  /*70d0*/  SHFL.BFLY PT, R7, R4, 0x1, 0x1f ;  /* 0x0c201f0004077f89 */ /* 0x001e2400000e0000 */
[----:B0-----:R-:W-:-:S06]  /*70e0*/  FADD.FTZ R7, R7, R4 ;  /* 0x0000000407077221 */ /* 0x001fcc0000010000 */
[----:B------:R-:W0:Y:S02]  /*70f0*/  SHFL.IDX PT, R7, R7, RZ, 0x1f ;  /* 0x00001fff07077589 */ /* 0x000e2400000e0000 */
[----:B0-----:R-:W-:-:S04]  /*7100*/  FADD.FTZ R0, R7, 9.9999999747524270788e-07 ;  /* 0x358637bd07007421 */ /* 0x001fc80000010000 */
[----:B------:R0:W1:Y:S01]  /*7110*/  MUFU.RCP R11, R0 ;  /* 0x00000000000b7308 */ /* 0x0000620000001000 */
[----:B------:R-:W-:Y:S05]  /*7120*/  @!P0 BRA `(.L_x_850) ;  /* 0x0000000000248947 */ /* 0x000fea0003800000 */
        /* <DEDUP_REMOVED lines=9> */
.L_x_850:
[----:B------:R-:W-:Y:S04]  /*71c0*/  BSSY.RECONVERGENT B0, `(.L_x_851) ;  /* 0x0000064000007945 */ /* 0x000fe80003800200 */
[----:B------:R-:W-:Y:S05]  /*71d0*/  @P1 BRA `(.L_x_852) ;  /* 0x0000000400881947 */ /* 0x000fea0003800000 */
[----:B0-----:R-:W-:Y:S01]  /*71e0*/  HFMA2 R0, -RZ, RZ, 0, 3.814697265625e-06 ;  /* 0x00000040ff007431 */ /* 0x001fe200000001ff */
        /* <DEDUP_REMOVED lines=18> */
[----:B------:R-:W-:-:S03]  /*7310*/  LEA R3, R2, UR7, 0x1 ;  /* 0x0000000702037c11 */ /* 0x000fc6000f8e08ff */
[----:B------:R-:W-:Y:S01]  /*7320*/  IMAD.IADD R5, R5, 0x1, R4 ;  /* 0x0000000105057824 */ /* 0x000fe200078e0204 */
[C---:B--2---:R-:W-:Y:S02]  /*7330*/  LEA R8, P2, R9.reuse, UR14, 0x2 ;  /* 0x0000000e09087c11 */ /* 0x044fe4000f8410ff */
[----:B------:R-:W-:Y:S02]  /*7340*/  IADD3 R4, PT, PT, -R0, RZ, RZ ;  /* 0x000000ff00047210 */ /* 0x000fe40007ffe1ff */
[----:B------:R-:W-:Y:S01]  /*7350*/  LEA.HI.X R9, R9, UR15, R6, 0x2, P2 ;  /* 0x0000000f09097c11 */ /* 0x000fe200090f1406 */
[----:B0-----:R-:W-:-:S06]  /*7360*/  ULEA UR8, UR9, UR8, 0x18 ;  /* 0x0000000809087291 */ /* 0x001fcc000f8ec0ff */
[----:B------:R-:W-:Y:S01]  /*7370*/  VIADD R3, R3, UR8 ;  /* 0x0000000803037c36 */ /* 0x000fe20008000000 */
[----:B------:R-:W-:-:S07]  /*7380*/  LEA R0, R2, UR8, 0x2 ;  /* 0x0000000802007c11 */ /* 0x000fce000f8e10ff */
.L_x_855:
        /* <DEDUP_REMOVED lines=15> */
.L_x_854:
[----:B------:R-:W-:Y:S05]  /*7480*/  BSYNC.RECONVERGENT B1 ;  /* 0x0000000000017941 */ /* 0x000fea0003800200 */
.L_x_853:
[----:B------:R-:W-:Y:S05]  /*7490*/  @!P1 BRA `(.L_x_852) ;  /* 0x0000000000d89947 */ /* 0x000fea0003800000 */
[----:B--2---:R-:W0:Y:S01]  /*74a0*/  S2R R7, SR_CgaCtaId ;  /* 0x0000000000077919 */ /* 0x004e220000008800 */
[----:B------:R-:W2:Y:S01]  /*74b0*/  LDCU.64 UR14, c[0x0][0x480] ;  /* 0x00009000ff0e77ac */ /* 0x000ea20008000a00 */
        /* <DEDUP_REMOVED lines=11> */
[----:B--2---:R-:W-:Y:S02]  /*7570*/  LEA R8, P3, R6, UR14, 0x2 ;  /* 0x0000000e06087c11 */ /* 0x004fe4000f8610ff */
[----:B0-----:R-:W-:Y:S02]  /*7580*/  LEA R4, R7, R4, 0x18 ;  /* 0x0000000407047211 */ /* 0x001fe400078ec0ff */
[----:B------:R-:W-:Y:S02]  /*7590*/  IADD3.X R7, PT, PT, RZ, UR5, RZ, P2, !PT ;  /* 0x00000005ff077c10 */ /* 0x000fe400097fe4ff */
[----:B------:R-:W-:-:S02]  /*75a0*/  IADD3 R8, P2, PT, R8, 0x200, RZ ;  /* 0x0000020008087810 */ /* 0x000fc40007f5e0ff */
[----:B------:R-:W-:Y:S02]  /*75b0*/  LEA.HI.X R7, R6, UR15, R7, 0x2, P3 ;  /* 0x0000000f06077c11 */ /* 0x000fe400098f1407 */
[--C-:B------:R-:W-:Y:S02]  /*75c0*/  IADD3 R0, PT, PT, R0, 0x200, R4.reuse ;  /* 0x0000020000007810 */ /* 0x100fe40007ffe004 */
[----:B------:R-:W-:Y:S01]  /*75d0*/  IADD3 R3, PT, PT, R3, 0x100, R4 ;  /* 0x0000010003037810 */ /* 0x000fe20007ffe004 */
[----:B------:R-:W-:-:S07]  /*75e0*/  IMAD.X R9, RZ, RZ, R7, P2 ;  /* 0x000000ffff097224 */ /* 0x000fce00010e0607 */
.L_x_856:
        /* <DEDUP_REMOVED lines=33> */
.L_x_852:
[----:B------:R-:W-:Y:S05]  /*7800*/  BSYNC.RECONVERGENT B0 ;  /* 0x0000000000007941 */ /* 0x000fea0003800200 */
.L_x_851:
[----:B------:R-:W-:Y:S01]  /*7810*/  USHF.R.S32.HI UR4, URZ, 0x1f, UR44 ;  /* 0x0000001fff047899 */ /* 0x000fe2000801142c */
[----:B------:R-:W5:Y:S01]  /*7820*/  S2R R20, SR_CgaCtaId ;  /* 0x0000000000147919 */ /* 0x000f620000008800 */
[----:B------:R-:W3:Y:S01]  /*7830*/  LDCU UR14, c[0x0][0x40c] ;  /* 0x00008180ff0e77ac */ /* 0x000ee20008000800 */
[----:B------:R-:W4:Y:S01]  /*7840*/  S2UR UR5, SR_CTAID.Y ;  /* 0x00000000000579c3 */ /* 0x000f220000002600 */
[----:B------:R-:W-:Y:S01]  /*7850*/  SHF.R.U32.HI R40, RZ, 0x4, R2 ;  /* 0x00000004ff287819 */ /* 0x000fe20000011602 */
[----:B------:R-:W-:Y:S01]  /*7860*/  BSSY.RECONVERGENT B0, `(.L_x_857) ;  /* 0x0000024000007945 */ /* 0x000fe20003800200 */
[----:B------:R-:W-:Y:S01]  /*7870*/  ULEA.HI UR4, UR4, UR44, URZ, 0x2 ;  /* 0x0000002c04047291 */ /* 0x000fe2000f8f10ff */
[----:B------:R-:W-:Y:S01]  /*7880*/  SHF.L.U32 R19, R2, 0x3, RZ ;  /* 0x0000000302137819 */ /* 0x000fe200000006ff */
[----:B------:R-:W4:Y:S01]  /*7890*/  LDCU UR9, c[0x0][0x3f8] ;  /* 0x00007f00ff0977ac */ /* 0x000f220008000800 */
[----:B-1----:R-:W-:Y:S02]  /*78a0*/  MOV R11, 0x400 ;  /* 0x00000400000b7802 */ /* 0x002fe40000000f00 */
[----:B------:R-:W-:-:S02]  /*78b0*/  CS2R R14, SRZ ;  /* 0x00000000000e7805 */ /* 0x000fc4000001ff00 */
[----:B------:R-:W-:Y:S01]  /*78c0*/  LOP3.LUT R19, R19, 0x78, RZ, 0xc0, !PT ;  /* 0x0000007813137812 */ /* 0x000fe200078ec0ff */
[----:B------:R-:W-:Y:S01]  /*78d0*/  ULOP3.LUT UR4, UR4, 0xfffffffc, URZ, 0xc0, !UPT ;  /* 0xfffffffc04047892 */ /* 0x000fe2000f8ec0ff */
[----:B0-----:R-:W-:Y:S01]  /*78e0*/  SHF.L.U32 R0, R2, 0x4, RZ ;  /* 0x0000000402007819 */ /* 0x001fe200000006ff */
[----:B------:R-:W0:Y:S01]  /*78f0*/  LDCU UR10, c[0x0][0x3f4] ;  /* 0x00007e80ff0a77ac */ /* 0x000e220008000800 */
[----:B------:R-:W-:Y:S01]  /*7900*/  VIADD R3, R11, 0x110 ;  /* 0x000001100b037836 */ /* 0x000fe20000000000 */
[----:B--2---:R-:W-:Y:S02]  /*7910*/  CS2R R12, SRZ ;  /* 0x00000000000c7805 */ /* 0x004fe4000001ff00 */
[----:B------:R-:W-:Y:S01]  /*7920*/  LOP3.LUT R0, R0, 0xf0, RZ, 0xc0, !PT ;  /* 0x000000f000007812 */ /* 0x000fe200078ec0ff */
[----:B------:R-:W-:-:S06]  /*7930*/  UIADD3 UR4, UPT, UPT, UR44, -UR4, URZ ;  /* 0x800000042c047290 */ /* 0x000fcc000fffe0ff */
[----:B------:R-:W-:Y:S01]  /*7940*/  ISETP.NE.AND P0, PT, R40, UR4, PT ;  /* 0x0000000428007c0c */ /* 0x000fe2000bf05270 */
[----:B----4-:R-:W-:-:S03]  /*7950*/  UIMAD UR5, UR5, UR9, UR46 ;  /* 0x00000009050572a4 */ /* 0x010fc6000f8e022e */
[----:B---3--:R-:W-:Y:S01]  /*7960*/  ISETP.NE.OR P0, PT, RZ, UR14, P0 ;  /* 0x0000000eff007c0c */ /* 0x008fe20008705670 */
[----:B------:R-:W-:-:S03]  /*7970*/  UIMAD UR8, UR5, 0x60, URZ ;  /* 0x00000060050878a4 */ /* 0x000fc6000f8e02ff */
[----:B------:R-:W-:Y:S02]  /*7980*/  ISETP.GT.U32.OR P0, PT, R19, 0x5f, P0 ;  /* 0x0000005f1300780c */ /* 0x000fe40000704470 */
[----:B-----5:R-:W-:Y:S02]  /*7990*/  LEA R3, R20, R3, 0x18 ;  /* 0x0000000314037211 */ /* 0x020fe400078ec0ff */
[----:B0-----:R-:W-:-:S03]  /*79a0*/  MOV R18, UR10 ;  /* 0x0000000a00127c02 */ /* 0x001fc60008000f00 */
[----:B------:R-:W-:Y:S02]  /*79b0*/  IMAD.IADD R0, R3, 0x1, R0 ;  /* 0x0000000103007824 */ /* 0x000fe400078e0200 */
[C-C-:B------:R-:W-:Y:S02]  /*79c0*/  IMAD R25, R18.reuse, UR6, R19.reuse ;  /* 0x0000000612197c24 */ /* 0x140fe4000f8e0213 */
[----:B------:R-:W-:Y:S02]  /*79d0*/  IMAD R23, R18, UR8, R19 ;  /* 0x0000000812177c24 */ /* 0x000fe4000f8e0213 */
        /* <DEDUP_REMOVED lines=11> */
.L_x_859:
[----:B-----5:R0:W-:Y:S02]  /*7a90*/  STS.128 [R0], R12 ;  /* 0x0000000c00007388 */ /* 0x0201e40000000c00 */
.L_x_858:
[----:B------:R-:W-:Y:S05]  /*7aa0*/  BSYNC.RECONVERGENT B0 ;  /* 0x0000000000007941 */ /* 0x000fea0003800200 */
.L_x_857:
[----:B------:R-:W-:Y:S01]  /*7ab0*/  ISETP.GT.U32.AND P0, PT, R19, 0x5f, PT ;  /* 0x0000005f1300780c */ /* 0x000fe20003f04070 */
[----:B------:R-:W-:Y:S01]  /*7ac0*/  BAR.SYNC.DEFER_BLOCKING 0x0 ;  /* 0x0000000000007b1d */ /* 0x000fe20000010000 */
[----:B------:R-:W-:Y:S02]  /*7ad0*/  HFMA2 R10, -RZ, RZ, 0, 0 ;  /* 0x00000000ff0a7431 */ /* 0x000fe400000001ff */
[----:B------:R-:W-:Y:S01]  /*7ae0*/  IMAD.MOV.U32 R3, RZ, RZ, RZ ;  /* 0x000000ffff037224 */ /* 0x000fe200078e00ff */
[----:B------:R-:W-:Y:S02]  /*7af0*/  CS2R R4, SRZ ;  /* 0x0000000000047805 */ /* 0x000fe4000001ff00 */
[----:B------:R-:W-:Y:S02]  /*7b00*/  CS2R R6, SRZ ;  /* 0x0000000000067805 */ /* 0x000fe4000001ff00 */
[----:B------:R-:W-:Y:S01]  /*7b10*/  CS2R R8, SRZ ;  /* 0x0000000000087805 */ /* 0x000fe2000001ff00 */
[----:B------:R-:W1:Y:S01]  /*7b20*/  LDCU UR10, c[0x0][0x40c] ;  /* 0x00008180ff0a77ac */ /* 0x000e620008000800 */
[----:B------:R-:W-:Y:S04]  /*7b30*/  BSSY.RECONVERGENT B0, `(.L_x_860) ;  /* 0x0000243000007945 */ /* 0x000fe80003800200 */
[----:B------:R-:W-:Y:S05]  /*7b40*/  @P0 BRA `(.L_x_861) ;  /* 0x0000002400040947 */ /* 0x000fea0003800000 */
[----:B------:R-:W2:Y:S01]  /*7b50*/  LDC.64 R42, c[0x0][0x3c0] ;  /* 0x0000f000ff2a7b82 */ /* 0x000ea20000000a00 */
[----:B------:R-:W-:Y:S01]  /*7b60*/  VIMNMX R41, PT, PT, R18, UR44, PT ;  /* 0x0000002c12297c48 */ /* 0x000fe2000bfe0100 */
[----:B------:R-:W-:Y:S01]  /*7b70*/  VIADD R18, R40, UR11 ;  /* 0x0000000b28127c36 */ /* 0x000fe20008000000 */
[----:B------:R-:W-:Y:S01]  /*7b80*/  IADD3 R11, PT, PT, R11, 0x210, RZ ;  /* 0x000002100b0b7810 */ /* 0x000fe20007ffe0ff */
[----:B------:R-:W-:Y:S01]  /*7b90*/  BSSY.RECONVERGENT B1, `(.L_x_862) ;  /* 0x000010e000017945 */ /* 0x000fe20003800200 */
[----:B------:R-:W-:Y:S02]  /*7ba0*/  IMAD.MOV.U32 R3, RZ, RZ, RZ ;  /* 0x000000ffff037224 */ /* 0x000fe400078e00ff */
[----:B------:R-:W-:Y:S02]  /*7bb0*/  ISETP.GE.AND P0, PT, R18, R41, PT ;  /* 0x000000291200720c */ /* 0x000fe40003f06270 */
[----:B------:R-:W-:-:S04]  /*7bc0*/  LEA R11, R20, R11, 0x18 ;  /* 0x0000000b140b7211 */ /* 0x000fc800078ec0ff */
[----:B------:R-:W-:Y:S01]  /*7bd0*/  IADD3 R17, PT, PT, R11, UR7, RZ ;  /* 0x000000070b117c10 */ /* 0x000fe2000fffe0ff */
[----:B--2---:R-:W-:-:S04]  /*7be0*/  IMAD.WIDE R46, R23, 0x2, R42 ;  /* 0x00000002172e7825 */ /* 0x004fc800078e022a */
[----:B------:R-:W-:Y:S02]  /*7bf0*/  IMAD.WIDE R42, R25, 0x2, R42 ;  /* 0x00000002192a7825 */ /* 0x000fe400078e022a */
[----:B------:R-:W-:Y:S05]  /*7c00*/  @P0 BRA `(.L_x_863) ;  /* 0x0000001000180947 */ /* 0x000fea0003800000 */
[----:B------:R-:W-:Y:S01]  /*7c10*/  ULOP3.LUT UR5, URZ, UR11, URZ, 0x33, !UPT ;  /* 0x0000000bff057292 */ /* 0x000fe2000f8e33ff */
[----:B------:R-:W2:Y:S01]  /*7c20*/  LDC.64 R48, c[0x0][0x458] ;  /* 0x00011600ff307b82 */ /* 0x000ea20000000a00 */
[----:B------:R-:W-:Y:S01]  /*7c30*/  VIADDMNMX R3, R18, 0x4, R41, !PT ;  /* 0x0000000412037846 */ /* 0x000fe20007800129 */
[----:B------:R-:W-:Y:S01]  /*7c40*/  UIMAD UR6, UR38, UR9, UR46 ;  /* 0x00000009260672a4 */ /* 0x000fe2000f8e022e */
[----:B------:R-:W-:Y:S01]  /*7c50*/  BSSY.RECONVERGENT B2, `(.L_x_864) ;  /* 0x0000052000027945 */ /* 0x000fe20003800200 */
[----:B------:R-:W-:Y:S01]  /*7c60*/  MOV R10, RZ ;  /* 0x000000ff000a7202 */ /* 0x000fe20000000f00 */
[----:B------:R-:W-:Y:S01]  /*7c70*/  IMAD.MOV.U32 R44, RZ, RZ, R18 ;  /* 0x000000ffff2c7224 */ /* 0x000fe200078e0012 */
[----:B------:R-:W-:Y:S02]  /*7c80*/  IADD3 R32, PT, PT, -R40, UR5, R3 ;  /* 0x0000000528207c10 */ /* 0x000fe4000fffe103 */
[----:B------:R-:W-:Y:S01]  /*7c90*/  CS2R R8, SRZ ;  /* 0x0000000000087805 */ /* 0x000fe2000001ff00 */
[----:B------:R-:W-:Y:S01]  /*7ca0*/  IMAD.U32 R4, RZ, RZ, UR6 ;  /* 0x00000006ff047e24 */ /* 0x000fe2000f8e00ff */
[----:B------:R-:W-:-:S02]  /*7cb0*/  CS2R R6, SRZ ;  /* 0x0000000000067805 */ /* 0x000fc4000001ff00 */
[----:B------:R-:W-:Y:S01]  /*7cc0*/  LOP3.LUT R5, R32, 0xc, RZ, 0xc0, !PT ;  /* 0x0000000c20057812 */ /* 0x000fe200078ec0ff */
[----:B------:R-:W-:-:S03]  /*7cd0*/  IMAD R3, R4, 0x60, R19 ;  /* 0x0000006004037824 */ /* 0x000fc600078e0213 */
[----:B------:R-:W-:Y:S02]  /*7ce0*/  ISETP.NE.AND P0, PT, R5, 0xc, PT ;  /* 0x0000000c0500780c */ /* 0x000fe40003f05270 */
[----:B------:R-:W-:Y:S01]  /*7cf0*/  CS2R R4, SRZ ;  /* 0x0000000000047805 */ /* 0x000fe2000001ff00 */
[----:B--2---:R-:W-:-:S04]  /*7d00*/  IMAD.WIDE R48, R3, 0x2, R48 ;  /* 0x0000000203307825 */ /* 0x004fc800078e0230 */
[----:B------:R-:W-:-:S06]  /*7d10*/  HFMA2 R3, -RZ, RZ, 0, 0 ;  /* 0x00000000ff037431 */ /* 0x000fcc00000001ff */
[----:B------:R-:W-:Y:S05]  /*7d20*/  @!P0 BRA `(.L_x_865) ;  /* 0x0000000400108947 */ /* 0x000fea0003800000 */
[----:B------:R-:W2:Y:S01]  /*7d30*/  LDCU.64 UR12, c[0x0][0x3c0] ;  /* 0x00007800ff0c77ac */ /* 0x000ea20008000a00 */
[----:B------:R-:W-:Y:S01]  /*7d40*/  IMAD R20, R18, 0x60, RZ ;  /* 0x0000006012147824 */ /* 0x000fe200078e02ff */
[----:B------:R-:W-:Y:S02]  /*7d50*/  LEA.HI R10, R32, 0x1, RZ, 0x1e ;  /* 0x00000001200a7811 */ /* 0x000fe400078ff0ff */
[----:B------:R-:W-:Y:S01]  /*7d60*/  MOV R44, R18 ;  /* 0x00000012002c7202 */ /* 0x000fe20000000f00 */
[----:B------:R-:W-:-:S04]  /*7d70*/  IMAD.WIDE.U32 R20, R20, 0x2, RZ ;  /* 0x0000000214147825 */ /* 0x000fc800078e00ff */
[----:B------:R-:W-:-:S04]  /*7d80*/  IMAD.WIDE R22, R23, 0x2, R20 ;  /* 0x0000000217167825 */ /* 0x000fc800078e0214 */
[----:B------:R-:W-:Y:S01]  /*7d90*/  IMAD.WIDE R20, R25, 0x2, R20 ;  /* 0x0000000219147825 */ /* 0x000fe200078e0214 */
[----:B--2---:R-:W-:Y:S02]  /*7da0*/  IADD3 R38, P0, PT, R22, UR12, RZ ;  /* 0x0000000c16267c10 */ /* 0x004fe4000ff1e0ff */
[----:B------:R-:W-:Y:S02]  /*7db0*/  IADD3 R36, P1, PT, R20, UR12, RZ ;  /* 0x0000000c14247c10 */ /* 0x000fe4000ff3e0ff */
[----:B------:R-:W-:Y:S02]  /*7dc0*/  LEA R20, R40, UR7, 0x1 ;  /* 0x0000000728147c11 */ /* 0x000fe4000f8e08ff */
[----:B------:R-:W-:Y:S02]  /*7dd0*/  IADD3.X R37, PT, PT, R21, UR13, RZ, P1, !PT ;  /* 0x0000000d15257c10 */ /* 0x000fe40008ffe4ff */
[----:B------:R-:W-:Y:S01]  /*7de0*/  LOP3.LUT R21, R10, 0x3, RZ, 0xc0, !PT ;  /* 0x000000030a157812 */ /* 0x000fe200078ec0ff */
[----:B------:R-:W-:Y:S01]  /*7df0*/  IMAD.MOV.U32 R10, RZ, RZ, RZ ;  /* 0x000000ffff0a7224 */ /* 0x000fe200078e00ff */
[----:B------:R-:W-:Y:S01]  /*7e00*/  IADD3.X R39, PT, PT, R23, UR13, RZ, P0, !PT ;  /* 0x0000000d17277c10 */ /* 0x000fe200087fe4ff */
[----:B------:R-:W-:Y:S01]  /*7e10*/  IMAD.IADD R33, R11, 0x1, R20 ;  /* 0x000000010b217824 */ /* 0x000fe200078e0214 */
[----:B------:R-:W-:-:S07]  /*7e20*/  IADD3 R34, PT, PT, -R21, RZ, RZ ;  /* 0x000000ff15227210 */ /* 0x000fce0007ffe1ff */
.L_x_867:
[----:B------:R-:W-:Y:S01]  /*7e30*/  IMAD.MOV.U32 R20, RZ, RZ, R36 ;  /* 0x000000ffff147224 */ /* 0x000fe200078e0024 */
[----:B------:R-:W-:Y:S01]  /*7e40*/  MOV R21, R37 ;  /* 0x0000002500157202 */ /* 0x000fe20000000f00 */
[----:B------:R-:W2:Y:S05]  /*7e50*/  LDS.U16 R24, [R33] ;  /* 0x0000000021187984 */ /* 0x000eaa0000000400 */
        /* <DEDUP_REMOVED lines=24> */
.L_x_866:
[----:B------:R-:W-:Y:S01]  /*7fe0*/  VIADD R34, R34, 0x1 ;  /* 0x0000000122227836 */ /* 0x000fe20000000000 */
[----:B------:R-:W-:Y:S01]  /*7ff0*/  IADD3 R38, P1, PT, R38, 0x300, RZ ;  /* 0x0000030026267810 */ /* 0x000fe20007f3e0ff */
[--C-:B--2--5:R-:W-:Y:S01]  /*8000*/  HADD2.F32 R25, -RZ, R21.reuse.H0_H0 ;  /* 0x20000015ff197230 */ /* 0x124fe20000004100 */
[----:B------:R-:W-:Y:S01]  /*8010*/  IADD3 R36, P2, PT, R36, 0x300, RZ ;  /* 0x0000030024247810 */ /* 0x000fe20007f5e0ff */
[----:B------:R-:W-:Y:S01]  /*8020*/  HADD2.F32 R26, -RZ, R21.H1_H1 ;  /* 0x30000015ff1a7230 */ /* 0x000fe20000004100 */
[----:B------:R-:W-:Y:S01]  /*8030*/  ISETP.NE.AND P0, PT, R34, RZ, PT ;  /* 0x000000ff2200720c */ /* 0x000fe20003f05270 */
        /* <DEDUP_REMOVED lines=12> */
[----:B------:R-:W-:Y:S01]  /*8100*/  IADD3 R44, PT, PT, R44, 0x4, RZ ;  /* 0x000000042c2c7810 */ /* 0x000fe20007ffe0ff */
[----:B------:R-:W-:Y:S01]  /*8110*/  FFMA.FTZ R4, R35, R27, R4 ;  /* 0x0000001b23047223 */ /* 0x000fe20000010004 */
[----:B------:R-:W-:-:S02]  /*8120*/  VIADD R33, R33, 0x8 ;  /* 0x0000000821217836 */ /* 0x000fc40000000000 */
[----:B------:R-:W-:Y:S01]  /*8130*/  FFMA.FTZ R3, R35, R28, R3 ;  /* 0x0000001c23037223 */ /* 0x000fe20000010003 */
[----:B------:R-:W-:Y:S01]  /*8140*/  IADD3.X R37, PT, PT, RZ, R37, RZ, P2, !PT ;  /* 0x00000025ff257210 */ /* 0x000fe200017fe4ff */
[----:B------:R-:W-:Y:S01]  /*8150*/  IMAD.X R39, RZ, RZ, R39, P1 ;  /* 0x000000ffff277224 */ /* 0x000fe200008e0627 */
[----:B------:R-:W-:Y:S06]  /*8160*/  @P0 BRA `(.L_x_867) ;  /* 0xfffffffc00300947 */ /* 0x000fec000383ffff */
.L_x_865:
[----:B-1----:R-:W-:Y:S05]  /*8170*/  BSYNC.RECONVERGENT B2 ;  /* 0x0000000000027941 */ /* 0x002fea0003800200 */
.L_x_864:
[----:B------:R-:W-:-:S13]  /*8180*/  ISETP.GE.U32.AND P0, PT, R32, 0xc, PT ;  /* 0x0000000c2000780c */ /* 0x000fda0003f06070 */
[----:B------:R-:W-:Y:S05]  /*8190*/  @!P0 BRA `(.L_x_863) ;  /* 0x0000000800b48947 */ /* 0x000fea0003800000 */
[----:B------:R-:W1:Y:S02]  /*81a0*/  LDCU UR5, c[0x0][0x40c] ;  /* 0x00008180ff0577ac */ /* 0x000e640008000800 */
[----:B-1----:R-:W-:-:S06]  /*81b0*/  UISETP.NE.AND UP0, UPT, UR5, URZ, UPT ;  /* 0x000000ff0500728c */ /* 0x002fcc000bf05270 */
[----:B------:R-:W-:-:S13]  /*81c0*/  PLOP3.LUT P0, PT, PT, PT, UP0, 0x80, 0x8 ;  /* 0x000000000008781c */ /* 0x000fda0003f0f008 */
.L_x_873:
        /* <DEDUP_REMOVED lines=24> */
.L_x_869:
[----:B------:R-:W-:Y:S05]  /*8350*/  BSYNC.RECONVERGENT B2 ;  /* 0x0000000000027941 */ /* 0x000fea0003800200 */
.L_x_868:
[C---:B------:R-:W-:Y:S01]  /*8360*/  IADD3 R39, PT, PT, R45.reuse, 0x180, RZ ;  /* 0x000001802d277810 */ /* 0x040fe20007ffe0ff */
[----:B------:R-:W-:Y:S01]  /*8370*/  UISETP.NE.AND UP0, UPT, UR10, URZ, UPT ;  /* 0x000000ff0a00728c */ /* 0x000fe2000bf05270 */
[C---:B------:R-:W-:Y:S01]  /*8380*/  VIADD R53, R45.reuse, 0x300 ;  /* 0x000003002d357836 */ /* 0x040fe20000000000 */
[----:B------:R-:W-:Y:S02]  /*8390*/  IADD3 R45, PT, PT, R45, 0x480, RZ ;  /* 0x000004802d2d7810 */ /* 0x000fe40007ffe0ff */
        /* <DEDUP_REMOVED lines=24> */
.L_x_870:
[----:B-1----:R1:W5:Y:S01]  /*8520*/  LDG.E.128 R28, desc[UR36][R36.64] ;  /* 0x00000024241c7981 */ /* 0x002362000c1e1d00 */
[----:B------:R-:W-:Y:S05]  /*8530*/  @P0 BRA `(.L_x_871) ;  /* 0x0000000000480947 */ /* 0x000fea0003800000 */
[----:B------:R-:W-:Y:S01]  /*8540*/  VOTEU.ANY UP0, P5 ;  /* 0x0000000000ff7886 */ /* 0x000fe20002800100 */
[----:B------:R-:W-:Y:S01]  /*8550*/  PLOP3.LUT P1, PT, PT, PT, UP0, 0x80, 0x8 ;  /* 0x000000000008781c */ /* 0x000fe20003f2f008 */
[----:B-1----:R-:W1:-:S12]  /*8560*/  LDS.128 R36, [R0] ;  /* 0x0000000000247984 */ /* 0x002e580000000c00 */
        /* <DEDUP_REMOVED lines=15> */
.L_x_871:
[----:B-1----:R-:W-:Y:S01]  /*8660*/  VIADD R36, R44, -UR11 ;  /* 0x8000000b2c247c36 */ /* 0x002fe20008000000 */
[----:B--2---:R1:W5:Y:S02]  /*8670*/  LDG.E.128 R32, desc[UR36][R50.64] ;  /* 0x0000002432207981 */ /* 0x004364000c1e1d00 */
[--C-:B-----5:R-:W-:Y:S02]  /*8680*/  HADD2.F32 R53, -RZ, R21.reuse.H0_H0 ;  /* 0x20000015ff357230 */ /* 0x120fe40000004100 */
[----:B------:R-:W-:Y:S01]  /*8690*/  HADD2.F32 R52, -RZ, R21.H1_H1 ;  /* 0x30000015ff347230 */ /* 0x000fe20000004100 */
[----:B------:R-:W-:Y:S01]  /*86a0*/  LEA R36, R36, R17, 0x1 ;  /* 0x0000001124247211 */ /* 0x000fe200078e08ff */
[--C-:B------:R-:W-:Y:S02]  /*86b0*/  HADD2.F32 R21, -RZ, R22.reuse.H0_H0 ;  /* 0x20000016ff157230 */ /* 0x100fe40000004100 */
[----:B------:R-:W-:Y:S02]  /*86c0*/  HADD2.F32 R22, -RZ, R22.H1_H1 ;  /* 0x30000016ff167230 */ /* 0x000fe40000004100 */
[----:B------:R-:W2:Y:S01]  /*86d0*/  LDS.U16 R38, [R36] ;  /* 0x0000000024267984 */ /* 0x000ea20000000400 */
[----:B-1----:R-:W-:-:S02]  /*86e0*/  HADD2.F32 R51, -RZ, R23.H0_H0 ;  /* 0x20000017ff337230 */ /* 0x002fc40000004100 */
[----:B------:R-:W-:Y:S01]  /*86f0*/  HADD2.F32 R50, -RZ, R23.H1_H1 ;  /* 0x30000017ff327230 */ /* 0x000fe20000004100 */
[----:B------:R-:W1:Y:S01]  /*8700*/  LDS.U16 R54, [R36+0x8] ;  /* 0x0000080024367984 */ /* 0x000e620000000400 */
[--C-:B------:R-:W-:Y:S02]  /*8710*/  HADD2.F32 R23, -RZ, R27.reuse.H0_H0 ;  /* 0x2000001bff177230 */ /* 0x100fe40000004100 */
[----:B------:R-:W-:Y:S01]  /*8720*/  HADD2.F32 R27, -RZ, R27.H1_H1 ;  /* 0x3000001bff1b7230 */ /* 0x000fe20000004100 */
[----:B------:R-:W3:Y:S01]  /*8730*/  LDS.U16 R37, [R36+0x10] ;  /* 0x0000100024257984 */ /* 0x000ee20000000400 */
[----:B--2---:R-:W-:Y:S02]  /*8740*/  HADD2.F32 R39, -RZ, R38.H0_H0 ;  /* 0x20000026ff277230 */ /* 0x004fe40000004100 */
[--C-:B------:R-:W-:Y:S02]  /*8750*/  HADD2.F32 R38, -RZ, R20.reuse.H0_H0 ;  /* 0x20000014ff267230 */ /* 0x100fe40000004100 */
[----:B------:R-:W-:-:S02]  /*8760*/  HADD2.F32 R20, -RZ, R20.H1_H1 ;  /* 0x30000014ff147230 */ /* 0x000fc40000004100 */
[C---:B------:R-:W-:Y:S01]  /*8770*/  FFMA.FTZ R52, R39.reuse, R52, R7 ;  /* 0x0000003427347223 */ /* 0x040fe20000010007 */
[C---:B------:R-:W-:Y:S01]  /*8780*/  FFMA.FTZ R6, R39.reuse, R21, R6 ;  /* 0x0000001527067223 */ /* 0x040fe20000010006 */
[C---:B------:R-:W-:Y:S01]  /*8790*/  FFMA.FTZ R22, R39.reuse, R22, R5 ;  /* 0x0000001627167223 */ /* 0x040fe20000010005 */
[----:B-1----:R-:W-:Y:S02]  /*87a0*/  HADD2.F32 R54, -RZ, R54.H0_H0 ;  /* 0x20000036ff367230 */ /* 0x002fe40000004100 */
[C---:B------:R-:W-:Y:S01]  /*87b0*/  FFMA.FTZ R20, R39.reuse, R20, R9 ;  /* 0x0000001427147223 */ /* 0x040fe20000010009 */
[C---:B------:R-:W-:Y:S01]  /*87c0*/  FFMA.FTZ R4, R39.reuse, R51, R4 ;  /* 0x0000003327047223 */ /* 0x040fe20000010004 */
[----:B------:R-:W-:Y:S02]  /*87d0*/  HADD2.F32 R5, -RZ, R24.H1_H1 ;  /* 0x30000018ff057230 */ /* 0x000fe40000004100 */
[----:B------:R-:W-:Y:S01]  /*87e0*/  FFMA.FTZ R8, R39, R53, R8 ;  /* 0x0000003527087223 */ /* 0x000fe20000010008 */
[----:B------:R-:W-:-:S02]  /*87f0*/  HADD2.F32 R7, -RZ, R25.H0_H0 ;  /* 0x20000019ff077230 */ /* 0x000fc40000004100 */
[C---:B------:R-:W-:Y:S01]  /*8800*/  FFMA.FTZ R50, R39.reuse, R50, R3 ;  /* 0x0000003227327223 */ /* 0x040fe20000010003 */
[--C-:B------:R-:W-:Y:S02]  /*8810*/  HADD2.F32 R9, -RZ, R26.reuse.H0_H0 ;  /* 0x2000001aff097230 */ /* 0x100fe40000004100 */
[----:B------:R-:W-:Y:S01]  /*8820*/  FFMA.FTZ R55, R39, R38, R10 ;  /* 0x0000002627377223 */ /* 0x000fe2000001000a */
[----:B------:R-:W-:Y:S02]  /*8830*/  HADD2.F32 R21, -RZ, R26.H1_H1 ;  /* 0x3000001aff157230 */ /* 0x000fe40000004100 */
[C---:B------:R-:W-:Y:S01]  /*8840*/  FFMA.FTZ R23, R54.reuse, R23, R4 ;  /* 0x0000001736177223 */ /* 0x040fe20000010004 */
[----:B------:R-:W-:Y:S02]  /*8850*/  HADD2.F32 R3, -RZ, R24.H0_H0 ;  /* 0x20000018ff037230 */ /* 0x000fe40000004100 */
[----:B------:R-:W-:Y:S01]  /*8860*/  FFMA.FTZ R5, R54, R5, R20 ;  /* 0x0000000536057223 */ /* 0x000fe20000010014 */
[----:B------:R-:W-:-:S02]  /*8870*/  HADD2.F32 R25, -RZ, R25.H1_H1 ;  /* 0x30000019ff197230 */ /* 0x000fc40000004100 */
[C---:B------:R-:W-:Y:S01]  /*8880*/  FFMA.FTZ R7, R54.reuse, R7, R8 ;  /* 0x0000000736077223 */ /* 0x040fe20000010008 */
        /* <DEDUP_REMOVED lines=9> */
[--C-:B------:R-:W-:Y:S02]  /*8920*/  HADD2.F32 R6, -RZ, R29.reuse.H0_H0 ;  /* 0x2000001dff067230 */ /* 0x100fe40000004100 */
        /* <DEDUP_REMOVED lines=31> */
.L_x_872:
[----:B------:R-:W2:Y:S01]  /*8b20*/  LDS.U16 R36, [R36+0x18] ;  /* 0x0000180024247984 */ /* 0x000ea20000000400 */
[----:B------:R-:W-:Y:S02]  /*8b30*/  VIADD R44, R44, 0x10 ;  /* 0x000000102c2c7836 */ /* 0x000fe40000000000 */
[----:B------:R-:W-:Y:S02]  /*8b40*/  HADD2.F32 R10, -RZ, R32.H0_H0 ;  /* 0x20000020ff0a7230 */ /* 0x000fe40000004100 */
[--C-:B-1----:R-:W-:Y:S01]  /*8b50*/  HADD2.F32 R4, -RZ, R33.reuse.H1_H1 ;  /* 0x30000021ff047230 */ /* 0x102fe20000004100 */
        /* <DEDUP_REMOVED lines=17> */
.L_x_863:
[----:B-1----:R-:W-:Y:S05]  /*8c70*/  BSYNC.RECONVERGENT B1 ;  /* 0x0000000000017941 */ /* 0x002fea0003800200 */
.L_x_862:
        /* <DEDUP_REMOVED lines=9> */
[----:B------:R-:W-:-:S04]  /*8d10*/  IADD3 R35, PT, PT, -R40, UR6, R35 ;  /* 0x0000000628237c10 */ /* 0x000fc8000fffe123 */
[----:B------:R-:W-:Y:S01]  /*8d20*/  LOP3.LUT P0, RZ, R35, 0x4, RZ, 0xc0, !PT ;  /* 0x0000000423ff7812 */ /* 0x000fe2000780c0ff */
[----:B-1----:R-:W-:-:S06]  /*8d30*/  UIMAD UR5, UR38, UR5, UR46 ;  /* 0x00000005260572a4 */ /* 0x002fcc000f8e022e */
[----:B------:R-:W-:-:S04]  /*8d40*/  IMAD.U32 R20, RZ, RZ, UR5 ;  /* 0x00000005ff147e24 */ /* 0x000fc8000f8e00ff */
[----:B------:R-:W-:Y:S01]  /*8d50*/  IMAD R21, R20, 0x60, R19 ;  /* 0x0000006014157824 */ /* 0x000fe200078e0213 */
[----:B------:R-:W-:-:S03]  /*8d60*/  MOV R20, R18 ;  /* 0x0000001200147202 */ /* 0x000fc60000000f00 */
[----:B--2---:R-:W-:Y:S01]  /*8d70*/  IMAD.WIDE R32, R21, 0x2, R32 ;  /* 0x0000000215207825 */ /* 0x004fe200078e0220 */
[----:B------:R-:W-:Y:S06]  /*8d80*/  @P0 BRA `(.L_x_877) ;  /* 0x0000000400200947 */ /* 0x000fec0003800000 */
[----:B------:R-:W1:Y:S01]  /*8d90*/  LDC R23, c[0x0][0x3f4] ;  /* 0x0000fd00ff177b82 */ /* 0x000e620000000800 */
[----:B------:R-:W-:Y:S01]  /*8da0*/  IMAD.MOV.U32 R20, RZ, RZ, R34 ;  /* 0x000000ffff147224 */ /* 0x000fe200078e0022 */
        /* <DEDUP_REMOVED lines=13> */
[----:B------:R-:W-:-:S04]  /*8e80*/  IMAD.MOV.U32 R20, RZ, RZ, RZ ;  /* 0x000000ffff147224 */ /* 0x000fc800078e00ff */
[----:B------:R-:W-:Y:S01]  /*8e90*/  IMAD.HI.U32 R20, R21, R27, R20 ;  /* 0x0000001b15147227 */ /* 0x000fe200078e0014 */
[----:B------:R-:W-:-:S05]  /*8ea0*/  MOV R21, R26 ;  /* 0x0000001a00157202 */ /* 0x000fca0000000f00 */
[----:B------:R-:W-:-:S05]  /*8eb0*/  IMAD.HI.U32 R20, R20, R21, RZ ;  /* 0x0000001514147227 */ /* 0x000fca00078e00ff */
[----:B------:R-:W-:-:S05]  /*8ec0*/  IADD3 R20, PT, PT, -R20, RZ, RZ ;  /* 0x000000ff14147210 */ /* 0x000fca0007ffe1ff */
[----:B------:R-:W-:-:S05]  /*8ed0*/  IMAD R20, R25, R20, R21 ;  /* 0x0000001419147224 */ /* 0x000fca00078e0215 */
[----:B------:R-:W-:-:S13]  /*8ee0*/  ISETP.GT.U32.AND P0, PT, R25, R20, PT ;  /* 0x000000141900720c */ /* 0x000fda0003f04070 */
[----:B------:R-:W-:-:S05]  /*8ef0*/  @!P0 IMAD.IADD R20, R20, 0x1, -R25 ;  /* 0x0000000114148824 */ /* 0x000fca00078e0a19 */
[----:B------:R-:W-:-:S13]  /*8f00*/  ISETP.GT.U32.AND P0, PT, R25, R20, PT ;  /* 0x000000141900720c */ /* 0x000fda0003f04070 */
[----:B------:R-:W-:-:S04]  /*8f10*/  @!P0 IADD3 R20, PT, PT, R20, -R25, RZ ;  /* 0x8000001914148210 */ /* 0x000fc80007ffe0ff */
[----:B------:R-:W-:Y:S02]  /*8f20*/  @!P1 IADD3 R20, PT, PT, -R20, RZ, RZ ;  /* 0x000000ff14149210 */ /* 0x000fe40007ffe1ff */
[----:B------:R-:W-:-:S05]  /*8f30*/  @!P2 LOP3.LUT R20, RZ, R23, RZ, 0x33, !PT ;  /* 0x00000017ff14a212 */ /* 0x000fca00078e33ff */
[----:B------:R-:W-:-:S04]  /*8f40*/  IMAD R21, R20, 0x60, RZ ;  /* 0x0000006014157824 */ /* 0x000fc800078e02ff */
[----:B------:R-:W-:-:S06]  /*8f50*/  IMAD.WIDE.U32 R20, R21, 0x2, R42 ;  /* 0x0000000215147825 */ /* 0x000fcc00078e002a */
[----:B------:R-:W5:Y:S01]  /*8f60*/  LDG.E.128 R20, desc[UR36][R20.64] ;  /* 0x0000002414147981 */ /* 0x000f62000c1e1d00 */
[----:B------:R-:W-:Y:S01]  /*8f70*/  IMAD R24, R40, 0x2, R17 ;  /* 0x0000000228187824 */ /* 0x000fe200078e0211 */
        /* <DEDUP_REMOVED lines=17> */
[----:B------:R-:W-:Y:S02]  /*9090*/  IMAD R29, R18, 0x60, RZ ;  /* 0x00000060121d7824 */ /* 0x000fe400078e02ff */
[----:B--2---:R-:W-:Y:S02]  /*90a0*/  @P1 HFMA2 R21, R21, R25, -RZ ;  /* 0x0000001915151231 */ /* 0x004fe400001000ff */
[----:B------:R-:W-:Y:S02]  /*90b0*/  @P0 HMUL2 R20, R20, R24 ;  /* 0x0000001814140232 */ /* 0x000fe40000000000 */
[----:B------:R-:W-:-:S02]  /*90c0*/  @P3 HFMA2 R23, R23, R27, -RZ ;  /* 0x0000001b17173231 */ /* 0x000fc400001000ff */
[----:B------:R-:W-:Y:S02]  /*90d0*/  @P2 HMUL2 R22, R22, R26 ;  /* 0x0000001a16162232 */ /* 0x000fe40000000000 */
[----:B------:R-:W-:-:S05]  /*90e0*/  IMAD.WIDE.U32 R24, R29, 0x2, R46 ;  /* 0x000000021d187825 */ /* 0x000fca00078e002e */
[----:B------:R1:W-:Y:S02]  /*90f0*/  STG.E.128 desc[UR36][R24.64], R20 ;  /* 0x0000001418007986 */ /* 0x0003e4000c101d24 */
.L_x_878:
[--C-:B-----5:R-:W-:Y:S02]  /*9100*/  HADD2.F32 R18, -RZ, R20.reuse.H0_H0 ;  /* 0x20000014ff127230 */ /* 0x120fe40000004100 */
[--C-:B-1----:R-:W-:Y:S02]  /*9110*/  HADD2.F32 R25, -RZ, R21.reuse.H0_H0 ;  /* 0x20000015ff197230 */ /* 0x102fe40000004100 */
        /* <DEDUP_REMOVED lines=15> */
.L_x_877:
[----:B------:R-:W-:Y:S05]  /*9210*/  BSYNC.RECONVERGENT B2 ;  /* 0x0000000000027941 */ /* 0x000fea0003800200 */
.L_x_876:
[----:B------:R-:W-:-:S13]  /*9220*/  ISETP.GE.U32.AND P0, PT, R35, 0x4, PT ;  /* 0x000000042300780c */ /* 0x000fda0003f06070 */
[----:B------:R-:W-:Y:S05]  /*9230*/  @!P0 BRA `(.L_x_875) ;  /* 0x0000000800648947 */ /* 0x000fea0003800000 */
[C---:B------:R-:W-:Y:S01]  /*9240*/  LEA R18, R20.reuse, UR7, 0x1 ;  /* 0x0000000714127c11 */ /* 0x040fe2000f8e08ff */
[----:B------:R-:W-:Y:S01]  /*9250*/  IMAD R35, R20, 0x60, RZ ;  /* 0x0000006014237824 */ /* 0x000fe200078e02ff */
[----:B------:R-:W-:-:S05]  /*9260*/  MOV R21, UR11 ;  /* 0x0000000b00157c02 */ /* 0x000fca0008000f00 */
[----:B------:R-:W-:Y:S02]  /*9270*/  IMAD R22, R21, -0x2, R18 ;  /* 0xfffffffe15167824 */ /* 0x000fe400078e0212 */
[----:B------:R-:W-:-:S03]  /*9280*/  VIADD R18, R20, 0x4 ;  /* 0x0000000414127836 */ /* 0x000fc60000000000 */
[----:B------:R-:W-:-:S07]  /*9290*/  IADD3 R11, PT, PT, R22, 0x8, R11 ;  /* 0x00000008160b7810 */ /* 0x000fce0007ffe00b */
.L_x_885:
        /* <DEDUP_REMOVED lines=13> */
[----:B------:R-:W2:Y:S04]  /*9370*/  LDS.U16 R24, [R11+-0x8] ;  /* 0xfffff8000b187984 */ /* 0x000ea80000000400 */
[----:B------:R-:W3:Y:S02]  /*9380*/  F2I.FTZ.U32.TRUNC.NTZ R21, R25 ;  /* 0x0000001900157305 */ /* 0x000ee4000021f000 */
        /* <DEDUP_REMOVED lines=39> */
.L_x_881:
        /* <DEDUP_REMOVED lines=16> */
.L_x_880:
[----:B------:R-:W-:Y:S05]  /*9700*/  BSYNC.RECONVERGENT B2 ;  /* 0x0000000000027941 */ /* 0x000fea0003800200 */
.L_x_879:
        /* <DEDUP_REMOVED lines=13> */
[----:B---3--:R-:W-:-:S05]  /*97e0*/  IADD3 R20, PT, PT, RZ, -R21, RZ ;  /* 0x80000015ff147210 */ /* 0x008fca0007ffe0ff */
        /* <DEDUP_REMOVED lines=32> */
[----:B------:R-:W-:Y:S02]  /*99f0*/  VIADD R29, R35, 0x180 ;  /* 0x00000180231d7836 */ /* 0x000fe40000000000 */
[----:B--2---:R-:W-:Y:S02]  /*9a00*/  @P1 HFMA2 R21, R21, R25, -RZ ;  /* 0x0000001915151231 */ /* 0x004fe400001000ff */
[----:B------:R-:W-:Y:S02]  /*9a10*/  @P0 HMUL2 R20, R20, R24 ;  /* 0x0000001814140232 */ /* 0x000fe40000000000 */
[----:B------:R-:W-:-:S02]  /*9a20*/  @P3 HFMA2 R23, R23, R27, -RZ ;  /* 0x0000001b17173231 */ /* 0x000fc400001000ff */
[----:B------:R-:W-:Y:S02]  /*9a30*/  @P2 HMUL2 R22, R22, R26 ;  /* 0x0000001a16162232 */ /* 0x000fe40000000000 */
[----:B------:R-:W-:-:S05]  /*9a40*/  IMAD.WIDE.U32 R24, R29, 0x2, R46 ;  /* 0x000000021d187825 */ /* 0x000fca00078e002e */
[----:B------:R1:W-:Y:S02]  /*9a50*/  STG.E.128 desc[UR36][R24.64], R20 ;  /* 0x0000001418007986 */ /* 0x0003e4000c101d24 */
.L_x_884:
        /* <DEDUP_REMOVED lines=16> */
.L_x_883:
[----:B------:R-:W-:Y:S05]  /*9b60*/  BSYNC.RECONVERGENT B2 ;  /* 0x0000000000027941 */ /* 0x000fea0003800200 */
.L_x_882:
[C---:B------:R-:W-:Y:S01]  /*9b70*/  IADD3 R20, PT, PT, R18.reuse, 0x4, RZ ;  /* 0x0000000412147810 */ /* 0x040fe20007ffe0ff */
[----:B------:R-:W-:Y:S01]  /*9b80*/  VIADD R35, R35, 0x300 ;  /* 0x0000030023237836 */ /* 0x000fe20000000000 */
[----:B------:R-:W-:Y:S02]  /*9b90*/  IADD3 R18, PT, PT, R18, 0x8, RZ ;  /* 0x0000000812127810 */ /* 0x000fe40007ffe0ff */
[----:B------:R-:W-:Y:S02]  /*9ba0*/  ISETP.GE.AND P0, PT, R20, UR44, PT ;  /* 0x0000002c14007c0c */ /* 0x000fe4000bf06270 */
[----:B------:R-:W-:-:S11]  /*9bb0*/  IADD3 R11, PT, PT, R11, 0x10, RZ ;  /* 0x000000100b0b7810 */ /* 0x000fd60007ffe0ff */
[----:B------:R-:W-:Y:S05]  /*9bc0*/  @!P0 BRA `(.L_x_885) ;  /* 0xfffffff400b48947 */ /* 0x000fea000383ffff */
.L_x_875:
[----:B------:R-:W-:Y:S05]  /*9bd0*/  BSYNC.RECONVERGENT B1 ;  /* 0x0000000000017941 */ /* 0x000fea0003800200 */
.L_x_874:
[----:B------:R-:W-:-:S13]  /*9be0*/  ISETP.NE.AND P0, PT, R40, UR4, PT ;  /* 0x0000000428007c0c */ /* 0x000fda000bf05270 */
[----:B------:R-:W-:Y:S05]  /*9bf0*/  @P0 BRA `(.L_x_861) ;  /* 0x0000000000d80947 */ /* 0x000fea0003800000 */
[----:B------:R-:W-:Y:S02]  /*9c00*/  UMOV UR5, 0x60 ;  /* 0x0000006000057882 */ /* 0x000fe40000000000 */
[----:B------:R-:W-:-:S06]  /*9c10*/  UIMAD UR5, UR45, UR5, -0x60 ;  /* 0xffffffa02d0574a4 */ /* 0x000fcc000f8e0205 */
[----:B------:R-:W-:-:S05]  /*9c20*/  MOV R21, UR5 ;  /* 0x0000000500157c02 */ /* 0x000fca0008000f00 */
[----:B------:R-:W-:-:S06]  /*9c30*/  IMAD.WIDE R20, R21, 0x2, R46 ;  /* 0x0000000215147825 */ /* 0x000fcc00078e022e */
[----:B------:R-:W5:Y:S01]  /*9c40*/  LDG.E.128 R20, desc[UR36][R20.64] ;  /* 0x0000002414147981 */ /* 0x000f62000c1e1d00 */
[----:B------:R-:W-:-:S06]  /*9c50*/  UIADD3 UR5, UPT, UPT, UR45, -UR11, URZ ;  /* 0x8000000b2d057290 */ /* 0x000fcc000fffe0ff */
[----:B0-----:R-:W-:-:S05]  /*9c60*/  IMAD.U32 R0, RZ, RZ, UR5 ;  /* 0x00000005ff007e24 */ /* 0x001fca000f8e00ff */
[----:B------:R-:W-:Y:S01]  /*9c70*/  LEA R17, R0, R17, 0x1 ;  /* 0x0000001100117211 */ /* 0x000fe200078e08ff */
[----:B------:R-:W0:Y:S05]  /*9c80*/  LDCU UR5, c[0x0][0x40c] ;  /* 0x00008180ff0577ac */ /* 0x000e2a0008000800 */
[----:B------:R-:W1:Y:S01]  /*9c90*/  LDS.U16 R17, [R17+-0x2] ;  /* 0xfffffe0011117984 */ /* 0x000e620000000400 */
[----:B0-----:R-:W-:Y:S01]  /*9ca0*/  UISETP.NE.AND UP0, UPT, UR5, URZ, UPT ;  /* 0x000000ff0500728c */ /* 0x001fe2000bf05270 */
[----:B-1----:R-:W-:-:S08]  /*9cb0*/  HADD2.F32 R11, -RZ, R17.H0_H0 ;  /* 0x20000011ff0b7230 */ /* 0x002fd00000004100 */
[----:B------:R-:W-:Y:S05]  /*9cc0*/  BRA.U UP0, `(.L_x_886) ;  /* 0x0000000100647547 */ /* 0x000fea000b800000 */
[----:B------:R-:W0:Y:S02]  /*9cd0*/  LDCU.64 UR12, c[0x0][0x460] ;  /* 0x00008c00ff0c77ac */ /* 0x000e240008000a00 */
[----:B0-----:R-:W-:-:S04]  /*9ce0*/  UISETP.NE.U32.AND UP0, UPT, UR12, URZ, UPT ;  /* 0x000000ff0c00728c */ /* 0x001fc8000bf05070 */
[----:B------:R-:W-:-:S06]  /*9cf0*/  UISETP.NE.AND.EX UP0, UPT, UR13, URZ, UPT, UP0 ;  /* 0x000000ff0d00728c */ /* 0x000fcc000bf05300 */
[----:B------:R-:W-:-:S05]  /*9d00*/  PLOP3.LUT P0, PT, PT, PT, UP0, 0x80, 0x8 ;  /* 0x000000000008781c */ /* 0x000fca0003f0f008 */
[----:B------:R-:W0:Y:S01]  /*9d10*/  @UP0 LDCU UR5, c[0x0][0x3f8] ;  /* 0x00007f00ff0507ac */ /* 0x000e220008000800 */
[----:B------:R-:W1:Y:S01]  /*9d20*/  @UP0 LDCU.64 UR12, c[0x0][0x458] ;  /* 0x00008b00ff0c07ac */ /* 0x000e620008000a00 */
[----:B0-----:R-:W-:Y:S01]  /*9d30*/  @UP0 UIMAD UR5, UR38, UR5, UR46 ;  /* 0x00000005260502a4 */ /* 0x001fe2000f8e022e */
[----:B-1----:R-:W-:Y:S01]  /*9d40*/  MOV R17, UR13 ;  /* 0x0000000d00117c02 */ /* 0x002fe20008000f00 */
        /* <DEDUP_REMOVED lines=17> */
.L_x_886:
[----:B-----5:R-:W-:Y:S02]  /*9e60*/  HADD2.F32 R0, -RZ, R20.H0_H0 ;  /* 0x20000014ff007230 */ /* 0x020fe40000004100 */
[----:B------:R-:W-:Y:S02]  /*9e70*/  HADD2.F32 R15, -RZ, R22.H0_H0 ;  /* 0x20000016ff0f7230 */ /* 0x000fe40000004100 */
[----:B0-----:R-:W-:Y:S02]  /*9e80*/  HADD2.F32 R20, -RZ, R20.H1_H1 ;  /* 0x30000014ff147230 */ /* 0x001fe40000004100 */
        /* <DEDUP_REMOVED lines=13> */
.L_x_861:
[----:B-1----:R-:W-:Y:S05]  /*9f60*/  BSYNC.RECONVERGENT B0 ;  /* 0x0000000000007941 */ /* 0x002fea0003800200 */
.L_x_860:
        /* <DEDUP_REMOVED lines=21> */
.L_x_888:
        /* <DEDUP_REMOVED lines=21> */
.L_x_890:
[----:B------:R-:W-:Y:S05]  /*a210*/  BSYNC.RECONVERGENT B0 ;  /* 0x0000000000007941 */ /* 0x000fea0003800200 */
.L_x_889:
        /* <DEDUP_REMOVED lines=8> */
.L_x_892:
[----:B------:R-:W-:Y:S05]  /*a2a0*/  BSYNC.RECONVERGENT B0 ;  /* 0x0000000000007941 */ /* 0x000fea0003800200 */
.L_x_891:
[----:B------:R-:W-:Y:S06]  /*a2b0*/  BAR.SYNC.DEFER_BLOCKING 0x0 ;  /* 0x0000000000007b1d */ /* 0x000fec0000010000 */
[----:B------:R-:W-:Y:S04]  /*a2c0*/  BSSY.RECONVERGENT B0, `(.L_x_893) ;  /* 0x0000013000007945 */ /* 0x000fe80003800200 */
[----:B------:R-:W-:Y:S05]  /*a2d0*/  @P3 BRA `(.L_x_894) ;  /* 0x0000000000443947 */ /* 0x000fea0003800000 */
[----:B01----:R-:W0:Y:S02]  /*a2e0*/  LDS.128 R40, [R40] ;  /* 0x0000000028287984 */ /* 0x003e240000000c00 */
[----:B0-----:R-:W-:Y:S02]  /*a2f0*/  HADD2.F32 R15, -RZ, R42.H0_H0 ;  /* 0x2000002aff0f7230 */ /* 0x001fe40000004100 */
[--C-:B------:R-:W-:Y:S02]  /*a300*/  HADD2.F32 R11, -RZ, R40.reuse.H0_H0 ;  /* 0x20000028ff0b7230 */ /* 0x100fe40000004100 */
[----:B------:R-:W-:Y:S02]  /*a310*/  HADD2.F32 R0, -RZ, R40.H1_H1 ;  /* 0x30000028ff007230 */ /* 0x000fe40000004100 */
[----:B------:R-:W-:Y:S01]  /*a320*/  FADD.FTZ R6, R6, R15 ;  /* 0x0000000f06067221 */ /* 0x000fe20000010000 */
[--C-:B------:R-:W-:Y:S02]  /*a330*/  HADD2.F32 R13, -RZ, R41.reuse.H0_H0 ;  /* 0x20000029ff0d7230 */ /* 0x100fe40000004100 */
        /* <DEDUP_REMOVED lines=11> */
.L_x_894:
[----:B------:R-:W-:Y:S05]  /*a3f0*/  BSYNC.RECONVERGENT B0 ;  /* 0x0000000000007941 */ /* 0x000fea0003800200 */
.L_x_893:
[----:B------:R-:W-:Y:S06]  /*a400*/  BAR.SYNC.DEFER_BLOCKING 0x0 ;  /* 0x0000000000007b1d */ /* 0x000fec0000010000 */
.L_x_887:
[----:B------:R-:W-:-:S13]  /*a410*/  ISETP.GT.U32.OR P0, PT, R2, 0xf, P0 ;  /* 0x0000000f0200780c */ /* 0x000fda0000704470 */
[----:B------:R-:W-:Y:S05]  /*a420*/  @P0 EXIT ;  /* 0x000000000000094d */ /* 0x000fea0003800000 */
[----:B------:R-:W2:Y:S02]  /*a430*/  LDCU UR4, c[0x0][0x478] ;  /* 0x00008f00ff0477ac */ /* 0x000ea40008000800 */
[----:B--2---:R-:W-:-:S09]  /*a440*/  UISETP.NE.AND UP0, UPT, UR4, 0x2, UPT ;  /* 0x000000020400788c */ /* 0x004fd2000bf05270 */
[----:B------:R-:W-:Y:S05]  /*a450*/  BRA.U UP0, `(.L_x_895) ;  /* 0x0000000100e07547 */ /* 0x000fea000b800000 */
[----:B01----:R-:W0:Y:S01]  /*a460*/  LDC.64 R12, c[0x0][0x470] ;  /* 0x00011c00ff0c7b82 */ /* 0x003e220000000a00 */
[----:B------:R-:W1:Y:S01]  /*a470*/  LDCU.64 UR4, c[0x0][0x380] ;  /* 0x00007000ff0477ac */ /* 0x000e620008000a00 */
[----:B0-----:R-:W2:Y:S01]  /*a480*/  LDG.E R12, desc[UR36][R12.64] ;  /* 0x000000240c0c7981 */ /* 0x001ea2000c1e1900 */
[----:B------:R-:W-:Y:S01]  /*a490*/  IADD3 R19, PT, PT, R19, UR8, RZ ;  /* 0x0000000813137c10 */ /* 0x000fe2000fffe0ff */
        /* <DEDUP_REMOVED lines=14> */
[----:B------:R-:W-:Y:S01]  /*a580*/  F2I.S8.NTZ R9, R9 ;  /* 0x0000000900097305 */ /* 0x000fe20000202100 */
[----:B------:R-:W-:-:S05]  /*a590*/  IMAD.U32 R0, R0, 0x10000, RZ ;  /* 0x0001000000007824 */ /* 0x000fca00078e00ff */
[----:B------:R-:W-:Y:S02]  /*a5a0*/  LOP3.LUT R11, R0, 0xff0000, RZ, 0xc0, !PT ;  /* 0x00ff0000000b7812 */ /* 0x000fe400078ec0ff */
[----:B------:R-:W2:Y:S01]  /*a5b0*/  F2I.S8.NTZ R8, R8 ;  /* 0x0000000800087305 */ /* 0x000ea20000202100 */
[----:B0-----:R-:W-:Y:S02]  /*a5c0*/  PRMT R2, R3, 0x8880, RZ ;  /* 0x0000888003027816 */ /* 0x001fe400000000ff */
[----:B------:R-:W-:Y:S02]  /*a5d0*/  PRMT R0, R5, 0x7710, RZ ;  /* 0x0000771005007816 */ /* 0x000fe400000000ff */
[----:B------:R-:W-:Y:S02]  /*a5e0*/  PRMT R2, R2, 0x7710, RZ ;  /* 0x0000771002027816 */ /* 0x000fe400000000ff */
[----:B------:R-:W-:Y:S01]  /*a5f0*/  SHF.L.U32 R0, R0, 0x8, RZ ;  /* 0x0000000800007819 */ /* 0x000fe200000006ff */
[----:B------:R-:W0:Y:S01]  /*a600*/  F2I.S8.NTZ R7, R7 ;  /* 0x0000000700077305 */ /* 0x000e220000202100 */
[----:B------:R-:W-:-:S04]  /*a610*/  PRMT R11, R11, 0x4210, R2 ;  /* 0x000042100b0b7816 */ /* 0x000fc80000000002 */
[----:B------:R-:W-:Y:S02]  /*a620*/  LOP3.LUT R11, R11, 0xff00, R0, 0xf8, !PT ;  /* 0x0000ff000b0b7812 */ /* 0x000fe400078ef800 */
[----:B--2---:R-:W-:Y:S01]  /*a630*/  PRMT R2, R8, 0x8880, RZ ;  /* 0x0000888008027816 */ /* 0x004fe200000000ff */
[----:B------:R-:W2:Y:S01]  /*a640*/  F2I.S8.NTZ R6, R6 ;  /* 0x0000000600067305 */ /* 0x000ea20000202100 */
[----:B------:R-:W-:Y:S02]  /*a650*/  PRMT R0, R9, 0x8880, RZ ;  /* 0x0000888009007816 */ /* 0x000fe400000000ff */
[----:B------:R-:W-:Y:S02]  /*a660*/  PRMT R2, R2, 0x7710, RZ ;  /* 0x0000771002027816 */ /* 0x000fe400000000ff */
[----:B------:R-:W-:Y:S02]  /*a670*/  PRMT R0, R0, 0x7710, RZ ;  /* 0x0000771000007816 */ /* 0x000fe400000000ff */
[----:B0-----:R-:W-:Y:S01]  /*a680*/  PRMT R3, R7, 0x8880, RZ ;  /* 0x0000888007037816 */ /* 0x001fe200000000ff */
[----:B------:R-:W0:Y:S01]  /*a690*/  F2I.S8.NTZ R10, R10 ;  /* 0x0000000a000a7305 */ /* 0x000e220000202100 */
[----:B------:R-:W-:-:S02]  /*a6a0*/  LOP3.LUT R4, R2, 0xff, RZ, 0xc0, !PT ;  /* 0x000000ff02047812 */ /* 0x000fc400078ec0ff */
[----:B------:R-:W-:Y:S02]  /*a6b0*/  PRMT R3, R3, 0x7710, RZ ;  /* 0x0000771003037816 */ /* 0x000fe400000000ff */
[----:B-1----:R-:W-:Y:S02]  /*a6c0*/  IADD3 R8, P0, PT, R19, UR4, RZ ;  /* 0x0000000413087c10 */ /* 0x002fe4000ff1e0ff */
[----:B--2---:R-:W-:Y:S02]  /*a6d0*/  PRMT R5, R6, 0x8880, RZ ;  /* 0x0000888006057816 */ /* 0x004fe400000000ff */
[----:B------:R-:W-:Y:S02]  /*a6e0*/  LOP3.LUT R3, R3, 0xff, RZ, 0xc0, !PT ;  /* 0x000000ff03037812 */ /* 0x000fe400078ec0ff */
[----:B------:R-:W-:Y:S02]  /*a6f0*/  LOP3.LUT R6, R0, 0xff, RZ, 0xc0, !PT ;  /* 0x000000ff00067812 */ /* 0x000fe400078ec0ff */
[----:B------:R-:W-:Y:S01]  /*a700*/  PRMT R0, R5, 0x7710, RZ ;  /* 0x0000771005007816 */ /* 0x000fe200000000ff */
[----:B------:R-:W-:Y:S01]  /*a710*/  IMAD.WIDE.U32 R2, R3, 0x1000000, RZ ;  /* 0x0100000003027825 */ /* 0x000fe200078e00ff */
[----:B0-----:R-:W-:-:S02]  /*a720*/  PRMT R10, R10, 0x8880, RZ ;  /* 0x000088800a0a7816 */ /* 0x001fc400000000ff */
[----:B------:R-:W-:Y:S01]  /*a730*/  LOP3.LUT R9, R11, 0xff, R0, 0xf8, !PT ;  /* 0x000000ff0b097812 */ /* 0x000fe200078ef800 */
[----:B------:R-:W-:Y:S01]  /*a740*/  IMAD.WIDE.U32 R4, R4, 0x10000, RZ ;  /* 0x0001000004047825 */ /* 0x000fe200078e00ff */
[----:B------:R-:W-:-:S03]  /*a750*/  PRMT R0, R10, 0x7710, RZ ;  /* 0x000077100a007816 */ /* 0x000fc600000000ff */
[----:B------:R-:W-:Y:S01]  /*a760*/  IMAD.WIDE.U32 R6, R6, 0x100, RZ ;  /* 0x0000010006067825 */ /* 0x000fe200078e00ff */
[----:B------:R-:W-:Y:S02]  /*a770*/  LOP3.LUT R3, R5, R9, R3, 0xfe, !PT ;  /* 0x0000000905037212 */ /* 0x000fe400078efe03 */
[----:B------:R-:W-:Y:S02]  /*a780*/  LEA.HI.X.SX32 R9, R19, UR5, 0x1, P0 ;  /* 0x0000000513097c11 */ /* 0x000fe400080f0eff */
[----:B------:R-:W-:Y:S02]  /*a790*/  LOP3.LUT R11, R6, R2, R4, 0xfe, !PT ;  /* 0x00000002060b7212 */ /* 0x000fe400078efe04 */
[----:B------:R-:W-:Y:S02]  /*a7a0*/  LOP3.LUT R3, R3, R7, RZ, 0xfc, !PT ;  /* 0x0000000703037212 */ /* 0x000fe400078efcff */
[----:B------:R-:W-:-:S05]  /*a7b0*/  LOP3.LUT R2, R11, 0xff, R0, 0xf8, !PT ;  /* 0x000000ff0b027812 */ /* 0x000fca00078ef800 */
[----:B------:R-:W-:Y:S01]  /*a7c0*/  STG.E.64 desc[UR36][R8.64], R2 ;  /* 0x0000000208007986 */ /* 0x000fe2000c101b24 */
[----:B------:R-:W-:Y:S05]  /*a7d0*/  EXIT ;  /* 0x000000000000794d */ /* 0x000fea0003800000 */
.L_x_895:
[----:B01----:R-:W0:Y:S01]  /*a7e0*/  LDC.64 R12, c[0x0][0x380] ;  /* 0x0000e000ff0c7b82 */ /* 0x003e220000000a00 */
[----:B------:R-:W-:Y:S01]  /*a7f0*/  VIADD R11, R19, UR8 ;  /* 0x00000008130b7c36 */ /* 0x000fe20008000000 */
        /* <DEDUP_REMOVED lines=10> */
.L_x_763:
[----:B------:R-:W-:Y:S01]  /*a8a0*/  MOV R12, 0x10 ;  /* 0x00000010000c7802 */ /* 0x000fe20000000f00 */
[----:B------:R-:W-:Y:S01]  /*a8b0*/  IMAD.MOV.U32 R15, RZ, RZ, -0x1 ;  /* 0xffffffffff0f7424 */ /* 0x000fe200078e00ff */
[----:B------:R-:W-:-:S07]  /*a8c0*/  MOV R11, 0x1f ;  /* 0x0000001f000b7802 */ /* 0x000fce0000000f00 */
[----:B-1----:R-:W-:Y:S05]  /*a8d0*/  WARPSYNC.COLLECTIVE R15, `(.L_x_896) ;  /* 0x000000000f087348 */ /* 0x002fea0003c00000 */
[----:B------:R0:W2:Y:S02]  /*a8e0*/  SHFL.BFLY P6, R14, R13, R12, R11 ;  /* 0x0c00000c0d0e7389 */ /* 0x0000a400000c000b */
[----:B012---:R-:W-:Y:S05]  /*a8f0*/  ENDCOLLECTIVE ;  /* 0x000000000000791b */ /* 0x007fea0003800000 */
.L_x_896:
[----:B------:R-:W-:Y:S01]  /*a900*/  MOV R12, 0x8 ;  /* 0x00000008000c7802 */ /* 0x000fe20000000f00 */
[----:B------:R-:W-:-:S05]  /*a910*/  FADD.FTZ R3, R13, R14 ;  /* 0x0000000e0d037221 */ /* 0x000fca0000010000 */
[----:B------:R-:W-:-:S07]  /*a920*/  MOV R13, R3 ;  /* 0x00000003000d7202 */ /* 0x000fce0000000f00 */
[----:B------:R-:W-:Y:S05]  /*a930*/  WARPSYNC.COLLECTIVE R15, `(.L_x_897) ;  /* 0x000000000f087348 */ /* 0x000fea0003c00000 */
[----:B------:R0:W1:Y:S02]  /*a940*/  SHFL.BFLY P6, R14, R13, R12, R11 ;  /* 0x0c00000c0d0e7389 */ /* 0x00006400000c000b */
[----:B01----:R-:W-:Y:S05]  /*a950*/  ENDCOLLECTIVE ;  /* 0x000000000000791b */ /* 0x003fea0003800000 */
.L_x_897:
[----:B------:R-:W-:Y:S01]  /*a960*/  MOV R12, 0x4 ;  /* 0x00000004000c7802 */ /* 0x000fe20000000f00 */
[----:B------:R-:W-:-:S04]  /*a970*/  FADD.FTZ R4, R3, R14 ;  /* 0x0000000e03047221 */ /* 0x000fc80000010000 */
[----:B------:R-:W-:-:S07]  /*a980*/  IMAD.MOV.U32 R13, RZ, RZ, R4 ;  /* 0x000000ffff0d7224 */ /* 0x000fce00078e0004 */
[----:B------:R-:W-:Y:S05]  /*a990*/  WARPSYNC.COLLECTIVE R15, `(.L_x_898) ;  /* 0x000000000f087348 */ /* 0x000fea0003c00000 */
[----:B------:R0:W1:Y:S02]  /*a9a0*/  SHFL.BFLY P6, R14, R13, R12, R11 ;  /* 0x0c00000c0d0e7389 */ /* 0x00006400000c000b */
[----:B01----:R-:W-:Y:S05]  /*a9b0*/  ENDCOLLECTIVE ;  /* 0x000000000000791b */ /* 0x003fea0003800000 */
.L_x_898:
[----:B------:R-:W-:Y:S02]  /*a9c0*/  IMAD.MOV.U32 R12, RZ, RZ, 0x2 ;  /* 0x00000002ff0c7424 */ /* 0x000fe400078e00ff */
[----:B------:R-:W-:-:S05]  /*a9d0*/  FADD.FTZ R5, R4, R14 ;  /* 0x0000000e04057221 */ /* 0x000fca0000010000 */
[----:B------:R-:W-:-:S07]  /*a9e0*/  MOV R13, R5 ;  /* 0x00000005000d7202 */ /* 0x000fce0000000f00 */
[----:B------:R-:W-:Y:S05]  /*a9f0*/  WARPSYNC.COLLECTIVE R15, `(.L_x_899) ;  /* 0x000000000f087348 */ /* 0x000fea0003c00000 */
[----:B------:R0:W1:Y:S02]  /*aa00*/  SHFL.BFLY P6, R14, R13, R12, R11 ;  /* 0x0c00000c0d0e7389 */ /* 0x00006400000c000b */
[----:B01----:R-:W-:Y:S05]  /*aa10*/  ENDCOLLECTIVE ;  /* 0x000000000000791b */ /* 0x003fea0003800000 */
.L_x_899:
[----:B------:R-:W-:Y:S01]  /*aa20*/  MOV R12, 0x1 ;  /* 0x00000001000c7802 */ /* 0x000fe20000000f00 */
[----:B------:R-:W-:-:S05]  /*aa30*/  FADD.FTZ R6, R5, R14 ;  /* 0x0000000e05067221 */ /* 0x000fca0000010000 */
[----:B------:R-:W-:-:S07]  /*aa40*/  MOV R13, R6 ;  /* 0x00000006000d7202 */ /* 0x000fce0000000f00 */
[----:B------:R-:W-:Y:S05]  /*aa50*/  WARPSYNC.COLLECTIVE R15, `(.L_x_900) ;  /* 0x000000000f087348 */ /* 0x000fea0003c00000 */
[----:B------:R0:W1:Y:S02]  /*aa60*/  SHFL.BFLY P6, R14, R13, R12, R11 ;  /* 0x0c00000c0d0e7389 */ /* 0x00006400000c000b */
[----:B01----:R-:W-:Y:S05]  /*aa70*/  ENDCOLLECTIVE ;  /* 0x000000000000791b */ /* 0x003fea0003800000 */
.L_x_900:
[----:B------:R-:W-:Y:S05]  /*aa80*/  BRA `(.L_x_901) ;  /* 0xffffff7400e47947 */ /* 0x000fea000383ffff */
.L_x_830:
[----:B------:R-:W-:Y:S01]  /*aa90*/  BSSY B1, `(.L_x_902) ;  /* 0x0000007000017945 */ /* 0x000fe20003800000 */
[----:B------:R-:W-:Y:S01]  /*aaa0*/  IMAD.MOV.U32 R12, RZ, RZ, 0x2 ;  /* 0x00000002ff0c7424 */ /* 0x000fe200078e00ff */
[----:B------:R-:W-:Y:S02]  /*aab0*/  MOV R11, 0x1f ;  /* 0x0000001f000b7802 */ /* 0x000fe40000000f00 */
[----:B------:R-:W-:-:S07]  /*aac0*/  MOV R15, 0xffffffff ;  /* 0xffffffff000f7802 */ /* 0x000fce0000000f00 */
[----:B------:R-:W-:Y:S05]  /*aad0*/  WARPSYNC.COLLECTIVE R15, `(.L_x_903) ;  /* 0x000000000f087348 */ /* 0x000fea0003c00000 */
[----:B------:R0:W1:Y:S02]  /*aae0*/  SHFL.BFLY P6, R14, R13, R12, R11 ;  /* 0x0c00000c0d0e7389 */ /* 0x00006400000c000b */
[----:B01----:R-:W-:Y:S05]  /*aaf0*/  ENDCOLLECTIVE ;  /* 0x000000000000791b */ /* 0x003fea0003800000 */
.L_x_903:
[----:B------:R-:W-:Y:S05]  /*ab00*/  BSYNC B1 ;  /* 0x0000000000017941 */ /* 0x000fea0003800000 */
.L_x_902:
[----:B------:R-:W-:Y:S02]  /*ab10*/  HFMA2 R11, -RZ, RZ, 0, 1.847743988037109375e-06 ;  /* 0x0000001fff0b7431 */ /* 0x000fe400000001ff */
[----:B------:R-:W-:Y:S01]  /*ab20*/  FADD.FTZ R13, R13, R14 ;  /* 0x0000000e0d0d7221 */ /* 0x000fe20000010000 */
[----:B------:R-:W-:Y:S01]  /*ab30*/  IMAD.MOV.U32 R12, RZ, RZ, 0x1 ;  /* 0x00000001ff0c7424 */ /* 0x000fe200078e00ff */
[----:B------:R-:W-:-:S07]  /*ab40*/  MOV R15, 0xffffffff ;  /* 0xffffffff000f7802 */ /* 0x000fce0000000f00 */
[----:B------:R-:W-:Y:S05]  /*ab50*/  WARPSYNC.COLLECTIVE R15, `(.L_x_904) ;  /* 0x000000000f087348 */ /* 0x000fea0003c00000 */
[----:B------:R0:W1:Y:S02]  /*ab60*/  SHFL.BFLY P6, R14, R13, R12, R11 ;  /* 0x0c00000c0d0e7389 */ /* 0x00006400000c000b */
[----:B01----:R-:W-:Y:S05]  /*ab70*/  ENDCOLLECTIVE ;  /* 0x000000000000791b */ /* 0x003fea0003800000 */
.L_x_904:
[----:B------:R-:W-:Y:S05]  /*ab80*/  BRA `(.L_x_905) ;  /* 0xffffffa800ac7947 */ /* 0x000fea000383ffff */
.L_x_834:
[----:B------:R-:W-:Y:S01]  /*ab90*/  HFMA2 R12, -RZ, RZ, 0, 9.5367431640625e-07 ;  /* 0x00000010ff0c7431 */ /* 0x000fe200000001ff */
[----:B------:R-:W-:Y:S01]  /*aba0*/  BSSY B0, `(.L_x_906) ;  /* 0x0000007000007945 */ /* 0x000fe20003800000 */
[----:B-1----:R-:W-:Y:S01]  /*abb0*/  IMAD.MOV.U32 R13, RZ, RZ, R67 ;  /* 0x000000ffff0d7224 */ /* 0x002fe200078e0043 */
[----:B------:R-:W-:Y:S01]  /*abc0*/  MOV R11, 0x1f ;  /* 0x0000001f000b7802 */ /* 0x000fe20000000f00 */
[----:B------:R-:W-:-:S07]  /*abd0*/  IMAD.MOV.U32 R15, RZ, RZ, -0x1 ;  /* 0xffffffffff0f7424 */ /* 0x000fce00078e00ff */
[----:B---34-:R-:W-:Y:S05]  /*abe0*/  WARPSYNC.COLLECTIVE R15, `(.L_x_907) ;  /* 0x000000000f087348 */ /* 0x018fea0003c00000 */
[----:B------:R0:W1:Y:S02]  /*abf0*/  SHFL.BFLY P6, R14, R13, R12, R11 ;  /* 0x0c00000c0d0e7389 */ /* 0x00006400000c000b */
[----:B01-34-:R-:W-:Y:S05]  /*ac00*/  ENDCOLLECTIVE ;  /* 0x000000000000791b */ /* 0x01bfea0003800000 */
.L_x_907:
[----:B------:R-:W-:Y:S05]  /*ac10*/  BSYNC B0 ;  /* 0x0000000000007941 */ /* 0x000fea0003800000 */
.L_x_906:
[----:B------:R-:W-:Y:S01]  /*ac20*/  HFMA2 R12, -RZ, RZ, 0, 4.76837158203125e-07 ;  /* 0x00000008ff0c7431 */ /* 0x000fe200000001ff */
[----:B------:R-:W-:Y:S01]  /*ac30*/  FMNMX.FTZ R13, R14, R67, !PT ;  /* 0x000000430e0d7209 */ /* 0x000fe20007810000 */
[----:B------:R-:W-:Y:S01]  /*ac40*/  IMAD.MOV.U32 R15, RZ, RZ, -0x1 ;  /* 0xffffffffff0f7424 */ /* 0x000fe200078e00ff */
[----:B------:R-:W-:-:S07]  /*ac50*/  MOV R11, 0x1f ;  /* 0x0000001f000b7802 */ /* 0x000fce0000000f00 */
[----:B------:R-:W-:Y:S05]  /*ac60*/  WARPSYNC.COLLECTIVE R15, `(.L_x_908) ;  /* 0x000000000f087348 */ /* 0x000fea0003c00000 */
[----:B------:R0:W1:Y:S02]  /*ac70*/  SHFL.BFLY P6, R14, R13, R12, R11 ;  /* 0x0c00000c0d0e7389 */ /* 0x00006400000c000b */
[----:B01----:R-:W-:Y:S05]  /*ac80*/  ENDCOLLECTIVE ;  /* 0x000000000000791b */ /* 0x003fea0003800000 */
.L_x_908:
[----:B------:R-:W-:Y:S01]  /*ac90*/  HFMA2 R12, -RZ, RZ, 0, 2.384185791015625e-07 ;  /* 0x00000004ff0c7431 */ /* 0x000fe200000001ff */
[----:B------:R-:W-:-:S04]  /*aca0*/  FMNMX.FTZ R3, R13, R14, !PT ;  /* 0x0000000e0d037209 */ /* 0x000fc80007810000 */
[----:B------:R-:W-:-:S07]  /*acb0*/  MOV R13, R3 ;  /* 0x00000003000d7202 */ /* 0x000fce0000000f00 */
[----:B------:R-:W-:Y:S05]  /*acc0*/  WARPSYNC.COLLECTIVE R15, `(.L_x_909) ;  /* 0x000000000f087348 */ /* 0x000fea0003c00000 */
[----:B------:R0:W1:Y:S02]  /*acd0*/  SHFL.BFLY P6, R14, R13, R12, R11 ;  /* 0x0c00000c0d0e7389 */ /* 0x00006400000c000b */
[----:B01----:R-:W-:Y:S05]  /*ace0*/  ENDCOLLECTIVE ;  /* 0x000000000000791b */ /* 0x003fea0003800000 */
.L_x_909:
[----:B------:R-:W-:Y:S05]  /*acf0*/  BRA `(.L_x_910) ;  /* 0xffffffac00107947 */ /* 0x000fea000383ffff */
.L_x_911:
        /* <DEDUP_REMOVED lines=16> */
.L_x_4058:


//--------------------- .text._ZN4mmha33masked_multihead_attention_kernelIfLi96ELi128ELi1ELi32ELi256ELb1ELb1EEEv26Multihead_attention_paramsIT_XT5_EE --------------------------
	.section	.text._ZN4mmha33masked_multihead_attention_kernelIfLi96ELi128ELi1ELi32ELi256ELb1ELb1EEEv26Multihead_attention_paramsIT_XT5_EE,"ax",@progbits
	.align	128
        .global         _ZN4mmha33masked_multihead_attention_kernelIfLi96ELi128ELi1ELi32ELi256ELb1ELb1EEEv26Multihead_attention_paramsIT_XT5_EE
        .type           _ZN4mmha33masked_multihead_attention_kernelIfLi96ELi128ELi1ELi32ELi256ELb1ELb1EEEv26Multihead_attention_paramsIT_XT5_EE,@function
        .size           _ZN4mmha33masked_multihead_attention_kernelIfLi96ELi128ELi1ELi32ELi256ELb1ELb1EEEv26Multihead_attention_paramsIT_XT5_EE,(.L_x_4059 - _ZN4mmha33masked_multihead_attention_kernelIfLi96ELi128ELi1ELi32ELi256ELb1ELb1EEEv26Multihead_attention_paramsIT_XT5_EE)
        .other          _ZN4mmha33masked_multihead_attention_kernelIfLi96ELi128ELi1ELi32ELi256ELb1ELb1EEEv26Multihead_attention_paramsIT_XT5_EE,@"STO_CUDA_ENTRY STV_DEFAULT"
_ZN4mmha33masked_multihead_attention_kernelIfLi96ELi128ELi1ELi32ELi256ELb1ELb1EEEv26Multihead_attention_paramsIT_XT5_EE:
.text._ZN4mmha33masked_multihead_attention_kernelIfLi96ELi128ELi1ELi32ELi256ELb1ELb1EEEv26Multihead_attention_paramsIT_XT5_EE:
[----:B------:R-:W0:Y:S01]  /*0000*/  LDC R1, c[0x0][0x37c] ;  /* 0x0000df00ff017b82 */ /* 0x000e220000000800 */
[----:B------:R-:W1:Y:S01]  /*0010*/  LDCU.64 UR4, c[0x0][0x490] ;  /* 0x00009200ff0477ac */ /* 0x000e620008000a00 */
[----:B------:R-:W2:Y:S01]  /*0020*/  S2R R17, SR_CTAID.Y ;  /* 0x0000000000117919 */ /* 0x000ea20000002600 */
[----:B0-----:R-:W-:Y:S01]  /*0030*/  VIADD R1, R1, 0xfffffe40 ;  /* 0xfffffe4001017836 */ /* 0x001fe20000000000 */
[----:B------:R-:W0:Y:S01]  /*0040*/  LDCU.64 UR36, c[0x0][0x358] ;  /* 0x00006b00ff2477ac */ /* 0x000e220008000a00 */
[----:B-1----:R-:W-:-:S04]  /*0050*/  UISETP.NE.U32.AND UP0, UPT, UR4, URZ, UPT ;  /* 0x000000ff0400728c */ /* 0x002fc8000bf05070 */
[----:B------:R-:W-:-:S09]  /*0060*/  UISETP.NE.AND.EX UP0, UPT, UR5, URZ, UPT, UP0 ;  /* 0x000000ff0500728c */ /* 0x000fd2000bf05300 */
[----:B--2---:R-:W-:Y:S05]  /*0070*/  BRA.U !UP0, `(.L_x_912) ;  /* 0x0000000108147547 */ /* 0x004fea000b800000 */
[----:B------:R-:W-:-:S05]  /*0080*/  IADD3 R2, P0, PT, R17, UR4, RZ ;  /* 0x0000000411027c10 */ /* 0x000fca000ff1e0ff */
[----:B------:R-:W-:-:S05]  /*0090*/  IMAD.X R3, RZ, RZ, UR5, P0 ;  /* 0x00000005ff037e24 */ /* 0x000fca00080e06ff */
[----:B0-----:R-:W2:Y:S02]  /*00a0*/  LDG.E.U8 R2, desc[UR36][R2.64] ;  /* 0x0000002402027981 */ /* 0x001ea4000c1e1100 */
[----:B--2---:R-:W-:-:S13]  /*00b0*/  ISETP.NE.AND P0, PT, R2, 0x1, PT ;  /* 0x000000010200780c */ /* 0x004fda0003f05270 */
[----:B------:R-:W-:Y:S05]  /*00c0*/  @!P0 EXIT ;  /* 0x000000000000894d */ /* 0x000fea0003800000 */
.L_x_912:
[----:B------:R-:W1:Y:S01]  /*00d0*/  LDCU UR7, c[0x0][0x3f0] ;  /* 0x00007e00ff0777ac */ /* 0x000e620008000800 */
[----:B------:R-:W2:Y:S01]  /*00e0*/  LDC.64 R2, c[0x0][0x498] ;  /* 0x00012600ff027b82 */ /* 0x000ea20000000a00 */
[----:B------:R-:W3:Y:S07]  /*00f0*/  LDCU UR10, c[0x0][0x3f4] ;  /* 0x00007e80ff0a77ac */ /* 0x000eee0008000800 */
[----:B------:R-:W4:Y:S01]  /*0100*/  LDC R20, c[0x0][0x40c] ;  /* 0x00010300ff147b82 */ /* 0x000f220000000800 */
[----:B------:R-:W3:Y:S07]  /*0110*/  S2R R22, SR_TID.X ;  /* 0x0000000000167919 */ /* 0x000eee0000002100 */
[----:B------:R-:W-:Y:S01]  /*0120*/  S2UR UR44, SR_CTAID.X ;  /* 0x00000000002c79c3 */ /* 0x000fe20000002500 */
[----:B-1----:R-:W-:-:S05]  /*0130*/  IMAD.U32 R0, RZ, RZ, UR7 ;  /* 0x00000007ff007e24 */ /* 0x002fca000f8e00ff */
[----:B------:R-:W-:Y:S01]  /*0140*/  IABS R7, R0 ;  /* 0x0000000000077213 */ /* 0x000fe20000000000 */
[----:B--2---:R-:W-:Y:S01]  /*0150*/  IMAD.WIDE.U32 R2, R17, 0x4, R2 ;  /* 0x0000000411027825 */ /* 0x004fe200078e0002 */
[----:B------:R-:W1:Y:S02]  /*0160*/  LDC.64 R14, c[0x0][0x418] ;  /* 0x00010600ff0e7b82 */ /* 0x000e640000000a00 */
[----:B------:R-:W2:Y:S08]  /*0170*/  I2F.RP R0, R7 ;  /* 0x0000000700007306 */ /* 0x000eb00000209400 */
[----:B--2---:R-:W2:Y:S02]  /*0180*/  MUFU.RCP R0, R0 ;  /* 0x0000000000007308 */ /* 0x004ea40000001000 */
[----:B--2---:R-:W-:Y:S01]  /*0190*/  VIADD R4, R0, 0xffffffe ;  /* 0x0ffffffe00047836 */ /* 0x004fe20000000000 */
[----:B------:R-:W-:-:S05]  /*01a0*/  IABS R0, R17 ;  /* 0x0000001100007213 */ /* 0x000fca0000000000 */
[----:B------:R2:W0:Y:S02]  /*01b0*/  F2I.FTZ.U32.TRUNC.NTZ R5, R4 ;  /* 0x0000000400057305 */ /* 0x000424000021f000 */
[----:B--2---:R-:W-:Y:S02]  /*01c0*/  IMAD.MOV.U32 R4, RZ, RZ, RZ ;  /* 0x000000ffff047224 */ /* 0x004fe400078e00ff */
[----:B0-----:R-:W-:-:S04]  /*01d0*/  IMAD.MOV R6, RZ, RZ, -R5 ;  /* 0x000000ffff067224 */ /* 0x001fc800078e0a05 */
[----:B------:R-:W-:Y:S02]  /*01e0*/  IMAD R9, R6, R7, RZ ;  /* 0x0000000706097224 */ /* 0x000fe400078e02ff */
[----:B------:R0:W2:Y:S02]  /*01f0*/  LDG.E R6, desc[UR36][R2.64] ;  /* 0x0000002402067981 */ /* 0x0000a4000c1e1900 */
[----:B------:R-:W-:Y:S02]  /*0200*/  IMAD.HI.U32 R5, R5, R9, R4 ;  /* 0x0000000905057227 */ /* 0x000fe400078e0004 */
[----:B------:R-:W3:Y:S04]  /*0210*/  LDC.64 R8, c[0x0][0x460] ;  /* 0x00011800ff087b82 */ /* 0x000ee80000000a00 */
[----:B------:R-:W-:-:S05]  /*0220*/  IMAD.HI.U32 R5, R5, R0, RZ ;  /* 0x0000000005057227 */ /* 0x000fca00078e00ff */
[----:B------:R-:W-:-:S13]  /*0230*/  R2UR UR6, R5 ;  /* 0x00000000050672ca */ /* 0x000fda00000e0000 */
[----:B------:R-:W-:-:S05]  /*0240*/  IADD3 R4, PT, PT, RZ, -UR6, RZ ;  /* 0x80000006ff047c10 */ /* 0x000fca000fffe0ff */
[----:B------:R-:W-:-:S05]  /*0250*/  IMAD R0, R7, R4, R0 ;  /* 0x0000000407007224 */ /* 0x000fca00078e0200 */
[----:B------:R-:W-:Y:S01]  /*0260*/  ISETP.GT.U32.AND P0, PT, R7, R0, PT ;  /* 0x000000000700720c */ /* 0x000fe20003f04070 */
[----:B------:R-:W-:-:S12]  /*0270*/  IMAD.U32 R4, RZ, RZ, UR6 ;  /* 0x00000006ff047e24 */ /* 0x000fd8000f8e00ff */
[----:B------:R-:W-:Y:S02]  /*0280*/  @!P0 VIADD R4, R4, 0x1 ;  /* 0x0000000104048836 */ /* 0x000fe40000000000 */
[----:B------:R-:W-:-:S03]  /*0290*/  @!P0 IMAD.IADD R0, R0, 0x1, -R7 ;  /* 0x0000000100008824 */ /* 0x000fc600078e0a07 */
[----:B------:R-:W-:Y:S02]  /*02a0*/  @!P0 R2UR UR6, R4 ;  /* 0x00000000040682ca */ /* 0x000fe400000e0000 */
[----:B---3--:R-:W-:-:S04]  /*02b0*/  ISETP.NE.U32.AND P0, PT, R8, RZ, PT ;  /* 0x000000ff0800720c */ /* 0x008fc80003f05070 */
[----:B------:R-:W-:Y:S02]  /*02c0*/  ISETP.NE.AND.EX P0, PT, R9, RZ, PT, P0 ;  /* 0x000000ff0900720c */ /* 0x000fe40003f05300 */
[----:B------:R-:W-:Y:S02]  /*02d0*/  ISETP.GE.U32.AND P1, PT, R0, R7, PT ;  /* 0x000000070000720c */ /* 0x000fe40003f26070 */
[----:B----4-:R-:W-:-:S03]  /*02e0*/  ISETP.EQ.AND P2, PT, R20, RZ, P0 ;  /* 0x000000ff1400720c */ /* 0x010fc60000742270 */
[----:B------:R-:W-:Y:S02]  /*02f0*/  IMAD.U32 R0, RZ, RZ, UR6 ;  /* 0x00000006ff007e24 */ /* 0x000fe4000f8e00ff */
[----:B------:R-:W-:-:S06]  /*0300*/  IMAD.U32 R21, RZ, RZ, UR10 ;  /* 0x0000000aff157e24 */ /* 0x000fcc000f8e00ff */
[----:B------:R-:W-:Y:S02]  /*0310*/  @P1 VIADD R0, R0, 0x1 ;  /* 0x0000000100001836 */ /* 0x000fe40000000000 */
[----:B------:R-:W-:Y:S01]  /*0320*/  VOTEU.ANY UP2, P2 ;  /* 0x0000000000ff7886 */ /* 0x000fe20001040100 */
[----:B------:R-:W-:Y:S02]  /*0330*/  UP2UR UR8, UPR, URZ, 0x4 ;  /* 0x00000004ff087883 */ /* 0x000fe40008000000 */
[----:B------:R-:W-:Y:S02]  /*0340*/  @P1 R2UR UR6, R0 ;  /* 0x00000000000612ca */ /* 0x000fe400000e0000 */
[----:B0-----:R-:W-:Y:S01]  /*0350*/  LOP3.LUT R3, R17, UR7, RZ, 0x3c, !PT ;  /* 0x0000000711037c12 */ /* 0x001fe2000f8e3cff */
[----:B------:R-:W0:Y:S01]  /*0360*/  @UP2 LDCU.64 UR4, c[0x0][0x460] ;  /* 0x00008c00ff0427ac */ /* 0x000e220008000a00 */
[----:B------:R-:W-:Y:S02]  /*0370*/  MOV R0, UR8 ;  /* 0x0000000800007c02 */ /* 0x000fe40008000f00 */
[----:B------:R-:W-:-:S04]  /*0380*/  IABS R0, R21 ;  /* 0x0000001500007213 */ /* 0x000fc80000000000 */
[----:B------:R-:W-:-:S13]  /*0390*/  R2UR UR9, R0 ;  /* 0x00000000000972ca */ /* 0x000fda00000e0000 */
[----:B------:R-:W3:Y:S01]  /*03a0*/  I2F.RP R0, UR9 ;  /* 0x0000000900007d06 */ /* 0x000ee20008209400 */
[----:B------:R-:W-:-:S07]  /*03b0*/  ISETP.GE.AND P0, PT, R3, RZ, PT ;  /* 0x000000ff0300720c */ /* 0x000fce0003f06270 */
[----:B---3--:R-:W3:Y:S01]  /*03c0*/  MUFU.RCP R0, R0 ;  /* 0x0000000000007308 */ /* 0x008ee20000001000 */
[----:B------:R-:W-:-:S05]  /*03d0*/  UISETP.NE.AND UP0, UPT, UR7, URZ, UPT ;  /* 0x000000ff0700728c */ /* 0x000fca000bf05270 */
[----:B------:R-:W-:Y:S01]  /*03e0*/  VOTEU.ANY UP1, P0 ;  /* 0x0000000000ff7886 */ /* 0x000fe20000020100 */
[----:B------:R-:W-:-:S04]  /*03f0*/  UMOV UR42, UR6 ;  /* 0x00000006002a7c82 */ /* 0x000fc80008000000 */
[----:B------:R-:W-:Y:S01]  /*0400*/  @!UP1 UIADD3 UR42, UPT, UPT, -UR42, URZ, URZ ;  /* 0x000000ff2a2a9290 */ /* 0x000fe2000fffe1ff */
[----:B---3--:R-:W-:Y:S01]  /*0410*/  VIADD R3, R0, 0xffffffe ;  /* 0x0ffffffe00037836 */ /* 0x008fe20000000000 */
[----:B------:R-:W-:-:S05]  /*0420*/  @!UP0 ULOP3.LUT UR42, URZ, UR7, URZ, 0x33, !UPT ;  /* 0x00000007ff2a8292 */ /* 0x000fca000f8e33ff */
[----:B------:R-:W3:Y:S01]  /*0430*/  F2I.FTZ.U32.TRUNC.NTZ R3, R3 ;  /* 0x0000000300037305 */ /* 0x000ee2000021f000 */
[----:B0-----:R-:W-:Y:S01]  /*0440*/  @UP2 UIMAD.WIDE UR4, UR42, 0x4, UR4 ;  /* 0x000000042a0428a5 */ /* 0x001fe2000f8e0204 */
[----:B------:R-:W-:-:S05]  /*0450*/  PLOP3.LUT P0, PT, PT, PT, UP2, 0x80, 0x8 ;  /* 0x000000000008781c */ /* 0x000fca0003f0f028 */
[----:B------:R-:W-:Y:S02]  /*0460*/  IMAD.U32 R5, RZ, RZ, UR5 ;  /* 0x00000005ff057e24 */ /* 0x000fe4000f8e00ff */
[----:B------:R-:W-:Y:S01]  /*0470*/  IMAD.U32 R4, RZ, RZ, UR4 ;  /* 0x00000004ff047e24 */ /* 0x000fe2000f8e00ff */
[----:B---3--:R-:W-:-:S05]  /*0480*/  R2UR UR5, R3 ;  /* 0x00000000030572ca */ /* 0x008fca00000e0000 */
[----:B------:R0:W5:Y:S01]  /*0490*/  @P0 LDG.E R10, desc[UR36][R4.64] ;  /* 0x00000024040a0981 */ /* 0x000162000c1e1900 */
[----:B------:R-:W-:-:S07]  /*04a0*/  UMOV UR4, URZ ;  /* 0x000000ff00047c82 */ /* 0x000fce0008000000 */
[----:B------:R-:W-:-:S04]  /*04b0*/  UIADD3 UR6, UPT, UPT, URZ, -UR5, URZ ;  /* 0x80000005ff067290 */ /* 0x000fc8000fffe0ff */
[----:B------:R-:W-:-:S04]  /*04c0*/  UIMAD UR6, UR6, UR9, URZ ;  /* 0x00000009060672a4 */ /* 0x000fc8000f8e02ff */
[----:B------:R-:W-:-:S07]  /*04d0*/  UIMAD.WIDE.U32 UR4, UR5, UR6, UR4 ;  /* 0x00000006050472a5 */ /* 0x000fce000f8e0004 */
[----:B------:R-:W3:Y:S01]  /*04e0*/  LDCU UR6, c[0x0][0x3f8] ;  /* 0x00007f00ff0677ac */ /* 0x000ee20008000800 */
[----:B------:R-:W-:Y:S01]  /*04f0*/  ISETP.GT.U32.AND P4, PT, R22, 0x17, PT ;  /* 0x000000171600780c */ /* 0x000fe20003f84070 */
[----:B------:R-:W-:Y:S01]  /*0500*/  BSSY.RECONVERGENT B0, `(.L_x_913) ;  /* 0x0000035000007945 */ /* 0x000fe20003800200 */
[----:B------:R-:W-:Y:S01]  /*0510*/  UMOV UR39, URZ ;  /* 0x000000ff00277c82 */ /* 0x000fe20008000000 */
[----:B--2---:R-:W-:-:S13]  /*0520*/  R2UR UR41, R6 ;  /* 0x00000000062972ca */ /* 0x004fda00000e0000 */
[----:B------:R-:W-:-:S06]  /*0530*/  UIADD3 UR40, UPT, UPT, UR41, -0x1, URZ ;  /* 0xffffffff29287890 */ /* 0x000fcc000fffe0ff */
[----:B0-----:R-:W-:-:S04]  /*0540*/  IABS R4, UR40 ;  /* 0x0000002800047c13 */ /* 0x001fc80008000000 */
[----:B------:R-:W-:-:S13]  /*0550*/  R2UR UR7, R4 ;  /* 0x00000000040772ca */ /* 0x000fda00000e0000 */
[----:B------:R-:W-:-:S04]  /*0560*/  UIMAD.WIDE.U32 UR4, UR5, UR7, URZ ;  /* 0x00000007050472a5 */ /* 0x000fc8000f8e00ff */
[----:B------:R-:W-:-:S04]  /*0570*/  UIADD3 UR5, UPT, UPT, -UR5, URZ, URZ ;  /* 0x000000ff05057290 */ /* 0x000fc8000fffe1ff */
[----:B------:R-:W-:Y:S02]  /*0580*/  UIMAD UR5, UR9, UR5, UR7 ;  /* 0x00000005090572a4 */ /* 0x000fe4000f8e0207 */
[----:B------:R-:W-:Y:S02]  /*0590*/  UISETP.GE.AND UP3, UPT, UR40, URZ, UPT ;  /* 0x000000ff2800728c */ /* 0x000fe4000bf66270 */
[----:B------:R-:W-:Y:S01]  /*05a0*/  UISETP.GT.U32.AND UP0, UPT, UR9, UR5, UPT ;  /* 0x000000050900728c */ /* 0x000fe2000bf04070 */
[----:B------:R-:W0:Y:S10]  /*05b0*/  LDCU UR4, c[0x0][0x3e8] ;  /* 0x00007d00ff0477ac */ /* 0x000e340008000800 */
[----:B------:R-:W-:-:S04]  /*05c0*/  @!UP0 UIADD3 UR5, UPT, UPT, UR5, -UR9, URZ ;  /* 0x8000000905058290 */ /* 0x000fc8000fffe0ff */
[----:B------:R-:W-:Y:S02]  /*05d0*/  UISETP.GT.U32.AND UP2, UPT, UR9, UR5, UPT ;  /* 0x000000050900728c */ /* 0x000fe4000bf44070 */
[----:B------:R-:W-:-:S09]  /*05e0*/  UISETP.NE.AND UP0, UPT, UR10, URZ, UPT ;  /* 0x000000ff0a00728c */ /* 0x000fd2000bf05270 */
[----:B------:R-:W-:Y:S01]  /*05f0*/  @!UP2 UIADD3 UR5, UPT, UPT, UR5, -UR9, URZ ;  /* 0x800000090505a290 */ /* 0x000fe2000fffe0ff */
[----:B------:R-:W3:Y:S06]  /*0600*/  S2UR UR7, SR_CTAID.Y ;  /* 0x00000000000779c3 */ /* 0x000eec0000002600 */
[----:B------:R-:W-:Y:S02]  /*0610*/  UMOV UR11, UR5 ;  /* 0x00000005000b7c82 */ /* 0x000fe40008000000 */
[----:B------:R-:W-:Y:S02]  /*0620*/  @!UP3 UIADD3 UR11, UPT, UPT, -UR11, URZ, URZ ;  /* 0x000000ff0b0bb290 */ /* 0x000fe4000fffe1ff */
[----:B------:R-:W-:-:S06]  /*0630*/  @!UP0 ULOP3.LUT UR11, URZ, UR10, URZ, 0x33, !UPT ;  /* 0x0000000aff0b8292 */ /* 0x000fcc000f8e33ff */
[----:B------:R-:W-:Y:S01]  /*0640*/  MOV R40, UR11 ;  /* 0x0000000b00287c02 */ /* 0x000fe20008000f00 */
[----:B0-----:R-:W-:-:S04]  /*0650*/  UISETP.NE.AND UP1, UPT, UR4, URZ, UPT ;  /* 0x000000ff0400728c */ /* 0x001fc8000bf25270 */
[----:B------:R0:W-:Y:S01]  /*0660*/  STL [R1+0x178], R40 ;  /* 0x0001782801007387 */ /* 0x0001e20000100800 */
[----:B---3--:R-:W-:-:S06]  /*0670*/  UIMAD UR43, UR7, UR6, UR44 ;  /* 0x00000006072b72a4 */ /* 0x008fcc000f8e022c */
[----:B------:R-:W-:Y:S02]  /*0680*/  @UP1 UIMAD UR4, UR7, UR4, URZ ;  /* 0x00000004070412a4 */ /* 0x000fe4000f8e02ff */
[----:B------:R-:W-:Y:S02]  /*0690*/  @!UP1 UIMAD UR8, UR43, 0x60, URZ ;  /* 0x000000602b0898a4 */ /* 0x000fe4000f8e02ff */
[----:B------:R-:W-:Y:S02]  /*06a0*/  @UP1 UIMAD UR8, UR44, 0x60, UR4 ;  /* 0x000000602c0818a4 */ /* 0x000fe4000f8e0204 */
[----:B------:R-:W-:Y:S01]  /*06b0*/  UIMAD UR42, UR42, UR6, URZ ;  /* 0x000000062a2a72a4 */ /* 0x000fe2000f8e02ff */
[----:B------:R-:W-:Y:S02]  /*06c0*/  P2R R2, PR, RZ, 0x4 ;  /* 0x00000004ff027803 */ /* 0x000fe40000000000 */
[----:B------:R-:W-:Y:S02]  /*06d0*/  CS2R R30, SRZ ;  /* 0x00000000001e7805 */ /* 0x000fe4000001ff00 */
[----:B------:R-:W-:Y:S01]  /*06e0*/  CS2R R28, SRZ ;  /* 0x00000000001c7805 */ /* 0x000fe2000001ff00 */
[----:B------:R-:W-:Y:S01]  /*06f0*/  IMAD.SHL.U32 R0, R22, 0x4, RZ ;  /* 0x0000000416007824 */ /* 0x000fe200078e00ff */
[----:B01----:R-:W-:Y:S06]  /*0700*/  @P4 BRA `(.L_x_914) ;  /* 0x0000000000504947 */ /* 0x003fec0003800000 */
        /* <DEDUP_REMOVED lines=17> */
[C---:B-1----:R-:W-:Y:S01]  /*0820*/  @!P0 FMUL.FTZ R30, R4.reuse, R11 ;  /* 0x0000000b041e8220 */ /* 0x042fe20000410000 */
[----:B--2---:R-:W-:-:S06]  /*0830*/  @!P0 FMUL.FTZ R31, R4, R31 ;  /* 0x0000001f041f8220 */ /* 0x004fcc0000410000 */
[----:B------:R0:W5:Y:S02]  /*0840*/  @P0 LDG.E.128 R28, desc[UR36][R6.64] ;  /* 0x00000024061c0981 */ /* 0x000164000c1e1d00 */
.L_x_914:
[----:B------:R-:W-:Y:S05]  /*0850*/  BSYNC.RECONVERGENT B0 ;  /* 0x0000000000007941 */ /* 0x000fea0003800200 */
.L_x_913:
[----:B------:R-:W1:Y:S01]  /*0860*/  LDCU.64 UR8, c[0x0][0x3a0] ;  /* 0x00007400ff0877ac */ /* 0x000e620008000a00 */
[----:B------:R-:W-:Y:S01]  /*0870*/  ISETP.NE.U32.AND P0, PT, R14, RZ, PT ;  /* 0x000000ff0e00720c */ /* 0x000fe20003f05070 */
[----:B------:R-:W2:Y:S01]  /*0880*/  @!P4 LDC.64 R4, c[0x0][0x3b8] ;  /* 0x0000ee00ff04cb82 */ /* 0x000ea20000000a00 */
[C---:B------:R-:W-:Y:S01]  /*0890*/  @!P4 IMAD R3, R22.reuse, R21, UR40 ;  /* 0x000000281603ce24 */ /* 0x040fe2000f8e0215 */
[----:B------:R-:W3:Y:S01]  /*08a0*/  LDCU.64 UR4, c[0x0][0x390] ;  /* 0x00007200ff0477ac */ /* 0x000ee20008000a00 */
[----:B------:R-:W-:Y:S02]  /*08b0*/  ISETP.NE.AND.EX P0, PT, R15, RZ, PT, P0 ;  /* 0x000000ff0f00720c */ /* 0x000fe40003f05300 */
[----:B------:R-:W-:Y:S01]  /*08c0*/  CS2R R34, SRZ ;  /* 0x0000000000227805 */ /* 0x000fe2000001ff00 */
[----:B------:R-:W4:Y:S01]  /*08d0*/  S2R R15, SR_CTAID.X ;  /* 0x00000000000f7919 */ /* 0x000f220000002500 */
[----:B------:R-:W-:Y:S01]  /*08e0*/  VOTEU.ANY UP0, P2 ;  /* 0x0000000000ff7886 */ /* 0x000fe20001000100 */
[----:B------:R-:W-:Y:S01]  /*08f0*/  PLOP3.LUT P2, PT, PT, PT, UP0, 0x40, 0x4 ;  /* 0x000000000004781c */ /* 0x000fe20003f4e808 */
[----:B------:R-:W-:Y:S01]  /*0900*/  UIMAD UR43, UR43, 0x60, URZ ;  /* 0x000000602b2b78a4 */ /* 0x000fe2000f8e02ff */
[----:B------:R-:W-:Y:S01]  /*0910*/  PLOP3.LUT P5, PT, PT, PT, UP0, 0x80, 0x8 ;  /* 0x000000000008781c */ /* 0x000fe20003faf008 */
[----:B------:R-:W-:Y:S01]  /*0920*/  @!P4 IMAD.SHL.U32 R14, R3, 0x4, RZ ;  /* 0x00000004030ec824 */ /* 0x000fe200078e00ff */
[----:B------:R-:W-:-:S02]  /*0930*/  ISETP.GT.U32.OR P2, PT, R22, 0x1f, P2 ;  /* 0x0000001f1600780c */ /* 0x000fc40001744470 */
[----:B------:R-:W-:Y:S02]  /*0940*/  CS2R R32, SRZ ;  /* 0x0000000000207805 */ /* 0x000fe4000001ff00 */
[----:B-1----:R-:W-:Y:S01]  /*0950*/  ISETP.NE.U32.AND P3, PT, RZ, UR8, PT ;  /* 0x00000008ff007c0c */ /* 0x002fe2000bf65070 */
[----:B------:R-:W1:Y:S03]  /*0960*/  @P0 LDC.64 R12, c[0x0][0x418] ;  /* 0x00010600ff0c0b82 */ /* 0x000e660000000a00 */
[----:B------:R-:W-:Y:S02]  /*0970*/  ISETP.NE.AND.EX P3, PT, RZ, UR9, PT, P3 ;  /* 0x00000009ff007c0c */ /* 0x000fe4000bf65330 */
[----:B---3--:R-:W-:Y:S02]  /*0980*/  ISETP.NE.U32.AND P1, PT, RZ, UR4, PT ;  /* 0x00000004ff007c0c */ /* 0x008fe4000bf25070 */
[----:B------:R-:W-:Y:S01]  /*0990*/  ISETP.GT.U32.OR P3, PT, R22, 0x17, !P3 ;  /* 0x000000171600780c */ /* 0x000fe20005f64470 */
[----:B------:R-:W-:Y:S01]  /*09a0*/  VOTEU.ALL UP0, P2 ;  /* 0x0000000000ff7886 */ /* 0x000fe20001000000 */
[----:B------:R-:W-:-:S02]  /*09b0*/  ISETP.NE.AND.EX P1, PT, RZ, UR5, PT, P1 ;  /* 0x00000005ff007c0c */ /* 0x000fc4000bf25310 */
[----:B------:R-:W-:Y:S02]  /*09c0*/  ISETP.NE.OR P3, PT, R20, RZ, P3 ;  /* 0x000000ff1400720c */ /* 0x000fe40001f65670 */
[----:B------:R-:W-:Y:S02]  /*09d0*/  ISETP.GT.U32.OR P1, PT, R22, 0x17, !P1 ;  /* 0x000000171600780c */ /* 0x000fe40004f24470 */
[----:B-----5:R-:W-:Y:S02]  /*09e0*/  @P5 R2UR UR39, R10 ;  /* 0x000000000a2752ca */ /* 0x020fe400000e0000 */
[----:B------:R-:W3:Y:S01]  /*09f0*/  @!P2 LDC.64 R10, c[0x0][0x450] ;  /* 0x00011400ff0aab82 */ /* 0x000ee20000000a00 */
[----:B----4-:R-:W-:Y:S02]  /*0a00*/  IMAD R3, R15, 0x60, R0 ;  /* 0x000000600f037824 */ /* 0x010fe400078e0200 */
[----:B------:R-:W-:Y:S01]  /*0a10*/  @!P4 IMAD R15, R21, UR43, R14 ;  /* 0x0000002b150fcc24 */ /* 0x000fe2000f8e020e */
[----:B------:R-:W-:Y:S01]  /*0a20*/  CS2R R18, SRZ ;  /* 0x0000000000127805 */ /* 0x000fe2000001ff00 */
[----:B-1----:R-:W-:-:S03]  /*0a30*/  @P0 IMAD.WIDE.U32 R12, R17, 0x4, R12 ;  /* 0x00000004110c0825 */ /* 0x002fc600078e000c */
[----:B------:R-:W1:Y:S03]  /*0a40*/  @!P3 LDC.64 R8, c[0x0][0x3a0] ;  /* 0x0000e800ff08bb82 */ /* 0x000e660000000a00 */
[----:B------:R-:W-:Y:S01]  /*0a50*/  @!UP0 UIMAD UR4, UR39, UR6, URZ ;  /* 0x00000006270482a4 */ /* 0x000fe2000f8e02ff */
[----:B--2---:R-:W-:-:S04]  /*0a60*/  @!P4 IMAD.WIDE R4, R15, 0x4, R4 ;  /* 0x000000040f04c825 */ /* 0x004fc800078e0204 */
[----:B0-----:R-:W0:Y:S01]  /*0a70*/  @!P1 LDC.64 R6, c[0x0][0x390] ;  /* 0x0000e400ff069b82 */ /* 0x001e220000000a00 */
[----:B------:R-:W-:Y:S01]  /*0a80*/  IMAD.U32 R14, RZ, RZ, UR4 ;  /* 0x00000004ff0e7e24 */ /* 0x000fe2000f8e00ff */
[----:B------:R-:W-:Y:S02]  /*0a90*/  CS2R R16, SRZ ;  /* 0x0000000000107805 */ /* 0x000fe4000001ff00 */
[----:B------:R-:W-:Y:S02]  /*0aa0*/  CS2R R26, SRZ ;  /* 0x00000000001a7805 */ /* 0x000fe4000001ff00 */
[----:B------:R-:W-:Y:S01]  /*0ab0*/  CS2R R24, SRZ ;  /* 0x0000000000187805 */ /* 0x000fe2000001ff00 */
[----:B------:R-:W-:Y:S01]  /*0ac0*/  @!P2 IMAD R15, R14, 0x60, R3 ;  /* 0x000000600e0fa824 */ /* 0x000fe200078e0203 */
[----:B------:R-:W2:Y:S01]  /*0ad0*/  @P0 LDG.E R12, desc[UR36][R12.64] ;  /* 0x000000240c0c0981 */ /* 0x000ea2000c1e1900 */
[----:B------:R-:W4:Y:S02]  /*0ae0*/  LDCU.U8 UR4, c[0x0][0x404] ;  /* 0x00008080ff0477ac */ /* 0x000f240008000000 */
[----:B---3--:R-:W-:Y:S01]  /*0af0*/  @!P2 IMAD.WIDE R10, R15, 0x4, R10 ;  /* 0x000000040f0aa825 */ /* 0x008fe200078e020a */
[----:B------:R-:W3:Y:S04]  /*0b00*/  @!P4 LDG.E.128 R16, desc[UR36][R4.64] ;  /* 0x000000240410c981 */ /* 0x000ee8000c1e1d00 */
[----:B------:R-:W3:Y:S01]  /*0b10*/  @!P2 LDG.E.128 R36, desc[UR36][R10.64] ;  /* 0x000000240a24a981 */ /* 0x000ee2000c1e1d00 */
[----:B-1----:R-:W-:-:S05]  /*0b20*/  @!P3 IMAD.WIDE.U32 R8, R3, 0x4, R8 ;  /* 0x000000040308b825 */ /* 0x002fca00078e0008 */
[----:B------:R-:W3:Y:S01]  /*0b30*/  @!P3 LDG.E.128 R24, desc[UR36][R8.64] ;  /* 0x000000240818b981 */ /* 0x000ee2000c1e1d00 */
[----:B0-----:R-:W-:-:S05]  /*0b40*/  @!P1 IMAD.WIDE.U32 R6, R3, 0x4, R6 ;  /* 0x0000000403069825 */ /* 0x001fca00078e0006 */
[----:B------:R0:W3:Y:S02]  /*0b50*/  @!P1 LDG.E.128 R32, desc[UR36][R6.64] ;  /* 0x0000002406209981 */ /* 0x0000e4000c1e1d00 */
[----:B0-----:R-:W0:Y:S01]  /*0b60*/  LDC R7, c[0x0][0x400] ;  /* 0x00010000ff077b82 */ /* 0x001e220000000800 */
[----:B------:R-:W-:Y:S01]  /*0b70*/  IMAD.MOV R112, RZ, RZ, -R21 ;  /* 0x000000ffff707224 */ /* 0x000fe200078e0a15 */
[----:B----4-:R-:W-:-:S04]  /*0b80*/  ISETP.NE.AND P1, PT, RZ, UR4, PT ;  /* 0x00000004ff007c0c */ /* 0x010fc8000bf25270 */
[----:B------:R-:W-:Y:S02]  /*0b90*/  VIADDMNMX R112, R112, UR41, RZ, !PT ;  /* 0x0000002970707c46 */ /* 0x000fe4000f8001ff */
[----:B------:R-:W-:Y:S02]  /*0ba0*/  ISETP.NE.AND P3, PT, R20, RZ, PT ;  /* 0x000000ff1400720c */ /* 0x000fe40003f65270 */
[----:B------:R-:W-:Y:S01]  /*0bb0*/  R2UR UR5, R112 ;  /* 0x00000000700572ca */ /* 0x000fe200000e0000 */
[----:B------:R-:W-:Y:S01]  /*0bc0*/  UMOV UR38, URZ ;  /* 0x000000ff00267c82 */ /* 0x000fe20008000000 */
[----:B------:R-:W-:Y:S01]  /*0bd0*/  BSSY.RECONVERGENT B6, `(.L_x_915) ;  /* 0x0000120000067945 */ /* 0x000fe20003800200 */
[----:B0-----:R-:W-:-:S10]  /*0be0*/  ISETP.LT.OR P1, PT, R7, 0x1, P1 ;  /* 0x000000010700780c */ /* 0x001fd40000f21670 */
[----:B------:R-:W-:Y:S01]  /*0bf0*/  IMAD.U32 R3, RZ, RZ, UR5 ;  /* 0x00000005ff037e24 */ /* 0x000fe2000f8e00ff */
[----:B--2---:R-:W-:Y:S01]  /*0c00*/  @P0 R2UR UR38, R12 ;  /* 0x000000000c2602ca */ /* 0x004fe200000e0000 */
[----:B---3--:R-:W-:Y:S01]  /*0c10*/  @!P3 FADD.FTZ R16, R16, R24 ;  /* 0x000000181010b221 */ /* 0x008fe20000010000 */
[----:B------:R-:W-:Y:S01]  /*0c20*/  @!P3 FADD.FTZ R17, R17, R25 ;  /* 0x000000191111b221 */ /* 0x000fe20000010000 */
[----:B------:R-:W-:Y:S01]  /*0c30*/  @!P3 FADD.FTZ R18, R18, R26 ;  /* 0x0000001a1212b221 */ /* 0x000fe20000010000 */
[----:B------:R-:W-:Y:S01]  /*0c40*/  @!P3 FADD.FTZ R19, R19, R27 ;  /* 0x0000001b1313b221 */ /* 0x000fe20000010000 */
[----:B------:R-:W-:Y:S01]  /*0c50*/  @!P2 FMUL.FTZ R16, R16, R36 ;  /* 0x000000241010a220 */ /* 0x000fe20000410000 */
[----:B------:R-:W-:Y:S01]  /*0c60*/  @!P2 FMUL.FTZ R17, R17, R37 ;  /* 0x000000251111a220 */ /* 0x000fe20000410000 */
[----:B------:R-:W-:Y:S01]  /*0c70*/  @!P2 FMUL.FTZ R18, R18, R38 ;  /* 0x000000261212a220 */ /* 0x000fe20000410000 */
[----:B------:R-:W-:Y:S01]  /*0c80*/  @!P2 FMUL.FTZ R19, R19, R39 ;  /* 0x000000271313a220 */ /* 0x000fe20000410000 */
[----:B------:R-:W-:Y:S01]  /*0c90*/  FADD.FTZ R28, R32, R28 ;  /* 0x0000001c201c7221 */ /* 0x000fe20000010000 */
[----:B------:R-:W-:Y:S01]  /*0ca0*/  FADD.FTZ R29, R33, R29 ;  /* 0x0000001d211d7221 */ /* 0x000fe20000010000 */
[----:B------:R-:W-:Y:S01]  /*0cb0*/  FADD.FTZ R30, R34, R30 ;  /* 0x0000001e221e7221 */ /* 0x000fe20000010000 */
[----:B------:R-:W-:Y:S01]  /*0cc0*/  FADD.FTZ R31, R35, R31 ;  /* 0x0000001f231f7221 */ /* 0x000fe20000010000 */
[----:B------:R-:W-:Y:S06]  /*0cd0*/  @P1 BRA `(.L_x_916) ;  /* 0x00000004002c1947 */ /* 0x000fec0003800000 */
[----:B------:R-:W-:Y:S05]  /*0ce0*/  @P3 BRA `(.L_x_917) ;  /* 0x0000000000a83947 */ /* 0x000fea0003800000 */
[----:B------:R-:W-:-:S13]  /*0cf0*/  ISETP.GE.AND P0, PT, R0, R7, PT ;  /* 0x000000070000720c */ /* 0x000fda0003f06270 */
[----:B------:R-:W-:Y:S05]  /*0d00*/  @P0 BRA `(.L_x_918) ;  /* 0x0000001000300947 */ /* 0x000fea0003800000 */
[----:B------:R-:W-:Y:S02]  /*0d10*/  I2FP.F32.U32 R3, R7 ;  /* 0x0000000700037245 */ /* 0x000fe40000201000 */
[----:B------:R-:W-:Y:S02]  /*0d20*/  IADD3 R4, PT, PT, R0, 0x2, RZ ;  /* 0x0000000200047810 */ /* 0x000fe40007ffe0ff */
[----:B------:R-:W-:Y:S02]  /*0d30*/  I2FP.F32.U32 R0, R0 ;  /* 0x0000000000007245 */ /* 0x000fe40000201000 */
[----:B------:R-:W0:Y:S01]  /*0d40*/  MUFU.RCP R3, R3 ;  /* 0x0000000300037308 */ /* 0x000e220000001000 */
[----:B------:R-:W-:-:S05]  /*0d50*/  I2FP.F32.U32 R4, R4 ;  /* 0x0000000400047245 */ /* 0x000fca0000201000 */
[-C--:B0-----:R-:W-:Y:S01]  /*0d60*/  FMUL.FTZ R4, R4, R3.reuse ;  /* 0x0000000304047220 */ /* 0x081fe20000410000 */
[----:B------:R-:W-:-:S03]  /*0d70*/  FMUL.FTZ R0, R0, R3 ;  /* 0x0000000300007220 */ /* 0x000fc60000410000 */
[----:B------:R-:W-:Y:S01]  /*0d80*/  FMUL.FTZ R5, R4, 13.28771209716796875 ;  /* 0x41549a7804057820 */ /* 0x000fe20000410000 */
[----:B------:R-:W-:Y:S01]  /*0d90*/  FMUL.FTZ R4, R0, 13.28771209716796875 ;  /* 0x41549a7800047820 */ /* 0x000fe20000410000 */
[----:B------:R-:W-:-:S03]  /*0da0*/  VIADD R0, R20, -UR38 ;  /* 0x8000002614007c36 */ /* 0x000fc60008000000 */
[----:B------:R-:W-:Y:S02]  /*0db0*/  MUFU.EX2 R7, -R4 ;  /* 0x8000000400077308 */ /* 0x000fe40000000800 */
[----:B------:R-:W-:-:S06]  /*0dc0*/  I2FP.F32.S32 R0, R0 ;  /* 0x0000000000007245 */ /* 0x000fcc0000201400 */
[----:B------:R-:W0:Y:S02]  /*0dd0*/  MUFU.EX2 R5, -R5 ;  /* 0x8000000500057308 */ /* 0x000e240000000800 */
[C---:B0-----:R-:W-:Y:S01]  /*0de0*/  FMUL.FTZ R3, R0.reuse, R5 ;  /* 0x0000000500037220 */ /* 0x041fe20000410000 */
[----:B------:R-:W-:-:S03]  /*0df0*/  FMUL.FTZ R0, R0, R7 ;  /* 0x0000000700007220 */ /* 0x000fc60000410000 */
[----:B------:R-:W-:Y:S01]  /*0e00*/  FMUL.RZ R13, R3, 0.15915493667125701904 ;  /* 0x3e22f983030d7820 */ /* 0x000fe2000040c000 */
[----:B------:R-:W-:-:S03]  /*0e10*/  FMUL.RZ R11, R0, 0.15915493667125701904 ;  /* 0x3e22f983000b7820 */ /* 0x000fc6000040c000 */
[----:B------:R-:W0:Y:S08]  /*0e20*/  MUFU.SIN R6, R13 ;  /* 0x0000000d00067308 */ /* 0x000e300000000400 */
[----:B------:R-:W1:Y:S08]  /*0e30*/  MUFU.COS R8, R13 ;  /* 0x0000000d00087308 */ /* 0x000e700000000000 */
[----:B------:R-:W2:Y:S01]  /*0e40*/  MUFU.SIN R3, R11 ;  /* 0x0000000b00037308 */ /* 0x000ea20000000400 */
[-C--:B0-----:R-:W-:Y:S01]  /*0e50*/  FMUL.FTZ R5, R31, R6.reuse ;  /* 0x000000061f057220 */ /* 0x081fe20000410000 */
[-C--:B------:R-:W-:Y:S01]  /*0e60*/  FMUL.FTZ R7, R19, R6.reuse ;  /* 0x0000000613077220 */ /* 0x080fe20000410000 */
[-C--:B------:R-:W-:Y:S01]  /*0e70*/  FMUL.FTZ R12, R18, R6.reuse ;  /* 0x00000006120c7220 */ /* 0x080fe20000410000 */
[----:B------:R-:W-:-:S04]  /*0e80*/  FMUL.FTZ R10, R30, R6 ;  /* 0x000000061e0a7220 */ /* 0x000fc80000410000 */
[----:B------:R-:W0:Y:S01]  /*0e90*/  MUFU.COS R0, R11 ;  /* 0x0000000b00007308 */ /* 0x000e220000000000 */
[-C--:B-1----:R-:W-:Y:S01]  /*0ea0*/  FFMA.FTZ R9, R30, R8.reuse, -R5 ;  /* 0x000000081e097223 */ /* 0x082fe20000010805 */
[-C--:B------:R-:W-:Y:S01]  /*0eb0*/  FFMA.FTZ R18, R18, R8.reuse, -R7 ;  /* 0x0000000812127223 */ /* 0x080fe20000010807 */
[-C--:B------:R-:W-:Y:S01]  /*0ec0*/  FFMA.FTZ R31, R31, R8.reuse, R10 ;  /* 0x000000081f1f7223 */ /* 0x080fe2000001000a */
[----:B------:R-:W-:Y:S01]  /*0ed0*/  FFMA.FTZ R19, R19, R8, R12 ;  /* 0x0000000813137223 */ /* 0x000fe2000001000c */
[----:B------:R-:W-:Y:S02]  /*0ee0*/  IMAD.MOV.U32 R30, RZ, RZ, R9 ;  /* 0x000000ffff1e7224 */ /* 0x000fe400078e0009 */
[-C--:B--2---:R-:W-:Y:S01]  /*0ef0*/  FMUL.FTZ R5, R29, R3.reuse ;  /* 0x000000031d057220 */ /* 0x084fe20000410000 */
[-C--:B------:R-:W-:Y:S01]  /*0f00*/  FMUL.FTZ R7, R17, R3.reuse ;  /* 0x0000000311077220 */ /* 0x080fe20000410000 */
[-C--:B------:R-:W-:Y:S01]  /*0f10*/  FMUL.FTZ R4, R28, R3.reuse ;  /* 0x000000031c047220 */ /* 0x080fe20000410000 */
[----:B------:R-:W-:Y:S01]  /*0f20*/  FMUL.FTZ R6, R16, R3 ;  /* 0x0000000310067220 */ /* 0x000fe20000410000 */
[-C--:B0-----:R-:W-:Y:S01]  /*0f30*/  FFMA.FTZ R5, R28, R0.reuse, -R5 ;  /* 0x000000001c057223 */ /* 0x081fe20000010805 */
[-C--:B------:R-:W-:Y:S01]  /*0f40*/  FFMA.FTZ R16, R16, R0.reuse, -R7 ;  /* 0x0000000010107223 */ /* 0x080fe20000010807 */
[-C--:B------:R-:W-:Y:S01]  /*0f50*/  FFMA.FTZ R29, R29, R0.reuse, R4 ;  /* 0x000000001d1d7223 */ /* 0x080fe20000010004 */
[----:B------:R-:W-:Y:S01]  /*0f60*/  FFMA.FTZ R17, R17, R0, R6 ;  /* 0x0000000011117223 */ /* 0x000fe20000010006 */
[----:B------:R-:W-:Y:S01]  /*0f70*/  IMAD.MOV.U32 R28, RZ, RZ, R5 ;  /* 0x000000ffff1c7224 */ /* 0x000fe200078e0005 */
[----:B------:R-:W-:Y:S06]  /*0f80*/  BRA `(.L_x_918) ;  /* 0x0000000c00907947 */ /* 0x000fec0003800000 */
.L_x_917:
[----:B------:R-:W-:-:S13]  /*0f90*/  ISETP.GE.AND P0, PT, R0, R7, PT ;  /* 0x000000070000720c */ /* 0x000fda0003f06270 */
[----:B------:R-:W-:Y:S05]  /*0fa0*/  @P0 BRA `(.L_x_918) ;  /* 0x0000000c00880947 */ /* 0x000fea0003800000 */
[----:B------:R-:W-:Y:S01]  /*0fb0*/  I2FP.F32.U32 R7, R7 ;  /* 0x0000000700077245 */ /* 0x000fe20000201000 */
[----:B------:R-:W-:Y:S01]  /*0fc0*/  VIADD R3, R0, 0x2 ;  /* 0x0000000200037836 */ /* 0x000fe20000000000 */
[----:B------:R-:W-:Y:S01]  /*0fd0*/  I2FP.F32.U32 R0, R0 ;  /* 0x0000000000007245 */ /* 0x000fe20000201000 */
[----:B------:R-:W-:-:S03]  /*0fe0*/  VIADD R20, R20, -UR38 ;  /* 0x8000002614147c36 */ /* 0x000fc60008000000 */
[----:B------:R-:W0:Y:S01]  /*0ff0*/  MUFU.RCP R7, R7 ;  /* 0x0000000700077308 */ /* 0x000e220000001000 */
[----:B------:R-:W-:Y:S02]  /*1000*/  I2FP.F32.U32 R4, R3 ;  /* 0x0000000300047245 */ /* 0x000fe40000201000 */
[----:B------:R-:W-:-:S03]  /*1010*/  I2FP.F32.S32 R20, R20 ;  /* 0x0000001400147245 */ /* 0x000fc60000201400 */
[-C--:B0-----:R-:W-:Y:S01]  /*1020*/  FMUL.FTZ R4, R4, R7.reuse ;  /* 0x0000000704047220 */ /* 0x081fe20000410000 */
[----:B------:R-:W-:-:S03]  /*1030*/  FMUL.FTZ R0, R0, R7 ;  /* 0x0000000700007220 */ /* 0x000fc60000410000 */
[----:B------:R-:W-:Y:S01]  /*1040*/  FMUL.FTZ R4, R4, 13.28771209716796875 ;  /* 0x41549a7804047820 */ /* 0x000fe20000410000 */
[----:B------:R-:W-:-:S03]  /*1050*/  FMUL.FTZ R0, R0, 13.28771209716796875 ;  /* 0x41549a7800007820 */ /* 0x000fc60000410000 */
[----:B------:R-:W0:Y:S08]  /*1060*/  MUFU.EX2 R5, -R4 ;  /* 0x8000000400057308 */ /* 0x000e300000000800 */
        /* <DEDUP_REMOVED lines=8> */
[-C--:B0-----:R-:W-:Y:S01]  /*10f0*/  FMUL.FTZ R11, R31, R9.reuse ;  /* 0x000000091f0b7220 */ /* 0x081fe20000410000 */
[----:B------:R-:W-:-:S06]  /*1100*/  FMUL.FTZ R10, R30, R9 ;  /* 0x000000091e0a7220 */ /* 0x000fcc0000410000 */
[----:B------:R-:W0:Y:S01]  /*1110*/  MUFU.COS R4, R3 ;  /* 0x0000000300047308 */ /* 0x000e220000000000 */
[-C--:B-1----:R-:W-:Y:S01]  /*1120*/  FMUL.FTZ R7, R29, R5.reuse ;  /* 0x000000051d077220 */ /* 0x082fe20000410000 */
[----:B------:R-:W-:Y:S01]  /*1130*/  FMUL.FTZ R0, R28, R5 ;  /* 0x000000051c007220 */ /* 0x000fe20000410000 */
[-C--:B--2---:R-:W-:Y:S01]  /*1140*/  FFMA.FTZ R30, R30, R8.reuse, -R11 ;  /* 0x000000081e1e7223 */ /* 0x084fe2000001080b */
[----:B------:R-:W-:Y:S01]  /*1150*/  FFMA.FTZ R31, R31, R8, R10 ;  /* 0x000000081f1f7223 */ /* 0x000fe2000001000a */
[-C--:B0-----:R-:W-:Y:S01]  /*1160*/  FFMA.FTZ R28, R28, R4.reuse, -R7 ;  /* 0x000000041c1c7223 */ /* 0x081fe20000010807 */
[----:B------:R-:W-:Y:S01]  /*1170*/  FFMA.FTZ R29, R29, R4, R0 ;  /* 0x000000041d1d7223 */ /* 0x000fe20000010000 */
[----:B------:R-:W-:Y:S06]  /*1180*/  BRA `(.L_x_918) ;  /* 0x0000000c00107947 */ /* 0x000fec0003800000 */
.L_x_916:
        /* <DEDUP_REMOVED lines=10> */
[----:B0-----:R-:W-:Y:S01]  /*1230*/  IADD3 R4, PT, PT, R3, 0xffffffe, RZ ;  /* 0x0ffffffe03047810 */ /* 0x001fe20007ffe0ff */
[----:B------:R-:W-:-:S05]  /*1240*/  IMAD.MOV R3, RZ, RZ, -R10 ;  /* 0x000000ffff037224 */ /* 0x000fca00078e0a0a */
[----:B------:R0:W1:Y:S02]  /*1250*/  F2I.FTZ.U32.TRUNC.NTZ R5, R4 ;  /* 0x0000000400057305 */ /* 0x000064000021f000 */
[----:B0-----:R-:W-:Y:S02]  /*1260*/  IMAD.MOV.U32 R4, RZ, RZ, RZ ;  /* 0x000000ffff047224 */ /* 0x001fe400078e00ff */
[----:B-1----:R-:W-:-:S04]  /*1270*/  IMAD.MOV R9, RZ, RZ, -R5 ;  /* 0x000000ffff097224 */ /* 0x002fc800078e0a05 */
[----:B------:R-:W-:-:S04]  /*1280*/  IMAD R9, R9, R6, RZ ;  /* 0x0000000609097224 */ /* 0x000fc800078e02ff */
        /* <DEDUP_REMOVED lines=11> */
[----:B------:R-:W-:-:S03]  /*1340*/  ISETP.GE.AND P0, PT, R0, R7, PT ;  /* 0x000000070000720c */ /* 0x000fc60003f06270 */
[----:B------:R-:W-:-:S04]  /*1350*/  IMAD.MOV.U32 R32, RZ, RZ, R5 ;  /* 0x000000ffff207224 */ /* 0x000fc800078e0005 */
        /* <DEDUP_REMOVED lines=10> */
[----:B------:R-:W-:Y:S02]  /*1400*/  HFMA2 R13, -RZ, RZ, 0, 0 ;  /* 0x00000000ff0d7431 */ /* 0x000fe400000001ff */
[----:B------:R-:W-:Y:S01]  /*1410*/  IMAD.MOV.U32 R8, RZ, RZ, 0x53f ;  /* 0x0000053fff087424 */ /* 0x000fe200078e00ff */
[----:B------:R1:W2:Y:S01]  /*1420*/  LDC.64 R14, c[0x4][R0] ;  /* 0x01000000000e7b82 */ /* 0x0002a20000000a00 */
[----:B------:R-:W3:Y:S01]  /*1430*/  LDCU.64 UR6, c[0x4][0xd0] ;  /* 0x01001a00ff0677ac */ /* 0x000ee20008000a00 */
[----:B------:R-:W-:Y:S01]  /*1440*/  IMAD.MOV.U32 R12, RZ, RZ, 0x1 ;  /* 0x00000001ff0c7424 */ /* 0x000fe200078e00ff */
[----:B------:R-:W4:Y:S01]  /*1450*/  LDCU.64 UR8, c[0x4][0x90] ;  /* 0x01001200ff0877ac */ /* 0x000f220008000a00 */
[----:B0-----:R-:W-:Y:S02]  /*1460*/  IMAD.U32 R4, RZ, RZ, UR4 ;  /* 0x00000004ff047e24 */ /* 0x001fe4000f8e00ff */
[----:B------:R-:W-:Y:S01]  /*1470*/  IMAD.U32 R5, RZ, RZ, UR5 ;  /* 0x00000005ff057e24 */ /* 0x000fe2000f8e00ff */
[----:B---3--:R-:W-:Y:S01]  /*1480*/  MOV R6, UR6 ;  /* 0x0000000600067c02 */ /* 0x008fe20008000f00 */
[----:B------:R-:W-:-:S02]  /*1490*/  IMAD.U32 R7, RZ, RZ, UR7 ;  /* 0x00000007ff077e24 */ /* 0x000fc4000f8e00ff */
[----:B----4-:R-:W-:Y:S02]  /*14a0*/  IMAD.U32 R10, RZ, RZ, UR8 ;  /* 0x00000008ff0a7e24 */ /* 0x010fe4000f8e00ff */
[----:B-1----:R-:W-:-:S07]  /*14b0*/  IMAD.U32 R11, RZ, RZ, UR9 ;  /* 0x00000009ff0b7e24 */ /* 0x002fce000f8e00ff */
[----:B------:R-:W-:-:S07]  /*14c0*/  LEPC R20, `(.L_x_919) ;  /* 0x000000001014794e */ /* 0x000fce0000000000 */
[----:B--2---:R-:W-:Y:S05]  /*14d0*/  CALL.ABS.NOINC R14 ;  /* 0x000000000e007343 */ /* 0x004fea0003c00000 */
.L_x_919:
[----:B------:R-:W0:Y:S01]  /*14e0*/  S2R R3, SR_CgaCtaId ;  /* 0x0000000000037919 */ /* 0x000e220000008800 */
[----:B------:R-:W1:Y:S01]  /*14f0*/  LDC R9, c[0x0][0x400] ;  /* 0x00010000ff097b82 */ /* 0x000e620000000800 */
[----:B------:R-:W-:Y:S02]  /*1500*/  ISETP.NE.AND P6, PT, R34, RZ, PT ;  /* 0x000000ff2200720c */ /* 0x000fe40003fc5270 */
[----:B------:R-:W-:-:S05]  /*1510*/  MOV R0, 0x400 ;  /* 0x0000040000007802 */ /* 0x000fca0000000f00 */
[----:B------:R-:W-:-:S05]  /*1520*/  VIADD R0, R0, 0x440 ;  /* 0x0000044000007836 */ /* 0x000fca0000000000 */
[----:B0-----:R-:W-:-:S05]  /*1530*/  LEA R0, R3, R0, 0x18 ;  /* 0x0000000003007211 */ /* 0x001fca00078ec0ff */
[----:B-1----:R-:W-:Y:S01]  /*1540*/  IMAD R3, R9, 0x4, R0 ;  /* 0x0000000409037824 */ /* 0x002fe200078e0200 */
[----:B------:R-:W-:Y:S06]  /*1550*/  @!P6 BRA `(.L_x_920) ;  /* 0x00000000001ce947 */ /* 0x000fec0003800000 */
[----:B------:R-:W0:Y:S01]  /*1560*/  LDCU UR4, c[0x0][0x40c] ;  /* 0x00008180ff0477ac */ /* 0x000e220008000800 */
[----:B------:R-:W-:-:S04]  /*1570*/  IMAD R5, R23, R32, R33 ;  /* 0x0000002017057224 */ /* 0x000fc800078e0221 */
[----:B------:R-:W-:-:S05]  /*1580*/  IMAD R4, R5, 0x4, R0 ;  /* 0x0000000405047824 */ /* 0x000fca00078e0200 */
[----:B------:R1:W-:Y:S01]  /*1590*/  STS.128 [R4], R28 ;  /* 0x0000001c04007388 */ /* 0x0003e20000000c00 */
[----:B0-----:R-:W-:-:S13]  /*15a0*/  ISETP.NE.AND P0, PT, RZ, UR4, PT ;  /* 0x00000004ff007c0c */ /* 0x001fda000bf05270 */
[----:B------:R-:W-:-:S05]  /*15b0*/  @!P0 IMAD R5, R5, 0x4, R3 ;  /* 0x0000000405058824 */ /* 0x000fca00078e0203 */
[----:B------:R1:W-:Y:S02]  /*15c0*/  @!P0 STS.128 [R5], R16 ;  /* 0x0000001005008388 */ /* 0x0003e40000000c00 */
.L_x_920:
        /* <DEDUP_REMOVED lines=14> */
[----:B------:R1:W2:Y:S04]  /*16b0*/  LDS R28, [R21] ;  /* 0x00000000151c7984 */ /* 0x0002a80000000800 */
[----:B------:R1:W3:Y:S04]  /*16c0*/  LDS R30, [R21+0x4] ;  /* 0x00000400151e7984 */ /* 0x0002e80000000800 */
[----:B------:R1:W4:Y:S04]  /*16d0*/  LDS R29, [R20] ;  /* 0x00000000141d7984 */ /* 0x0003280000000800 */
[----:B------:R1:W1:Y:S01]  /*16e0*/  LDS R31, [R20+0x4] ;  /* 0x00000400141f7984 */ /* 0x0002620000000800 */
[----:B0-----:R-:W-:-:S13]  /*16f0*/  ISETP.NE.AND P0, PT, R8, RZ, PT ;  /* 0x000000ff0800720c */ /* 0x001fda0003f05270 */
[----:B-1234-:R-:W-:Y:S05]  /*1700*/  @P0 BRA `(.L_x_924) ;  /* 0x0000000000e40947 */ /* 0x01efea0003800000 */
[C---:B------:R-:W-:Y:S01]  /*1710*/  IMAD R35, R5.reuse, 0x4, R3 ;  /* 0x0000000405237824 */ /* 0x040fe200078e0203 */
[----:B------:R-:W-:Y:S01]  /*1720*/  LEA.HI R4, R5, R5, RZ, 0x1 ;  /* 0x0000000505047211 */ /* 0x000fe200078f08ff */
[----:B------:R-:W-:Y:S02]  /*1730*/  BSSY.RECONVERGENT B2, `(.L_x_925) ;  /* 0x0000031000027945 */ /* 0x000fe40003800200 */
[----:B------:R-:W-:Y:S01]  /*1740*/  IMAD R34, R23, 0x4, R35 ;  /* 0x0000000417227824 */ /* 0x000fe200078e0223 */
[----:B------:R0:W1:Y:S01]  /*1750*/  LDS R16, [R35] ;  /* 0x0000000023107984 */ /* 0x0000620000000800 */
[----:B------:R-:W-:-:S03]  /*1760*/  IMAD.SHL.U32 R4, R4, 0x2, RZ ;  /* 0x0000000204047824 */ /* 0x000fc600078e00ff */
[----:B------:R0:W2:Y:S02]  /*1770*/  LDS R18, [R35+0x4] ;  /* 0x0000040023127984 */ /* 0x0000a40000000800 */
[----:B------:R-:W-:Y:S02]  /*1780*/  LOP3.LUT R7, R4, 0xfffffffc, RZ, 0xc0, !PT ;  /* 0xfffffffc04077812 */ /* 0x000fe400078ec0ff */
[----:B------:R0:W3:Y:S02]  /*1790*/  LDS R17, [R34] ;  /* 0x0000000022117984 */ /* 0x0000e40000000800 */
[----:B------:R-:W-:Y:S02]  /*17a0*/  ISETP.GE.AND P0, PT, R7, R9, PT ;  /* 0x000000090700720c */ /* 0x000fe40003f06270 */
[----:B------:R0:W4:Y:S11]  /*17b0*/  LDS R19, [R34+0x4] ;  /* 0x0000040022137984 */ /* 0x0001360000000800 */
[----:B0-----:R-:W-:Y:S05]  /*17c0*/  @P0 BRA `(.L_x_926) ;  /* 0x00000000009c0947 */ /* 0x001fea0003800000 */
[----:B------:R-:W-:Y:S01]  /*17d0*/  I2FP.F32.S32 R5, R9 ;  /* 0x0000000900057245 */ /* 0x000fe20000201400 */
[----:B------:R-:W-:Y:S02]  /*17e0*/  VIADD R4, R7, 0x2 ;  /* 0x0000000207047836 */ /* 0x000fe40000000000 */
[----:B------:R-:W-:-:S03]  /*17f0*/  VIADD R8, R8, -UR38 ;  /* 0x8000002608087c36 */ /* 0x000fc60008000000 */
[----:B------:R-:W0:Y:S01]  /*1800*/  MUFU.RCP R5, R5 ;  /* 0x0000000500057308 */ /* 0x000e220000001000 */
[----:B------:R-:W-:-:S05]  /*1810*/  I2FP.F32.S32 R4, R4 ;  /* 0x0000000400047245 */ /* 0x000fca0000201400 */
[----:B0-----:R-:W-:Y:S01]  /*1820*/  FMUL.FTZ R6, R4, R5 ;  /* 0x0000000504067220 */ /* 0x001fe20000410000 */
[----:B------:R-:W-:Y:S02]  /*1830*/  I2FP.F32.S32 R4, R7 ;  /* 0x0000000700047245 */ /* 0x000fe40000201400 */
[----:B------:R-:W-:Y:S01]  /*1840*/  I2FP.F32.S32 R7, R8 ;  /* 0x0000000800077245 */ /* 0x000fe20000201400 */
[----:B------:R-:W-:Y:S02]  /*1850*/  FMUL.FTZ R6, R6, 13.28771209716796875 ;  /* 0x41549a7806067820 */ /* 0x000fe40000410000 */
[----:B------:R-:W-:-:S04]  /*1860*/  FMUL.FTZ R4, R4, R5 ;  /* 0x0000000504047220 */ /* 0x000fc80000410000 */
[----:B------:R-:W-:Y:S01]  /*1870*/  FMUL.FTZ R4, R4, 13.28771209716796875 ;  /* 0x41549a7804047820 */ /* 0x000fe20000410000 */
[----:B------:R-:W0:Y:S08]  /*1880*/  MUFU.EX2 R6, -R6 ;  /* 0x8000000600067308 */ /* 0x000e300000000800 */
[----:B------:R-:W5:Y:S01]  /*1890*/  MUFU.EX2 R4, -R4 ;  /* 0x8000000400047308 */ /* 0x000f620000000800 */
[----:B0-----:R-:W-:-:S04]  /*18a0*/  FMUL.FTZ R5, R7, R6 ;  /* 0x0000000607057220 */ /* 0x001fc80000410000 */
[----:B------:R-:W-:Y:S01]  /*18b0*/  FMUL.RZ R15, R5, 0.15915493667125701904 ;  /* 0x3e22f983050f7820 */ /* 0x000fe2000040c000 */
[----:B-----5:R-:W-:-:S03]  /*18c0*/  FMUL.FTZ R5, R7, R4 ;  /* 0x0000000407057220 */ /* 0x020fc60000410000 */
[----:B------:R-:W0:Y:S01]  /*18d0*/  MUFU.SIN R9, R15 ;  /* 0x0000000f00097308 */ /* 0x000e220000000400 */
[----:B------:R-:W-:-:S07]  /*18e0*/  FMUL.RZ R13, R5, 0.15915493667125701904 ;  /* 0x3e22f983050d7820 */ /* 0x000fce000040c000 */
[----:B------:R-:W5:Y:S08]  /*18f0*/  MUFU.COS R8, R15 ;  /* 0x0000000f00087308 */ /* 0x000f700000000000 */
[----:B------:R-:W1:Y:S01]  /*1900*/  MUFU.SIN R6, R13 ;  /* 0x0000000d00067308 */ /* 0x000e620000000400 */
[-C--:B0-----:R-:W-:Y:S01]  /*1910*/  FMUL.FTZ R7, R31, R9.reuse ;  /* 0x000000091f077220 */ /* 0x081fe20000410000 */
[-C--:B----4-:R-:W-:Y:S01]  /*1920*/  FMUL.FTZ R11, R19, R9.reuse ;  /* 0x00000009130b7220 */ /* 0x090fe20000410000 */
[-C--:B------:R-:W-:Y:S01]  /*1930*/  FMUL.FTZ R12, R30, R9.reuse ;  /* 0x000000091e0c7220 */ /* 0x080fe20000410000 */
[----:B--2---:R-:W-:-:S04]  /*1940*/  FMUL.FTZ R14, R18, R9 ;  /* 0x00000009120e7220 */ /* 0x004fc80000410000 */
[----:B------:R-:W0:Y:S01]  /*1950*/  MUFU.COS R5, R13 ;  /* 0x0000000d00057308 */ /* 0x000e220000000000 */
[-C--:B-----5:R-:W-:Y:S01]  /*1960*/  FFMA.FTZ R10, R30, R8.reuse, -R7 ;  /* 0x000000081e0a7223 */ /* 0x0a0fe20000010807 */
[-C--:B------:R-:W-:Y:S01]  /*1970*/  FFMA.FTZ R18, R18, R8.reuse, -R11 ;  /* 0x0000000812127223 */ /* 0x080fe2000001080b */
[-C--:B------:R-:W-:Y:S01]  /*1980*/  FFMA.FTZ R31, R31, R8.reuse, R12 ;  /* 0x000000081f1f7223 */ /* 0x080fe2000001000c */
[----:B------:R-:W-:Y:S02]  /*1990*/  FFMA.FTZ R19, R19, R8, R14 ;  /* 0x0000000813137223 */ /* 0x000fe4000001000e */
[----:B------:R-:W-:Y:S01]  /*19a0*/  MOV R30, R10 ;  /* 0x0000000a001e7202 */ /* 0x000fe20000000f00 */
[-C--:B-1----:R-:W-:Y:S01]  /*19b0*/  FMUL.FTZ R7, R29, R6.reuse ;  /* 0x000000061d077220 */ /* 0x082fe20000410000 */
[-C--:B---3--:R-:W-:Y:S01]  /*19c0*/  FMUL.FTZ R9, R17, R6.reuse ;  /* 0x0000000611097220 */ /* 0x088fe20000410000 */
[-C--:B------:R-:W-:Y:S01]  /*19d0*/  FMUL.FTZ R4, R28, R6.reuse ;  /* 0x000000061c047220 */ /* 0x080fe20000410000 */
[----:B------:R-:W-:Y:S01]  /*19e0*/  FMUL.FTZ R6, R16, R6 ;  /* 0x0000000610067220 */ /* 0x000fe20000410000 */
[-C--:B0-----:R-:W-:Y:S01]  /*19f0*/  FFMA.FTZ R7, R28, R5.reuse, -R7 ;  /* 0x000000051c077223 */ /* 0x081fe20000010807 */
[-C--:B------:R-:W-:Y:S01]  /*1a00*/  FFMA.FTZ R16, R16, R5.reuse, -R9 ;  /* 0x0000000510107223 */ /* 0x080fe20000010809 */
[-C--:B------:R-:W-:Y:S01]  /*1a10*/  FFMA.FTZ R29, R29, R5.reuse, R4 ;  /* 0x000000051d1d7223 */ /* 0x080fe20000010004 */
[----:B------:R-:W-:Y:S01]  /*1a20*/  FFMA.FTZ R17, R17, R5, R6 ;  /* 0x0000000511117223 */ /* 0x000fe20000010006 */
[----:B------:R-:W-:-:S07]  /*1a30*/  IMAD.MOV.U32 R28, RZ, RZ, R7 ;  /* 0x000000ffff1c7224 */ /* 0x000fce00078e0007 */
.L_x_926:
[----:B------:R-:W-:Y:S05]  /*1a40*/  BSYNC.RECONVERGENT B2 ;  /* 0x0000000000027941 */ /* 0x000fea0003800200 */
.L_x_925:
[----:B-1----:R0:W-:Y:S04]  /*1a50*/  STS [R35], R16 ;  /* 0x0000001023007388 */ /* 0x0021e80000000800 */
[----:B--2---:R0:W-:Y:S04]  /*1a60*/  STS [R35+0x4], R18 ;  /* 0x0000041223007388 */ /* 0x0041e80000000800 */
[----:B---3--:R0:W-:Y:S04]  /*1a70*/  STS [R34], R17 ;  /* 0x0000001122007388 */ /* 0x0081e80000000800 */
[----:B----4-:R0:W-:Y:S01]  /*1a80*/  STS [R34+0x4], R19 ;  /* 0x0000041322007388 */ /* 0x0101e20000000800 */
[----:B------:R-:W-:Y:S05]  /*1a90*/  BRA `(.L_x_927) ;  /* 0x0000000000847947 */ /* 0x000fea0003800000 */
.L_x_924:
[----:B------:R-:W-:-:S05]  /*1aa0*/  LEA.HI R5, R5, R5, RZ, 0x1 ;  /* 0x0000000505057211 */ /* 0x000fca00078f08ff */
[----:B------:R-:W-:-:S05]  /*1ab0*/  IMAD.SHL.U32 R5, R5, 0x2, RZ ;  /* 0x0000000205057824 */ /* 0x000fca00078e00ff */
[----:B------:R-:W-:-:S04]  /*1ac0*/  LOP3.LUT R6, R5, 0xfffffffc, RZ, 0xc0, !PT ;  /* 0xfffffffc05067812 */ /* 0x000fc800078ec0ff */
[----:B------:R-:W-:-:S13]  /*1ad0*/  ISETP.GE.AND P0, PT, R6, R9, PT ;  /* 0x000000090600720c */ /* 0x000fda0003f06270 */
[----:B------:R-:W-:Y:S05]  /*1ae0*/  @P0 BRA `(.L_x_927) ;  /* 0x0000000000700947 */ /* 0x000fea0003800000 */
[----:B------:R-:W-:Y:S01]  /*1af0*/  I2FP.F32.S32 R9, R9 ;  /* 0x0000000900097245 */ /* 0x000fe20000201400 */
[----:B------:R-:W-:-:S05]  /*1b00*/  VIADD R4, R6, 0x2 ;  /* 0x0000000206047836 */ /* 0x000fca0000000000 */
[----:B------:R-:W0:Y:S01]  /*1b10*/  MUFU.RCP R9, R9 ;  /* 0x0000000900097308 */ /* 0x000e220000001000 */
[----:B------:R-:W-:-:S05]  /*1b20*/  I2FP.F32.S32 R4, R4 ;  /* 0x0000000400047245 */ /* 0x000fca0000201400 */
        /* <DEDUP_REMOVED lines=23> */
[----:B------:R-:W-:-:S07]  /*1ca0*/  FFMA.FTZ R29, R29, R4, R6 ;  /* 0x000000041d1d7223 */ /* 0x000fce0000010006 */
.L_x_927:
[----:B------:R-:W-:Y:S05]  /*1cb0*/  BSYNC.RECONVERGENT B1 ;  /* 0x0000000000017941 */ /* 0x000fea0003800200 */
.L_x_923:
[----:B------:R1:W-:Y:S04]  /*1cc0*/  STS [R21], R28 ;  /* 0x0000001c15007388 */ /* 0x0003e80000000800 */
[----:B------:R1:W-:Y:S04]  /*1cd0*/  STS [R21+0x4], R30 ;  /* 0x0000041e15007388 */ /* 0x0003e80000000800 */
[----:B------:R1:W-:Y:S04]  /*1ce0*/  STS [R20], R29 ;  /* 0x0000001d14007388 */ /* 0x0003e80000000800 */
[----:B------:R1:W-:Y:S02]  /*1cf0*/  STS [R20+0x4], R31 ;  /* 0x0000041f14007388 */ /* 0x0003e40000000800 */
.L_x_922:
[----:B------:R-:W-:Y:S05]  /*1d00*/  BSYNC.RECONVERGENT B0 ;  /* 0x0000000000007941 */ /* 0x000fea0003800200 */
.L_x_921:
[----:B------:R-:W-:Y:S06]  /*1d10*/  BAR.SYNC.DEFER_BLOCKING 0x0 ;  /* 0x0000000000007b1d */ /* 0x000fec0000010000 */
[----:B------:R-:W-:Y:S04]  /*1d20*/  BSSY.RECONVERGENT B0, `(.L_x_928) ;  /* 0x0000009000007945 */ /* 0x000fe80003800200 */
[----:B------:R-:W-:Y:S05]  /*1d30*/  @!P6 BRA `(.L_x_929) ;  /* 0x00000000001ce947 */ /* 0x000fea0003800000 */
[----:B------:R-:W2:Y:S01]  /*1d40*/  LDCU UR4, c[0x0][0x40c] ;  /* 0x00008180ff0477ac */ /* 0x000ea20008000800 */
[----:B------:R-:W-:-:S04]  /*1d50*/  IMAD R23, R23, R32, R33 ;  /* 0x0000002017177224 */ /* 0x000fc800078e0221 */
[----:B------:R-:W-:-:S05]  /*1d60*/  IMAD R0, R23, 0x4, R0 ;  /* 0x0000000417007824 */ /* 0x000fca00078e0200 */
[----:B-1----:R3:W4:Y:S01]  /*1d70*/  LDS.128 R28, [R0] ;  /* 0x00000000001c7984 */ /* 0x0027220000000c00 */
[----:B--2---:R-:W-:-:S13]  /*1d80*/  ISETP.NE.AND P0, PT, RZ, UR4, PT ;  /* 0x00000004ff007c0c */ /* 0x004fda000bf05270 */
[----:B------:R-:W-:-:S05]  /*1d90*/  @!P0 IMAD R3, R23, 0x4, R3 ;  /* 0x0000000417038824 */ /* 0x000fca00078e0203 */
[----:B0-----:R3:W2:Y:S02]  /*1da0*/  @!P0 LDS.128 R16, [R3] ;  /* 0x0000000003108984 */ /* 0x0016a40000000c00 */
.L_x_929:
[----:B------:R-:W-:Y:S05]  /*1db0*/  BSYNC.RECONVERGENT B0 ;  /* 0x0000000000007941 */ /* 0x000fea0003800200 */
.L_x_928:
[----:B------:R-:W-:Y:S06]  /*1dc0*/  BAR.SYNC.DEFER_BLOCKING 0x0 ;  /* 0x0000000000007b1d */ /* 0x000fec0000010000 */
.L_x_918:
[----:B------:R-:W-:Y:S05]  /*1dd0*/  BSYNC.RECONVERGENT B6 ;  /* 0x0000000000067941 */ /* 0x000fea0003800200 */
.L_x_915:
[----:B------:R-:W5:Y:S01]  /*1de0*/  S2UR UR10, SR_CgaCtaId ;  /* 0x00000000000a79c3 */ /* 0x000f620000008800 */
[----:B---3--:R-:W-:Y:S01]  /*1df0*/  MOV R0, 0xff7fffff ;  /* 0xff7fffff00007802 */ /* 0x008fe20000000f00 */
[----:B------:R-:W-:Y:S01]  /*1e00*/  UMOV UR34, 0x400 ;  /* 0x0000040000227882 */ /* 0x000fe20000000000 */
[----:B------:R-:W-:Y:S01]  /*1e10*/  R2UR UR4, R112 ;  /* 0x00000000700472ca */ /* 0x000fe200000e0000 */
[----:B------:R-:W-:Y:S01]  /*1e20*/  UIADD3 UR74, UPT, UPT, UR34, 0x440, URZ ;  /* 0x00000440224a7890 */ /* 0x000fe2000fffe0ff */
[----:B------:R-:W-:Y:S01]  /*1e30*/  ISETP.GT.U32.AND P0, PT, R22, 0x1f, PT ;  /* 0x0000001f1600780c */ /* 0x000fe20003f04070 */
[----:B------:R3:W-:Y:S10]  /*1e40*/  STL [R1+0x1c], R0 ;  /* 0x00001c0001007387 */ /* 0x0007f40000100800 */
[----:B------:R-:W-:-:S02]  /*1e50*/  UIADD3 UR4, UPT, UPT, UR41, -UR4, URZ ;  /* 0x8000000429047290 */ /* 0x000fc4000fffe0ff */
[----:B-----5:R-:W-:-:S04]  /*1e60*/  ULEA UR74, UR10, UR74, 0x18 ;  /* 0x0000004a0a4a7291 */ /* 0x020fc8000f8ec0ff */
[----:B------:R-:W-:Y:S01]  /*1e70*/  ULEA UR6, UR4, UR74, 0x2 ;  /* 0x0000004a04067291 */ /* 0x000fe2000f8e10ff */
[----:B---3--:R-:W-:Y:S11]  /*1e80*/  @P0 BRA `(.L_x_930) ;  /* 0x0000000000e80947 */ /* 0x008ff60003800000 */
[----:B------:R-:W3:Y:S01]  /*1e90*/  LDCU UR4, c[0x0][0x40c] ;  /* 0x00008180ff0477ac */ /* 0x000ee20008000800 */
[----:B------:R-:W-:Y:S01]  /*1ea0*/  R2UR UR5, R40 ;  /* 0x00000000280572ca */ /* 0x000fe200000e0000 */
[----:B--2-4-:R-:W-:Y:S01]  /*1eb0*/  FMUL.FTZ R6, R28, R16 ;  /* 0x000000101c067220 */ /* 0x014fe20000410000 */
[----:B---3--:R-:W-:Y:S02]  /*1ec0*/  UISETP.NE.AND UP0, UPT, UR4, URZ, UPT ;  /* 0x000000ff0400728c */ /* 0x008fe4000bf05270 */
[----:B------:R-:W-:-:S04]  /*1ed0*/  UIADD3 UR4, UPT, UPT, UR34, 0x40, URZ ;  /* 0x0000004022047890 */ /* 0x000fc8000fffe0ff */
[----:B------:R-:W-:Y:S01]  /*1ee0*/  PLOP3.LUT P1, PT, PT, PT, UP0, 0x80, 0x8 ;  /* 0x000000000008781c */ /* 0x000fe20003f2f008 */
[----:B------:R-:W-:-:S03]  /*1ef0*/  ULEA UR4, UR10, UR4, 0x18 ;  /* 0x000000040a047291 */ /* 0x000fc6000f8ec0ff */
[----:B------:R-:W-:-:S13]  /*1f00*/  ISETP.GT.U32.OR P0, PT, R22, 0x17, P1 ;  /* 0x000000171600780c */ /* 0x000fda0000f04470 */
[----:B------:R-:W2:Y:S08]  /*1f10*/  @!P0 LDC R7, c[0x0][0x3f4] ;  /* 0x0000fd00ff078b82 */ /* 0x000eb00000000800 */
[----:B-1----:R-:W1:Y:S01]  /*1f20*/  @!P0 LDC.64 R4, c[0x0][0x3b8] ;  /* 0x0000ee00ff048b82 */ /* 0x002e620000000a00 */
[----:B--2---:R-:W-:Y:S01]  /*1f30*/  @!P0 IMAD R0, R22, R7, UR5 ;  /* 0x0000000516008e24 */ /* 0x004fe2000f8e0207 */
[----:B------:R-:W-:-:S03]  /*1f40*/  @!UP0 UIADD3 UR5, UPT, UPT, UR34, 0x240, URZ ;  /* 0x0000024022058890 */ /* 0x000fc6000fffe0ff */
[----:B------:R-:W-:Y:S01]  /*1f50*/  @!P0 IMAD.SHL.U32 R0, R0, 0x4, RZ ;  /* 0x0000000400008824 */ /* 0x000fe200078e00ff */
[----:B------:R-:W-:-:S03]  /*1f60*/  @!UP0 ULEA UR5, UR10, UR5, 0x18 ;  /* 0x000000050a058291 */ /* 0x000fc6000f8ec0ff */
[----:B------:R-:W-:Y:S01]  /*1f70*/  @!P0 IMAD R7, R7, UR43, R0 ;  /* 0x0000002b07078c24 */ /* 0x000fe2000f8e0200 */
[C---:B------:R-:W-:Y:S01]  /*1f80*/  LEA R0, R22.reuse, UR4, 0x4 ;  /* 0x0000000416007c11 */ /* 0x040fe2000f8e20ff */
[----:B------:R-:W-:Y:S01]  /*1f90*/  UMOV UR4, 0xffffffff ;  /* 0xffffffff00047882 */ /* 0x000fe20000000000 */
[----:B------:R-:W-:Y:S01]  /*1fa0*/  @!P1 LEA R3, R22, UR5, 0x4 ;  /* 0x0000000516039c11 */ /* 0x000fe2000f8e20ff */
[----:B-1----:R-:W-:-:S04]  /*1fb0*/  @!P0 IMAD.WIDE R4, R7, 0x4, R4 ;  /* 0x0000000407048825 */ /* 0x002fc800078e0204 */
[----:B------:R-:W-:Y:S01]  /*1fc0*/  FFMA.FTZ R7, R29, R17, R6 ;  /* 0x000000111d077223 */ /* 0x000fe20000010006 */
[----:B------:R1:W-:Y:S03]  /*1fd0*/  STS.128 [R0], R28 ;  /* 0x0000001c00007388 */ /* 0x0003e60000000c00 */
[----:B------:R-:W-:Y:S01]  /*1fe0*/  FFMA.FTZ R6, R30, R18, R7 ;  /* 0x000000121e067223 */ /* 0x000fe20000010007 */
[----:B------:R1:W-:Y:S03]  /*1ff0*/  @!P1 STS.128 [R3], R24 ;  /* 0x0000001803009388 */ /* 0x0003e60000000c00 */
[----:B------:R-:W-:Y:S01]  /*2000*/  FFMA.FTZ R13, R31, R19, R6 ;  /* 0x000000131f0d7223 */ /* 0x000fe20000010006 */
[----:B------:R1:W-:Y:S01]  /*2010*/  @!P0 STG.E.128 desc[UR36][R4.64], R16 ;  /* 0x0000001004008986 */ /* 0x0003e2000c101d24 */
[----:B------:R-:W-:Y:S05]  /*2020*/  BRA.DIV UR4, `(.L_x_931) ;  /* 0x0000015604347947 */ /* 0x000fea000b800000 */
[----:B------:R-:W1:Y:S02]  /*2030*/  SHFL.BFLY PT, R14, R13, 0x10, 0x1f ;  /* 0x0e001f000d0e7f89 */ /* 0x000e6400000e0000 */
[----:B-1----:R-:W-:-:S05]  /*2040*/  FADD.FTZ R0, R13, R14 ;  /* 0x0000000e0d007221 */ /* 0x002fca0000010000 */
[----:B------:R-:W1:Y:S02]  /*2050*/  SHFL.BFLY PT, R14, R0, 0x8, 0x1f ;  /* 0x0d001f00000e7f89 */ /* 0x000e6400000e0000 */
[----:B-1----:R-:W-:-:S05]  /*2060*/  FADD.FTZ R3, R0, R14 ;  /* 0x0000000e00037221 */ /* 0x002fca0000010000 */
[----:B------:R-:W1:Y:S02]  /*2070*/  SHFL.BFLY PT, R14, R3, 0x4, 0x1f ;  /* 0x0c801f00030e7f89 */ /* 0x000e6400000e0000 */
[----:B-1----:R-:W-:-:S05]  /*2080*/  FADD.FTZ R4, R3, R14 ;  /* 0x0000000e03047221 */ /* 0x002fca0000010000 */
[----:B------:R-:W1:Y:S02]  /*2090*/  SHFL.BFLY PT, R14, R4, 0x2, 0x1f ;  /* 0x0c401f00040e7f89 */ /* 0x000e6400000e0000 */
[----:B-1----:R-:W-:-:S05]  /*20a0*/  FADD.FTZ R5, R4, R14 ;  /* 0x0000000e04057221 */ /* 0x002fca0000010000 */
[----:B------:R1:W2:Y:S02]  /*20b0*/  SHFL.BFLY PT, R14, R5, 0x1, 0x1f ;  /* 0x0c201f00050e7f89 */ /* 0x0002a400000e0000 */
.L_x_1199:
[----:B------:R-:W-:Y:S01]  /*20c0*/  ISETP.NE.AND P0, PT, R22, RZ, PT ;  /* 0x000000ff1600720c */ /* 0x000fe20003f05270 */
[----:B--2---:R-:W-:-:S12]  /*20d0*/  FADD.FTZ R14, R5, R14 ;  /* 0x0000000e050e7221 */ /* 0x004fd80000010000 */
[----:B------:R-:W-:Y:S05]  /*20e0*/  @P0 BRA `(.L_x_930) ;  /* 0x0000000000500947 */ /* 0x000fea0003800000 */
[----:B------:R-:W2:Y:S01]  /*20f0*/  LDCU UR4, c[0x0][0x410] ;  /* 0x00008200ff0477ac */ /* 0x000ea20008000800 */
[----:B------:R-:W3:Y:S01]  /*2100*/  LDCU.64 UR8, c[0x0][0x438] ;  /* 0x00008700ff0877ac */ /* 0x000ee20008000a00 */
[----:B--2---:R-:W-:Y:S01]  /*2110*/  FMUL.FTZ R0, R14, UR4 ;  /* 0x000000040e007c20 */ /* 0x004fe20008410000 */
[----:B---3--:R-:W-:-:S04]  /*2120*/  UISETP.NE.U32.AND UP0, UPT, UR8, URZ, UPT ;  /* 0x000000ff0800728c */ /* 0x008fc8000bf05070 */
[----:B------:R2:W-:Y:S01]  /*2130*/  STL [R1+0x1c], R0 ;  /* 0x00001c0001007387 */ /* 0x0005e20000100800 */
[----:B------:R-:W-:-:S09]  /*2140*/  UISETP.NE.AND.EX UP0, UPT, UR9, URZ, UPT, UP0 ;  /* 0x000000ff0900728c */ /* 0x000fd2000bf05300 */
[----:B--2---:R-:W-:Y:S05]  /*2150*/  BRA.U !UP0, `(.L_x_932) ;  /* 0x00000001082c7547 */ /* 0x004fea000b800000 */
[----:B------:R-:W2:Y:S01]  /*2160*/  LDCU UR9, c[0x0][0x440] ;  /* 0x00008800ff0977ac */ /* 0x000ea20008000800 */
[----:B------:R-:W3:Y:S01]  /*2170*/  LDCU.64 UR4, c[0x0][0x438] ;  /* 0x00008700ff0477ac */ /* 0x000ee20008000a00 */
[----:B------:R-:W-:-:S04]  /*2180*/  UIADD3 UR7, UPT, UPT, UR40, -UR38, URZ ;  /* 0x8000002628077290 */ /* 0x000fc8000fffe0ff */
[----:B--2---:R-:W-:-:S04]  /*2190*/  UIMAD UR8, UR44, UR9, UR7 ;  /* 0x000000092c0872a4 */ /* 0x004fc8000f8e0207 */
[----:B------:R-:W-:-:S04]  /*21a0*/  UIMAD UR8, UR8, UR9, UR7 ;  /* 0x00000009080872a4 */ /* 0x000fc8000f8e0207 */
[----:B---3--:R-:W-:-:S06]  /*21b0*/  UIMAD.WIDE UR4, UR8, 0x4, UR4 ;  /* 0x00000004080478a5 */ /* 0x008fcc000f8e0204 */
[----:B------:R-:W-:Y:S02]  /*21c0*/  IMAD.U32 R4, RZ, RZ, UR4 ;  /* 0x00000004ff047e24 */ /* 0x000fe4000f8e00ff */
[----:B-1----:R-:W-:-:S05]  /*21d0*/  IMAD.U32 R5, RZ, RZ, UR5 ;  /* 0x00000005ff057e24 */ /* 0x002fca000f8e00ff */
[----:B------:R-:W2:Y:S02]  /*21e0*/  LDG.E R4, desc[UR36][R4.64] ;  /* 0x0000002404047981 */ /* 0x000ea4000c1e1900 */
[----:B--2---:R-:W-:-:S05]  /*21f0*/  FADD.FTZ R0, R0, R4 ;  /* 0x0000000400007221 */ /* 0x004fca0000010000 */
[----:B------:R2:W-:Y:S02]  /*2200*/  STL [R1+0x1c], R0 ;  /* 0x00001c0001007387 */ /* 0x0005e40000100800 */
.L_x_932:
[----:B--2---:R-:W2:Y:S04]  /*2210*/  LDL R0, [R1+0x1c] ;  /* 0x00001c0001007983 */ /* 0x004ea80000100800 */
[----:B--2---:R3:W-:Y:S02]  /*2220*/  STS [UR6+-0x4], R0 ;  /* 0xfffffc00ff007988 */ /* 0x0047e40008000806 */
.L_x_930:
[----:B------:R-:W-:Y:S05]  /*2230*/  WARPSYNC.ALL ;  /* 0x0000000000007948 */ /* 0x000fea0003800000 */
[----:B------:R-:W-:Y:S01]  /*2240*/  BAR.SYNC.DEFER_BLOCKING 0x0 ;  /* 0x0000000000007b1d */ /* 0x000fe20000010000 */
[----:B------:R-:W-:Y:S01]  /*2250*/  ULEA UR34, UR10, UR34, 0x18 ;  /* 0x000000220a227291 */ /* 0x000fe2000f8ec0ff */
[----:B------:R-:W-:-:S04]  /*2260*/  R2UR UR24, R112 ;  /* 0x00000000701872ca */ /* 0x000fc800000e0000 */
[----:B------:R-:W5:Y:S02]  /*2270*/  LDCU UR35, c[0x0][0x40c] ;  /* 0x00008180ff2377ac */ /* 0x000f640008000800 */
[----:B------:R-:W0:Y:S01]  /*2280*/  S2UR UR76, SR_CTAID.X ;  /* 0x00000000004c79c3 */ /* 0x000e220000002500 */
[----:B------:R-:W0:Y:S06]  /*2290*/  LDCU UR43, c[0x0][0x3f0] ;  /* 0x00007e00ff2b77ac */ /* 0x000e2c0008000800 */
[----:B------:R-:W-:-:S04]  /*22a0*/  UIADD3 UR31, UPT, UPT, UR40, 0x1f, -UR24 ;  /* 0x0000001f281f7890 */ /* 0x000fc8000fffe818 */
[----:B------:R-:W-:-:S04]  /*22b0*/  USHF.R.S32.HI UR32, URZ, 0x1f, UR31 ;  /* 0x0000001fff207899 */ /* 0x000fc8000801141f */
[----:B------:R-:W-:Y:S01]  /*22c0*/  ULEA.HI UR75, UR32, UR31, URZ, 0x5 ;  /* 0x0000001f204b7291 */ /* 0x000fe2000f8f28ff */
[----:B------:R-:W3:Y:S01]  /*22d0*/  LDS.128 R24, [UR34+0x1b0] ;  /* 0x0001b022ff187984 */ /* 0x000ee20008000c00 */
[----:B-----5:R-:W-:Y:S02]  /*22e0*/  UISETP.NE.AND UP0, UPT, UR35, URZ, UPT ;  /* 0x000000ff2300728c */ /* 0x020fe4000bf05270 */
[----:B------:R-:W-:Y:S01]  /*22f0*/  ULOP3.LUT UR75, UR75, 0xffffffe0, URZ, 0xc0, !UPT ;  /* 0xffffffe04b4b7892 */ /* 0x000fe2000f8ec0ff */
[----:B-1----:R-:W1:Y:S01]  /*2300*/  LDS.128 R20, [UR34+0x1a0] ;  /* 0x0001a022ff147984 */ /* 0x002e620008000c00 */
[----:B0-----:R-:W-:-:S03]  /*2310*/  UIMAD UR42, UR42, UR43, UR76 ;  /* 0x0000002b2a2a72a4 */ /* 0x001fc6000f8e024c */
[----:B----4-:R-:W-:Y:S01]  /*2320*/  LDS.128 R28, [UR34+0x1c0] ;  /* 0x0001c022ff1c7984 */ /* 0x010fe20008000c00 */
[----:B------:R-:W-:-:S03]  /*2330*/  UIMAD UR44, UR42, 0x60, URZ ;  /* 0x000000602a2c78a4 */ /* 0x000fc6000f8e02ff */
[----:B------:R-:W0:Y:S04]  /*2340*/  LDS.128 R48, [UR34+0x150] ;  /* 0x00015022ff307984 */ /* 0x000e280008000c00 */
[----:B------:R-:W4:Y:S04]  /*2350*/  LDS.128 R8, [UR34+0x170] ;  /* 0x00017022ff087984 */ /* 0x000f280008000c00 */
[----:B------:R-:W5:Y:S04]  /*2360*/  LDS.128 R12, [UR34+0x180] ;  /* 0x00018022ff0c7984 */ /* 0x000f680008000c00 */
[----:B--2---:R-:W2:Y:S04]  /*2370*/  LDS.128 R16, [UR34+0x190] ;  /* 0x00019022ff107984 */ /* 0x004ea80008000c00 */
[----:B------:R-:W-:Y:S04]  /*2380*/  LDS.128 R4, [UR34+0x160] ;  /* 0x00016022ff047984 */ /* 0x000fe80008000c00 */
[----:B------:R-:W-:Y:S04]  /*2390*/  LDS.128 R32, [UR34+0x1d0] ;  /* 0x0001d022ff207984 */ /* 0x000fe80008000c00 */
[----:B------:R-:W-:Y:S01]  /*23a0*/  LDS.128 R36, [UR34+0x1e0] ;  /* 0x0001e022ff247984 */ /* 0x000fe20008000c00 */
[----:B---3--:R-:W-:-:S03]  /*23b0*/  R2UR UR47, R27 ;  /* 0x000000001b2f72ca */ /* 0x008fc600000e0000 */
[----:B------:R-:W-:Y:S01]  /*23c0*/  LDS.128 R40, [UR34+0x1f0] ;  /* 0x0001f022ff287984 */ /* 0x000fe20008000c00 */
[----:B------:R-:W-:Y:S02]  /*23d0*/  R2UR UR48, R26 ;  /* 0x000000001a3072ca */ /* 0x000fe400000e0000 */
[----:B------:R-:W-:Y:S01]  /*23e0*/  R2UR UR49, R25 ;  /* 0x00000000193172ca */ /* 0x000fe200000e0000 */
[----:B------:R-:W-:Y:S01]  /*23f0*/  LDS.128 R44, [UR34+0x200] ;  /* 0x00020022ff2c7984 */ /* 0x000fe20008000c00 */
[----:B------:R-:W-:Y:S02]  /*2400*/  R2UR UR50, R24 ;  /* 0x00000000183272ca */ /* 0x000fe400000e0000 */
[----:B-1----:R-:W-:Y:S01]  /*2410*/  R2UR UR51, R23 ;  /* 0x00000000173372ca */ /* 0x002fe200000e0000 */
[----:B------:R-:W1:Y:S01]  /*2420*/  LDS.128 R24, [UR34+0x40] ;  /* 0x00004022ff187984 */ /* 0x000e620008000c00 */
[----:B------:R-:W-:Y:S02]  /*2430*/  R2UR UR52, R22 ;  /* 0x00000000163472ca */ /* 0x000fe400000e0000 */
[----:B------:R-:W-:Y:S01]  /*2440*/  R2UR UR53, R21 ;  /* 0x00000000153572ca */ /* 0x000fe200000e0000 */
[----:B0-----:R-:W-:Y:S01]  /*2450*/  STL [R1+0x17c], R48 ;  /* 0x00017c3001007387 */ /* 0x001fe20000100800 */
[----:B------:R-:W-:Y:S01]  /*2460*/  R2UR UR54, R20 ;  /* 0x00000000143672ca */ /* 0x000fe200000e0000 */
[----:B------:R-:W-:Y:S01]  /*2470*/  IMAD.MOV.U32 R3, RZ, RZ, R50 ;  /* 0x000000ffff037224 */ /* 0x000fe200078e0032 */
[----:B------:R-:W-:Y:S01]  /*2480*/  R2UR UR4, R31 ;  /* 0x000000001f0472ca */ /* 0x000fe200000e0000 */
[----:B------:R-:W0:Y:S01]  /*2490*/  LDS.128 R20, [UR34+0x50] ;  /* 0x00005022ff147984 */ /* 0x000e220008000c00 */
[----:B------:R-:W-:-:S02]  /*24a0*/  R2UR UR5, R30 ;  /* 0x000000001e0572ca */ /* 0x000fc400000e0000 */
[----:B------:R-:W-:Y:S02]  /*24b0*/  R2UR UR45, R29 ;  /* 0x000000001d2d72ca */ /* 0x000fe400000e0000 */
[----:B------:R-:W-:Y:S02]  /*24c0*/  R2UR UR46, R28 ;  /* 0x000000001c2e72ca */ /* 0x000fe400000e0000 */
[----:B------:R-:W3:Y:S01]  /*24d0*/  LDS.128 R28, [UR34+0x60] ;  /* 0x00006022ff1c7984 */ /* 0x000ee20008000c00 */
[----:B----4-:R-:W-:Y:S02]  /*24e0*/  R2UR UR63, R11 ;  /* 0x000000000b3f72ca */ /* 0x010fe400000e0000 */
[----:B------:R-:W-:Y:S02]  /*24f0*/  R2UR UR64, R10 ;  /* 0x000000000a4072ca */ /* 0x000fe400000e0000 */
[----:B------:R-:W-:Y:S02]  /*2500*/  R2UR UR65, R9 ;  /* 0x00000000094172ca */ /* 0x000fe400000e0000 */
[----:B------:R-:W-:-:S02]  /*2510*/  R2UR UR66, R8 ;  /* 0x00000000084272ca */ /* 0x000fc400000e0000 */
[----:B-----5:R-:W-:Y:S01]  /*2520*/  R2UR UR59, R15 ;  /* 0x000000000f3b72ca */ /* 0x020fe200000e0000 */
[----:B------:R-:W4:Y:S01]  /*2530*/  LDS.128 R8, [UR34+0x210] ;  /* 0x00021022ff087984 */ /* 0x000f220008000c00 */
[----:B------:R-:W-:Y:S02]  /*2540*/  R2UR UR60, R14 ;  /* 0x000000000e3c72ca */ /* 0x000fe400000e0000 */
[----:B------:R-:W-:Y:S02]  /*2550*/  R2UR UR61, R13 ;  /* 0x000000000d3d72ca */ /* 0x000fe400000e0000 */
[----:B------:R-:W-:Y:S02]  /*2560*/  R2UR UR62, R12 ;  /* 0x000000000c3e72ca */ /* 0x000fe400000e0000 */
[----:B--2---:R-:W-:Y:S01]  /*2570*/  R2UR UR55, R19 ;  /* 0x00000000133772ca */ /* 0x004fe200000e0000 */
[----:B------:R-:W-:Y:S01]  /*2580*/  LDS.128 R12, [UR34+0x220] ;  /* 0x00022022ff0c7984 */ /* 0x000fe20008000c00 */
[----:B------:R-:W-:-:S02]  /*2590*/  R2UR UR56, R18 ;  /* 0x00000000123872ca */ /* 0x000fc400000e0000 */
[----:B------:R-:W-:Y:S02]  /*25a0*/  R2UR UR57, R17 ;  /* 0x00000000113972ca */ /* 0x000fe400000e0000 */
[----:B------:R-:W-:Y:S01]  /*25b0*/  R2UR UR58, R16 ;  /* 0x00000000103a72ca */ /* 0x000fe200000e0000 */
[----:B-1----:R-:W-:Y:S01]  /*25c0*/  STL.64 [R1+0x160], R24 ;  /* 0x0001601801007387 */ /* 0x002fe20000100a00 */
[----:B------:R-:W-:Y:S02]  /*25d0*/  R2UR UR68, R6 ;  /* 0x00000000064472ca */ /* 0x000fe400000e0000 */
[----:B------:R-:W-:Y:S01]  /*25e0*/  R2UR UR70, R4 ;  /* 0x00000000044672ca */ /* 0x000fe200000e0000 */
[----:B------:R-:W-:Y:S01]  /*25f0*/  STL.64 [R1+0x168], R26 ;  /* 0x0001681a01007387 */ /* 0x000fe20000100a00 */
[----:B------:R-:W-:Y:S01]  /*2600*/  IMAD.MOV.U32 R4, RZ, RZ, R51 ;  /* 0x000000ffff047224 */ /* 0x000fe200078e0033 */
[----:B------:R-:W-:Y:S02]  /*2610*/  MOV R0, R49 ;  /* 0x0000003100007202 */ /* 0x000fe40000000f00 */
[----:B------:R-:W1:Y:S01]  /*2620*/  LDS.128 R24, [UR34+0x70] ;  /* 0x00007022ff187984 */ /* 0x000e620008000c00 */
[----:B------:R-:W-:-:S02]  /*2630*/  R2UR UR67, R7 ;  /* 0x00000000074372ca */ /* 0x000fc400000e0000 */
[----:B------:R-:W-:Y:S01]  /*2640*/  R2UR UR69, R5 ;  /* 0x00000000054572ca */ /* 0x000fe200000e0000 */
[----:B0-----:R-:W-:Y:S01]  /*2650*/  STL.64 [R1+0x150], R20 ;  /* 0x0001501401007387 */ /* 0x001fe20000100a00 */
[----:B------:R-:W-:Y:S02]  /*2660*/  R2UR UR6, R35 ;  /* 0x00000000230672ca */ /* 0x000fe400000e0000 */
[----:B------:R-:W-:Y:S01]  /*2670*/  R2UR UR7, R34 ;  /* 0x00000000220772ca */ /* 0x000fe200000e0000 */
[----:B------:R-:W-:Y:S01]  /*2680*/  STL.64 [R1+0x158], R22 ;  /* 0x0001581601007387 */ /* 0x000fe20000100a00 */
[----:B------:R-:W-:Y:S02]  /*2690*/  R2UR UR8, R33 ;  /* 0x00000000210872ca */ /* 0x000fe400000e0000 */
[----:B------:R-:W-:Y:S01]  /*26a0*/  R2UR UR9, R32 ;  /* 0x00000000200972ca */ /* 0x000fe200000e0000 */
[----:B------:R-:W0:Y:S01]  /*26b0*/  LDS.128 R20, [UR34+0x80] ;  /* 0x00008022ff147984 */ /* 0x000e220008000c00 */
[----:B------:R-:W-:-:S02]  /*26c0*/  R2UR UR10, R39 ;  /* 0x00000000270a72ca */ /* 0x000fc400000e0000 */
[----:B------:R-:W-:Y:S01]  /*26d0*/  R2UR UR11, R38 ;  /* 0x00000000260b72ca */ /* 0x000fe200000e0000 */
[----:B---3--:R-:W-:Y:S01]  /*26e0*/  STL.64 [R1+0x140], R28 ;  /* 0x0001401c01007387 */ /* 0x008fe20000100a00 */
[----:B------:R-:W-:Y:S02]  /*26f0*/  R2UR UR12, R37 ;  /* 0x00000000250c72ca */ /* 0x000fe400000e0000 */
[----:B------:R-:W-:Y:S01]  /*2700*/  R2UR UR13, R36 ;  /* 0x00000000240d72ca */ /* 0x000fe200000e0000 */
[----:B------:R-:W-:Y:S01]  /*2710*/  STL.64 [R1+0x148], R30 ;  /* 0x0001481e01007387 */ /* 0x000fe20000100a00 */
[----:B------:R-:W-:Y:S02]  /*2720*/  R2UR UR14, R43 ;  /* 0x000000002b0e72ca */ /* 0x000fe400000e0000 */
[----:B------:R-:W-:Y:S01]  /*2730*/  R2UR UR15, R42 ;  /* 0x000000002a0f72ca */ /* 0x000fe200000e0000 */
[----:B------:R-:W2:Y:S01]  /*2740*/  LDS.128 R28, [UR34+0x90] ;  /* 0x00009022ff1c7984 */ /* 0x000ea20008000c00 */
[----:B------:R-:W-:-:S02]  /*2750*/  R2UR UR16, R41 ;  /* 0x00000000291072ca */ /* 0x000fc400000e0000 */
[----:B------:R-:W-:Y:S01]  /*2760*/  R2UR UR17, R40 ;  /* 0x00000000281172ca */ /* 0x000fe200000e0000 */
[----:B------:R-:W3:Y:S01]  /*2770*/  LDS.128 R16, [UR34+0x230] ;  /* 0x00023022ff107984 */ /* 0x000ee20008000c00 */
[----:B------:R-:W-:Y:S02]  /*2780*/  R2UR UR18, R47 ;  /* 0x000000002f1272ca */ /* 0x000fe400000e0000 */
[----:B------:R-:W-:Y:S01]  /*2790*/  R2UR UR19, R46 ;  /* 0x000000002e1372ca */ /* 0x000fe200000e0000 */
[----:B------:R-:W5:Y:S01]  /*27a0*/  S2R R6, SR_TID.X ;  /* 0x0000000000067919 */ /* 0x000f620000002100 */
[----:B------:R-:W-:Y:S02]  /*27b0*/  R2UR UR20, R45 ;  /* 0x000000002d1472ca */ /* 0x000fe400000e0000 */
[----:B------:R-:W-:Y:S02]  /*27c0*/  R2UR UR21, R44 ;  /* 0x000000002c1572ca */ /* 0x000fe400000e0000 */
[----:B----4-:R-:W-:-:S02]  /*27d0*/  R2UR UR22, R11 ;  /* 0x000000000b1672ca */ /* 0x010fc400000e0000 */
[----:B------:R-:W-:Y:S01]  /*27e0*/  R2UR UR23, R10 ;  /* 0x000000000a1772ca */ /* 0x000fe200000e0000 */
[----:B-1----:R-:W-:Y:S01]  /*27f0*/  STL.64 [R1+0x130], R24 ;  /* 0x0001301801007387 */ /* 0x002fe20000100a00 */
[----:B------:R-:W-:Y:S02]  /*2800*/  R2UR UR24, R9 ;  /* 0x00000000091872ca */ /* 0x000fe400000e0000 */
[----:B------:R-:W-:Y:S01]  /*2810*/  R2UR UR25, R8 ;  /* 0x00000000081972ca */ /* 0x000fe200000e0000 */
[----:B------:R-:W-:Y:S01]  /*2820*/  STL.64 [R1+0x138], R26 ;  /* 0x0001381a01007387 */ /* 0x000fe20000100a00 */
[----:B------:R-:W-:Y:S02]  /*2830*/  R2UR UR26, R15 ;  /* 0x000000000f1a72ca */ /* 0x000fe400000e0000 */
[----:B------:R-:W-:Y:S01]  /*2840*/  R2UR UR27, R14 ;  /* 0x000000000e1b72ca */ /* 0x000fe200000e0000 */
[----:B------:R-:W1:Y:S01]  /*2850*/  LDS.128 R24, [UR34+0xa0] ;  /* 0x0000a022ff187984 */ /* 0x000e620008000c00 */
[----:B------:R-:W-:-:S02]  /*2860*/  R2UR UR28, R13 ;  /* 0x000000000d1c72ca */ /* 0x000fc400000e0000 */
[----:B------:R-:W-:Y:S01]  /*2870*/  R2UR UR29, R12 ;  /* 0x000000000c1d72ca */ /* 0x000fe200000e0000 */
[----:B0-----:R-:W-:Y:S01]  /*2880*/  STL.64 [R1+0x120], R20 ;  /* 0x0001201401007387 */ /* 0x001fe20000100a00 */
[----:B------:R-:W-:Y:S02]  /*2890*/  R2UR UR71, R4 ;  /* 0x00000000044772ca */ /* 0x000fe400000e0000 */
[----:B------:R-:W-:Y:S01]  /*28a0*/  R2UR UR72, R3 ;  /* 0x00000000034872ca */ /* 0x000fe200000e0000 */
[----:B------:R-:W-:Y:S01]  /*28b0*/  STL.64 [R1+0x128], R22 ;  /* 0x0001281601007387 */ /* 0x000fe20000100a00 */
[----:B------:R-:W-:-:S03]  /*28c0*/  R2UR UR73, R0 ;  /* 0x00000000004972ca */ /* 0x000fc600000e0000 */
[----:B------:R-:W0:Y:S04]  /*28d0*/  LDS.128 R20, [UR34+0xb0] ;  /* 0x0000b022ff147984 */ /* 0x000e280008000c00 */
[----:B--2---:R-:W-:Y:S01]  /*28e0*/  STL.64 [R1+0x110], R28 ;  /* 0x0001101c01007387 */ /* 0x004fe20000100a00 */
[----:B-----5:R-:W-:-:S03]  /*28f0*/  ISETP.GE.AND P0, PT, R6, UR75, PT ;  /* 0x0000004b06007c0c */ /* 0x020fc6000bf06270 */
[----:B------:R-:W-:Y:S01]  /*2900*/  STL.64 [R1+0x118], R30 ;  /* 0x0001181e01007387 */ /* 0x000fe20000100a00 */
[----:B---3--:R-:W-:Y:S02]  /*2910*/  R2UR UR30, R19 ;  /* 0x00000000131e72ca */ /* 0x008fe400000e0000 */
[----:B------:R-:W-:Y:S01]  /*2920*/  R2UR UR31, R18 ;  /* 0x00000000121f72ca */ /* 0x000fe200000e0000 */
[----:B------:R-:W2:Y:S01]  /*2930*/  LDS.128 R28, [UR34+0xc0] ;  /* 0x0000c022ff1c7984 */ /* 0x000ea20008000c00 */
[----:B------:R-:W-:Y:S02]  /*2940*/  R2UR UR32, R17 ;  /* 0x00000000112072ca */ /* 0x000fe400000e0000 */
[----:B------:R-:W-:Y:S01]  /*2950*/  R2UR UR33, R16 ;  /* 0x00000000102172ca */ /* 0x000fe200000e0000 */
[----:B-1----:R-:W-:Y:S04]  /*2960*/  STL.64 [R1+0x100], R24 ;  /* 0x0001001801007387 */ /* 0x002fe80000100a00 */
[----:B------:R-:W-:Y:S04]  /*2970*/  STL.64 [R1+0x108], R26 ;  /* 0x0001081a01007387 */ /* 0x000fe80000100a00 */
[----:B------:R-:W1:Y:S04]  /*2980*/  LDS.128 R24, [UR34+0xd0] ;  /* 0x0000d022ff187984 */ /* 0x000e680008000c00 */
[----:B0-----:R-:W-:Y:S04]  /*2990*/  STL.64 [R1+0xf0], R20 ;  /* 0x0000f01401007387 */ /* 0x001fe80000100a00 */
[----:B------:R-:W-:Y:S04]  /*29a0*/  STL.64 [R1+0xf8], R22 ;  /* 0x0000f81601007387 */ /* 0x000fe80000100a00 */
[----:B------:R-:W0:Y:S04]  /*29b0*/  LDS.128 R20, [UR34+0xe0] ;  /* 0x0000e022ff147984 */ /* 0x000e280008000c00 */
[----:B--2---:R-:W-:Y:S04]  /*29c0*/  STL.64 [R1+0xe0], R28 ;  /* 0x0000e01c01007387 */ /* 0x004fe80000100a00 */
[----:B------:R-:W-:Y:S04]  /*29d0*/  STL.64 [R1+0xe8], R30 ;  /* 0x0000e81e01007387 */ /* 0x000fe80000100a00 */
[----:B------:R-:W2:Y:S04]  /*29e0*/  LDS.128 R28, [UR34+0xf0] ;  /* 0x0000f022ff1c7984 */ /* 0x000ea80008000c00 */
        /* <DEDUP_REMOVED lines=15> */
[----:B--2---:R2:W-:Y:S04]  /*2ae0*/  STL.64 [R1+0x80], R28 ;  /* 0x0000801c01007387 */ /* 0x0045e80000100a00 */
[----:B------:R2:W-:Y:S04]  /*2af0*/  STL.64 [R1+0x88], R30 ;  /* 0x0000881e01007387 */ /* 0x0005e80000100a00 */
[----:B-1----:R2:W-:Y:S04]  /*2b00*/  STL.64 [R1+0x70], R24 ;  /* 0x0000701801007387 */ /* 0x0025e80000100a00 */
[----:B------:R2:W-:Y:S04]  /*2b10*/  STL.64 [R1+0x78], R26 ;  /* 0x0000781a01007387 */ /* 0x0005e80000100a00 */
[----:B0-----:R2:W-:Y:S04]  /*2b20*/  STL.64 [R1+0x60], R20 ;  /* 0x0000601401007387 */ /* 0x0015e80000100a00 */
[----:B------:R2:W-:Y:S01]  /*2b30*/  STL.64 [R1+0x68], R22 ;  /* 0x0000681601007387 */ /* 0x0005e20000100a00 */
[----:B------:R-:W-:Y:S05]  /*2b40*/  BRA.U UP0, `(.L_x_933) ;  /* 0x0000000100a87547 */ /* 0x000fea000b800000 */
[----:B------:R-:W0:Y:S04]  /*2b50*/  LDS.128 R8, [UR34+0x240] ;  /* 0x00024022ff087984 */ /* 0x000e280008000c00 */
[----:B------:R-:W1:Y:S04]  /*2b60*/  LDS.128 R12, [UR34+0x250] ;  /* 0x00025022ff0c7984 */ /* 0x000e680008000c00 */
[----:B------:R-:W3:Y:S04]  /*2b70*/  LDS.128 R16, [UR34+0x260] ;  /* 0x00026022ff107984 */ /* 0x000ee80008000c00 */
[----:B------:R-:W-:Y:S04]  /*2b80*/  LDS.128 R244, [UR34+0x290] ;  /* 0x00029022fff47984 */ /* 0x000fe80008000c00 */
[----:B--2---:R-:W-:Y:S04]  /*2b90*/  LDS.128 R20, [UR34+0x2d0] ;  /* 0x0002d022ff147984 */ /* 0x004fe80008000c00 */
[----:B------:R-:W-:Y:S04]  /*2ba0*/  LDS.128 R24, [UR34+0x2e0] ;  /* 0x0002e022ff187984 */ /* 0x000fe80008000c00 */
[----:B------:R-:W-:Y:S04]  /*2bb0*/  LDS.128 R28, [UR34+0x2f0] ;  /* 0x0002f022ff1c7984 */ /* 0x000fe80008000c00 */
[----:B------:R-:W-:Y:S04]  /*2bc0*/  LDS.128 R32, [UR34+0x300] ;  /* 0x00030022ff207984 */ /* 0x000fe80008000c00 */
[----:B------:R-:W-:Y:S04]  /*2bd0*/  LDS.128 R36, [UR34+0x310] ;  /* 0x00031022ff247984 */ /* 0x000fe80008000c00 */
[----:B------:R-:W-:Y:S04]  /*2be0*/  LDS.128 R40, [UR34+0x320] ;  /* 0x00032022ff287984 */ /* 0x000fe80008000c00 */
[----:B0-----:R-:W-:Y:S04]  /*2bf0*/  STL.64 [R1+0x50], R8 ;  /* 0x0000500801007387 */ /* 0x001fe80000100a00 */
[----:B------:R-:W-:Y:S04]  /*2c00*/  STL.64 [R1+0x58], R10 ;  /* 0x0000580a01007387 */ /* 0x000fe80000100a00 */
[----:B------:R-:W0:Y:S04]  /*2c10*/  LDS.128 R8, [UR34+0x270] ;  /* 0x00027022ff087984 */ /* 0x000e280008000c00 */
[----:B-1----:R-:W-:Y:S04]  /*2c20*/  STL.64 [R1+0x40], R12 ;  /* 0x0000400c01007387 */ /* 0x002fe80000100a00 */
[----:B------:R-:W-:Y:S04]  /*2c30*/  STL.64 [R1+0x48], R14 ;  /* 0x0000480e01007387 */ /* 0x000fe80000100a00 */
[----:B------:R-:W1:Y:S04]  /*2c40*/  LDS.128 R12, [UR34+0x280] ;  /* 0x00028022ff0c7984 */ /* 0x000e680008000c00 */
[----:B---3--:R3:W-:Y:S04]  /*2c50*/  STL.64 [R1+0x30], R16 ;  /* 0x0000301001007387 */ /* 0x0087e80000100a00 */
[----:B------:R3:W-:Y:S04]  /*2c60*/  STL.64 [R1+0x38], R18 ;  /* 0x0000381201007387 */ /* 0x0007e80000100a00 */
[----:B------:R-:W4:Y:S04]  /*2c70*/  LDS.128 R16, [UR34+0x2c0] ;  /* 0x0002c022ff107984 */ /* 0x000f280008000c00 */
[----:B------:R-:W2:Y:S04]  /*2c80*/  LDS.128 R44, [UR34+0x330] ;  /* 0x00033022ff2c7984 */ /* 0x000ea80008000c00 */
[----:B------:R-:W2:Y:S04]  /*2c90*/  LDS.128 R48, [UR34+0x340] ;  /* 0x00034022ff307984 */ /* 0x000ea80008000c00 */
[----:B------:R-:W2:Y:S04]  /*2ca0*/  LDS.128 R52, [UR34+0x350] ;  /* 0x00035022ff347984 */ /* 0x000ea80008000c00 */
[----:B0-----:R3:W-:Y:S04]  /*2cb0*/  STL.64 [R1+0x20], R8 ;  /* 0x0000200801007387 */ /* 0x0017e80000100a00 */
[----:B------:R3:W-:Y:S04]  /*2cc0*/  STL.64 [R1+0x28], R10 ;  /* 0x0000280a01007387 */ /* 0x0007e80000100a00 */
[----:B------:R-:W0:Y:S04]  /*2cd0*/  LDS.128 R8, [UR34+0x2a0] ;  /* 0x0002a022ff087984 */ /* 0x000e280008000c00 */
[----:B-1----:R3:W-:Y:S04]  /*2ce0*/  STL.64 [R1], R12 ;  /* 0x0000000c01007387 */ /* 0x0027e80000100a00 */
[----:B------:R3:W-:Y:S04]  /*2cf0*/  STL.64 [R1+0x8], R14 ;  /* 0x0000080e01007387 */ /* 0x0007e80000100a00 */
        /* <DEDUP_REMOVED lines=15> */
.L_x_933:
[----:B------:R-:W-:Y:S04]  /*2df0*/  BSSY.RECONVERGENT B1, `(.L_x_934) ;  /* 0x0000f4f000017945 */ /* 0x000fe80003800200 */
[----:B------:R-:W-:Y:S05]  /*2e00*/  @P0 BRA `(.L_x_935) ;  /* 0x000000f400340947 */ /* 0x000fea0003800000 */
[----:B------:R-:W1:Y:S01]  /*2e10*/  LDC R3, c[0x0][0x3f4] ;  /* 0x0000fd00ff037b82 */ /* 0x000e620000000800 */
[----:B------:R-:W3:Y:S01]  /*2e20*/  LDCU.64 UR34, c[0x0][0x420] ;  /* 0x00008400ff2277ac */ /* 0x000ee20008000a00 */
[----:B------:R-:W-:Y:S01]  /*2e30*/  R2UR UR77, R112 ;  /* 0x00000000704d72ca */ /* 0x000fe200000e0000 */
[----:B------:R-:W4:Y:S05]  /*2e40*/  LDCU UR43, c[0x0][0x408] ;  /* 0x00008100ff2b77ac */ /* 0x000f2a0008000800 */
[----:B------:R-:W5:Y:S07]  /*2e50*/  S2UR UR42, SR_CTAID.Y ;  /* 0x00000000002a79c3 */ /* 0x000f6e0000002600 */
[----:B------:R-:W-:Y:S01]  /*2e60*/  VIADD R250, R6, UR77 ;  /* 0x0000004d06fa7c36 */ /* 0x000fe20008000000 */
[----:B---3--:R-:W-:-:S04]  /*2e70*/  ISETP.NE.U32.AND P0, PT, RZ, UR34, PT ;  /* 0x00000022ff007c0c */ /* 0x008fc8000bf05070 */
[----:B------:R-:W-:Y:S02]  /*2e80*/  ISETP.NE.AND.EX P0, PT, RZ, UR35, PT, P0 ;  /* 0x00000023ff007c0c */ /* 0x000fe4000bf05300 */
[----:B-1----:R-:W-:-:S05]  /*2e90*/  IABS R0, R3 ;  /* 0x0000000300007213 */ /* 0x002fca0000000000 */
[----:B------:R-:W-:Y:S02]  /*2ea0*/  IMAD.MOV.U32 R113, RZ, RZ, R0 ;  /* 0x000000ffff717224 */ /* 0x000fe400078e0000 */
[----:B-----5:R-:W-:Y:S01]  /*2eb0*/  IMAD R3, R3, UR42, RZ ;  /* 0x0000002a03037c24 */ /* 0x020fe2000f8e02ff */
[----:B------:R-:W1:Y:S01]  /*2ec0*/  LDCU UR42, c[0x0][0x440] ;  /* 0x00008800ff2a77ac */ /* 0x000e620008000800 */
[----:B------:R-:W3:Y:S01]  /*2ed0*/  I2F.RP R7, R113 ;  /* 0x0000007100077306 */ /* 0x000ee20000209400 */
[----:B------:R-:W4:Y:S02]  /*2ee0*/  LDC R0, c[0x0][0x430] ;  /* 0x00010c00ff007b82 */ /* 0x000f240000000800 */
[----:B------:R-:W-:Y:S02]  /*2ef0*/  IADD3 R112, P1, P2, R3, UR34, R250 ;  /* 0x0000002203707c10 */ /* 0x000fe4000fa3e0fa */
[----:B------:R-:W-:-:S03]  /*2f00*/  SHF.R.S32.HI R3, RZ, 0x1f, R3 ;  /* 0x0000001fff037819 */ /* 0x000fc60000011403 */
[----:B------:R-:W-:Y:S01]  /*2f10*/  STL [R1+0x10], R112 ;  /* 0x0000107001007387 */ /* 0x000fe20000100800 */
[----:B------:R-:W-:Y:S01]  /*2f20*/  IADD3.X R252, PT, PT, R3, UR35, RZ, P1, P2 ;  /* 0x0000002303fc7c10 */ /* 0x000fe20008fe44ff */
[----:B---3--:R-:W3:Y:S01]  /*2f30*/  MUFU.RCP R7, R7 ;  /* 0x0000000700077308 */ /* 0x008ee20000001000 */
[----:B-1----:R-:W-:Y:S01]  /*2f40*/  UIMAD UR34, UR76, UR42, UR40 ;  /* 0x0000002a4c2272a4 */ /* 0x002fe2000f8e0228 */
[----:B----4-:R-:W-:Y:S02]  /*2f50*/  VIADD R0, R0, UR43 ;  /* 0x0000002b00007c36 */ /* 0x010fe40008000000 */
[----:B---3--:R-:W-:-:S04]  /*2f60*/  VIADD R4, R7, 0xffffffe ;  /* 0x0ffffffe07047836 */ /* 0x008fc80000000000 */
[----:B------:R1:W3:Y:S02]  /*2f70*/  F2I.FTZ.U32.TRUNC.NTZ R5, R4 ;  /* 0x0000000400057305 */ /* 0x0002e4000021f000 */
[----:B-1----:R-:W-:Y:S02]  /*2f80*/  HFMA2 R4, -RZ, RZ, 0, 0 ;  /* 0x00000000ff047431 */ /* 0x002fe400000001ff */
[----:B---3--:R-:W-:-:S04]  /*2f90*/  IMAD.MOV R7, RZ, RZ, -R5 ;  /* 0x000000ffff077224 */ /* 0x008fc800078e0a05 */
[----:B------:R-:W-:Y:S02]  /*2fa0*/  IMAD R3, R7, R113, RZ ;  /* 0x0000007107037224 */ /* 0x000fe400078e02ff */
[----:B------:R-:W-:Y:S02]  /*2fb0*/  IMAD.U32 R7, RZ, RZ, UR42 ;  /* 0x0000002aff077e24 */ /* 0x000fe4000f8e00ff */
[----:B------:R-:W-:Y:S01]  /*2fc0*/  IMAD.HI.U32 R4, R5, R3, R4 ;  /* 0x0000000305047227 */ /* 0x000fe200078e0004 */
[----:B------:R-:W-:-:S03]  /*2fd0*/  LEA R5, R6, UR74, 0x2 ;  /* 0x0000004a06057c11 */ /* 0x000fc6000f8e10ff */
[----:B------:R-:W-:Y:S01]  /*2fe0*/  IMAD.U32 R3, RZ, RZ, UR77 ;  /* 0x0000004dff037e24 */ /* 0x000fe2000f8e00ff */
[----:B------:R1:W-:Y:S03]  /*2ff0*/  STL [R1+0x170], R4 ;  /* 0x0001700401007387 */ /* 0x0003e60000100800 */
[----:B------:R-:W-:Y:S01]  /*3000*/  VIADD R3, R3, UR75 ;  /* 0x0000004b03037c36 */ /* 0x000fe20008000000 */
[----:B------:R3:W-:Y:S01]  /*3010*/  STL [R1+0x18], R5 ;  /* 0x0000180501007387 */ /* 0x0007e20000100800 */
[----:B-1----:R-:W-:Y:S02]  /*3020*/  IMAD R4, R7, UR34, R250 ;  /* 0x0000002207047c24 */ /* 0x002fe4000f8e02fa */
[----:B------:R-:W-:-:S03]  /*3030*/  VIADD R250, R250, 0x1 ;  /* 0x00000001fafa7836 */ /* 0x000fc60000000000 */
[----:B------:R3:W-:Y:S04]  /*3040*/  STL [R1+0x14], R4 ;  /* 0x0000140401007387 */ /* 0x0007e80000100800 */
[----:B------:R3:W-:Y:S02]  /*3050*/  STL [R1+0x174], R3 ;  /* 0x0001740301007387 */ /* 0x0007e40000100800 */
.L_x_1129:
[----:B-1----:R-:W4:Y:S01]  /*3060*/  LDL R236, [R1+0x170] ;  /* 0x0001700001ec7983 */ /* 0x002f220000100800 */
[----:B------:R-:W1:Y:S03]  /*3070*/  LDC R0, c[0x0][0x3f4] ;  /* 0x0000fd00ff007b82 */ /* 0x000e660000000800 */
[----:B-----5:R-:W5:Y:S01]  /*3080*/  LDL R238, [R1+0x10] ;  /* 0x0000100001ee7983 */ /* 0x020f620000100800 */
[----:B------:R-:W-:Y:S01]  /*3090*/  VIADD R249, R250, 0xffffffff ;  /* 0xfffffffffaf97836 */ /* 0x000fe20000000000 */
[----:B------:R-:W0:Y:S03]  /*30a0*/  LDCU UR34, c[0x0][0x40c] ;  /* 0x00008180ff2277ac */ /* 0x000e260008000800 */
[----:B------:R-:W2:Y:S01]  /*30b0*/  LDC R239, c[0x0][0x3f4] ;  /* 0x0000fd00ffef7b82 */ /* 0x000ea20000000800 */
[----:B---3--:R-:W-:-:S02]  /*30c0*/  IABS R3, R249 ;  /* 0x000000f900037213 */ /* 0x008fc40000000000 */
[----:B-1----:R-:W-:Y:S02]  /*30d0*/  IABS R237, R0 ;  /* 0x0000000000ed7213 */ /* 0x002fe40000000000 */
[----:B--2---:R-:W-:Y:S01]  /*30e0*/  IABS R239, R239 ;  /* 0x000000ef00ef7213 */ /* 0x004fe20000000000 */
[----:B----4-:R-:W-:-:S05]  /*30f0*/  IMAD.HI.U32 R236, R236, R3, RZ ;  /* 0x00000003ecec7227 */ /* 0x010fca00078e00ff */
[----:B------:R-:W-:-:S05]  /*3100*/  IADD3 R236, PT, PT, -R236, RZ, RZ ;  /* 0x000000ffecec7210 */ /* 0x000fca0007ffe1ff */
[----:B------:R-:W-:Y:S02]  /*3110*/  IMAD R3, R237, R236, R3 ;  /* 0x000000eced037224 */ /* 0x000fe400078e0203 */
[----:B-----5:R-:W-:-:S03]  /*3120*/  @P0 IMAD.MOV.U32 R236, RZ, RZ, R238 ;  /* 0x000000ffffec0224 */ /* 0x020fc600078e00ee */
[----:B------:R-:W-:-:S13]  /*3130*/  ISETP.GT.U32.AND P1, PT, R239, R3, PT ;  /* 0x00000003ef00720c */ /* 0x000fda0003f24070 */
[----:B------:R-:W-:-:S05]  /*3140*/  @!P1 IMAD.IADD R3, R3, 0x1, -R237 ;  /* 0x0000000103039824 */ /* 0x000fca00078e0aed */
[----:B------:R-:W-:-:S13]  /*3150*/  ISETP.GT.U32.AND P1, PT, R239, R3, PT ;  /* 0x00000003ef00720c */ /* 0x000fda0003f24070 */
[----:B------:R-:W-:Y:S02]  /*3160*/  @!P1 IMAD.IADD R3, R3, 0x1, -R237 ;  /* 0x0000000103039824 */ /* 0x000fe400078e0aed */
[----:B------:R-:W-:-:S05]  /*3170*/  @P0 IMAD.MOV.U32 R237, RZ, RZ, R252 ;  /* 0x000000ffffed0224 */ /* 0x000fca00078e00fc */
[----:B------:R-:W2:Y:S01]  /*3180*/  @P0 LDG.E.U8 R236, desc[UR36][R236.64] ;  /* 0x00000024ecec0981 */ /* 0x000ea2000c1e1100 */
[----:B------:R-:W-:Y:S01]  /*3190*/  ISETP.GE.AND P1, PT, R249, RZ, PT ;  /* 0x000000fff900720c */ /* 0x000fe20003f26270 */
[----:B0-----:R-:W-:Y:S01]  /*31a0*/  UISETP.NE.AND UP0, UPT, UR34, URZ, UPT ;  /* 0x000000ff2200728c */ /* 0x001fe2000bf05270 */
[----:B------:R-:W-:Y:S01]  /*31b0*/  ISETP.NE.AND P2, PT, R0, RZ, PT ;  /* 0x000000ff0000720c */ /* 0x000fe20003f45270 */
[----:B------:R-:W-:Y:S10]  /*31c0*/  BSSY.RECONVERGENT B0, `(.L_x_936) ;  /* 0x0000df8000007945 */ /* 0x000ff40003800200 */
[----:B------:R-:W-:-:S02]  /*31d0*/  @!P1 IMAD.MOV R3, RZ, RZ, -R3 ;  /* 0x000000ffff039224 */ /* 0x000fc400078e0a03 */
[----:B------:R-:W-:Y:S02]  /*31e0*/  @!P2 LOP3.LUT R3, RZ, R0, RZ, 0x33, !PT ;  /* 0x00000000ff03a212 */ /* 0x000fe400078e33ff */
[----:B--2---:R-:W-:Y:S01]  /*31f0*/  ISETP.NE.AND P6, PT, R236, RZ, P0 ;  /* 0x000000ffec00720c */ /* 0x004fe200007c5270 */
[----:B------:R-:W-:-:S12]  /*3200*/  BRA.U UP0, `(.L_x_937) ;  /* 0x0000009900787547 */ /* 0x000fd8000b800000 */
[----:B------:R-:W-:Y:S01]  /*3210*/  ISETP.GE.AND P1, PT, R249, UR40, PT ;  /* 0x00000028f9007c0c */ /* 0x000fe2000bf26270 */
[----:B------:R-:W-:Y:S01]  /*3220*/  BSSY.RECONVERGENT B2, `(.L_x_938) ;  /* 0x000004d000027945 */ /* 0x000fe20003800200 */
[----:B------:R-:W-:Y:S01]  /*3230*/  SHF.L.U32 R240, R3, 0x2, RZ ;  /* 0x0000000203f07819 */ /* 0x000fe200000006ff */
[----:B------:R-:W-:-:S10]  /*3240*/  IMAD R251, R0, 0x60, RZ ;  /* 0x0000006000fb7824 */ /* 0x000fd400078e02ff */
[----:B------:R-:W-:Y:S05]  /*3250*/  @P1 BRA `(.L_x_939) ;  /* 0x0000000400241947 */ /* 0x000fea0003800000 */
[----:B------:R-:W-:Y:S01]  /*3260*/  ISETP.NE.AND P3, PT, R2, RZ, PT ;  /* 0x000000ff0200720c */ /* 0x000fe20003f65270 */
[----:B------:R-:W-:Y:S01]  /*3270*/  BSSY.RECONVERGENT B3, `(.L_x_940) ;  /* 0x000001c000037945 */ /* 0x000fe20003800200 */
[----:B------:R-:W-:Y:S02]  /*3280*/  ISETP.GE.AND P2, PT, R240, R251, PT ;  /* 0x000000fbf000720c */ /* 0x000fe40003f46270 */
[----:B------:R-:W-:Y:S02]  /*3290*/  CS2R R114, SRZ ;  /* 0x0000000000727805 */ /* 0x000fe4000001ff00 */
[----:B------:R-:W-:-:S07]  /*32a0*/  CS2R R112, SRZ ;  /* 0x0000000000707805 */ /* 0x000fce000001ff00 */
[----:B------:R-:W-:Y:S01]  /*32b0*/  VOTEU.ANY UP0, P3 ;  /* 0x0000000000ff7886 */ /* 0x000fe20001800100 */
[----:B------:R-:W-:Y:S02]  /*32c0*/  PLOP3.LUT P3, PT, PT, PT, UP0, 0x80, 0x8 ;  /* 0x000000000008781c */ /* 0x000fe40003f6f008 */
[----:B------:R-:W-:Y:S01]  /*32d0*/  PLOP3.LUT P4, PT, PT, PT, UP0, 0x80, 0x8 ;  /* 0x000000000008781c */ /* 0x000fe20003f8f008 */
[----:B------:R-:W-:-:S12]  /*32e0*/  @P2 BRA `(.L_x_941) ;  /* 0x0000000000502947 */ /* 0x000fd80003800000 */
[----:B------:R-:W0:Y:S01]  /*32f0*/  S2UR UR42, SR_CTAID.Y ;  /* 0x00000000002a79c3 */ /* 0x000e220000002600 */
[----:B------:R-:W1:Y:S01]  /*3300*/  LDCU.64 UR34, c[0x0][0x3c8] ;  /* 0x00007900ff2277ac */ /* 0x000e620008000a00 */
[----:B0-----:R-:W-:-:S05]  /*3310*/  IMAD R114, R0, UR42, RZ ;  /* 0x0000002a00727c24 */ /* 0x001fca000f8e02ff */
[----:B------:R-:W-:-:S04]  /*3320*/  IADD3 R113, P5, PT, R114, R3, RZ ;  /* 0x0000000372717210 */ /* 0x000fc80007fbe0ff */
[----:B------:R-:W-:Y:S02]  /*3330*/  LEA.HI.X.SX32 R114, R114, RZ, 0x1, P5 ;  /* 0x000000ff72727211 */ /* 0x000fe400028f0eff */
[C---:B-1----:R-:W-:Y:S01]  /*3340*/  LEA R112, P5, R113.reuse, UR34, 0x2 ;  /* 0x0000002271707c11 */ /* 0x042fe2000f8a10ff */
[----:B------:R-:W0:Y:S03]  /*3350*/  LDCU UR34, c[0x0][0x3f8] ;  /* 0x00007f00ff2277ac */ /* 0x000e260008000800 */
[----:B------:R-:W-:-:S05]  /*3360*/  LEA.HI.X R113, R113, UR35, R114, 0x2, P5 ;  /* 0x0000002371717c11 */ /* 0x000fca000a8f1472 */
[----:B------:R0:W2:Y:S02]  /*3370*/  LDG.E R112, desc[UR36][R112.64] ;  /* 0x0000002470707981 */ /* 0x0000a4000c1e1900 */
[----:B0-----:R-:W-:Y:S01]  /*3380*/  IMAD R113, R0, UR34, RZ ;  /* 0x0000002200717c24 */ /* 0x001fe2000f8e02ff */
[----:B------:R-:W0:Y:S03]  /*3390*/  LDCU.64 UR34, c[0x0][0x3b8] ;  /* 0x00007700ff2277ac */ /* 0x000e260008000a00 */
[----:B--2---:R-:W-:Y:S02]  /*33a0*/  IMAD R112, R112, R113, RZ ;  /* 0x0000007170707224 */ /* 0x004fe400078e02ff */
[----:B------:R-:W-:Y:S02]  /*33b0*/  IMAD R113, R0, UR44, RZ ;  /* 0x0000002c00717c24 */ /* 0x000fe4000f8e02ff */
[----:B------:R-:W-:-:S03]  /*33c0*/  IMAD R114, R112, 0x60, R240 ;  /* 0x0000006070727824 */ /* 0x000fc600078e02f0 */
[----:B------:R-:W-:Y:S02]  /*33d0*/  SHF.R.S32.HI R112, RZ, 0x1f, R113 ;  /* 0x0000001fff707819 */ /* 0x000fe40000011471 */
[----:B------:R-:W-:-:S04]  /*33e0*/  IADD3 R113, P5, PT, R114, R113, RZ ;  /* 0x0000007172717210 */ /* 0x000fc80007fbe0ff */
[----:B------:R-:W-:Y:S02]  /*33f0*/  LEA.HI.X.SX32 R114, R114, R112, 0x1, P5 ;  /* 0x0000007072727211 */ /* 0x000fe400028f0eff */
[----:B0-----:R-:W-:-:S04]  /*3400*/  LEA R112, P5, R113, UR34, 0x2 ;  /* 0x0000002271707c11 */ /* 0x001fc8000f8a10ff */
[----:B------:R-:W-:-:S06]  /*3410*/  LEA.HI.X R113, R113, UR35, R114, 0x2, P5 ;  /* 0x0000002371717c11 */ /* 0x000fcc000a8f1472 */
[----:B------:R-:W5:Y:S03]  /*3420*/  LDG.E.128 R112, desc[UR36][R112.64] ;  /* 0x0000002470707981 */ /* 0x000f66000c1e1d00 */
.L_x_941:
[----:B------:R-:W-:Y:S05]  /*3430*/  BSYNC.RECONVERGENT B3 ;  /* 0x0000000000037941 */ /* 0x000fea0003800200 */
.L_x_940:
[----:B------:R-:W0:Y:S01]  /*3440*/  @P3 S2R R238, SR_CTAID.X ;  /* 0x0000000000ee3919 */ /* 0x000e220000002500 */
[----:B------:R-:W-:Y:S01]  /*3450*/  ISETP.NE.AND P5, PT, R2, RZ, PT ;  /* 0x000000ff0200720c */ /* 0x000fe20003fa5270 */
[----:B------:R-:W0:Y:S01]  /*3460*/  @P4 LDC R236, c[0x0][0x3f8] ;  /* 0x0000fe00ffec4b82 */ /* 0x000e220000000800 */
[----:B------:R-:W2:Y:S04]  /*3470*/  LDL R248, [R1+0x54] ;  /* 0x0000540001f87983 */ /* 0x000ea80000100800 */
[----:B------:R-:W3:Y:S04]  /*3480*/  LDL R243, [R1+0x58] ;  /* 0x0000580001f37983 */ /* 0x000ee80000100800 */
[----:B------:R-:W4:Y:S03]  /*3490*/  LDL R242, [R1+0x5c] ;  /* 0x00005c0001f27983 */ /* 0x000f260000100800 */
[----:B------:R-:W-:Y:S01]  /*34a0*/  VOTEU.ANY UP0, P5 ;  /* 0x0000000000ff7886 */ /* 0x000fe20002800100 */
[----:B------:R-:W-:Y:S01]  /*34b0*/  PLOP3.LUT P3, PT, PT, PT, UP0, 0x80, 0x8 ;  /* 0x000000000008781c */ /* 0x000fe20003f6f008 */
[----:B------:R-:W4:Y:S01]  /*34c0*/  LDL R241, [R1+0x50] ;  /* 0x0000500001f17983 */ /* 0x000f220000100800 */
[----:B------:R-:W-:-:S11]  /*34d0*/  PLOP3.LUT P4, PT, PT, PT, UP0, 0x80, 0x8 ;  /* 0x000000000008781c */ /* 0x000fd60003f8f008 */
[----:B0-----:R-:W-:Y:S01]  /*34e0*/  @P3 IMAD R238, R236, UR39, R238 ;  /* 0x00000027ecee3c24 */ /* 0x001fe2000f8e02ee */
[----:B------:R-:W-:Y:S01]  /*34f0*/  PLOP3.LUT P3, PT, PT, PT, UP0, 0x80, 0x8 ;  /* 0x000000000008781c */ /* 0x000fe20003f6f008 */
[----:B------:R-:W0:Y:S01]  /*3500*/  @P4 LDC.64 R236, c[0x0][0x450] ;  /* 0x00011400ffec4b82 */ /* 0x000e220000000a00 */
[----:B------:R-:W-:-:S11]  /*3510*/  PLOP3.LUT P4, PT, PT, PT, UP0, 0x80, 0x8 ;  /* 0x000000000008781c */ /* 0x000fd60003f8f008 */
[----:B------:R-:W-:Y:S01]  /*3520*/  @P3 IMAD R238, R238, 0x60, RZ ;  /* 0x00000060eeee3824 */ /* 0x000fe200078e02ff */
[----:B------:R-:W-:-:S03]  /*3530*/  PLOP3.LUT P3, PT, PT, PT, UP0, 0x80, 0x8 ;  /* 0x000000000008781c */ /* 0x000fc60003f6f008 */
[----:B0-----:R-:W-:-:S10]  /*3540*/  @P4 IMAD.WIDE R236, R238, 0x4, R236 ;  /* 0x00000004eeec4825 */ /* 0x001fd400078e02ec */
[----:B------:R-:W4:Y:S01]  /*3550*/  @P3 LDG.E.128 R236, desc[UR36][R236.64] ;  /* 0x00000024ecec3981 */ /* 0x000f22000c1e1d00 */
[----:B------:R-:W-:Y:S02]  /*3560*/  PLOP3.LUT P3, PT, PT, PT, UP0, 0x80, 0x8 ;  /* 0x000000000008781c */ /* 0x000fe40003f6f008 */
[----:B------:R-:W-:Y:S02]  /*3570*/  PLOP3.LUT P4, PT, PT, PT, UP0, 0x80, 0x8 ;  /* 0x000000000008781c */ /* 0x000fe40003f8f008 */
[----:B------:R-:W-:Y:S01]  /*3580*/  PLOP3.LUT P5, PT, PT, PT, UP0, 0x80, 0x8 ;  /* 0x000000000008781c */ /* 0x000fe20003faf008 */
[----:B--2--5:R-:W-:Y:S01]  /*3590*/  FADD.FTZ R113, R248, R113 ;  /* 0x00000071f8717221 */ /* 0x024fe20000010000 */
[----:B---3--:R-:W-:Y:S01]  /*35a0*/  FADD.FTZ R114, R243, R114 ;  /* 0x00000072f3727221 */ /* 0x008fe20000010000 */
[----:B----4-:R-:W-:Y:S01]  /*35b0*/  FADD.FTZ R115, R242, R115 ;  /* 0x00000073f2737221 */ /* 0x010fe20000010000 */
[----:B------:R-:W-:-:S05]  /*35c0*/  FADD.FTZ R112, R241, R112 ;  /* 0x00000070f1707221 */ /* 0x000fca0000010000 */
[----:B------:R-:W-:Y:S01]  /*35d0*/  @P3 FMUL.FTZ R113, R113, R237 ;  /* 0x000000ed71713220 */ /* 0x000fe20000410000 */
[----:B------:R-:W-:Y:S01]  /*35e0*/  PLOP3.LUT P3, PT, PT, PT, UP0, 0x80, 0x8 ;  /* 0x000000000008781c */ /* 0x000fe20003f6f008 */
[----:B------:R-:W-:Y:S02]  /*35f0*/  @P4 FMUL.FTZ R115, R115, R239 ;  /* 0x000000ef73734220 */ /* 0x000fe40000410000 */
[----:B------:R-:W-:-:S10]  /*3600*/  @P5 FMUL.FTZ R112, R112, R236 ;  /* 0x000000ec70705220 */ /* 0x000fd40000410000 */
[----:B------:R-:W-:Y:S01]  /*3610*/  @P3 FMUL.FTZ R114, R114, R238 ;  /* 0x000000ee72723220 */ /* 0x000fe20000410000 */
[----:B------:R-:W-:Y:S06]  /*3620*/  @P2 BRA `(.L_x_939) ;  /* 0x0000000000302947 */ /* 0x000fec0003800000 */
[----:B------:R-:W-:Y:S01]  /*3630*/  S2UR UR34, SR_CTAID.Y ;  /* 0x00000000002279c3 */ /* 0x000fe20000002600 */
[----:B------:R-:W0:Y:S07]  /*3640*/  LDCU UR42, c[0x0][0x3f8] ;  /* 0x00007f00ff2a77ac */ /* 0x000e2e0008000800 */
[----:B------:R-:W0:Y:S02]  /*3650*/  S2UR UR35, SR_CTAID.X ;  /* 0x00000000002379c3 */ /* 0x000e240000002500 */
[----:B0-----:R-:W-:Y:S01]  /*3660*/  UIMAD UR42, UR34, UR42, UR35 ;  /* 0x0000002a222a72a4 */ /* 0x001fe2000f8e0223 */
[----:B------:R-:W0:Y:S05]  /*3670*/  LDCU.64 UR34, c[0x0][0x3b8] ;  /* 0x00007700ff2277ac */ /* 0x000e2a0008000a00 */
[----:B------:R-:W-:-:S04]  /*3680*/  IMAD R238, R0, UR42, RZ ;  /* 0x0000002a00ee7c24 */ /* 0x000fc8000f8e02ff */
[----:B------:R-:W-:-:S05]  /*3690*/  IMAD R238, R238, 0x60, RZ ;  /* 0x00000060eeee7824 */ /* 0x000fca00078e02ff */
[----:B------:R-:W-:-:S04]  /*36a0*/  IADD3 R237, P2, PT, R240, R238, RZ ;  /* 0x000000eef0ed7210 */ /* 0x000fc80007f5e0ff */
[----:B------:R-:W-:Y:S02]  /*36b0*/  LEA.HI.X.SX32 R238, R238, RZ, 0x1, P2 ;  /* 0x000000ffeeee7211 */ /* 0x000fe400010f0eff */
[----:B0-----:R-:W-:-:S04]  /*36c0*/  LEA R236, P2, R237, UR34, 0x2 ;  /* 0x00000022edec7c11 */ /* 0x001fc8000f8410ff */
[----:B------:R-:W-:-:S05]  /*36d0*/  LEA.HI.X R237, R237, UR35, R238, 0x2, P2 ;  /* 0x00000023eded7c11 */ /* 0x000fca00090f14ee */
[----:B------:R0:W-:Y:S04]  /*36e0*/  STG.E.128 desc[UR36][R236.64], R112 ;  /* 0x00000070ec007986 */ /* 0x0001e8000c101d24 */
.L_x_939:
[----:B------:R-:W-:Y:S05]  /*36f0*/  BSYNC.RECONVERGENT B2 ;  /* 0x0000000000027941 */ /* 0x000fea0003800200 */
.L_x_938:
[----:B------:R-:W-:Y:S01]  /*3700*/  BSSY.RECONVERGENT B2, `(.L_x_942) ;  /* 0x000004f000027945 */ /* 0x000fe20003800200 */
[----:B------:R-:W-:-:S03]  /*3710*/  IMAD.IADD R241, R3, 0x1, R0 ;  /* 0x0000000103f17824 */ /* 0x000fc600078e0200 */
[----:B------:R-:W-:Y:S05]  /*3720*/  @P1 BRA `(.L_x_943) ;  /* 0x0000000400301947 */ /* 0x000fea0003800000 */
[----:B------:R-:W-:Y:S01]  /*3730*/  IMAD.SHL.U32 R242, R241, 0x4, RZ ;  /* 0x00000004f1f27824 */ /* 0x000fe200078e00ff */
[----:B------:R-:W-:Y:S01]  /*3740*/  ISETP.NE.AND P2, PT, R2, RZ, PT ;  /* 0x000000ff0200720c */ /* 0x000fe20003f45270 */
[----:B------:R-:W-:Y:S01]  /*3750*/  BSSY.RECONVERGENT B3, `(.L_x_944) ;  /* 0x000001c000037945 */ /* 0x000fe20003800200 */
[----:B------:R-:W-:Y:S02]  /*3760*/  CS2R R6, SRZ ;  /* 0x0000000000067805 */ /* 0x000fe4000001ff00 */
[----:B------:R-:W-:Y:S02]  /*3770*/  CS2R R4, SRZ ;  /* 0x0000000000047805 */ /* 0x000fe4000001ff00 */
[----:B------:R-:W-:-:S07]  /*3780*/  ISETP.GE.AND P3, PT, R242, R251, PT ;  /* 0x000000fbf200720c */ /* 0x000fce0003f66270 */
[----:B------:R-:W-:Y:S01]  /*3790*/  VOTEU.ANY UP0, P2 ;  /* 0x0000000000ff7886 */ /* 0x000fe20001000100 */
[----:B------:R-:W-:Y:S02]  /*37a0*/  PLOP3.LUT P2, PT, PT, PT, UP0, 0x80, 0x8 ;  /* 0x000000000008781c */ /* 0x000fe40003f4f008 */
[----:B------:R-:W-:-:S03]  /*37b0*/  PLOP3.LUT P4, PT, PT, PT, UP0, 0x80, 0x8 ;  /* 0x000000000008781c */ /* 0x000fc60003f8f008 */
[----:B------:R-:W-:Y:S10]  /*37c0*/  @P3 BRA `(.L_x_945) ;  /* 0x0000000000503947 */ /* 0x000ff40003800000 */
[----:B------:R-:W1:Y:S01]  /*37d0*/  S2UR UR42, SR_CTAID.Y ;  /* 0x00000000002a79c3 */ /* 0x000e620000002600 */
[----:B------:R-:W2:Y:S01]  /*37e0*/  LDCU.64 UR34, c[0x0][0x3c8] ;  /* 0x00007900ff2277ac */ /* 0x000ea20008000a00 */
[----:B-1----:R-:W-:Y:S01]  /*37f0*/  IMAD R6, R0, UR42, RZ ;  /* 0x0000002a00067c24 */ /* 0x002fe2000f8e02ff */
[----:B------:R-:W1:Y:S04]  /*3800*/  LDCU UR42, c[0x0][0x3f8] ;  /* 0x00007f00ff2a77ac */ /* 0x000e680008000800 */
[----:B------:R-:W-:-:S04]  /*3810*/  IADD3 R5, P5, PT, R6, R3, RZ ;  /* 0x0000000306057210 */ /* 0x000fc80007fbe0ff */
[----:B------:R-:W-:Y:S02]  /*3820*/  LEA.HI.X.SX32 R6, R6, RZ, 0x1, P5 ;  /* 0x000000ff06067211 */ /* 0x000fe400028f0eff */
[----:B--2---:R-:W-:-:S04]  /*3830*/  LEA R4, P5, R5, UR34, 0x2 ;  /* 0x0000002205047c11 */ /* 0x004fc8000f8a10ff */
[----:B------:R-:W-:Y:S01]  /*3840*/  LEA.HI.X R5, R5, UR35, R6, 0x2, P5 ;  /* 0x0000002305057c11 */ /* 0x000fe2000a8f1406 */
[----:B------:R-:W2:Y:S04]  /*3850*/  LDCU.64 UR34, c[0x0][0x3b8] ;  /* 0x00007700ff2277ac */ /* 0x000ea80008000a00 */
[----:B------:R1:W3:Y:S01]  /*3860*/  LDG.E R4, desc[UR36][R4.64] ;  /* 0x0000002404047981 */ /* 0x0002e2000c1e1900 */
[C---:B------:R-:W-:Y:S02]  /*3870*/  IMAD R6, R0.reuse, UR44, RZ ;  /* 0x0000002c00067c24 */ /* 0x040fe4000f8e02ff */
[----:B-1----:R-:W-:-:S04]  /*3880*/  IMAD R5, R0, UR42, RZ ;  /* 0x0000002a00057c24 */ /* 0x002fc8000f8e02ff */
[----:B---3--:R-:W-:-:S04]  /*3890*/  IMAD R5, R5, R4, RZ ;  /* 0x0000000405057224 */ /* 0x008fc800078e02ff */
[----:B------:R-:W-:-:S05]  /*38a0*/  IMAD R5, R5, 0x60, R242 ;  /* 0x0000006005057824 */ /* 0x000fca00078e02f2 */
[----:B------:R-:W-:Y:S02]  /*38b0*/  SHF.R.S32.HI R4, RZ, 0x1f, R5 ;  /* 0x0000001fff047819 */ /* 0x000fe40000011405 */
[----:B------:R-:W-:-:S04]  /*38c0*/  IADD3 R5, P5, PT, R6, R5, RZ ;  /* 0x0000000506057210 */ /* 0x000fc80007fbe0ff */
[----:B------:R-:W-:Y:S02]  /*38d0*/  LEA.HI.X.SX32 R6, R6, R4, 0x1, P5 ;  /* 0x0000000406067211 */ /* 0x000fe400028f0eff */
[----:B--2---:R-:W-:-:S04]  /*38e0*/  LEA R4, P5, R5, UR34, 0x2 ;  /* 0x0000002205047c11 */ /* 0x004fc8000f8a10ff */
[----:B------:R-:W-:-:S06]  /*38f0*/  LEA.HI.X R5, R5, UR35, R6, 0x2, P5 ;  /* 0x0000002305057c11 */ /* 0x000fcc000a8f1406 */
[----:B------:R-:W5:Y:S03]  /*3900*/  LDG.E.128 R4, desc[UR36][R4.64] ;  /* 0x0000002404047981 */ /* 0x000f66000c1e1d00 */
.L_x_945:
[----:B------:R-:W-:Y:S05]  /*3910*/  BSYNC.RECONVERGENT B3 ;  /* 0x0000000000037941 */ /* 0x000fea0003800200 */
.L_x_944:
[----:B------:R-:W1:Y:S01]  /*3920*/  @P2 S2R R238, SR_CTAID.X ;  /* 0x0000000000ee2919 */ /* 0x000e620000002500 */
[----:B------:R-:W-:Y:S01]  /*3930*/  ISETP.NE.AND P5, PT, R2, RZ, PT ;  /* 0x000000ff0200720c */ /* 0x000fe20003fa5270 */
[----:B0-----:R-:W1:Y:S01]  /*3940*/  @P4 LDC R236, c[0x0][0x3f8] ;  /* 0x0000fe00ffec4b82 */ /* 0x001e620000000800 */
[----:B------:R-:W2:Y:S04]  /*3950*/  LDL R0, [R1+0x44] ;  /* 0x0000440001007983 */ /* 0x000ea80000100800 */
[----:B------:R-:W3:Y:S04]  /*3960*/  LDL R248, [R1+0x4c] ;  /* 0x00004c0001f87983 */ /* 0x000ee80000100800 */
[----:B------:R-:W4:Y:S03]  /*3970*/  LDL R243, [R1+0x40] ;  /* 0x0000400001f37983 */ /* 0x000f260000100800 */
[----:B------:R-:W-:Y:S01]  /*3980*/  VOTEU.ANY UP0, P5 ;  /* 0x0000000000ff7886 */ /* 0x000fe20002800100 */
[----:B------:R-:W-:-:S02]  /*3990*/  PLOP3.LUT P2, PT, PT, PT, UP0, 0x80, 0x8 ;  /* 0x000000000008781c */ /* 0x000fc40003f4f008 */
[----:B------:R-:W-:-:S11]  /*39a0*/  PLOP3.LUT P4, PT, PT, PT, UP0, 0x80, 0x8 ;  /* 0x000000000008781c */ /* 0x000fd60003f8f008 */
[----:B-1----:R-:W-:Y:S01]  /*39b0*/  @P2 IMAD R238, R236, UR39, R238 ;  /* 0x00000027ecee2c24 */ /* 0x002fe2000f8e02ee */
[----:B------:R-:W-:Y:S01]  /*39c0*/  PLOP3.LUT P2, PT, PT, PT, UP0, 0x80, 0x8 ;  /* 0x000000000008781c */ /* 0x000fe20003f4f008 */
[----:B------:R-:W0:Y:S01]  /*39d0*/  @P4 LDC.64 R236, c[0x0][0x450] ;  /* 0x00011400ffec4b82 */ /* 0x000e220000000a00 */
[----:B------:R-:W-:-:S11]  /*39e0*/  PLOP3.LUT P4, PT, PT, PT, UP0, 0x80, 0x8 ;  /* 0x000000000008781c */ /* 0x000fd60003f8f008 */
[----:B------:R-:W-:Y:S01]  /*39f0*/  @P2 IMAD R238, R238, 0x60, RZ ;  /* 0x00000060eeee2824 */ /* 0x000fe200078e02ff */
[----:B------:R-:W-:-:S03]  /*3a00*/  PLOP3.LUT P2, PT, PT, PT, UP0, 0x80, 0x8 ;  /* 0x000000000008781c */ /* 0x000fc60003f4f008 */
[----:B0-----:R-:W-:-:S10]  /*3a10*/  @P4 IMAD.WIDE R236, R238, 0x4, R236 ;  /* 0x00000004eeec4825 */ /* 0x001fd400078e02ec */
[----:B------:R-:W3:Y:S01]  /*3a20*/  @P2 LDG.E.128 R236, desc[UR36][R236.64+0x10] ;  /* 0x00001024ecec2981 */ /* 0x000ee2000c1e1d00 */
[----:B------:R-:W-:Y:S01]  /*3a30*/  PLOP3.LUT P2, PT, PT, PT, UP0, 0x80, 0x8 ;  /* 0x000000000008781c */ /* 0x000fe20003f4f008 */
[----:B--2--5:R-:W-:Y:S02]  /*3a40*/  FADD.FTZ R5, R0, R5 ;  /* 0x0000000500057221 */ /* 0x024fe40000010000 */
[----:B------:R-:W1:Y:S10]  /*3a50*/  LDC R0, c[0x0][0x3f4] ;  /* 0x0000fd00ff007b82 */ /* 0x000e740000000800 */
[----:B---3--:R-:W-:-:S02]  /*3a60*/  @P2 FMUL.FTZ R5, R5, R237 ;  /* 0x000000ed05052220 */ /* 0x008fc40000410000 */
[----:B------:R-:W2:Y:S01]  /*3a70*/  LDL R237, [R1+0x48] ;  /* 0x0000480001ed7983 */ /* 0x000ea20000100800 */
[----:B------:R-:W-:Y:S01]  /*3a80*/  PLOP3.LUT P2, PT, PT, PT, UP0, 0x80, 0x8 ;  /* 0x000000000008781c */ /* 0x000fe20003f4f008 */
[----:B------:R-:W-:Y:S01]  /*3a90*/  FADD.FTZ R7, R248, R7 ;  /* 0x00000007f8077221 */ /* 0x000fe20000010000 */
[----:B------:R-:W-:Y:S01]  /*3aa0*/  PLOP3.LUT P4, PT, PT, PT, UP0, 0x80, 0x8 ;  /* 0x000000000008781c */ /* 0x000fe20003f8f008 */
[----:B----4-:R-:W-:Y:S01]  /*3ab0*/  FADD.FTZ R4, R243, R4 ;  /* 0x00000004f3047221 */ /* 0x010fe20000010000 */
[----:B------:R-:W-:-:S11]  /*3ac0*/  PLOP3.LUT P5, PT, PT, PT, UP0, 0x80, 0x8 ;  /* 0x000000000008781c */ /* 0x000fd60003faf008 */
[----:B------:R-:W-:Y:S02]  /*3ad0*/  @P4 FMUL.FTZ R7, R7, R239 ;  /* 0x000000ef07074220 */ /* 0x000fe40000410000 */
[----:B------:R-:W-:Y:S01]  /*3ae0*/  @P5 FMUL.FTZ R4, R4, R236 ;  /* 0x000000ec04045220 */ /* 0x000fe20000410000 */
[----:B--2---:R-:W-:-:S04]  /*3af0*/  FADD.FTZ R6, R237, R6 ;  /* 0x00000006ed067221 */ /* 0x004fc80000010000 */
[----:B------:R-:W-:Y:S01]  /*3b00*/  @P2 FMUL.FTZ R6, R6, R238 ;  /* 0x000000ee06062220 */ /* 0x000fe20000410000 */
[----:B-1----:R-:W-:Y:S06]  /*3b10*/  @P3 BRA `(.L_x_943) ;  /* 0x0000000000343947 */ /* 0x002fec0003800000 */
[----:B------:R-:W-:Y:S01]  /*3b20*/  S2UR UR34, SR_CTAID.Y ;  /* 0x00000000002279c3 */ /* 0x000fe20000002600 */
[----:B------:R-:W0:Y:S01]  /*3b30*/  LDCU UR42, c[0x0][0x3f8] ;  /* 0x00007f00ff2a77ac */ /* 0x000e220008000800 */
[----:B------:R-:W-:-:S06]  /*3b40*/  SHF.R.S32.HI R238, RZ, 0x1f, R242 ;  /* 0x0000001fffee7819 */ /* 0x000fcc00000114f2 */
[----:B------:R-:W0:Y:S02]  /*3b50*/  S2UR UR35, SR_CTAID.X ;  /* 0x00000000002379c3 */ /* 0x000e240000002500 */
[----:B0-----:R-:W-:Y:S01]  /*3b60*/  UIMAD UR42, UR34, UR42, UR35 ;  /* 0x0000002a222a72a4 */ /* 0x001fe2000f8e0223 */
[----:B------:R-:W0:Y:S05]  /*3b70*/  LDCU.64 UR34, c[0x0][0x3b8] ;  /* 0x00007700ff2277ac */ /* 0x000e2a0008000a00 */
[----:B------:R-:W-:-:S04]  /*3b80*/  IMAD R236, R0, UR42, RZ ;  /* 0x0000002a00ec7c24 */ /* 0x000fc8000f8e02ff */
[----:B------:R-:W-:-:S05]  /*3b90*/  IMAD R236, R236, 0x60, RZ ;  /* 0x00000060ecec7824 */ /* 0x000fca00078e02ff */
[----:B------:R-:W-:-:S04]  /*3ba0*/  IADD3 R237, P2, PT, R236, R242, RZ ;  /* 0x000000f2eced7210 */ /* 0x000fc80007f5e0ff */
[----:B------:R-:W-:Y:S02]  /*3bb0*/  LEA.HI.X.SX32 R238, R236, R238, 0x1, P2 ;  /* 0x000000eeecee7211 */ /* 0x000fe400010f0eff */
[----:B0-----:R-:W-:-:S04]  /*3bc0*/  LEA R236, P2, R237, UR34, 0x2 ;  /* 0x00000022edec7c11 */ /* 0x001fc8000f8410ff */
[----:B------:R-:W-:-:S05]  /*3bd0*/  LEA.HI.X R237, R237, UR35, R238, 0x2, P2 ;  /* 0x00000023eded7c11 */ /* 0x000fca00090f14ee */
[----:B------:R1:W-:Y:S04]  /*3be0*/  STG.E.128 desc[UR36][R236.64], R4 ;  /* 0x00000004ec007986 */ /* 0x0003e8000c101d24 */
.L_x_943:
[----:B------:R-:W-:Y:S05]  /*3bf0*/  BSYNC.RECONVERGENT B2 ;  /* 0x0000000000027941 */ /* 0x000fea0003800200 */
.L_x_942:
[----:B------:R-:W-:Y:S04]  /*3c00*/  BSSY.RECONVERGENT B2, `(.L_x_946) ;  /* 0x000004e000027945 */ /* 0x000fe80003800200 */
[----:B------:R-:W-:Y:S05]  /*3c10*/  @P1 BRA `(.L_x_947) ;  /* 0x0000000400301947 */ /* 0x000fea0003800000 */
[----:B------:R-:W-:Y:S01]  /*3c20*/  IMAD R242, R0, 0x8, R240 ;  /* 0x0000000800f27824 */ /* 0x000fe200078e02f0 */
        /* <DEDUP_REMOVED lines=9> */
[----:B------:R-:W2:Y:S01]  /*3cc0*/  S2UR UR42, SR_CTAID.Y ;  /* 0x00000000002a79c3 */ /* 0x000ea20000002600 */
[----:B------:R-:W3:Y:S01]  /*3cd0*/  LDCU.64 UR34, c[0x0][0x3c8] ;  /* 0x00007900ff2277ac */ /* 0x000ee20008000a00 */
[----:B--2---:R-:W-:Y:S01]  /*3ce0*/  IMAD R118, R0, UR42, RZ ;  /* 0x0000002a00767c24 */ /* 0x004fe2000f8e02ff */
[----:B------:R-:W2:Y:S04]  /*3cf0*/  LDCU UR42, c[0x0][0x3f8] ;  /* 0x00007f00ff2a77ac */ /* 0x000ea80008000800 */
[----:B------:R-:W-:-:S04]  /*3d00*/  IADD3 R117, P4, PT, R118, R3, RZ ;  /* 0x0000000376757210 */ /* 0x000fc80007f9e0ff */
[----:B------:R-:W-:Y:S02]  /*3d10*/  LEA.HI.X.SX32 R118, R118, RZ, 0x1, P4 ;  /* 0x000000ff76767211 */ /* 0x000fe400020f0eff */
[----:B---3--:R-:W-:-:S04]  /*3d20*/  LEA R116, P4, R117, UR34, 0x2 ;  /* 0x0000002275747c11 */ /* 0x008fc8000f8810ff */
[----:B------:R-:W-:Y:S01]  /*3d30*/  LEA.HI.X R117, R117, UR35, R118, 0x2, P4 ;  /* 0x0000002375757c11 */ /* 0x000fe2000a0f1476 */
[----:B------:R-:W3:Y:S04]  /*3d40*/  LDCU.64 UR34, c[0x0][0x3b8] ;  /* 0x00007700ff2277ac */ /* 0x000ee80008000a00 */
[----:B------:R2:W4:Y:S01]  /*3d50*/  LDG.E R116, desc[UR36][R116.64] ;  /* 0x0000002474747981 */ /* 0x000522000c1e1900 */
[C---:B------:R-:W-:Y:S02]  /*3d60*/  IMAD R118, R0.reuse, UR44, RZ ;  /* 0x0000002c00767c24 */ /* 0x040fe4000f8e02ff */
[----:B--2---:R-:W-:-:S04]  /*3d70*/  IMAD R117, R0, UR42, RZ ;  /* 0x0000002a00757c24 */ /* 0x004fc8000f8e02ff */
[----:B----4-:R-:W-:-:S04]  /*3d80*/  IMAD R117, R117, R116, RZ ;  /* 0x0000007475757224 */ /* 0x010fc800078e02ff */
[----:B------:R-:W-:-:S05]  /*3d90*/  IMAD R117, R117, 0x60, R242 ;  /* 0x0000006075757824 */ /* 0x000fca00078e02f2 */
[----:B------:R-:W-:Y:S02]  /*3da0*/  SHF.R.S32.HI R116, RZ, 0x1f, R117 ;  /* 0x0000001fff747819 */ /* 0x000fe40000011475 */
[----:B------:R-:W-:-:S04]  /*3db0*/  IADD3 R117, P4, PT, R118, R117, RZ ;  /* 0x0000007576757210 */ /* 0x000fc80007f9e0ff */
[----:B------:R-:W-:Y:S02]  /*3dc0*/  LEA.HI.X.SX32 R118, R118, R116, 0x1, P4 ;  /* 0x0000007476767211 */ /* 0x000fe400020f0eff */
[----:B---3--:R-:W-:-:S04]  /*3dd0*/  LEA R116, P4, R117, UR34, 0x2 ;  /* 0x0000002275747c11 */ /* 0x008fc8000f8810ff */
[----:B------:R-:W-:-:S06]  /*3de0*/  LEA.HI.X R117, R117, UR35, R118, 0x2, P4 ;  /* 0x0000002375757c11 */ /* 0x000fcc000a0f1476 */
[----:B------:R-:W5:Y:S03]  /*3df0*/  LDG.E.128 R116, desc[UR36][R116.64] ;  /* 0x0000002474747981 */ /* 0x000f66000c1e1d00 */
.L_x_949:
[----:B------:R-:W-:Y:S05]  /*3e00*/  BSYNC.RECONVERGENT B3 ;  /* 0x0000000000037941 */ /* 0x000fea0003800200 */
.L_x_948:
[----:B------:R-:W2:Y:S01]  /*3e10*/  @P2 S2R R238, SR_CTAID.X ;  /* 0x0000000000ee2919 */ /* 0x000ea20000002500 */
[----:B01----:R-:W2:Y:S01]  /*3e20*/  @P3 LDC R236, c[0x0][0x3f8] ;  /* 0x0000fe00ffec3b82 */ /* 0x003ea20000000800 */
[----:B------:R-:W-:Y:S01]  /*3e30*/  VOTEU.ANY UP0, P5 ;  /* 0x0000000000ff7886 */ /* 0x000fe20002800100 */
[----:B------:R-:W-:Y:S01]  /*3e40*/  PLOP3.LUT P2, PT, PT, PT, UP0, 0x80, 0x8 ;  /* 0x000000000008781c */ /* 0x000fe20003f4f008 */
[----:B------:R-:W3:Y:S01]  /*3e50*/  LDL R0, [R1+0x34] ;  /* 0x0000340001007983 */ /* 0x000ee20000100800 */
[----:B------:R-:W-:Y:S02]  /*3e60*/  PLOP3.LUT P3, PT, PT, PT, UP0, 0x80, 0x8 ;  /* 0x000000000008781c */ /* 0x000fe40003f6f008 */
[----:B------:R-:W-:Y:S01]  /*3e70*/  PLOP3.LUT P4, PT, PT, PT, UP0, 0x80, 0x8 ;  /* 0x000000000008781c */ /* 0x000fe20003f8f008 */
[----:B------:R-:W4:Y:S04]  /*3e80*/  LDL R248, [R1+0x3c] ;  /* 0x00003c0001f87983 */ /* 0x000f280000100800 */
[----:B------:R-:W4:Y:S04]  /*3e90*/  LDL R243, [R1+0x30] ;  /* 0x0000300001f37983 */ /* 0x000f280000100800 */
[----:B--2---:R-:W-:Y:S01]  /*3ea0*/  @P2 IMAD R238, R236, UR39, R238 ;  /* 0x00000027ecee2c24 */ /* 0x004fe2000f8e02ee */
[----:B------:R-:W-:Y:S01]  /*3eb0*/  PLOP3.LUT P2, PT, PT, PT, UP0, 0x80, 0x8 ;  /* 0x000000000008781c */ /* 0x000fe20003f4f008 */
[----:B------:R-:W0:Y:S01]  /*3ec0*/  @P3 LDC.64 R236, c[0x0][0x450] ;  /* 0x00011400ffec3b82 */ /* 0x000e220000000a00 */
[----:B------:R-:W-:-:S11]  /*3ed0*/  PLOP3.LUT P3, PT, PT, PT, UP0, 0x80, 0x8 ;  /* 0x000000000008781c */ /* 0x000fd60003f6f008 */
[----:B------:R-:W-:-:S04]  /*3ee0*/  @P2 IMAD R238, R238, 0x60, RZ ;  /* 0x00000060eeee2824 */ /* 0x000fc800078e02ff */
[----:B0-----:R-:W-:-:S06]  /*3ef0*/  @P3 IMAD.WIDE R236, R238, 0x4, R236 ;  /* 0x00000004eeec3825 */ /* 0x001fcc00078e02ec */
[----:B------:R-:W2:Y:S01]  /*3f00*/  @P4 LDG.E.128 R236, desc[UR36][R236.64+0x20] ;  /* 0x00002024ecec4981 */ /* 0x000ea2000c1e1d00 */
[----:B------:R-:W-:Y:S01]  /*3f10*/  PLOP3.LUT P2, PT, PT, PT, UP0, 0x80, 0x8 ;  /* 0x000000000008781c */ /* 0x000fe20003f4f008 */
[----:B---3-5:R-:W-:Y:S01]  /*3f20*/  FADD.FTZ R117, R0, R117 ;  /* 0x0000007500757221 */ /* 0x028fe20000010000 */
[----:B------:R-:W-:Y:S01]  /*3f30*/  PLOP3.LUT P4, PT, PT, PT, UP0, 0x80, 0x8 ;  /* 0x000000000008781c */ /* 0x000fe20003f8f008 */
[----:B------:R-:W3:Y:S10]  /*3f40*/  LDC R0, c[0x0][0x3f4] ;  /* 0x0000fd00ff007b82 */ /* 0x000ef40000000800 */
[----:B--2---:R-:W-:-:S02]  /*3f50*/  @P2 FMUL.FTZ R117, R117, R237 ;  /* 0x000000ed75752220 */ /* 0x004fc40000410000 */
[----:B------:R-:W2:Y:S01]  /*3f60*/  LDL R237, [R1+0x38] ;  /* 0x0000380001ed7983 */ /* 0x000ea20000100800 */
[----:B------:R-:W-:Y:S01]  /*3f70*/  PLOP3.LUT P2, PT, PT, PT, UP0, 0x80, 0x8 ;  /* 0x000000000008781c */ /* 0x000fe20003f4f008 */
[----:B----4-:R-:W-:Y:S01]  /*3f80*/  FADD.FTZ R119, R248, R119 ;  /* 0x00000077f8777221 */ /* 0x010fe20000010000 */
[----:B------:R-:W-:Y:S01]  /*3f90*/  PLOP3.LUT P3, PT, PT, PT, UP0, 0x80, 0x8 ;  /* 0x000000000008781c */ /* 0x000fe20003f6f008 */
[----:B------:R-:W-:-:S10]  /*3fa0*/  FADD.FTZ R116, R243, R116 ;  /* 0x00000074f3747221 */ /* 0x000fd40000010000 */
[----:B------:R-:W-:Y:S02]  /*3fb0*/  @P2 FMUL.FTZ R119, R119, R239 ;  /* 0x000000ef77772220 */ /* 0x000fe40000410000 */
[----:B------:R-:W-:Y:S01]  /*3fc0*/  @P3 FMUL.FTZ R116, R116, R236 ;  /* 0x000000ec74743220 */ /* 0x000fe20000410000 */
[----:B--2---:R-:W-:-:S04]  /*3fd0*/  FADD.FTZ R118, R237, R118 ;  /* 0x00000076ed767221 */ /* 0x004fc80000010000 */
[----:B------:R-:W-:Y:S01]  /*3fe0*/  @P4 FMUL.FTZ R118, R118, R238 ;  /* 0x000000ee76764220 */ /* 0x000fe20000410000 */
[----:B------:R-:W-:-:S13]  /*3ff0*/  ISETP.GE.AND P4, PT, R242, R251, PT ;  /* 0x000000fbf200720c */ /* 0x000fda0003f86270 */
[----:B---3--:R-:W-:Y:S05]  /*4000*/  @P4 BRA `(.L_x_947) ;  /* 0x0000000000344947 */ /* 0x008fea0003800000 */
        /* <DEDUP_REMOVED lines=13> */
.L_x_947:
[----:B------:R-:W-:Y:S05]  /*40e0*/  BSYNC.RECONVERGENT B2 ;  /* 0x0000000000027941 */ /* 0x000fea0003800200 */
.L_x_946:
[----:B------:R-:W-:Y:S04]  /*40f0*/  BSSY.RECONVERGENT B2, `(.L_x_950) ;  /* 0x000004f000027945 */ /* 0x000fe80003800200 */
[----:B------:R-:W-:Y:S05]  /*4100*/  @P1 BRA `(.L_x_951) ;  /* 0x0000000400341947 */ /* 0x000fea0003800000 */
[----:B------:R-:W-:Y:S01]  /*4110*/  IMAD.SHL.U32 R120, R241, 0x4, RZ ;  /* 0x00000004f1787824 */ /* 0x000fe200078e00ff */
[----:B------:R-:W-:Y:S01]  /*4120*/  ISETP.NE.AND P5, PT, R2, RZ, PT ;  /* 0x000000ff0200720c */ /* 0x000fe20003fa5270 */
[----:B------:R-:W-:Y:S01]  /*4130*/  BSSY.RECONVERGENT B3, `(.L_x_952) ;  /* 0x000001d000037945 */ /* 0x000fe20003800200 */
[----:B------:R-:W-:Y:S01]  /*4140*/  CS2R R122, SRZ ;  /* 0x00000000007a7805 */ /* 0x000fe2000001ff00 */
[----:B------:R-:W-:Y:S01]  /*4150*/  IMAD R242, R0, 0x8, R120 ;  /* 0x0000000800f27824 */ /* 0x000fe200078e0278 */
[----:B------:R-:W-:-:S04]  /*4160*/  CS2R R120, SRZ ;  /* 0x0000000000787805 */ /* 0x000fc8000001ff00 */
[----:B------:R-:W-:-:S05]  /*4170*/  ISETP.GE.AND P4, PT, R242, R251, PT ;  /* 0x000000fbf200720c */ /* 0x000fca0003f86270 */
[----:B------:R-:W-:Y:S01]  /*4180*/  VOTEU.ANY UP0, P5 ;  /* 0x0000000000ff7886 */ /* 0x000fe20002800100 */
[----:B------:R-:W-:Y:S02]  /*4190*/  PLOP3.LUT P2, PT, PT, PT, UP0, 0x80, 0x8 ;  /* 0x000000000008781c */ /* 0x000fe40003f4f008 */
[----:B------:R-:W-:-:S05]  /*41a0*/  PLOP3.LUT P3, PT, PT, PT, UP0, 0x80, 0x8 ;  /* 0x000000000008781c */ /* 0x000fca0003f6f008 */
[----:B------:R-:W-:Y:S08]  /*41b0*/  @P4 BRA `(.L_x_953) ;  /* 0x0000000000504947 */ /* 0x000ff00003800000 */
[----:B------:R-:W3:Y:S01]  /*41c0*/  S2UR UR42, SR_CTAID.Y ;  /* 0x00000000002a79c3 */ /* 0x000ee20000002600 */
[----:B------:R-:W4:Y:S01]  /*41d0*/  LDCU.64 UR34, c[0x0][0x3c8] ;  /* 0x00007900ff2277ac */ /* 0x000f220008000a00 */
[----:B---3--:R-:W-:Y:S01]  /*41e0*/  IMAD R122, R0, UR42, RZ ;  /* 0x0000002a007a7c24 */ /* 0x008fe2000f8e02ff */
[----:B------:R-:W3:Y:S04]  /*41f0*/  LDCU UR42, c[0x0][0x3f8] ;  /* 0x00007f00ff2a77ac */ /* 0x000ee80008000800 */
[----:B------:R-:W-:-:S04]  /*4200*/  IADD3 R121, P4, PT, R122, R3, RZ ;  /* 0x000000037a797210 */ /* 0x000fc80007f9e0ff */
[----:B------:R-:W-:Y:S02]  /*4210*/  LEA.HI.X.SX32 R122, R122, RZ, 0x1, P4 ;  /* 0x000000ff7a7a7211 */ /* 0x000fe400020f0eff */
[----:B----4-:R-:W-:-:S04]  /*4220*/  LEA R120, P4, R121, UR34, 0x2 ;  /* 0x0000002279787c11 */ /* 0x010fc8000f8810ff */
[----:B------:R-:W-:Y:S01]  /*4230*/  LEA.HI.X R121, R121, UR35, R122, 0x2, P4 ;  /* 0x0000002379797c11 */ /* 0x000fe2000a0f147a */
[----:B------:R-:W4:Y:S04]  /*4240*/  LDCU.64 UR34, c[0x0][0x3b8] ;  /* 0x00007700ff2277ac */ /* 0x000f280008000a00 */
[----:B------:R3:W2:Y:S01]  /*4250*/  LDG.E R120, desc[UR36][R120.64] ;  /* 0x0000002478787981 */ /* 0x0006a2000c1e1900 */
[C---:B------:R-:W-:Y:S02]  /*4260*/  IMAD R122, R0.reuse, UR44, RZ ;  /* 0x0000002c007a7c24 */ /* 0x040fe4000f8e02ff */
[----:B---3--:R-:W-:-:S04]  /*4270*/  IMAD R121, R0, UR42, RZ ;  /* 0x0000002a00797c24 */ /* 0x008fc8000f8e02ff */
[----:B--2---:R-:W-:-:S04]  /*4280*/  IMAD R121, R121, R120, RZ ;  /* 0x0000007879797224 */ /* 0x004fc800078e02ff */
[----:B------:R-:W-:-:S05]  /*4290*/  IMAD R121, R121, 0x60, R242 ;  /* 0x0000006079797824 */ /* 0x000fca00078e02f2 */
[----:B------:R-:W-:Y:S02]  /*42a0*/  SHF.R.S32.HI R120, RZ, 0x1f, R121 ;  /* 0x0000001fff787819 */ /* 0x000fe40000011479 */
[----:B------:R-:W-:-:S04]  /*42b0*/  IADD3 R121, P4, PT, R122, R121, RZ ;  /* 0x000000797a797210 */ /* 0x000fc80007f9e0ff */
[----:B------:R-:W-:Y:S02]  /*42c0*/  LEA.HI.X.SX32 R122, R122, R120, 0x1, P4 ;  /* 0x000000787a7a7211 */ /* 0x000fe400020f0eff */
[----:B----4-:R-:W-:-:S04]  /*42d0*/  LEA R120, P4, R121, UR34, 0x2 ;  /* 0x0000002279787c11 */ /* 0x010fc8000f8810ff */
[----:B------:R-:W-:-:S06]  /*42e0*/  LEA.HI.X R121, R121, UR35, R122, 0x2, P4 ;  /* 0x0000002379797c11 */ /* 0x000fcc000a0f147a */
[----:B------:R-:W5:Y:S03]  /*42f0*/  LDG.E.128 R120, desc[UR36][R120.64] ;  /* 0x0000002478787981 */ /* 0x000f66000c1e1d00 */
.L_x_953:
[----:B------:R-:W-:Y:S05]  /*4300*/  BSYNC.RECONVERGENT B3 ;  /* 0x0000000000037941 */ /* 0x000fea0003800200 */
.L_x_952:
[----:B------:R-:W3:Y:S01]  /*4310*/  @P2 S2R R238, SR_CTAID.X ;  /* 0x0000000000ee2919 */ /* 0x000ee20000002500 */
[----:B012---:R-:W3:Y:S01]  /*4320*/  @P3 LDC R236, c[0x0][0x3f8] ;  /* 0x0000fe00ffec3b82 */ /* 0x007ee20000000800 */
[----:B------:R-:W-:Y:S01]  /*4330*/  VOTEU.ANY UP0, P5 ;  /* 0x0000000000ff7886 */ /* 0x000fe20002800100 */
[----:B------:R-:W-:Y:S01]  /*4340*/  PLOP3.LUT P2, PT, PT, PT, UP0, 0x80, 0x8 ;  /* 0x000000000008781c */ /* 0x000fe20003f4f008 */
[----:B------:R-:W2:Y:S01]  /*4350*/  LDL R0, [R1+0x24] ;  /* 0x0000240001007983 */ /* 0x000ea20000100800 */
[----:B------:R-:W-:Y:S02]  /*4360*/  PLOP3.LUT P3, PT, PT, PT, UP0, 0x80, 0x8 ;  /* 0x000000000008781c */ /* 0x000fe40003f6f008 */
[----:B------:R-:W-:Y:S01]  /*4370*/  PLOP3.LUT P4, PT, PT, PT, UP0, 0x80, 0x8 ;  /* 0x000000000008781c */ /* 0x000fe20003f8f008 */
[----:B------:R-:W4:Y:S04]  /*4380*/  LDL R248, [R1+0x2c] ;  /* 0x00002c0001f87983 */ /* 0x000f280000100800 */
[----:B------:R-:W4:Y:S04]  /*4390*/  LDL R243, [R1+0x20] ;  /* 0x0000200001f37983 */ /* 0x000f280000100800 */
[----:B---3--:R-:W-:Y:S01]  /*43a0*/  @P2 IMAD R238, R236, UR39, R238 ;  /* 0x00000027ecee2c24 */ /* 0x008fe2000f8e02ee */
[----:B------:R-:W-:Y:S01]  /*43b0*/  PLOP3.LUT P2, PT, PT, PT, UP0, 0x80, 0x8 ;  /* 0x000000000008781c */ /* 0x000fe20003f4f008 */
[----:B------:R-:W0:Y:S01]  /*43c0*/  @P3 LDC.64 R236, c[0x0][0x450] ;  /* 0x00011400ffec3b82 */ /* 0x000e220000000a00 */
[----:B------:R-:W-:-:S11]  /*43d0*/  PLOP3.LUT P3, PT, PT, PT, UP0, 0x80, 0x8 ;  /* 0x000000000008781c */ /* 0x000fd60003f6f008 */
[----:B------:R-:W-:-:S04]  /*43e0*/  @P2 IMAD R238, R238, 0x60, RZ ;  /* 0x00000060eeee2824 */ /* 0x000fc800078e02ff */
[----:B0-----:R-:W-:-:S06]  /*43f0*/  @P3 IMAD.WIDE R236, R238, 0x4, R236 ;  /* 0x00000004eeec3825 */ /* 0x001fcc00078e02ec */
[----:B------:R-:W3:Y:S01]  /*4400*/  @P4 LDG.E.128 R236, desc[UR36][R236.64+0x30] ;  /* 0x00003024ecec4981 */ /* 0x000ee2000c1e1d00 */
[----:B------:R-:W-:Y:S01]  /*4410*/  PLOP3.LUT P2, PT, PT, PT, UP0, 0x80, 0x8 ;  /* 0x000000000008781c */ /* 0x000fe20003f4f008 */
[----:B--2--5:R-:W-:Y:S01]  /*4420*/  FADD.FTZ R121, R0, R121 ;  /* 0x0000007900797221 */ /* 0x024fe20000010000 */
[----:B------:R-:W-:Y:S01]  /*4430*/  PLOP3.LUT P4, PT, PT, PT, UP0, 0x80, 0x8 ;  /* 0x000000000008781c */ /* 0x000fe20003f8f008 */
[----:B------:R-:W0:Y:S10]  /*4440*/  LDC R0, c[0x0][0x3f4] ;  /* 0x0000fd00ff007b82 */ /* 0x000e340000000800 */
[----:B---3--:R-:W-:-:S02]  /*4450*/  @P2 FMUL.FTZ R121, R121, R237 ;  /* 0x000000ed79792220 */ /* 0x008fc40000410000 */
        /* <DEDUP_REMOVED lines=10> */
[----:B0-----:R-:W-:Y:S05]  /*4500*/  @P4 BRA `(.L_x_951) ;  /* 0x0000000000344947 */ /* 0x001fea0003800000 */
        /* <DEDUP_REMOVED lines=13> */
.L_x_951:
[----:B------:R-:W-:Y:S05]  /*45e0*/  BSYNC.RECONVERGENT B2 ;  /* 0x0000000000027941 */ /* 0x000fea0003800200 */
.L_x_950:
[----:B------:R-:W-:Y:S04]  /*45f0*/  BSSY.RECONVERGENT B2, `(.L_x_954) ;  /* 0x000004e000027945 */ /* 0x000fe80003800200 */
[----:B------:R-:W-:Y:S05]  /*4600*/  @P1 BRA `(.L_x_955) ;  /* 0x0000000400301947 */ /* 0x000fea0003800000 */
[----:B------:R-:W-:Y:S01]  /*4610*/  LEA R242, R0, R240, 0x4 ;  /* 0x000000f000f27211 */ /* 0x000fe200078e20ff */
[----:B------:R-:W-:Y:S01]  /*4620*/  BSSY.RECONVERGENT B3, `(.L_x_956) ;  /* 0x000001d000037945 */ /* 0x000fe20003800200 */
[----:B------:R-:W-:Y:S02]  /*4630*/  ISETP.NE.AND P5, PT, R2, RZ, PT ;  /* 0x000000ff0200720c */ /* 0x000fe40003fa5270 */
[----:B------:R-:W-:Y:S02]  /*4640*/  CS2R R126, SRZ ;  /* 0x00000000007e7805 */ /* 0x000fe4000001ff00 */
[----:B------:R-:W-:Y:S02]  /*4650*/  ISETP.GE.AND P4, PT, R242, R251, PT ;  /* 0x000000fbf200720c */ /* 0x000fe40003f86270 */
[----:B------:R-:W-:-:S07]  /*4660*/  CS2R R124, SRZ ;  /* 0x00000000007c7805 */ /* 0x000fce000001ff00 */
[----:B------:R-:W-:Y:S01]  /*4670*/  VOTEU.ANY UP0, P5 ;  /* 0x0000000000ff7886 */ /* 0x000fe20002800100 */
[----:B------:R-:W-:Y:S02]  /*4680*/  PLOP3.LUT P2, PT, PT, PT, UP0, 0x80, 0x8 ;  /* 0x000000000008781c */ /* 0x000fe40003f4f008 */
[----:B------:R-:W-:Y:S01]  /*4690*/  PLOP3.LUT P3, PT, PT, PT, UP0, 0x80, 0x8 ;  /* 0x000000000008781c */ /* 0x000fe20003f6f008 */
[----:B------:R-:W-:-:S12]  /*46a0*/  @P4 BRA `(.L_x_957) ;  /* 0x0000000000504947 */ /* 0x000fd80003800000 */
[----:B------:R-:W4:Y:S01]  /*46b0*/  S2UR UR42, SR_CTAID.Y ;  /* 0x00000000002a79c3 */ /* 0x000f220000002600 */
[----:B------:R-:W0:Y:S01]  /*46c0*/  LDCU.64 UR34, c[0x0][0x3c8] ;  /* 0x00007900ff2277ac */ /* 0x000e220008000a00 */
[----:B----4-:R-:W-:Y:S01]  /*46d0*/  IMAD R126, R0, UR42, RZ ;  /* 0x0000002a007e7c24 */ /* 0x010fe2000f8e02ff */
[----:B------:R-:W4:Y:S04]  /*46e0*/  LDCU UR42, c[0x0][0x3f8] ;  /* 0x00007f00ff2a77ac */ /* 0x000f280008000800 */
[----:B------:R-:W-:-:S04]  /*46f0*/  IADD3 R125, P4, PT, R126, R3, RZ ;  /* 0x000000037e7d7210 */ /* 0x000fc80007f9e0ff */
[----:B------:R-:W-:Y:S02]  /*4700*/  LEA.HI.X.SX32 R126, R126, RZ, 0x1, P4 ;  /* 0x000000ff7e7e7211 */ /* 0x000fe400020f0eff */
[----:B0-----:R-:W-:-:S04]  /*4710*/  LEA R124, P4, R125, UR34, 0x2 ;  /* 0x000000227d7c7c11 */ /* 0x001fc8000f8810ff */
[----:B------:R-:W-:Y:S01]  /*4720*/  LEA.HI.X R125, R125, UR35, R126, 0x2, P4 ;  /* 0x000000237d7d7c11 */ /* 0x000fe2000a0f147e */
[----:B------:R-:W0:Y:S04]  /*4730*/  LDCU.64 UR34, c[0x0][0x3b8] ;  /* 0x00007700ff2277ac */ /* 0x000e280008000a00 */
[----:B------:R4:W2:Y:S01]  /*4740*/  LDG.E R124, desc[UR36][R124.64] ;  /* 0x000000247c7c7981 */ /* 0x0008a2000c1e1900 */
[C---:B------:R-:W-:Y:S02]  /*4750*/  IMAD R126, R0.reuse, UR44, RZ ;  /* 0x0000002c007e7c24 */ /* 0x040fe4000f8e02ff */
[----:B----4-:R-:W-:-:S04]  /*4760*/  IMAD R125, R0, UR42, RZ ;  /* 0x0000002a007d7c24 */ /* 0x010fc8000f8e02ff */
[----:B--2---:R-:W-:-:S04]  /*4770*/  IMAD R125, R125, R124, RZ ;  /* 0x0000007c7d7d7224 */ /* 0x004fc800078e02ff */
[----:B------:R-:W-:-:S05]  /*4780*/  IMAD R125, R125, 0x60, R242 ;  /* 0x000000607d7d7824 */ /* 0x000fca00078e02f2 */
[----:B------:R-:W-:Y:S02]  /*4790*/  SHF.R.S32.HI R124, RZ, 0x1f, R125 ;  /* 0x0000001fff7c7819 */ /* 0x000fe4000001147d */
[----:B------:R-:W-:-:S04]  /*47a0*/  IADD3 R125, P4, PT, R126, R125, RZ ;  /* 0x0000007d7e7d7210 */ /* 0x000fc80007f9e0ff */
[----:B------:R-:W-:Y:S02]  /*47b0*/  LEA.HI.X.SX32 R126, R126, R124, 0x1, P4 ;  /* 0x0000007c7e7e7211 */ /* 0x000fe400020f0eff */
[----:B0-----:R-:W-:-:S04]  /*47c0*/  LEA R124, P4, R125, UR34, 0x2 ;  /* 0x000000227d7c7c11 */ /* 0x001fc8000f8810ff */
[----:B------:R-:W-:-:S06]  /*47d0*/  LEA.HI.X R125, R125, UR35, R126, 0x2, P4 ;  /* 0x000000237d7d7c11 */ /* 0x000fcc000a0f147e */
[----:B------:R-:W5:Y:S03]  /*47e0*/  LDG.E.128 R124, desc[UR36][R124.64] ;  /* 0x000000247c7c7981 */ /* 0x000f66000c1e1d00 */
.L_x_957:
[----:B------:R-:W-:Y:S05]  /*47f0*/  BSYNC.RECONVERGENT B3 ;  /* 0x0000000000037941 */ /* 0x000fea0003800200 */
.L_x_956:
[----:B------:R-:W4:Y:S01]  /*4800*/  @P2 S2R R238, SR_CTAID.X ;  /* 0x0000000000ee2919 */ /* 0x000f220000002500 */
[----:B0123--:R-:W4:Y:S01]  /*4810*/  @P3 LDC R236, c[0x0][0x3f8] ;  /* 0x0000fe00ffec3b82 */ /* 0x00ff220000000800 */
[----:B------:R-:W-:Y:S01]  /*4820*/  VOTEU.ANY UP0, P5 ;  /* 0x0000000000ff7886 */ /* 0x000fe20002800100 */
[----:B------:R-:W-:Y:S01]  /*4830*/  PLOP3.LUT P2, PT, PT, PT, UP0, 0x80, 0x8 ;  /* 0x000000000008781c */ /* 0x000fe20003f4f008 */
[----:B------:R-:W2:Y:S01]  /*4840*/  LDL R0, [R1+0x4] ;  /* 0x0000040001007983 */ /* 0x000ea20000100800 */
[----:B------:R-:W-:Y:S02]  /*4850*/  PLOP3.LUT P3, PT, PT, PT, UP0, 0x80, 0x8 ;  /* 0x000000000008781c */ /* 0x000fe40003f6f008 */
[----:B------:R-:W-:Y:S01]  /*4860*/  PLOP3.LUT P4, PT, PT, PT, UP0, 0x80, 0x8 ;  /* 0x000000000008781c */ /* 0x000fe20003f8f008 */
[----:B------:R-:W3:Y:S04]  /*4870*/  LDL R248, [R1+0xc] ;  /* 0x00000c0001f87983 */ /* 0x000ee80000100800 */
[----:B------:R-:W3:Y:S04]  /*4880*/  LDL R243, [R1] ;  /* 0x0000000001f37983 */ /* 0x000ee80000100800 */
[----:B----4-:R-:W-:Y:S01]  /*4890*/  @P2 IMAD R238, R236, UR39, R238 ;  /* 0x00000027ecee2c24 */ /* 0x010fe2000f8e02ee */
[----:B------:R-:W-:Y:S01]  /*48a0*/  PLOP3.LUT P2, PT, PT, PT, UP0, 0x80, 0x8 ;  /* 0x000000000008781c */ /* 0x000fe20003f4f008 */
[----:B------:R-:W0:Y:S01]  /*48b0*/  @P3 LDC.64 R236, c[0x0][0x450] ;  /* 0x00011400ffec3b82 */ /* 0x000e220000000a00 */
[----:B------:R-:W-:-:S11]  /*48c0*/  PLOP3.LUT P3, PT, PT, PT, UP0, 0x80, 0x8 ;  /* 0x000000000008781c */ /* 0x000fd60003f6f008 */
[----:B------:R-:W-:-:S04]  /*48d0*/  @P2 IMAD R238, R238, 0x60, RZ ;  /* 0x00000060eeee2824 */ /* 0x000fc800078e02ff */
[----:B0-----:R-:W-:-:S06]  /*48e0*/  @P3 IMAD.WIDE R236, R238, 0x4, R236 ;  /* 0x00000004eeec3825 */ /* 0x001fcc00078e02ec */
[----:B------:R-:W4:Y:S01]  /*48f0*/  @P4 LDG.E.128 R236, desc[UR36][R236.64+0x40] ;  /* 0x00004024ecec4981 */ /* 0x000f22000c1e1d00 */
[----:B------:R-:W-:Y:S01]  /*4900*/  PLOP3.LUT P2, PT, PT, PT, UP0, 0x80, 0x8 ;  /* 0x000000000008781c */ /* 0x000fe20003f4f008 */
[----:B--2--5:R-:W-:Y:S01]  /*4910*/  FADD.FTZ R125, R0, R125 ;  /* 0x0000007d007d7221 */ /* 0x024fe20000010000 */
[----:B------:R-:W-:Y:S01]  /*4920*/  PLOP3.LUT P4, PT, PT, PT, UP0, 0x80, 0x8 ;  /* 0x000000000008781c */ /* 0x000fe20003f8f008 */
[----:B------:R-:W0:Y:S10]  /*4930*/  LDC R0, c[0x0][0x3f4] ;  /* 0x0000fd00ff007b82 */ /* 0x000e340000000800 */
[----:B----4-:R-:W-:-:S02]  /*4940*/  @P2 FMUL.FTZ R125, R125, R237 ;  /* 0x000000ed7d7d2220 */ /* 0x010fc40000410000 */
[----:B------:R-:W2:Y:S01]  /*4950*/  LDL R237, [R1+0x8] ;  /* 0x0000080001ed7983 */ /* 0x000ea20000100800 */
[----:B------:R-:W-:Y:S01]  /*4960*/  PLOP3.LUT P2, PT, PT, PT, UP0, 0x80, 0x8 ;  /* 0x000000000008781c */ /* 0x000fe20003f4f008 */
[----:B---3--:R-:W-:Y:S01]  /*4970*/  FADD.FTZ R127, R248, R127 ;  /* 0x0000007ff87f7221 */ /* 0x008fe20000010000 */
        /* <DEDUP_REMOVED lines=21> */
.L_x_955:
[----:B------:R-:W-:Y:S05]  /*4ad0*/  BSYNC.RECONVERGENT B2 ;  /* 0x0000000000027941 */ /* 0x000fea0003800200 */
.L_x_954:
[----:B------:R-:W-:Y:S04]  /*4ae0*/  BSSY.RECONVERGENT B2, `(.L_x_958) ;  /* 0x000004c000027945 */ /* 0x000fe80003800200 */
[----:B------:R-:W-:Y:S05]  /*4af0*/  @P1 BRA `(.L_x_959) ;  /* 0x0000000400281947 */ /* 0x000fea0003800000 */
[----:B------:R-:W-:Y:S01]  /*4b00*/  IMAD R242, R0, 0x4, R241 ;  /* 0x0000000400f27824 */ /* 0x000fe200078e02f1 */
[----:B------:R-:W-:Y:S01]  /*4b10*/  ISETP.NE.AND P5, PT, R2, RZ, PT ;  /* 0x000000ff0200720c */ /* 0x000fe20003fa5270 */
[----:B------:R-:W-:Y:S01]  /*4b20*/  BSSY.RECONVERGENT B3, `(.L_x_960) ;  /* 0x000001e000037945 */ /* 0x000fe20003800200 */
[----:B------:R-:W-:Y:S01]  /*4b30*/  CS2R R130, SRZ ;  /* 0x0000000000827805 */ /* 0x000fe2000001ff00 */
[----:B------:R-:W-:-:S05]  /*4b40*/  IMAD.SHL.U32 R128, R242, 0x4, RZ ;  /* 0x00000004f2807824 */ /* 0x000fca00078e00ff */
[----:B------:R-:W-:Y:S02]  /*4b50*/  ISETP.GE.AND P4, PT, R128, R251, PT ;  /* 0x000000fb8000720c */ /* 0x000fe40003f86270 */
[----:B------:R-:W-:-:S03]  /*4b60*/  CS2R R128, SRZ ;  /* 0x0000000000807805 */ /* 0x000fc6000001ff00 */
[----:B------:R-:W-:Y:S01]  /*4b70*/  VOTEU.ANY UP0, P5 ;  /* 0x0000000000ff7886 */ /* 0x000fe20002800100 */
[----:B------:R-:W-:Y:S02]  /*4b80*/  PLOP3.LUT P2, PT, PT, PT, UP0, 0x80, 0x8 ;  /* 0x000000000008781c */ /* 0x000fe40003f4f008 */
[----:B------:R-:W-:-:S05]  /*4b90*/  PLOP3.LUT P3, PT, PT, PT, UP0, 0x80, 0x8 ;  /* 0x000000000008781c */ /* 0x000fca0003f6f008 */
[----:B------:R-:W-:Y:S08]  /*4ba0*/  @P4 BRA `(.L_x_961) ;  /* 0x0000000000544947 */ /* 0x000ff00003800000 */
        /* <DEDUP_REMOVED lines=8> */
[----:B------:R0:W2:Y:S01]  /*4c30*/  LDG.E R128, desc[UR36][R128.64] ;  /* 0x0000002480807981 */ /* 0x0000a2000c1e1900 */
[C---:B------:R-:W-:Y:S02]  /*4c40*/  IMAD R130, R0.reuse, UR44, RZ ;  /* 0x0000002c00827c24 */ /* 0x040fe4000f8e02ff */
[----:B0-----:R-:W-:Y:S01]  /*4c50*/  IMAD R129, R0, UR34, RZ ;  /* 0x0000002200817c24 */ /* 0x001fe2000f8e02ff */
[----:B------:R-:W0:Y:S03]  /*4c60*/  LDCU.64 UR34, c[0x0][0x3b8] ;  /* 0x00007700ff2277ac */ /* 0x000e260008000a00 */
[----:B--2---:R-:W-:-:S04]  /*4c70*/  IMAD R128, R129, R128, RZ ;  /* 0x0000008081807224 */ /* 0x004fc800078e02ff */
[----:B------:R-:W-:-:S04]  /*4c80*/  IMAD R128, R128, 0x18, R242 ;  /* 0x0000001880807824 */ /* 0x000fc800078e02f2 */
[----:B------:R-:W-:-:S05]  /*4c90*/  IMAD.SHL.U32 R129, R128, 0x4, RZ ;  /* 0x0000000480817824 */ /* 0x000fca00078e00ff */
[----:B------:R-:W-:Y:S02]  /*4ca0*/  SHF.R.S32.HI R128, RZ, 0x1f, R129 ;  /* 0x0000001fff807819 */ /* 0x000fe40000011481 */
[----:B------:R-:W-:-:S04]  /*4cb0*/  IADD3 R129, P4, PT, R130, R129, RZ ;  /* 0x0000008182817210 */ /* 0x000fc80007f9e0ff */
[----:B------:R-:W-:Y:S02]  /*4cc0*/  LEA.HI.X.SX32 R130, R130, R128, 0x1, P4 ;  /* 0x0000008082827211 */ /* 0x000fe400020f0eff */
[----:B0-----:R-:W-:-:S04]  /*4cd0*/  LEA R128, P4, R129, UR34, 0x2 ;  /* 0x0000002281807c11 */ /* 0x001fc8000f8810ff */
[----:B------:R-:W-:-:S06]  /*4ce0*/  LEA.HI.X R129, R129, UR35, R130, 0x2, P4 ;  /* 0x0000002381817c11 */ /* 0x000fcc000a0f1482 */
[----:B------:R-:W5:Y:S03]  /*4cf0*/  LDG.E.128 R128, desc[UR36][R128.64] ;  /* 0x0000002480807981 */ /* 0x000f66000c1e1d00 */
.L_x_961:
[----:B------:R-:W-:Y:S05]  /*4d00*/  BSYNC.RECONVERGENT B3 ;  /* 0x0000000000037941 */ /* 0x000fea0003800200 */
.L_x_960:
[----:B------:R-:W0:Y:S02]  /*4d10*/  @P2 S2R R238, SR_CTAID.X ;  /* 0x0000000000ee2919 */ /* 0x000e240000002500 */
[----:B01234-:R-:W0:Y:S01]  /*4d20*/  @P3 LDC R236, c[0x0][0x3f8] ;  /* 0x0000fe00ffec3b82 */ /* 0x01fe220000000800 */
[----:B------:R-:W-:Y:S01]  /*4d30*/  VOTEU.ANY UP0, P5 ;  /* 0x0000000000ff7886 */ /* 0x000fe20002800100 */
[----:B------:R-:W-:Y:S02]  /*4d40*/  PLOP3.LUT P2, PT, PT, PT, UP0, 0x80, 0x8 ;  /* 0x000000000008781c */ /* 0x000fe40003f4f008 */
[----:B------:R-:W-:Y:S02]  /*4d50*/  PLOP3.LUT P3, PT, PT, PT, UP0, 0x80, 0x8 ;  /* 0x000000000008781c */ /* 0x000fe40003f6f008 */
[----:B------:R-:W-:-:S09]  /*4d60*/  PLOP3.LUT P4, PT, PT, PT, UP0, 0x80, 0x8 ;  /* 0x000000000008781c */ /* 0x000fd20003f8f008 */
[----:B0-----:R-:W-:Y:S01]  /*4d70*/  @P2 IMAD R238, R236, UR39, R238 ;  /* 0x00000027ecee2c24 */ /* 0x001fe2000f8e02ee */
[----:B------:R-:W-:Y:S01]  /*4d80*/  PLOP3.LUT P2, PT, PT, PT, UP0, 0x80, 0x8 ;  /* 0x000000000008781c */ /* 0x000fe20003f4f008 */
[----:B------:R-:W0:Y:S01]  /*4d90*/  @P3 LDC.64 R236, c[0x0][0x450] ;  /* 0x00011400ffec3b82 */ /* 0x000e220000000a00 */
[----:B------:R-:W-:-:S11]  /*4da0*/  PLOP3.LUT P3, PT, PT, PT, UP0, 0x80, 0x8 ;  /* 0x000000000008781c */ /* 0x000fd60003f6f008 */
[----:B------:R-:W-:-:S04]  /*4db0*/  @P2 IMAD R238, R238, 0x60, RZ ;  /* 0x00000060eeee2824 */ /* 0x000fc800078e02ff */
[----:B0-----:R-:W-:-:S06]  /*4dc0*/  @P3 IMAD.WIDE R236, R238, 0x4, R236 ;  /* 0x00000004eeec3825 */ /* 0x001fcc00078e02ec */
[----:B------:R-:W2:Y:S01]  /*4dd0*/  @P4 LDG.E.128 R236, desc[UR36][R236.64+0x50] ;  /* 0x00005024ecec4981 */ /* 0x000ea2000c1e1d00 */
[----:B------:R-:W-:Y:S01]  /*4de0*/  PLOP3.LUT P2, PT, PT, PT, UP0, 0x80, 0x8 ;  /* 0x000000000008781c */ /* 0x000fe20003f4f008 */
[----:B-----5:R-:W-:Y:S01]  /*4df0*/  FADD.FTZ R129, R245, R129 ;  /* 0x00000081f5817221 */ /* 0x020fe20000010000 */
[----:B------:R-:W-:Y:S01]  /*4e00*/  PLOP3.LUT P4, PT, PT, PT, UP0, 0x80, 0x8 ;  /* 0x000000000008781c */ /* 0x000fe20003f8f008 */
[----:B------:R-:W-:Y:S01]  /*4e10*/  FADD.FTZ R130, R246, R130 ;  /* 0x00000082f6827221 */ /* 0x000fe20000010000 */
[----:B------:R-:W-:Y:S01]  /*4e20*/  PLOP3.LUT P3, PT, PT, PT, UP0, 0x80, 0x8 ;  /* 0x000000000008781c */ /* 0x000fe20003f6f008 */
[----:B------:R-:W-:Y:S01]  /*4e30*/  FADD.FTZ R131, R247, R131 ;  /* 0x00000083f7837221 */ /* 0x000fe20000010000 */
[----:B------:R-:W-:-:S07]  /*4e40*/  FADD.FTZ R128, R244, R128 ;  /* 0x00000080f4807221 */ /* 0x000fce0000010000 */
[----:B--2---:R-:W-:Y:S01]  /*4e50*/  @P2 FMUL.FTZ R129, R129, R237 ;  /* 0x000000ed81812220 */ /* 0x004fe20000410000 */
[----:B------:R-:W-:Y:S02]  /*4e60*/  IMAD.SHL.U32 R237, R242, 0x4, RZ ;  /* 0x00000004f2ed7824 */ /* 0x000fe400078e00ff */
[----:B------:R-:W-:Y:S01]  /*4e70*/  @P4 FMUL.FTZ R130, R130, R238 ;  /* 0x000000ee82824220 */ /* 0x000fe20000410000 */
[----:B------:R-:W-:Y:S01]  /*4e80*/  PLOP3.LUT P2, PT, PT, PT, UP0, 0x80, 0x8 ;  /* 0x000000000008781c */ /* 0x000fe20003f4f008 */
[----:B------:R-:W-:Y:S01]  /*4e90*/  @P3 FMUL.FTZ R128, R128, R236 ;  /* 0x000000ec80803220 */ /* 0x000fe20000410000 */
[----:B------:R-:W-:-:S11]  /*4ea0*/  ISETP.GE.AND P4, PT, R237, R251, PT ;  /* 0x000000fbed00720c */ /* 0x000fd60003f86270 */
[----:B------:R-:W-:Y:S02]  /*4eb0*/  @P2 FMUL.FTZ R131, R131, R239 ;  /* 0x000000ef83832220 */ /* 0x000fe40000410000 */
[----:B------:R-:W-:Y:S05]  /*4ec0*/  @P4 BRA `(.L_x_959) ;  /* 0x0000000000344947 */ /* 0x000fea0003800000 */
        /* <DEDUP_REMOVED lines=13> */
.L_x_959:
[----:B------:R-:W-:Y:S05]  /*4fa0*/  BSYNC.RECONVERGENT B2 ;  /* 0x0000000000027941 */ /* 0x000fea0003800200 */
.L_x_958:
[----:B------:R-:W-:Y:S04]  /*4fb0*/  BSSY.RECONVERGENT B2, `(.L_x_962) ;  /* 0x000004e000027945 */ /* 0x000fe80003800200 */
[----:B------:R-:W-:Y:S05]  /*4fc0*/  @P1 BRA `(.L_x_963) ;  /* 0x0000000400301947 */ /* 0x000fea0003800000 */
[----:B------:R-:W-:Y:S01]  /*4fd0*/  IMAD R242, R0, 0x4, R241 ;  /* 0x0000000400f27824 */ /* 0x000fe200078e02f1 */
[----:B------:R-:W-:Y:S01]  /*4fe0*/  ISETP.NE.AND P5, PT, R2, RZ, PT ;  /* 0x000000ff0200720c */ /* 0x000fe20003fa5270 */
[----:B------:R-:W-:Y:S01]  /*4ff0*/  BSSY.RECONVERGENT B3, `(.L_x_964) ;  /* 0x000001f000037945 */ /* 0x000fe20003800200 */
[----:B------:R-:W-:Y:S02]  /*5000*/  CS2R R134, SRZ ;  /* 0x0000000000867805 */ /* 0x000fe4000001ff00 */
[----:B01234-:R-:W-:-:S05]  /*5010*/  IADD3 R236, PT, PT, R242, R0, RZ ;  /* 0x00000000f2ec7210 */ /* 0x01ffca0007ffe0ff */
[----:B------:R-:W-:-:S04]  /*5020*/  IMAD.SHL.U32 R132, R236, 0x4, RZ ;  /* 0x00000004ec847824 */ /* 0x000fc800078e00ff */
[----:B------:R-:W-:Y:S01]  /*5030*/  VOTEU.ANY UP0, P5 ;  /* 0x0000000000ff7886 */ /* 0x000fe20002800100 */
[----:B------:R-:W-:Y:S02]  /*5040*/  ISETP.GE.AND P4, PT, R132, R251, PT ;  /* 0x000000fb8400720c */ /* 0x000fe40003f86270 */
[----:B------:R-:W-:Y:S02]  /*5050*/  CS2R R132, SRZ ;  /* 0x0000000000847805 */ /* 0x000fe4000001ff00 */
[----:B------:R-:W-:Y:S02]  /*5060*/  PLOP3.LUT P2, PT, PT, PT, UP0, 0x80, 0x8 ;  /* 0x000000000008781c */ /* 0x000fe40003f4f008 */
[----:B------:R-:W-:-:S07]  /*5070*/  PLOP3.LUT P3, PT, PT, PT, UP0, 0x80, 0x8 ;  /* 0x000000000008781c */ /* 0x000fce0003f6f008 */
[----:B------:R-:W-:Y:S06]  /*5080*/  @P4 BRA `(.L_x_965) ;  /* 0x0000000000544947 */ /* 0x000fec0003800000 */
        /* <DEDUP_REMOVED lines=21> */
.L_x_965:
[----:B------:R-:W-:Y:S05]  /*51e0*/  BSYNC.RECONVERGENT B3 ;  /* 0x0000000000037941 */ /* 0x000fea0003800200 */
.L_x_964:
[----:B------:R-:W0:Y:S01]  /*51f0*/  @P2 S2R R238, SR_CTAID.X ;  /* 0x0000000000ee2919 */ /* 0x000e220000002500 */
[----:B------:R-:W0:Y:S01]  /*5200*/  @P3 LDC R236, c[0x0][0x3f8] ;  /* 0x0000fe00ffec3b82 */ /* 0x000e220000000800 */
        /* <DEDUP_REMOVED lines=19> */
[----:B------:R-:W-:Y:S02]  /*5340*/  IMAD.IADD R237, R242, 0x1, R0 ;  /* 0x00000001f2ed7824 */ /* 0x000fe400078e0200 */
[----:B------:R-:W-:Y:S01]  /*5350*/  @P4 FMUL.FTZ R134, R134, R238 ;  /* 0x000000ee86864220 */ /* 0x000fe20000410000 */
[----:B------:R-:W-:Y:S01]  /*5360*/  PLOP3.LUT P2, PT, PT, PT, UP0, 0x80, 0x8 ;  /* 0x000000000008781c */ /* 0x000fe20003f4f008 */
[----:B------:R-:W-:Y:S01]  /*5370*/  @P3 FMUL.FTZ R132, R132, R236 ;  /* 0x000000ec84843220 */ /* 0x000fe20000410000 */
[----:B------:R-:W-:-:S05]  /*5380*/  IMAD.SHL.U32 R237, R237, 0x4, RZ ;  /* 0x00000004eded7824 */ /* 0x000fca00078e00ff */
[----:B------:R-:W-:-:S06]  /*5390*/  ISETP.GE.AND P4, PT, R237, R251, PT ;  /* 0x000000fbed00720c */ /* 0x000fcc0003f86270 */
[----:B------:R-:W-:-:S07]  /*53a0*/  @P2 FMUL.FTZ R135, R135, R239 ;  /* 0x000000ef87872220 */ /* 0x000fce0000410000 */
        /* <DEDUP_REMOVED lines=14> */
.L_x_963:
[----:B------:R-:W-:Y:S05]  /*5490*/  BSYNC.RECONVERGENT B2 ;  /* 0x0000000000027941 */ /* 0x000fea0003800200 */
.L_x_962:
[C---:B01234-:R-:W-:Y:S01]  /*54a0*/  IMAD R236, R0.reuse, 0x4, R241 ;  /* 0x0000000400ec7824 */ /* 0x05ffe200078e02f1 */
[----:B------:R-:W-:Y:S04]  /*54b0*/  BSSY.RECONVERGENT B2, `(.L_x_966) ;  /* 0x000004a000027945 */ /* 0x000fe80003800200 */
[----:B------:R-:W-:Y:S01]  /*54c0*/  LEA R241, R0, R236, 0x1 ;  /* 0x000000ec00f17211 */ /* 0x000fe200078e08ff */
[----:B------:R-:W-:Y:S06]  /*54d0*/  @P1 BRA `(.L_x_967) ;  /* 0x00000004001c1947 */ /* 0x000fec0003800000 */
        /* <DEDUP_REMOVED lines=10> */
[----:B------:R-:W0:Y:S01]  /*5580*/  S2UR UR42, SR_CTAID.Y ;  /* 0x00000000002a79c3 */ /* 0x000e220000002600 */
[----:B------:R-:W1:Y:S01]  /*5590*/  LDCU.64 UR34, c[0x0][0x3c8] ;  /* 0x00007900ff2277ac */ /* 0x000e620008000a00 */
[----:B0-----:R-:W-:Y:S01]  /*55a0*/  IMAD R138, R0, UR42, RZ ;  /* 0x0000002a008a7c24 */ /* 0x001fe2000f8e02ff */
[----:B------:R-:W0:Y:S04]  /*55b0*/  LDCU UR42, c[0x0][0x3f8] ;  /* 0x00007f00ff2a77ac */ /* 0x000e280008000800 */
[----:B------:R-:W-:-:S04]  /*55c0*/  IADD3 R137, P5, PT, R138, R3, RZ ;  /* 0x000000038a897210 */ /* 0x000fc80007fbe0ff */
[----:B------:R-:W-:Y:S02]  /*55d0*/  LEA.HI.X.SX32 R138, R138, RZ, 0x1, P5 ;  /* 0x000000ff8a8a7211 */ /* 0x000fe400028f0eff */
[----:B-1----:R-:W-:-:S04]  /*55e0*/  LEA R136, P5, R137, UR34, 0x2 ;  /* 0x0000002289887c11 */ /* 0x002fc8000f8a10ff */
[----:B------:R-:W-:Y:S01]  /*55f0*/  LEA.HI.X R137, R137, UR35, R138, 0x2, P5 ;  /* 0x0000002389897c11 */ /* 0x000fe2000a8f148a */
[----:B------:R-:W1:Y:S04]  /*5600*/  LDCU.64 UR34, c[0x0][0x3b8] ;  /* 0x00007700ff2277ac */ /* 0x000e680008000a00 */
[----:B------:R0:W2:Y:S01]  /*5610*/  LDG.E R136, desc[UR36][R136.64] ;  /* 0x0000002488887981 */ /* 0x0000a2000c1e1900 */
[C---:B------:R-:W-:Y:S02]  /*5620*/  IMAD R138, R0.reuse, UR44, RZ ;  /* 0x0000002c008a7c24 */ /* 0x040fe4000f8e02ff */
[----:B0-----:R-:W-:-:S04]  /*5630*/  IMAD R137, R0, UR42, RZ ;  /* 0x0000002a00897c24 */ /* 0x001fc8000f8e02ff */
[----:B--2---:R-:W-:-:S04]  /*5640*/  IMAD R137, R137, R136, RZ ;  /* 0x0000008889897224 */ /* 0x004fc800078e02ff */
[----:B------:R-:W-:-:S05]  /*5650*/  IMAD R137, R137, 0x60, R242 ;  /* 0x0000006089897824 */ /* 0x000fca00078e02f2 */
[----:B------:R-:W-:Y:S02]  /*5660*/  SHF.R.S32.HI R136, RZ, 0x1f, R137 ;  /* 0x0000001fff887819 */ /* 0x000fe40000011489 */
[----:B------:R-:W-:-:S04]  /*5670*/  IADD3 R137, P5, PT, R138, R137, RZ ;  /* 0x000000898a897210 */ /* 0x000fc80007fbe0ff */
[----:B------:R-:W-:Y:S02]  /*5680*/  LEA.HI.X.SX32 R138, R138, R136, 0x1, P5 ;  /* 0x000000888a8a7211 */ /* 0x000fe400028f0eff */
[----:B-1----:R-:W-:-:S04]  /*5690*/  LEA R136, P5, R137, UR34, 0x2 ;  /* 0x0000002289887c11 */ /* 0x002fc8000f8a10ff */
[----:B------:R-:W-:-:S06]  /*56a0*/  LEA.HI.X R137, R137, UR35, R138, 0x2, P5 ;  /* 0x0000002389897c11 */ /* 0x000fcc000a8f148a */
[----:B------:R-:W5:Y:S03]  /*56b0*/  LDG.E.128 R136, desc[UR36][R136.64] ;  /* 0x0000002488887981 */ /* 0x000f66000c1e1d00 */
.L_x_969:
[----:B------:R-:W-:Y:S05]  /*56c0*/  BSYNC.RECONVERGENT B3 ;  /* 0x0000000000037941 */ /* 0x000fea0003800200 */
.L_x_968:
[----:B------:R-:W0:Y:S01]  /*56d0*/  @P2 S2R R238, SR_CTAID.X ;  /* 0x0000000000ee2919 */ /* 0x000e220000002500 */
[----:B------:R-:W-:Y:S01]  /*56e0*/  ISETP.NE.AND P5, PT, R2, RZ, PT ;  /* 0x000000ff0200720c */ /* 0x000fe20003fa5270 */
[----:B------:R-:W0:-:S12]  /*56f0*/  @P4 LDC R236, c[0x0][0x3f8] ;  /* 0x0000fe00ffec4b82 */ /* 0x000e180000000800 */
[----:B------:R-:W-:Y:S01]  /*5700*/  VOTEU.ANY UP0, P5 ;  /* 0x0000000000ff7886 */ /* 0x000fe20002800100 */
[----:B------:R-:W-:Y:S02]  /*5710*/  PLOP3.LUT P2, PT, PT, PT, UP0, 0x80, 0x8 ;  /* 0x000000000008781c */ /* 0x000fe40003f4f008 */
        /* <DEDUP_REMOVED lines=17> */
[----:B------:R-:W-:Y:S01]  /*5830*/  PLOP3.LUT P2, PT, PT, PT, UP0, 0x80, 0x8 ;  /* 0x000000000008781c */ /* 0x000fe20003f4f008 */
[----:B------:R-:W-:Y:S02]  /*5840*/  @P4 FMUL.FTZ R139, R139, R239 ;  /* 0x000000ef8b8b4220 */ /* 0x000fe40000410000 */
[----:B------:R-:W-:-:S10]  /*5850*/  @P5 FMUL.FTZ R136, R136, R236 ;  /* 0x000000ec88885220 */ /* 0x000fd40000410000 */
[----:B------:R-:W-:Y:S01]  /*5860*/  @P2 FMUL.FTZ R138, R138, R238 ;  /* 0x000000ee8a8a2220 */ /* 0x000fe20000410000 */
[----:B------:R-:W-:Y:S06]  /*5870*/  @P3 BRA `(.L_x_967) ;  /* 0x0000000000343947 */ /* 0x000fec0003800000 */
        /* <DEDUP_REMOVED lines=13> */
.L_x_967:
[----:B------:R-:W-:Y:S05]  /*5950*/  BSYNC.RECONVERGENT B2 ;  /* 0x0000000000027941 */ /* 0x000fea0003800200 */
.L_x_966:
        /* <DEDUP_REMOVED lines=32> */
.L_x_973:
[----:B------:R-:W-:Y:S05]  /*5b60*/  BSYNC.RECONVERGENT B3 ;  /* 0x0000000000037941 */ /* 0x000fea0003800200 */
.L_x_972:
[----:B------:R-:W1:Y:S01]  /*5b70*/  @P2 S2R R238, SR_CTAID.X ;  /* 0x0000000000ee2919 */ /* 0x000e620000002500 */
[----:B0-----:R-:W1:Y:S01]  /*5b80*/  @P3 LDC R236, c[0x0][0x3f8] ;  /* 0x0000fe00ffec3b82 */ /* 0x001e620000000800 */
[----:B------:R-:W-:Y:S01]  /*5b90*/  VOTEU.ANY UP0, P5 ;  /* 0x0000000000ff7886 */ /* 0x000fe20002800100 */
[----:B------:R-:W-:Y:S02]  /*5ba0*/  PLOP3.LUT P2, PT, PT, PT, UP0, 0x80, 0x8 ;  /* 0x000000000008781c */ /* 0x000fe40003f4f008 */
[----:B------:R-:W-:Y:S02]  /*5bb0*/  PLOP3.LUT P3, PT, PT, PT, UP0, 0x80, 0x8 ;  /* 0x000000000008781c */ /* 0x000fe40003f6f008 */
[----:B------:R-:W-:-:S09]  /*5bc0*/  PLOP3.LUT P4, PT, PT, PT, UP0, 0x80, 0x8 ;  /* 0x000000000008781c */ /* 0x000fd20003f8f008 */
[----:B-1----:R-:W-:Y:S01]  /*5bd0*/  @P2 IMAD R238, R236, UR39, R238 ;  /* 0x00000027ecee2c24 */ /* 0x002fe2000f8e02ee */
        /* <DEDUP_REMOVED lines=14> */
[----:B------:R-:W-:Y:S01]  /*5cc0*/  ISETP.GE.AND P4, PT, R242, R251, PT ;  /* 0x000000fbf200720c */ /* 0x000fe20003f86270 */
[----:B------:R-:W-:Y:S01]  /*5cd0*/  @P2 FMUL.FTZ R141, R141, R237 ;  /* 0x000000ed8d8d2220 */ /* 0x000fe20000410000 */
[----:B------:R-:W-:Y:S01]  /*5ce0*/  PLOP3.LUT P2, PT, PT, PT, UP0, 0x80, 0x8 ;  /* 0x000000000008781c */ /* 0x000fe20003f4f008 */
[----:B------:R-:W-:-:S12]  /*5cf0*/  @P3 FMUL.FTZ R140, R140, R236 ;  /* 0x000000ec8c8c3220 */ /* 0x000fd80000410000 */
        /* <DEDUP_REMOVED lines=15> */
.L_x_971:
[----:B------:R-:W-:Y:S05]  /*5df0*/  BSYNC.RECONVERGENT B2 ;  /* 0x0000000000027941 */ /* 0x000fea0003800200 */
.L_x_970:
        /* <DEDUP_REMOVED lines=13> */
[----:B------:R-:W2:Y:S01]  /*5ed0*/  S2UR UR42, SR_CTAID.Y ;  /* 0x00000000002a79c3 */ /* 0x000ea20000002600 */
[----:B------:R-:W3:Y:S01]  /*5ee0*/  LDCU.64 UR34, c[0x0][0x3c8] ;  /* 0x00007900ff2277ac */ /* 0x000ee20008000a00 */
[----:B--2---:R-:W-:-:S05]  /*5ef0*/  IMAD R146, R0, UR42, RZ ;  /* 0x0000002a00927c24 */ /* 0x004fca000f8e02ff */
[----:B------:R-:W-:-:S04]  /*5f00*/  IADD3 R145, P4, PT, R146, R3, RZ ;  /* 0x0000000392917210 */ /* 0x000fc80007f9e0ff */
[----:B------:R-:W-:Y:S02]  /*5f10*/  LEA.HI.X.SX32 R146, R146, RZ, 0x1, P4 ;  /* 0x000000ff92927211 */ /* 0x000fe400020f0eff */
[C---:B---3--:R-:W-:Y:S01]  /*5f20*/  LEA R144, P4, R145.reuse, UR34, 0x2 ;  /* 0x0000002291907c11 */ /* 0x048fe2000f8810ff */
[----:B------:R-:W2:Y:S03]  /*5f30*/  LDCU UR34, c[0x0][0x3f8] ;  /* 0x00007f00ff2277ac */ /* 0x000ea60008000800 */
[----:B------:R-:W-:-:S05]  /*5f40*/  LEA.HI.X R145, R145, UR35, R146, 0x2, P4 ;  /* 0x0000002391917c11 */ /* 0x000fca000a0f1492 */
[----:B------:R2:W3:Y:S01]  /*5f50*/  LDG.E R144, desc[UR36][R144.64] ;  /* 0x0000002490907981 */ /* 0x0004e2000c1e1900 */
[C---:B------:R-:W-:Y:S02]  /*5f60*/  IMAD R146, R0.reuse, UR44, RZ ;  /* 0x0000002c00927c24 */ /* 0x040fe4000f8e02ff */
[----:B--2---:R-:W-:Y:S01]  /*5f70*/  IMAD R145, R0, UR34, RZ ;  /* 0x0000002200917c24 */ /* 0x004fe2000f8e02ff */
[----:B------:R-:W2:Y:S03]  /*5f80*/  LDCU.64 UR34, c[0x0][0x3b8] ;  /* 0x00007700ff2277ac */ /* 0x000ea60008000a00 */
[----:B---3--:R-:W-:-:S04]  /*5f90*/  IMAD R144, R145, R144, RZ ;  /* 0x0000009091907224 */ /* 0x008fc800078e02ff */
[----:B------:R-:W-:-:S04]  /*5fa0*/  IMAD R144, R144, 0x18, R242 ;  /* 0x0000001890907824 */ /* 0x000fc800078e02f2 */
[----:B------:R-:W-:-:S05]  /*5fb0*/  IMAD.SHL.U32 R145, R144, 0x4, RZ ;  /* 0x0000000490917824 */ /* 0x000fca00078e00ff */
[----:B------:R-:W-:Y:S02]  /*5fc0*/  SHF.R.S32.HI R144, RZ, 0x1f, R145 ;  /* 0x0000001fff907819 */ /* 0x000fe40000011491 */
[----:B------:R-:W-:-:S04]  /*5fd0*/  IADD3 R145, P4, PT, R146, R145, RZ ;  /* 0x0000009192917210 */ /* 0x000fc80007f9e0ff */
[----:B------:R-:W-:Y:S02]  /*5fe0*/  LEA.HI.X.SX32 R146, R146, R144, 0x1, P4 ;  /* 0x0000009092927211 */ /* 0x000fe400020f0eff */
[----:B--2---:R-:W-:-:S04]  /*5ff0*/  LEA R144, P4, R145, UR34, 0x2 ;  /* 0x0000002291907c11 */ /* 0x004fc8000f8810ff */
[----:B------:R-:W-:-:S06]  /*6000*/  LEA.HI.X R145, R145, UR35, R146, 0x2, P4 ;  /* 0x0000002391917c11 */ /* 0x000fcc000a0f1492 */
[----:B------:R-:W5:Y:S03]  /*6010*/  LDG.E.128 R144, desc[UR36][R144.64] ;  /* 0x0000002490907981 */ /* 0x000f66000c1e1d00 */
.L_x_977:
[----:B------:R-:W-:Y:S05]  /*6020*/  BSYNC.RECONVERGENT B3 ;  /* 0x0000000000037941 */ /* 0x000fea0003800200 */
.L_x_976:
[----:B------:R-:W2:Y:S01]  /*6030*/  @P2 S2R R238, SR_CTAID.X ;  /* 0x0000000000ee2919 */ /* 0x000ea20000002500 */
[----:B01----:R-:W2:Y:S01]  /*6040*/  @P3 LDC R236, c[0x0][0x3f8] ;  /* 0x0000fe00ffec3b82 */ /* 0x003ea20000000800 */
[----:B------:R-:W-:Y:S01]  /*6050*/  VOTEU.ANY UP0, P5 ;  /* 0x0000000000ff7886 */ /* 0x000fe20002800100 */
[----:B------:R-:W-:Y:S02]  /*6060*/  PLOP3.LUT P2, PT, PT, PT, UP0, 0x80, 0x8 ;  /* 0x000000000008781c */ /* 0x000fe40003f4f008 */
[----:B------:R-:W-:Y:S02]  /*6070*/  PLOP3.LUT P3, PT, PT, PT, UP0, 0x80, 0x8 ;  /* 0x000000000008781c */ /* 0x000fe40003f6f008 */
[----:B------:R-:W-:-:S09]  /*6080*/  PLOP3.LUT P4, PT, PT, PT, UP0, 0x80, 0x8 ;  /* 0x000000000008781c */ /* 0x000fd20003f8f008 */
        /* <DEDUP_REMOVED lines=15> */
[----:B------:R-:W-:Y:S01]  /*6180*/  SHF.L.U32 R237, R242, 0x2, RZ ;  /* 0x00000002f2ed7819 */ /* 0x000fe200000006ff */
        /* <DEDUP_REMOVED lines=19> */
.L_x_975:
[----:B------:R-:W-:Y:S05]  /*62c0*/  BSYNC.RECONVERGENT B2 ;  /* 0x0000000000027941 */ /* 0x000fea0003800200 */
.L_x_974:
[C---:B------:R-:W-:Y:S01]  /*62d0*/  IMAD R248, R0.reuse, 0x2, R241 ;  /* 0x0000000200f87824 */ /* 0x040fe200078e02f1 */
[----:B------:R-:W-:Y:S03]  /*62e0*/  BSSY.RECONVERGENT B2, `(.L_x_978) ;  /* 0x000004b000027945 */ /* 0x000fe60003800200 */
[----:B------:R-:W-:Y:S01]  /*62f0*/  IMAD.IADD R241, R0, 0x1, R248 ;  /* 0x0000000100f17824 */ /* 0x000fe200078e02f8 */
        /* <DEDUP_REMOVED lines=11> */
[----:B------:R-:W3:Y:S01]  /*63b0*/  S2UR UR42, SR_CTAID.Y ;  /* 0x00000000002a79c3 */ /* 0x000ee20000002600 */
[----:B------:R-:W4:Y:S01]  /*63c0*/  LDCU.64 UR34, c[0x0][0x3c8] ;  /* 0x00007900ff2277ac */ /* 0x000f220008000a00 */
[----:B---3--:R-:W-:-:S05]  /*63d0*/  IMAD R150, R0, UR42, RZ ;  /* 0x0000002a00967c24 */ /* 0x008fca000f8e02ff */
[----:B------:R-:W-:-:S04]  /*63e0*/  IADD3 R149, P5, PT, R150, R3, RZ ;  /* 0x0000000396957210 */ /* 0x000fc80007fbe0ff */
[----:B------:R-:W-:Y:S02]  /*63f0*/  LEA.HI.X.SX32 R150, R150, RZ, 0x1, P5 ;  /* 0x000000ff96967211 */ /* 0x000fe400028f0eff */
[C---:B----4-:R-:W-:Y:S01]  /*6400*/  LEA R148, P5, R149.reuse, UR34, 0x2 ;  /* 0x0000002295947c11 */ /* 0x050fe2000f8a10ff */
[----:B------:R-:W3:Y:S03]  /*6410*/  LDCU UR34, c[0x0][0x3f8] ;  /* 0x00007f00ff2277ac */ /* 0x000ee60008000800 */
[----:B------:R-:W-:-:S05]  /*6420*/  LEA.HI.X R149, R149, UR35, R150, 0x2, P5 ;  /* 0x0000002395957c11 */ /* 0x000fca000a8f1496 */
[----:B------:R3:W4:Y:S01]  /*6430*/  LDG.E R148, desc[UR36][R148.64] ;  /* 0x0000002494947981 */ /* 0x000722000c1e1900 */
[C---:B------:R-:W-:Y:S02]  /*6440*/  IMAD R150, R0.reuse, UR44, RZ ;  /* 0x0000002c00967c24 */ /* 0x040fe4000f8e02ff */
[----:B---3--:R-:W-:Y:S01]  /*6450*/  IMAD R149, R0, UR34, RZ ;  /* 0x0000002200957c24 */ /* 0x008fe2000f8e02ff */
[----:B------:R-:W3:Y:S03]  /*6460*/  LDCU.64 UR34, c[0x0][0x3b8] ;  /* 0x00007700ff2277ac */ /* 0x000ee60008000a00 */
[----:B----4-:R-:W-:-:S04]  /*6470*/  IMAD R148, R149, R148, RZ ;  /* 0x0000009495947224 */ /* 0x010fc800078e02ff */
[----:B------:R-:W-:-:S04]  /*6480*/  IMAD R148, R148, 0x18, R241 ;  /* 0x0000001894947824 */ /* 0x000fc800078e02f1 */
[----:B------:R-:W-:-:S05]  /*6490*/  IMAD.SHL.U32 R149, R148, 0x4, RZ ;  /* 0x0000000494957824 */ /* 0x000fca00078e00ff */
[----:B------:R-:W-:Y:S02]  /*64a0*/  SHF.R.S32.HI R148, RZ, 0x1f, R149 ;  /* 0x0000001fff947819 */ /* 0x000fe40000011495 */
[----:B------:R-:W-:-:S04]  /*64b0*/  IADD3 R149, P5, PT, R150, R149, RZ ;  /* 0x0000009596957210 */ /* 0x000fc80007fbe0ff */
[----:B------:R-:W-:Y:S02]  /*64c0*/  LEA.HI.X.SX32 R150, R150, R148, 0x1, P5 ;  /* 0x0000009496967211 */ /* 0x000fe400028f0eff */
[----:B---3--:R-:W-:-:S04]  /*64d0*/  LEA R148, P5, R149, UR34, 0x2 ;  /* 0x0000002295947c11 */ /* 0x008fc8000f8a10ff */
[----:B------:R-:W-:-:S06]  /*64e0*/  LEA.HI.X R149, R149, UR35, R150, 0x2, P5 ;  /* 0x0000002395957c11 */ /* 0x000fcc000a8f1496 */
[----:B------:R-:W5:Y:S03]  /*64f0*/  LDG.E.128 R148, desc[UR36][R148.64] ;  /* 0x0000002494947981 */ /* 0x000f66000c1e1d00 */
.L_x_981:
[----:B------:R-:W-:Y:S05]  /*6500*/  BSYNC.RECONVERGENT B3 ;  /* 0x0000000000037941 */ /* 0x000fea0003800200 */
.L_x_980:
[----:B------:R-:W3:Y:S01]  /*6510*/  @P2 S2R R238, SR_CTAID.X ;  /* 0x0000000000ee2919 */ /* 0x000ee20000002500 */
[----:B------:R-:W-:Y:S01]  /*6520*/  ISETP.NE.AND P5, PT, R2, RZ, PT ;  /* 0x000000ff0200720c */ /* 0x000fe20003fa5270 */
[----:B012---:R-:W3:-:S12]  /*6530*/  @P4 LDC R236, c[0x0][0x3f8] ;  /* 0x0000fe00ffec4b82 */ /* 0x007ed80000000800 */
[----:B------:R-:W-:Y:S01]  /*6540*/  VOTEU.ANY UP0, P5 ;  /* 0x0000000000ff7886 */ /* 0x000fe20002800100 */
[----:B------:R-:W-:Y:S02]  /*6550*/  PLOP3.LUT P2, PT, PT, PT, UP0, 0x80, 0x8 ;  /* 0x000000000008781c */ /* 0x000fe40003f4f008 */
[----:B------:R-:W-:-:S11]  /*6560*/  PLOP3.LUT P4, PT, PT, PT, UP0, 0x80, 0x8 ;  /* 0x000000000008781c */ /* 0x000fd60003f8f008 */
[----:B---3--:R-:W-:Y:S01]  /*6570*/  @P2 IMAD R238, R236, UR39, R238 ;  /* 0x00000027ecee2c24 */ /* 0x008fe2000f8e02ee */
        /* <DEDUP_REMOVED lines=33> */
.L_x_979:
[----:B------:R-:W-:Y:S05]  /*6790*/  BSYNC.RECONVERGENT B2 ;  /* 0x0000000000027941 */ /* 0x000fea0003800200 */
.L_x_978:
[----:B------:R-:W-:Y:S01]  /*67a0*/  BSSY.RECONVERGENT B2, `(.L_x_982) ;  /* 0x000004b000027945 */ /* 0x000fe20003800200 */
[----:B------:R-:W-:-:S03]  /*67b0*/  IMAD.IADD R242, R241, 0x1, R0 ;  /* 0x00000001f1f27824 */ /* 0x000fc600078e0200 */
[----:B------:R-:W-:Y:S05]  /*67c0*/  @P1 BRA `(.L_x_983) ;  /* 0x0000000400201947 */ /* 0x000fea0003800000 */
[----:B------:R-:W-:Y:S01]  /*67d0*/  SHF.L.U32 R243, R242, 0x2, RZ ;  /* 0x00000002f2f37819 */ /* 0x000fe200000006ff */
        /* <DEDUP_REMOVED lines=11> */
[----:B----4-:R-:W-:-:S05]  /*6890*/  IMAD R154, R0, UR42, RZ ;  /* 0x0000002a009a7c24 */ /* 0x010fca000f8e02ff */
[----:B------:R-:W-:-:S04]  /*68a0*/  IADD3 R153, P5, PT, R154, R3, RZ ;  /* 0x000000039a997210 */ /* 0x000fc80007fbe0ff */
[----:B------:R-:W-:Y:S02]  /*68b0*/  LEA.HI.X.SX32 R154, R154, RZ, 0x1, P5 ;  /* 0x000000ff9a9a7211 */ /* 0x000fe400028f0eff */
[C---:B0-----:R-:W-:Y:S01]  /*68c0*/  LEA R152, P5, R153.reuse, UR34, 0x2 ;  /* 0x0000002299987c11 */ /* 0x041fe2000f8a10ff */
[----:B------:R-:W0:Y:S03]  /*68d0*/  LDCU UR34, c[0x0][0x3f8] ;  /* 0x00007f00ff2277ac */ /* 0x000e260008000800 */
[----:B------:R-:W-:-:S05]  /*68e0*/  LEA.HI.X R153, R153, UR35, R154, 0x2, P5 ;  /* 0x0000002399997c11 */ /* 0x000fca000a8f149a */
[----:B------:R0:W4:Y:S01]  /*68f0*/  LDG.E R152, desc[UR36][R152.64] ;  /* 0x0000002498987981 */ /* 0x000122000c1e1900 */
[C---:B------:R-:W-:Y:S02]  /*6900*/  IMAD R154, R0.reuse, UR44, RZ ;  /* 0x0000002c009a7c24 */ /* 0x040fe4000f8e02ff */
[----:B0-----:R-:W-:Y:S01]  /*6910*/  IMAD R153, R0, UR34, RZ ;  /* 0x0000002200997c24 */ /* 0x001fe2000f8e02ff */
[----:B------:R-:W0:Y:S03]  /*6920*/  LDCU.64 UR34, c[0x0][0x3b8] ;  /* 0x00007700ff2277ac */ /* 0x000e260008000a00 */
[----:B----4-:R-:W-:-:S04]  /*6930*/  IMAD R152, R153, R152, RZ ;  /* 0x0000009899987224 */ /* 0x010fc800078e02ff */
        /* <DEDUP_REMOVED lines=8> */
.L_x_985:
[----:B------:R-:W-:Y:S05]  /*69c0*/  BSYNC.RECONVERGENT B3 ;  /* 0x0000000000037941 */ /* 0x000fea0003800200 */
.L_x_984:
[----:B------:R-:W4:Y:S01]  /*69d0*/  @P2 S2R R238, SR_CTAID.X ;  /* 0x0000000000ee2919 */ /* 0x000f220000002500 */
[----:B------:R-:W-:Y:S01]  /*69e0*/  ISETP.NE.AND P5, PT, R2, RZ, PT ;  /* 0x000000ff0200720c */ /* 0x000fe20003fa5270 */
[----:B0123--:R-:W4:-:S12]  /*69f0*/  @P4 LDC R236, c[0x0][0x3f8] ;  /* 0x0000fe00ffec4b82 */ /* 0x00ff180000000800 */
[----:B------:R-:W-:Y:S01]  /*6a00*/  VOTEU.ANY UP0, P5 ;  /* 0x0000000000ff7886 */ /* 0x000fe20002800100 */
[----:B------:R-:W-:Y:S02]  /*6a10*/  PLOP3.LUT P2, PT, PT, PT, UP0, 0x80, 0x8 ;  /* 0x000000000008781c */ /* 0x000fe40003f4f008 */
[----:B------:R-:W-:-:S11]  /*6a20*/  PLOP3.LUT P4, PT, PT, PT, UP0, 0x80, 0x8 ;  /* 0x000000000008781c */ /* 0x000fd60003f8f008 */
[----:B----4-:R-:W-:Y:S01]  /*6a30*/  @P2 IMAD R238, R236, UR39, R238 ;  /* 0x00000027ecee2c24 */ /* 0x010fe2000f8e02ee */
        /* <DEDUP_REMOVED lines=33> */
.L_x_983:
[----:B------:R-:W-:Y:S05]  /*6c50*/  BSYNC.RECONVERGENT B2 ;  /* 0x0000000000027941 */ /* 0x000fea0003800200 */
.L_x_982:
        /* <DEDUP_REMOVED lines=34> */
.L_x_989:
[----:B------:R-:W-:Y:S05]  /*6e80*/  BSYNC.RECONVERGENT B3 ;  /* 0x0000000000037941 */ /* 0x000fea0003800200 */
.L_x_988:
[----:B------:R-:W0:Y:S01]  /*6e90*/  @P2 S2R R238, SR_CTAID.X ;  /* 0x0000000000ee2919 */ /* 0x000e220000002500 */
[----:B------:R-:W-:Y:S01]  /*6ea0*/  ISETP.NE.AND P5, PT, R2, RZ, PT ;  /* 0x000000ff0200720c */ /* 0x000fe20003fa5270 */
[----:B01234-:R-:W0:-:S12]  /*6eb0*/  @P4 LDC R236, c[0x0][0x3f8] ;  /* 0x0000fe00ffec4b82 */ /* 0x01fe180000000800 */
        /* <DEDUP_REMOVED lines=37> */
.L_x_987:
[----:B------:R-:W-:Y:S05]  /*7110*/  BSYNC.RECONVERGENT B2 ;  /* 0x0000000000027941 */ /* 0x000fea0003800200 */
.L_x_986:
        /* <DEDUP_REMOVED lines=34> */
.L_x_993:
[----:B------:R-:W-:Y:S05]  /*7340*/  BSYNC.RECONVERGENT B3 ;  /* 0x0000000000037941 */ /* 0x000fea0003800200 */
.L_x_992:
        /* <DEDUP_REMOVED lines=40> */
.L_x_991:
[----:B------:R-:W-:Y:S05]  /*75d0*/  BSYNC.RECONVERGENT B2 ;  /* 0x0000000000027941 */ /* 0x000fea0003800200 */
.L_x_990:
[----:B------:R-:W-:Y:S04]  /*75e0*/  BSSY.RECONVERGENT B2, `(.L_x_994) ;  /* 0x000004a000027945 */ /* 0x000fe80003800200 */
[----:B------:R-:W-:Y:S05]  /*75f0*/  @P1 BRA `(.L_x_995) ;  /* 0x0000000400201947 */ /* 0x000fea0003800000 */
[----:B------:R-:W-:Y:S01]  /*7600*/  IMAD.IADD R164, R242, 0x1, R0 ;  /* 0x00000001f2a47824 */ /* 0x000fe200078e0200 */
[----:B------:R-:W-:Y:S01]  /*7610*/  ISETP.NE.AND P2, PT, R2, RZ, PT ;  /* 0x000000ff0200720c */ /* 0x000fe20003f45270 */
[----:B------:R-:W-:Y:S01]  /*7620*/  BSSY.RECONVERGENT B3, `(.L_x_996) ;  /* 0x000001d000037945 */ /* 0x000fe20003800200 */
[----:B------:R-:W-:Y:S01]  /*7630*/  CS2R R166, SRZ ;  /* 0x0000000000a67805 */ /* 0x000fe2000001ff00 */
[----:B------:R-:W-:Y:S01]  /*7640*/  IMAD.SHL.U32 R242, R164, 0x4, RZ ;  /* 0x00000004a4f27824 */ /* 0x000fe200078e00ff */
[----:B------:R-:W-:-:S04]  /*7650*/  CS2R R164, SRZ ;  /* 0x0000000000a47805 */ /* 0x000fc8000001ff00 */
[----:B------:R-:W-:-:S05]  /*7660*/  ISETP.GE.AND P3, PT, R242, R251, PT ;  /* 0x000000fbf200720c */ /* 0x000fca0003f66270 */
[----:B------:R-:W-:Y:S01]  /*7670*/  VOTEU.ANY UP0, P2 ;  /* 0x0000000000ff7886 */ /* 0x000fe20001000100 */
[----:B------:R-:W-:Y:S02]  /*7680*/  PLOP3.LUT P2, PT, PT, PT, UP0, 0x80, 0x8 ;  /* 0x000000000008781c */ /* 0x000fe40003f4f008 */
[----:B------:R-:W-:-:S05]  /*7690*/  PLOP3.LUT P4, PT, PT, PT, UP0, 0x80, 0x8 ;  /* 0x000000000008781c */ /* 0x000fca0003f8f008 */
[----:B------:R-:W-:Y:S08]  /*76a0*/  @P3 BRA `(.L_x_997) ;  /* 0x0000000000503947 */ /* 0x000ff00003800000 */
        /* <DEDUP_REMOVED lines=20> */
.L_x_997:
[----:B------:R-:W-:Y:S05]  /*77f0*/  BSYNC.RECONVERGENT B3 ;  /* 0x0000000000037941 */ /* 0x000fea0003800200 */
.L_x_996:
        /* <DEDUP_REMOVED lines=40> */
.L_x_995:
[----:B------:R-:W-:Y:S05]  /*7a80*/  BSYNC.RECONVERGENT B2 ;  /* 0x0000000000027941 */ /* 0x000fea0003800200 */
.L_x_994:
[----:B------:R-:W-:Y:S04]  /*7a90*/  BSSY.RECONVERGENT B2, `(.L_x_998) ;  /* 0x0000051000027945 */ /* 0x000fe80003800200 */
[----:B------:R-:W-:Y:S05]  /*7aa0*/  @P1 BRA `(.L_x_999) ;  /* 0x00000004003c1947 */ /* 0x000fea0003800000 */
[----:B------:R-:W-:Y:S01]  /*7ab0*/  IMAD R168, R0, 0x2, R248 ;  /* 0x0000000200a87824 */ /* 0x000fe200078e02f8 */
[----:B------:R-:W-:Y:S01]  /*7ac0*/  ISETP.NE.AND P5, PT, R2, RZ, PT ;  /* 0x000000ff0200720c */ /* 0x000fe20003fa5270 */
[----:B------:R-:W-:Y:S01]  /*7ad0*/  BSSY.RECONVERGENT B3, `(.L_x_1000) ;  /* 0x0000020000037945 */ /* 0x000fe20003800200 */
[----:B------:R-:W-:Y:S01]  /*7ae0*/  CS2R R170, SRZ ;  /* 0x0000000000aa7805 */ /* 0x000fe2000001ff00 */
[----:B------:R-:W-:-:S05]  /*7af0*/  IMAD R168, R0, 0x2, R168 ;  /* 0x0000000200a87824 */ /* 0x000fca00078e02a8 */
[----:B01234-:R-:W-:-:S05]  /*7b00*/  LEA R236, R0, R168, 0x1 ;  /* 0x000000a800ec7211 */ /* 0x01ffca00078e08ff */
[----:B------:R-:W-:Y:S01]  /*7b10*/  IMAD.SHL.U32 R168, R236, 0x4, RZ ;  /* 0x00000004eca87824 */ /* 0x000fe200078e00ff */
[----:B------:R-:W-:Y:S01]  /*7b20*/  VOTEU.ANY UP0, P5 ;  /* 0x0000000000ff7886 */ /* 0x000fe20002800100 */
[----:B------:R-:W-:Y:S02]  /*7b30*/  PLOP3.LUT P2, PT, PT, PT, UP0, 0x80, 0x8 ;  /* 0x000000000008781c */ /* 0x000fe40003f4f008 */
[----:B------:R-:W-:Y:S02]  /*7b40*/  PLOP3.LUT P3, PT, PT, PT, UP0, 0x80, 0x8 ;  /* 0x000000000008781c */ /* 0x000fe40003f6f008 */
[----:B------:R-:W-:Y:S02]  /*7b50*/  ISETP.GE.AND P4, PT, R168, R251, PT ;  /* 0x000000fba800720c */ /* 0x000fe40003f86270 */
[----:B------:R-:W-:-:S11]  /*7b60*/  CS2R R168, SRZ ;  /* 0x0000000000a87805 */ /* 0x000fd6000001ff00 */
[----:B------:R-:W-:Y:S05]  /*7b70*/  @P4 BRA `(.L_x_1001) ;  /* 0x0000000000544947 */ /* 0x000fea0003800000 */
        /* <DEDUP_REMOVED lines=21> */
.L_x_1001:
[----:B------:R-:W-:Y:S05]  /*7cd0*/  BSYNC.RECONVERGENT B3 ;  /* 0x0000000000037941 */ /* 0x000fea0003800200 */
.L_x_1000:
        /* <DEDUP_REMOVED lines=21> */
[----:B------:R-:W-:Y:S02]  /*7e30*/  IMAD R237, R0, 0x2, R248 ;  /* 0x0000000200ed7824 */ /* 0x000fe400078e02f8 */
[----:B------:R-:W-:Y:S01]  /*7e40*/  @P4 FMUL.FTZ R170, R170, R238 ;  /* 0x000000eeaaaa4220 */ /* 0x000fe20000410000 */
[----:B------:R-:W-:Y:S01]  /*7e50*/  PLOP3.LUT P2, PT, PT, PT, UP0, 0x80, 0x8 ;  /* 0x000000000008781c */ /* 0x000fe20003f4f008 */
[----:B------:R-:W-:Y:S01]  /*7e60*/  @P3 FMUL.FTZ R168, R168, R236 ;  /* 0x000000eca8a83220 */ /* 0x000fe20000410000 */
[----:B------:R-:W-:-:S04]  /*7e70*/  IMAD R237, R0, 0x2, R237 ;  /* 0x0000000200ed7824 */ /* 0x000fc800078e02ed */
[----:B------:R-:W-:-:S05]  /*7e80*/  IMAD R237, R0, 0x2, R237 ;  /* 0x0000000200ed7824 */ /* 0x000fca00078e02ed */
[----:B------:R-:W-:Y:S02]  /*7e90*/  SHF.L.U32 R237, R237, 0x2, RZ ;  /* 0x00000002eded7819 */ /* 0x000fe400000006ff */
[----:B------:R-:W-:Y:S02]  /*7ea0*/  @P2 FMUL.FTZ R171, R171, R239 ;  /* 0x000000efabab2220 */ /* 0x000fe40000410000 */
[----:B------:R-:W-:-:S13]  /*7eb0*/  ISETP.GE.AND P4, PT, R237, R251, PT ;  /* 0x000000fbed00720c */ /* 0x000fda0003f86270 */
        /* <DEDUP_REMOVED lines=14> */
.L_x_999:
[----:B------:R-:W-:Y:S05]  /*7fa0*/  BSYNC.RECONVERGENT B2 ;  /* 0x0000000000027941 */ /* 0x000fea0003800200 */
.L_x_998:
[----:B------:R-:W-:Y:S01]  /*7fb0*/  BSSY.RECONVERGENT B2, `(.L_x_1002) ;  /* 0x0000049000027945 */ /* 0x000fe20003800200 */
[----:B------:R-:W-:-:S03]  /*7fc0*/  IMAD R240, R0, 0x40, R240 ;  /* 0x0000004000f07824 */ /* 0x000fc600078e02f0 */
[----:B------:R-:W-:Y:S05]  /*7fd0*/  @P1 BRA `(.L_x_1003) ;  /* 0x0000000400181947 */ /* 0x000fea0003800000 */
[----:B------:R-:W-:Y:S01]  /*7fe0*/  ISETP.NE.AND P2, PT, R2, RZ, PT ;  /* 0x000000ff0200720c */ /* 0x000fe20003f45270 */
[----:B------:R-:W-:Y:S01]  /*7ff0*/  BSSY.RECONVERGENT B3, `(.L_x_1004) ;  /* 0x000001c000037945 */ /* 0x000fe20003800200 */
[----:B------:R-:W-:Y:S02]  /*8000*/  CS2R R174, SRZ ;  /* 0x0000000000ae7805 */ /* 0x000fe4000001ff00 */
[----:B------:R-:W-:-:S09]  /*8010*/  CS2R R172, SRZ ;  /* 0x0000000000ac7805 */ /* 0x000fd2000001ff00 */
[----:B------:R-:W-:Y:S01]  /*8020*/  VOTEU.ANY UP0, P2 ;  /* 0x0000000000ff7886 */ /* 0x000fe20001000100 */
[----:B------:R-:W-:Y:S02]  /*8030*/  ISETP.GE.AND P2, PT, R240, R251, PT ;  /* 0x000000fbf000720c */ /* 0x000fe40003f46270 */
[----:B------:R-:W-:Y:S02]  /*8040*/  PLOP3.LUT P3, PT, PT, PT, UP0, 0x80, 0x8 ;  /* 0x000000000008781c */ /* 0x000fe40003f6f008 */
[----:B------:R-:W-:-:S09]  /*8050*/  PLOP3.LUT P4, PT, PT, PT, UP0, 0x80, 0x8 ;  /* 0x000000000008781c */ /* 0x000fd20003f8f008 */
[----:B------:R-:W-:Y:S05]  /*8060*/  @P2 BRA `(.L_x_1005) ;  /* 0x0000000000502947 */ /* 0x000fea0003800000 */
        /* <DEDUP_REMOVED lines=20> */
.L_x_1005:
[----:B------:R-:W-:Y:S05]  /*81b0*/  BSYNC.RECONVERGENT B3 ;  /* 0x0000000000037941 */ /* 0x000fea0003800200 */
.L_x_1004:
        /* <DEDUP_REMOVED lines=40> */
.L_x_1003:
[----:B------:R-:W-:Y:S05]  /*8440*/  BSYNC.RECONVERGENT B2 ;  /* 0x0000000000027941 */ /* 0x000fea0003800200 */
.L_x_1002:
[----:B------:R-:W-:Y:S04]  /*8450*/  BSSY.RECONVERGENT B2, `(.L_x_1006) ;  /* 0x000004f000027945 */ /* 0x000fe80003800200 */
[----:B------:R-:W-:Y:S05]  /*8460*/  @P1 BRA `(.L_x_1007) ;  /* 0x0000000400341947 */ /* 0x000fea0003800000 */
[----:B------:R-:W-:Y:S01]  /*8470*/  IMAD R176, R0, 0x2, R241 ;  /* 0x0000000200b07824 */ /* 0x000fe200078e02f1 */
[----:B------:R-:W-:Y:S01]  /*8480*/  ISETP.NE.AND P5, PT, R2, RZ, PT ;  /* 0x000000ff0200720c */ /* 0x000fe20003fa5270 */
[----:B------:R-:W-:Y:S01]  /*8490*/  BSSY.RECONVERGENT B3, `(.L_x_1008) ;  /* 0x0000021000037945 */ /* 0x000fe20003800200 */
[----:B------:R-:W-:Y:S01]  /*84a0*/  CS2R R178, SRZ ;  /* 0x0000000000b27805 */ /* 0x000fe2000001ff00 */
[----:B------:R-:W-:-:S04]  /*84b0*/  IMAD R176, R0, 0x2, R176 ;  /* 0x0000000200b07824 */ /* 0x000fc800078e02b0 */
[----:B------:R-:W-:-:S04]  /*84c0*/  IMAD.IADD R176, R176, 0x1, R0 ;  /* 0x00000001b0b07824 */ /* 0x000fc800078e0200 */
[----:B------:R-:W-:Y:S02]  /*84d0*/  IMAD R240, R0, 0x2, R176 ;  /* 0x0000000200f07824 */ /* 0x000fe400078e02b0 */
[----:B------:R-:W-:Y:S01]  /*84e0*/  VOTEU.ANY UP0, P5 ;  /* 0x0000000000ff7886 */ /* 0x000fe20002800100 */
[----:B------:R-:W-:Y:S02]  /*84f0*/  PLOP3.LUT P2, PT, PT, PT, UP0, 0x80, 0x8 ;  /* 0x000000000008781c */ /* 0x000fe40003f4f008 */
[----:B------:R-:W-:Y:S02]  /*8500*/  SHF.L.U32 R176, R240, 0x2, RZ ;  /* 0x00000002f0b07819 */ /* 0x000fe400000006ff */
        /* <DEDUP_REMOVED lines=25> */
.L_x_1009:
[----:B------:R-:W-:Y:S05]  /*86a0*/  BSYNC.RECONVERGENT B3 ;  /* 0x0000000000037941 */ /* 0x000fea0003800200 */
.L_x_1008:
        /* <DEDUP_REMOVED lines=41> */
.L_x_1007:
[----:B------:R-:W-:Y:S05]  /*8940*/  BSYNC.RECONVERGENT B2 ;  /* 0x0000000000027941 */ /* 0x000fea0003800200 */
.L_x_1006:
[C---:B01234-:R-:W-:Y:S01]  /*8950*/  IMAD R236, R0.reuse, 0x2, R241 ;  /* 0x0000000200ec7824 */ /* 0x05ffe200078e02f1 */
[----:B------:R-:W-:Y:S03]  /*8960*/  BSSY.RECONVERGENT B2, `(.L_x_1010) ;  /* 0x000004e000027945 */ /* 0x000fe60003800200 */
[----:B------:R-:W-:-:S04]  /*8970*/  IMAD R236, R0, 0x2, R236 ;  /* 0x0000000200ec7824 */ /* 0x000fc800078e02ec */
[----:B------:R-:W-:-:S05]  /*8980*/  IMAD.IADD R236, R236, 0x1, R0 ;  /* 0x00000001ecec7824 */ /* 0x000fca00078e0200 */
[----:B------:R-:W-:-:S05]  /*8990*/  LEA R236, R0, R236, 0x1 ;  /* 0x000000ec00ec7211 */ /* 0x000fca00078e08ff */
        /* <DEDUP_REMOVED lines=33> */
.L_x_1013:
[----:B------:R-:W-:Y:S05]  /*8bb0*/  BSYNC.RECONVERGENT B3 ;  /* 0x0000000000037941 */ /* 0x000fea0003800200 */
.L_x_1012:
        /* <DEDUP_REMOVED lines=40> */
.L_x_1011:
[----:B------:R-:W-:Y:S05]  /*8e40*/  BSYNC.RECONVERGENT B2 ;  /* 0x0000000000027941 */ /* 0x000fea0003800200 */
.L_x_1010:
        /* <DEDUP_REMOVED lines=15> */
[----:B-1----:R-:W-:-:S05]  /*8f40*/  IMAD R186, R0, UR42, RZ ;  /* 0x0000002a00ba7c24 */ /* 0x002fca000f8e02ff */
[----:B------:R-:W-:-:S04]  /*8f50*/  IADD3 R185, P5, PT, R186, R3, RZ ;  /* 0x00000003bab97210 */ /* 0x000fc80007fbe0ff */
[----:B------:R-:W-:Y:S02]  /*8f60*/  LEA.HI.X.SX32 R186, R186, RZ, 0x1, P5 ;  /* 0x000000ffbaba7211 */ /* 0x000fe400028f0eff */
[C---:B--2---:R-:W-:Y:S01]  /*8f70*/  LEA R184, P5, R185.reuse, UR34, 0x2 ;  /* 0x00000022b9b87c11 */ /* 0x044fe2000f8a10ff */
[----:B------:R-:W1:Y:S03]  /*8f80*/  LDCU UR34, c[0x0][0x3f8] ;  /* 0x00007f00ff2277ac */ /* 0x000e660008000800 */
[----:B------:R-:W-:-:S05]  /*8f90*/  LEA.HI.X R185, R185, UR35, R186, 0x2, P5 ;  /* 0x00000023b9b97c11 */ /* 0x000fca000a8f14ba */
[----:B------:R1:W2:Y:S01]  /*8fa0*/  LDG.E R184, desc[UR36][R184.64] ;  /* 0x00000024b8b87981 */ /* 0x0002a2000c1e1900 */
[C---:B------:R-:W-:Y:S02]  /*8fb0*/  IMAD R186, R0.reuse, UR44, RZ ;  /* 0x0000002c00ba7c24 */ /* 0x040fe4000f8e02ff */
[----:B-1----:R-:W-:Y:S01]  /*8fc0*/  IMAD R185, R0, UR34, RZ ;  /* 0x0000002200b97c24 */ /* 0x002fe2000f8e02ff */
[----:B------:R-:W1:Y:S03]  /*8fd0*/  LDCU.64 UR34, c[0x0][0x3b8] ;  /* 0x00007700ff2277ac */ /* 0x000e660008000a00 */
[----:B--2---:R-:W-:-:S04]  /*8fe0*/  IMAD R184, R185, R184, RZ ;  /* 0x000000b8b9b87224 */ /* 0x004fc800078e02ff */
[----:B------:R-:W-:-:S05]  /*8ff0*/  IMAD R184, R184, 0x18, R240 ;  /* 0x00000018b8b87824 */ /* 0x000fca00078e02f0 */
[----:B------:R-:W-:-:S04]  /*9000*/  SHF.L.U32 R185, R184, 0x2, RZ ;  /* 0x00000002b8b97819 */ /* 0x000fc800000006ff */
[----:B------:R-:W-:Y:S02]  /*9010*/  SHF.R.S32.HI R184, RZ, 0x1f, R185 ;  /* 0x0000001fffb87819 */ /* 0x000fe400000114b9 */
[----:B------:R-:W-:-:S04]  /*9020*/  IADD3 R185, P5, PT, R186, R185, RZ ;  /* 0x000000b9bab97210 */ /* 0x000fc80007fbe0ff */
[----:B------:R-:W-:Y:S02]  /*9030*/  LEA.HI.X.SX32 R186, R186, R184, 0x1, P5 ;  /* 0x000000b8baba7211 */ /* 0x000fe400028f0eff */
[----:B-1----:R-:W-:-:S04]  /*9040*/  LEA R184, P5, R185, UR34, 0x2 ;  /* 0x00000022b9b87c11 */ /* 0x002fc8000f8a10ff */
[----:B------:R-:W-:-:S06]  /*9050*/  LEA.HI.X R185, R185, UR35, R186, 0x2, P5 ;  /* 0x00000023b9b97c11 */ /* 0x000fcc000a8f14ba */
[----:B------:R-:W5:Y:S03]  /*9060*/  LDG.E.128 R184, desc[UR36][R184.64] ;  /* 0x00000024b8b87981 */ /* 0x000f66000c1e1d00 */
.L_x_1017:
[----:B------:R-:W-:Y:S05]  /*9070*/  BSYNC.RECONVERGENT B3 ;  /* 0x0000000000037941 */ /* 0x000fea0003800200 */
.L_x_1016:
[----:B------:R-:W1:Y:S01]  /*9080*/  @P2 S2R R238, SR_CTAID.X ;  /* 0x0000000000ee2919 */ /* 0x000e620000002500 */
[----:B------:R-:W-:Y:S01]  /*9090*/  ISETP.NE.AND P5, PT, R2, RZ, PT ;  /* 0x000000ff0200720c */ /* 0x000fe20003fa5270 */
[----:B0-----:R-:W1:-:S12]  /*90a0*/  @P4 LDC R236, c[0x0][0x3f8] ;  /* 0x0000fe00ffec4b82 */ /* 0x001e580000000800 */
[----:B------:R-:W-:Y:S01]  /*90b0*/  VOTEU.ANY UP0, P5 ;  /* 0x0000000000ff7886 */ /* 0x000fe20002800100 */
[----:B------:R-:W-:Y:S02]  /*90c0*/  PLOP3.LUT P2, PT, PT, PT, UP0, 0x80, 0x8 ;  /* 0x000000000008781c */ /* 0x000fe40003f4f008 */
        /* <DEDUP_REMOVED lines=35> */
.L_x_1015:
[----:B------:R-:W-:Y:S05]  /*9300*/  BSYNC.RECONVERGENT B2 ;  /* 0x0000000000027941 */ /* 0x000fea0003800200 */
.L_x_1014:
        /* <DEDUP_REMOVED lines=34> */
.L_x_1021:
[----:B------:R-:W-:Y:S05]  /*9530*/  BSYNC.RECONVERGENT B3 ;  /* 0x0000000000037941 */ /* 0x000fea0003800200 */
.L_x_1020:
[----:B------:R-:W2:Y:S01]  /*9540*/  @P2 S2R R238, SR_CTAID.X ;  /* 0x0000000000ee2919 */ /* 0x000ea20000002500 */
[----:B------:R-:W-:Y:S01]  /*9550*/  ISETP.NE.AND P5, PT, R2, RZ, PT ;  /* 0x000000ff0200720c */ /* 0x000fe20003fa5270 */
[----:B01----:R-:W2:-:S12]  /*9560*/  @P4 LDC R236, c[0x0][0x3f8] ;  /* 0x0000fe00ffec4b82 */ /* 0x003e980000000800 */
[----:B------:R-:W-:Y:S01]  /*9570*/  VOTEU.ANY UP0, P5 ;  /* 0x0000000000ff7886 */ /* 0x000fe20002800100 */
[----:B------:R-:W-:Y:S02]  /*9580*/  PLOP3.LUT P2, PT, PT, PT, UP0, 0x80, 0x8 ;  /* 0x000000000008781c */ /* 0x000fe40003f4f008 */
[----:B------:R-:W-:-:S11]  /*9590*/  PLOP3.LUT P4, PT, PT, PT, UP0, 0x80, 0x8 ;  /* 0x000000000008781c */ /* 0x000fd60003f8f008 */
[----:B--2---:R-:W-:Y:S01]  /*95a0*/  @P2 IMAD R238, R236, UR39, R238 ;  /* 0x00000027ecee2c24 */ /* 0x004fe2000f8e02ee */
        /* <DEDUP_REMOVED lines=33> */
.L_x_1019:
[----:B------:R-:W-:Y:S05]  /*97c0*/  BSYNC.RECONVERGENT B2 ;  /* 0x0000000000027941 */ /* 0x000fea0003800200 */
.L_x_1018:
        /* <DEDUP_REMOVED lines=26> */
[----:B------:R-:W-:-:S05]  /*9970*/  IMAD R192, R192, 0x18, R240 ;  /* 0x00000018c0c07824 */ /* 0x000fca00078e02f0 */
[----:B------:R-:W-:-:S04]  /*9980*/  SHF.L.U32 R193, R192, 0x2, RZ ;  /* 0x00000002c0c17819 */ /* 0x000fc800000006ff */
[----:B------:R-:W-:Y:S02]  /*9990*/  SHF.R.S32.HI R192, RZ, 0x1f, R193 ;  /* 0x0000001fffc07819 */ /* 0x000fe400000114c1 */
[----:B------:R-:W-:-:S04]  /*99a0*/  IADD3 R193, P5, PT, R194, R193, RZ ;  /* 0x000000c1c2c17210 */ /* 0x000fc80007fbe0ff */
[----:B------:R-:W-:Y:S02]  /*99b0*/  LEA.HI.X.SX32 R194, R194, R192, 0x1, P5 ;  /* 0x000000c0c2c27211 */ /* 0x000fe400028f0eff */
[----:B---3--:R-:W-:-:S04]  /*99c0*/  LEA R192, P5, R193, UR34, 0x2 ;  /* 0x00000022c1c07c11 */ /* 0x008fc8000f8a10ff */
[----:B------:R-:W-:-:S06]  /*99d0*/  LEA.HI.X R193, R193, UR35, R194, 0x2, P5 ;  /* 0x00000023c1c17c11 */ /* 0x000fcc000a8f14c2 */
[----:B------:R-:W5:Y:S03]  /*99e0*/  LDG.E.128 R192, desc[UR36][R192.64] ;  /* 0x00000024c0c07981 */ /* 0x000f66000c1e1d00 */
.L_x_1025:
[----:B------:R-:W-:Y:S05]  /*99f0*/  BSYNC.RECONVERGENT B3 ;  /* 0x0000000000037941 */ /* 0x000fea0003800200 */
.L_x_1024:
        /* <DEDUP_REMOVED lines=40> */
.L_x_1023:
[----:B------:R-:W-:Y:S05]  /*9c80*/  BSYNC.RECONVERGENT B2 ;  /* 0x0000000000027941 */ /* 0x000fea0003800200 */
.L_x_1022:
        /* <DEDUP_REMOVED lines=34> */
.L_x_1029:
[----:B------:R-:W-:Y:S05]  /*9eb0*/  BSYNC.RECONVERGENT B3 ;  /* 0x0000000000037941 */ /* 0x000fea0003800200 */
.L_x_1028:
        /* <DEDUP_REMOVED lines=40> */
.L_x_1027:
[----:B------:R-:W-:Y:S05]  /*a140*/  BSYNC.RECONVERGENT B2 ;  /* 0x0000000000027941 */ /* 0x000fea0003800200 */
.L_x_1026:
        /* <DEDUP_REMOVED lines=26> */
[----:B------:R-:W-:-:S05]  /*a2f0*/  IMAD R200, R200, 0x18, R240 ;  /* 0x00000018c8c87824 */ /* 0x000fca00078e02f0 */
[----:B------:R-:W-:-:S04]  /*a300*/  SHF.L.U32 R201, R200, 0x2, RZ ;  /* 0x00000002c8c97819 */ /* 0x000fc800000006ff */
[----:B------:R-:W-:Y:S02]  /*a310*/  SHF.R.S32.HI R200, RZ, 0x1f, R201 ;  /* 0x0000001fffc87819 */ /* 0x000fe400000114c9 */
[----:B------:R-:W-:-:S04]  /*a320*/  IADD3 R201, P5, PT, R202, R201, RZ ;  /* 0x000000c9cac97210 */ /* 0x000fc80007fbe0ff */
[----:B------:R-:W-:Y:S02]  /*a330*/  LEA.HI.X.SX32 R202, R202, R200, 0x1, P5 ;  /* 0x000000c8caca7211 */ /* 0x000fe400028f0eff */
[----:B0-----:R-:W-:-:S04]  /*a340*/  LEA R200, P5, R201, UR34, 0x2 ;  /* 0x00000022c9c87c11 */ /* 0x001fc8000f8a10ff */
[----:B------:R-:W-:-:S06]  /*a350*/  LEA.HI.X R201, R201, UR35, R202, 0x2, P5 ;  /* 0x00000023c9c97c11 */ /* 0x000fcc000a8f14ca */
[----:B------:R-:W5:Y:S03]  /*a360*/  LDG.E.128 R200, desc[UR36][R200.64] ;  /* 0x00000024c8c87981 */ /* 0x000f66000c1e1d00 */
.L_x_1033:
[----:B------:R-:W-:Y:S05]  /*a370*/  BSYNC.RECONVERGENT B3 ;  /* 0x0000000000037941 */ /* 0x000fea0003800200 */
.L_x_1032:
        /* <DEDUP_REMOVED lines=40> */
.L_x_1031:
[----:B------:R-:W-:Y:S05]  /*a600*/  BSYNC.RECONVERGENT B2 ;  /* 0x0000000000027941 */ /* 0x000fea0003800200 */
.L_x_1030:
        /* <DEDUP_REMOVED lines=34> */
.L_x_1037:
[----:B------:R-:W-:Y:S05]  /*a830*/  BSYNC.RECONVERGENT B3 ;  /* 0x0000000000037941 */ /* 0x000fea0003800200 */
.L_x_1036:
        /* <DEDUP_REMOVED lines=40> */
.L_x_1035:
[----:B------:R-:W-:Y:S05]  /*aac0*/  BSYNC.RECONVERGENT B2 ;  /* 0x0000000000027941 */ /* 0x000fea0003800200 */
.L_x_1034:
        /* <DEDUP_REMOVED lines=34> */
.L_x_1041:
[----:B------:R-:W-:Y:S05]  /*acf0*/  BSYNC.RECONVERGENT B3 ;  /* 0x0000000000037941 */ /* 0x000fea0003800200 */
.L_x_1040:
        /* <DEDUP_REMOVED lines=40> */
.L_x_1039:
[----:B------:R-:W-:Y:S05]  /*af80*/  BSYNC.RECONVERGENT B2 ;  /* 0x0000000000027941 */ /* 0x000fea0003800200 */
.L_x_1038:
        /* <DEDUP_REMOVED lines=34> */
.L_x_1045:
[----:B------:R-:W-:Y:S05]  /*b1b0*/  BSYNC.RECONVERGENT B3 ;  /* 0x0000000000037941 */ /* 0x000fea0003800200 */
.L_x_1044:
        /* <DEDUP_REMOVED lines=40> */
.L_x_1043:
[----:B------:R-:W-:Y:S05]  /*b440*/  BSYNC.RECONVERGENT B2 ;  /* 0x0000000000027941 */ /* 0x000fea0003800200 */
.L_x_1042:
        /* <DEDUP_REMOVED lines=34> */
.L_x_1049:
[----:B------:R-:W-:Y:S05]  /*b670*/  BSYNC.RECONVERGENT B3 ;  /* 0x0000000000037941 */ /* 0x000fea0003800200 */
.L_x_1048:
        /* <DEDUP_REMOVED lines=40> */
.L_x_1047:
[----:B------:R-:W-:Y:S05]  /*b900*/  BSYNC.RECONVERGENT B2 ;  /* 0x0000000000027941 */ /* 0x000fea0003800200 */
.L_x_1046:
        /* <DEDUP_REMOVED lines=34> */
.L_x_1053:
[----:B------:R-:W-:Y:S05]  /*bb30*/  BSYNC.RECONVERGENT B3 ;  /* 0x0000000000037941 */ /* 0x000fea0003800200 */
.L_x_1052:
        /* <DEDUP_REMOVED lines=40> */
.L_x_1051:
[----:B------:R-:W-:Y:S05]  /*bdc0*/  BSYNC.RECONVERGENT B2 ;  /* 0x0000000000027941 */ /* 0x000fea0003800200 */
.L_x_1050:
        /* <DEDUP_REMOVED lines=34> */
.L_x_1057:
[----:B------:R-:W-:Y:S05]  /*bff0*/  BSYNC.RECONVERGENT B3 ;  /* 0x0000000000037941 */ /* 0x000fea0003800200 */
.L_x_1056:
        /* <DEDUP_REMOVED lines=40> */
.L_x_1055:
[----:B------:R-:W-:Y:S05]  /*c280*/  BSYNC.RECONVERGENT B2 ;  /* 0x0000000000027941 */ /* 0x000fea0003800200 */
.L_x_1054:
        /* <DEDUP_REMOVED lines=34> */
.L_x_1061:
[----:B------:R-:W-:Y:S05]  /*c4b0*/  BSYNC.RECONVERGENT B3 ;  /* 0x0000000000037941 */ /* 0x000fea0003800200 */
.L_x_1060:
        /* <DEDUP_REMOVED lines=40> */
.L_x_1059:
[----:B------:R-:W-:Y:S05]  /*c740*/  BSYNC.RECONVERGENT B2 ;  /* 0x0000000000027941 */ /* 0x000fea0003800200 */
.L_x_1058:
[----:B------:R-:W-:Y:S05]  /*c750*/  @P1 BRA `(.L_x_1062) ;  /* 0x0000004800781947 */ /* 0x000fea0003800000 */
[----:B------:R-:W-:Y:S01]  /*c760*/  ISETP.NE.AND P2, PT, R2, RZ, PT ;  /* 0x000000ff0200720c */ /* 0x000fe20003f45270 */
[----:B------:R-:W-:Y:S01]  /*c770*/  IMAD.IADD R232, R240, 0x1, R0 ;  /* 0x00000001f0e87824 */ /* 0x000fe200078e0200 */
[----:B------:R-:W-:Y:S01]  /*c780*/  BSSY.RECONVERGENT B2, `(.L_x_1063) ;  /* 0x000001d000027945 */ /* 0x000fe20003800200 */
[----:B------:R-:W-:Y:S02]  /*c790*/  CS2R R234, SRZ ;  /* 0x0000000000ea7805 */ /* 0x000fe4000001ff00 */
[----:B------:R-:W-:Y:S01]  /*c7a0*/  IMAD.SHL.U32 R240, R232, 0x4, RZ ;  /* 0x00000004e8f07824 */ /* 0x000fe200078e00ff */
[----:B------:R-:W-:-:S07]  /*c7b0*/  CS2R R232, SRZ ;  /* 0x0000000000e87805 */ /* 0x000fce000001ff00 */
        /* <DEDUP_REMOVED lines=14> */
[----:B------:R0:W2:Y:S02]  /*c8a0*/  LDG.E R3, desc[UR36][R232.64] ;  /* 0x00000024e8037981 */ /* 0x0000a4000c1e1900 */
[C---:B0-----:R-:W-:Y:S02]  /*c8b0*/  IMAD R232, R0.reuse, UR42, RZ ;  /* 0x0000002a00e87c24 */ /* 0x041fe4000f8e02ff */
[----:B------:R-:W-:Y:S02]  /*c8c0*/  IMAD R233, R0, UR44, RZ ;  /* 0x0000002c00e97c24 */ /* 0x000fe4000f8e02ff */
        /* <DEDUP_REMOVED lines=8> */
.L_x_1064:
[----:B------:R-:W-:Y:S05]  /*c950*/  BSYNC.RECONVERGENT B2 ;  /* 0x0000000000027941 */ /* 0x000fea0003800200 */
.L_x_1063:
        /* <DEDUP_REMOVED lines=39> */
[----:B------:R0:W-:Y:S01]  /*cbd0*/  STG.E.128 desc[UR36][R236.64], R232 ;  /* 0x000000e8ec007986 */ /* 0x0001e2000c101d24 */
[----:B------:R-:W-:Y:S05]  /*cbe0*/  BRA `(.L_x_1062) ;  /* 0x0000004400547947 */ /* 0x000fea0003800000 */
.L_x_937:
[----:B------:R-:W-:Y:S01]  /*cbf0*/  ISETP.GE.AND P1, PT, R249, UR40, PT ;  /* 0x00000028f9007c0c */ /* 0x000fe2000bf26270 */
[----:B------:R-:W-:Y:S01]  /*cc00*/  BSSY.RECONVERGENT B2, `(.L_x_1065) ;  /* 0x0000021000027945 */ /* 0x000fe20003800200 */
[----:B------:R-:W-:Y:S01]  /*cc10*/  SHF.L.U32 R237, R3, 0x2, RZ ;  /* 0x0000000203ed7819 */ /* 0x000fe200000006ff */
[----:B------:R-:W-:-:S10]  /*cc20*/  IMAD R236, R0, 0x60, RZ ;  /* 0x0000006000ec7824 */ /* 0x000fd400078e02ff */
[----:B------:R-:W-:Y:S05]  /*cc30*/  @P1 BRA `(.L_x_1066) ;  /* 0x0000000000741947 */ /* 0x000fea0003800000 */
[----:B------:R-:W-:Y:S01]  /*cc40*/  ISETP.GE.AND P2, PT, R237, R236, PT ;  /* 0x000000eced00720c */ /* 0x000fe20003f46270 */
[----:B------:R-:W-:Y:S01]  /*cc50*/  UMOV UR42, URZ ;  /* 0x000000ff002a7c82 */ /* 0x000fe20008000000 */
[----:B------:R-:W-:Y:S01]  /*cc60*/  UMOV UR35, URZ ;  /* 0x000000ff00237c82 */ /* 0x000fe20008000000 */
[----:B------:R-:W-:Y:S01]  /*cc70*/  UMOV UR34, URZ ;  /* 0x000000ff00227c82 */ /* 0x000fe20008000000 */
[----:B------:R-:W-:Y:S02]  /*cc80*/  IMAD.U32 R115, RZ, RZ, UR42 ;  /* 0x0000002aff737e24 */ /* 0x000fe4000f8e00ff */
[----:B------:R-:W-:Y:S02]  /*cc90*/  IMAD.U32 R114, RZ, RZ, UR35 ;  /* 0x00000023ff727e24 */ /* 0x000fe4000f8e00ff */
[----:B------:R-:W-:Y:S02]  /*cca0*/  IMAD.U32 R113, RZ, RZ, UR34 ;  /* 0x00000022ff717e24 */ /* 0x000fe4000f8e00ff */
[----:B------:R-:W-:-:S03]  /*ccb0*/  IMAD.U32 R112, RZ, RZ, UR42 ;  /* 0x0000002aff707e24 */ /* 0x000fc6000f8e00ff */
        /* <DEDUP_REMOVED lines=21> */
.L_x_1066:
[----:B------:R-:W-:Y:S05]  /*ce10*/  BSYNC.RECONVERGENT B2 ;  /* 0x0000000000027941 */ /* 0x000fea0003800200 */
.L_x_1065:
[----:B------:R-:W-:Y:S01]  /*ce20*/  BSSY.RECONVERGENT B2, `(.L_x_1067) ;  /* 0x0000021000027945 */ /* 0x000fe20003800200 */
[----:B------:R-:W-:-:S03]  /*ce30*/  IMAD.IADD R238, R3, 0x1, R0 ;  /* 0x0000000103ee7824 */ /* 0x000fc600078e0200 */
[----:B------:R-:W-:Y:S05]  /*ce40*/  @P1 BRA `(.L_x_1068) ;  /* 0x0000000000781947 */ /* 0x000fea0003800000 */
[----:B------:R-:W-:Y:S01]  /*ce50*/  SHF.L.U32 R239, R238, 0x2, RZ ;  /* 0x00000002eeef7819 */ /* 0x000fe200000006ff */
[----:B------:R-:W-:Y:S01]  /*ce60*/  UMOV UR42, URZ ;  /* 0x000000ff002a7c82 */ /* 0x000fe20008000000 */
[----:B------:R-:W-:Y:S01]  /*ce70*/  UMOV UR35, URZ ;  /* 0x000000ff00237c82 */ /* 0x000fe20008000000 */
[----:B------:R-:W-:Y:S01]  /*ce80*/  UMOV UR34, URZ ;  /* 0x000000ff00227c82 */ /* 0x000fe20008000000 */
[----:B------:R-:W-:Y:S01]  /*ce90*/  ISETP.GE.AND P2, PT, R239, R236, PT ;  /* 0x000000ecef00720c */ /* 0x000fe20003f46270 */
[----:B------:R-:W-:Y:S02]  /*cea0*/  IMAD.U32 R7, RZ, RZ, UR42 ;  /* 0x0000002aff077e24 */ /* 0x000fe4000f8e00ff */
[----:B------:R-:W-:Y:S02]  /*ceb0*/  IMAD.U32 R6, RZ, RZ, UR35 ;  /* 0x00000023ff067e24 */ /* 0x000fe4000f8e00ff */
[----:B------:R-:W-:Y:S02]  /*cec0*/  IMAD.U32 R5, RZ, RZ, UR34 ;  /* 0x00000022ff057e24 */ /* 0x000fe4000f8e00ff */
[----:B------:R-:W-:-:S06]  /*ced0*/  IMAD.U32 R4, RZ, RZ, UR42 ;  /* 0x0000002aff047e24 */ /* 0x000fcc000f8e00ff */
        /* <DEDUP_REMOVED lines=21> */
.L_x_1068:
[----:B------:R-:W-:Y:S05]  /*d030*/  BSYNC.RECONVERGENT B2 ;  /* 0x0000000000027941 */ /* 0x000fea0003800200 */
.L_x_1067:
[----:B------:R-:W-:Y:S04]  /*d040*/  BSSY.RECONVERGENT B2, `(.L_x_1069) ;  /* 0x0000020000027945 */ /* 0x000fe80003800200 */
[----:B------:R-:W-:Y:S05]  /*d050*/  @P1 BRA `(.L_x_1070) ;  /* 0x0000000000781947 */ /* 0x000fea0003800000 */
[----:B------:R-:W-:Y:S01]  /*d060*/  IMAD R239, R0, 0x8, R237 ;  /* 0x0000000800ef7824 */ /* 0x000fe200078e02ed */
[----:B------:R-:W-:Y:S01]  /*d070*/  UMOV UR42, URZ ;  /* 0x000000ff002a7c82 */ /* 0x000fe20008000000 */
[----:B------:R-:W-:Y:S01]  /*d080*/  UMOV UR35, URZ ;  /* 0x000000ff00237c82 */ /* 0x000fe20008000000 */
[----:B------:R-:W-:Y:S01]  /*d090*/  UMOV UR34, URZ ;  /* 0x000000ff00227c82 */ /* 0x000fe20008000000 */
[----:B------:R-:W-:Y:S01]  /*d0a0*/  MOV R119, UR42 ;  /* 0x0000002a00777c02 */ /* 0x000fe20008000f00 */
[----:B------:R-:W-:Y:S01]  /*d0b0*/  IMAD.U32 R118, RZ, RZ, UR35 ;  /* 0x00000023ff767e24 */ /* 0x000fe2000f8e00ff */
[----:B------:R-:W-:Y:S01]  /*d0c0*/  ISETP.GE.AND P2, PT, R239, R236, PT ;  /* 0x000000ecef00720c */ /* 0x000fe20003f46270 */
[----:B------:R-:W-:Y:S02]  /*d0d0*/  IMAD.U32 R117, RZ, RZ, UR34 ;  /* 0x00000022ff757e24 */ /* 0x000fe4000f8e00ff */
[----:B------:R-:W-:-:S10]  /*d0e0*/  IMAD.U32 R116, RZ, RZ, UR42 ;  /* 0x0000002aff747e24 */ /* 0x000fd4000f8e00ff */
        /* <DEDUP_REMOVED lines=21> */
.L_x_1070:
[----:B------:R-:W-:Y:S05]  /*d240*/  BSYNC.RECONVERGENT B2 ;  /* 0x0000000000027941 */ /* 0x000fea0003800200 */
.L_x_1069:
[----:B------:R-:W-:Y:S04]  /*d250*/  BSSY.RECONVERGENT B2, `(.L_x_1071) ;  /* 0x0000021000027945 */ /* 0x000fe80003800200 */
[----:B------:R-:W-:Y:S05]  /*d260*/  @P1 BRA `(.L_x_1072) ;  /* 0x00000000007c1947 */ /* 0x000fea0003800000 */
[----:B------:R-:W-:Y:S01]  /*d270*/  IMAD R120, R0, 0x2, R238 ;  /* 0x0000000200787824 */ /* 0x000fe200078e02ee */
[----:B------:R-:W-:Y:S01]  /*d280*/  UMOV UR42, URZ ;  /* 0x000000ff002a7c82 */ /* 0x000fe20008000000 */
[----:B------:R-:W-:Y:S01]  /*d290*/  UMOV UR35, URZ ;  /* 0x000000ff00237c82 */ /* 0x000fe20008000000 */
[----:B------:R-:W-:Y:S01]  /*d2a0*/  UMOV UR34, URZ ;  /* 0x000000ff00227c82 */ /* 0x000fe20008000000 */
[----:B------:R-:W-:Y:S01]  /*d2b0*/  IMAD.SHL.U32 R239, R120, 0x4, RZ ;  /* 0x0000000478ef7824 */ /* 0x000fe200078e00ff */
[----:B------:R-:W-:Y:S01]  /*d2c0*/  MOV R123, UR42 ;  /* 0x0000002a007b7c02 */ /* 0x000fe20008000f00 */
[----:B------:R-:W-:Y:S02]  /*d2d0*/  IMAD.U32 R122, RZ, RZ, UR35 ;  /* 0x00000023ff7a7e24 */ /* 0x000fe4000f8e00ff */
[----:B------:R-:W-:Y:S01]  /*d2e0*/  IMAD.U32 R121, RZ, RZ, UR34 ;  /* 0x00000022ff797e24 */ /* 0x000fe2000f8e00ff */
[----:B------:R-:W-:Y:S01]  /*d2f0*/  ISETP.GE.AND P2, PT, R239, R236, PT ;  /* 0x000000ecef00720c */ /* 0x000fe20003f46270 */
[----:B------:R-:W-:-:S12]  /*d300*/  IMAD.U32 R120, RZ, RZ, UR42 ;  /* 0x0000002aff787e24 */ /* 0x000fd8000f8e00ff */
        /* <DEDUP_REMOVED lines=21> */
.L_x_1072:
[----:B------:R-:W-:Y:S05]  /*d460*/  BSYNC.RECONVERGENT B2 ;  /* 0x0000000000027941 */ /* 0x000fea0003800200 */
.L_x_1071:
[----:B------:R-:W-:Y:S04]  /*d470*/  BSSY.RECONVERGENT B2, `(.L_x_1073) ;  /* 0x0000020000027945 */ /* 0x000fe80003800200 */
[----:B------:R-:W-:Y:S05]  /*d480*/  @P1 BRA `(.L_x_1074) ;  /* 0x0000000000781947 */ /* 0x000fea0003800000 */
[----:B------:R-:W-:Y:S01]  /*d490*/  IMAD R239, R0, 0x10, R237 ;  /* 0x0000001000ef7824 */ /* 0x000fe200078e02ed */
[----:B------:R-:W-:Y:S01]  /*d4a0*/  UMOV UR42, URZ ;  /* 0x000000ff002a7c82 */ /* 0x000fe20008000000 */
[----:B------:R-:W-:Y:S01]  /*d4b0*/  UMOV UR35, URZ ;  /* 0x000000ff00237c82 */ /* 0x000fe20008000000 */
[----:B------:R-:W-:Y:S01]  /*d4c0*/  UMOV UR34, URZ ;  /* 0x000000ff00227c82 */ /* 0x000fe20008000000 */
[----:B------:R-:W-:Y:S01]  /*d4d0*/  IMAD.U32 R127, RZ, RZ, UR42 ;  /* 0x0000002aff7f7e24 */ /* 0x000fe2000f8e00ff */
[----:B------:R-:W-:Y:S01]  /*d4e0*/  ISETP.GE.AND P2, PT, R239, R236, PT ;  /* 0x000000ecef00720c */ /* 0x000fe20003f46270 */
[----:B------:R-:W-:Y:S01]  /*d4f0*/  IMAD.U32 R125, RZ, RZ, UR34 ;  /* 0x00000022ff7d7e24 */ /* 0x000fe2000f8e00ff */
[----:B------:R-:W-:Y:S01]  /*d500*/  MOV R126, UR35 ;  /* 0x00000023007e7c02 */ /* 0x000fe20008000f00 */
        /* <DEDUP_REMOVED lines=22> */
.L_x_1074:
[----:B------:R-:W-:Y:S05]  /*d670*/  BSYNC.RECONVERGENT B2 ;  /* 0x0000000000027941 */ /* 0x000fea0003800200 */
.L_x_1073:
        /* <DEDUP_REMOVED lines=34> */
.L_x_1076:
[----:B------:R-:W-:Y:S05]  /*d8a0*/  BSYNC.RECONVERGENT B2 ;  /* 0x0000000000027941 */ /* 0x000fea0003800200 */
.L_x_1075:
[----:B------:R-:W-:Y:S04]  /*d8b0*/  BSSY.RECONVERGENT B2, `(.L_x_1077) ;  /* 0x0000023000027945 */ /* 0x000fe80003800200 */
[----:B------:R-:W-:Y:S05]  /*d8c0*/  @P1 BRA `(.L_x_1078) ;  /* 0x0000000000841947 */ /* 0x000fea0003800000 */
[----:B------:R-:W-:Y:S01]  /*d8d0*/  IMAD R132, R0, 0x4, R238 ;  /* 0x0000000400847824 */ /* 0x000fe200078e02ee */
[----:B------:R-:W-:Y:S01]  /*d8e0*/  UMOV UR42, URZ ;  /* 0x000000ff002a7c82 */ /* 0x000fe20008000000 */
[----:B------:R-:W-:Y:S01]  /*d8f0*/  UMOV UR35, URZ ;  /* 0x000000ff00237c82 */ /* 0x000fe20008000000 */
[----:B------:R-:W-:Y:S01]  /*d900*/  UMOV UR34, URZ ;  /* 0x000000ff00227c82 */ /* 0x000fe20008000000 */
[----:B------:R-:W-:Y:S02]  /*d910*/  IMAD.IADD R239, R132, 0x1, R0 ;  /* 0x0000000184ef7824 */ /* 0x000fe400078e0200 */
[----:B------:R-:W-:Y:S02]  /*d920*/  IMAD.U32 R135, RZ, RZ, UR42 ;  /* 0x0000002aff877e24 */ /* 0x000fe4000f8e00ff */
[----:B------:R-:W-:Y:S01]  /*d930*/  IMAD.U32 R134, RZ, RZ, UR35 ;  /* 0x00000023ff867e24 */ /* 0x000fe2000f8e00ff */
[----:B------:R-:W-:Y:S01]  /*d940*/  SHF.L.U32 R132, R239, 0x2, RZ ;  /* 0x00000002ef847819 */ /* 0x000fe200000006ff */
[----:B------:R-:W-:-:S03]  /*d950*/  IMAD.U32 R133, RZ, RZ, UR34 ;  /* 0x00000022ff857e24 */ /* 0x000fc6000f8e00ff */
        /* <DEDUP_REMOVED lines=24> */
.L_x_1078:
[----:B------:R-:W-:Y:S05]  /*dae0*/  BSYNC.RECONVERGENT B2 ;  /* 0x0000000000027941 */ /* 0x000fea0003800200 */
.L_x_1077:
[C---:B------:R-:W-:Y:S01]  /*daf0*/  LEA R238, R0.reuse, R238, 0x2 ;  /* 0x000000ee00ee7211 */ /* 0x040fe200078e10ff */
[----:B------:R-:W-:Y:S04]  /*db00*/  BSSY.RECONVERGENT B2, `(.L_x_1079) ;  /* 0x0000022000027945 */ /* 0x000fe80003800200 */
[----:B------:R-:W-:Y:S01]  /*db10*/  IMAD R238, R0, 0x2, R238 ;  /* 0x0000000200ee7824 */ /* 0x000fe200078e02ee */
[----:B------:R-:W-:Y:S06]  /*db20*/  @P1 BRA `(.L_x_1080) ;  /* 0x00000000007c1947 */ /* 0x000fec0003800000 */
[----:B------:R-:W-:Y:S01]  /*db30*/  IMAD.SHL.U32 R136, R238, 0x4, RZ ;  /* 0x00000004ee887824 */ /* 0x000fe200078e00ff */
        /* <DEDUP_REMOVED lines=30> */
.L_x_1080:
[----:B------:R-:W-:Y:S05]  /*dd20*/  BSYNC.RECONVERGENT B2 ;  /* 0x0000000000027941 */ /* 0x000fea0003800200 */
.L_x_1079:
        /* <DEDUP_REMOVED lines=32> */
.L_x_1082:
[----:B------:R-:W-:Y:S05]  /*df30*/  BSYNC.RECONVERGENT B2 ;  /* 0x0000000000027941 */ /* 0x000fea0003800200 */
.L_x_1081:
[----:B------:R-:W-:Y:S01]  /*df40*/  BSSY.RECONVERGENT B2, `(.L_x_1083) ;  /* 0x0000023000027945 */ /* 0x000fe20003800200 */
[C---:B------:R-:W-:Y:S02]  /*df50*/  IMAD R237, R0.reuse, 0x40, R237 ;  /* 0x0000004000ed7824 */ /* 0x040fe400078e02ed */
        /* <DEDUP_REMOVED lines=33> */
.L_x_1084:
[----:B------:R-:W-:Y:S05]  /*e170*/  BSYNC.RECONVERGENT B2 ;  /* 0x0000000000027941 */ /* 0x000fea0003800200 */
.L_x_1083:
[----:B------:R-:W-:Y:S01]  /*e180*/  BSSY.RECONVERGENT B2, `(.L_x_1085) ;  /* 0x0000022000027945 */ /* 0x000fe20003800200 */
[----:B------:R-:W-:-:S03]  /*e190*/  IMAD.IADD R238, R238, 0x1, R0 ;  /* 0x00000001eeee7824 */ /* 0x000fc600078e0200 */
[----:B------:R-:W-:Y:S05]  /*e1a0*/  @P1 BRA `(.L_x_1086) ;  /* 0x00000000007c1947 */ /* 0x000fea0003800000 */
        /* <DEDUP_REMOVED lines=31> */
.L_x_1086:
[----:B------:R-:W-:Y:S05]  /*e3a0*/  BSYNC.RECONVERGENT B2 ;  /* 0x0000000000027941 */ /* 0x000fea0003800200 */
.L_x_1085:
[----:B------:R-:W-:Y:S01]  /*e3b0*/  BSSY.RECONVERGENT B2, `(.L_x_1087) ;  /* 0x0000022000027945 */ /* 0x000fe20003800200 */
[----:B------:R-:W-:-:S03]  /*e3c0*/  IMAD.IADD R238, R238, 0x1, R0 ;  /* 0x00000001eeee7824 */ /* 0x000fc600078e0200 */
[----:B------:R-:W-:Y:S05]  /*e3d0*/  @P1 BRA `(.L_x_1088) ;  /* 0x00000000007c1947 */ /* 0x000fea0003800000 */
[----:B------:R-:W-:Y:S01]  /*e3e0*/  IMAD.SHL.U32 R152, R238, 0x4, RZ ;  /* 0x00000004ee987824 */ /* 0x000fe200078e00ff */
        /* <DEDUP_REMOVED lines=30> */
.L_x_1088:
[----:B------:R-:W-:Y:S05]  /*e5d0*/  BSYNC.RECONVERGENT B2 ;  /* 0x0000000000027941 */ /* 0x000fea0003800200 */
.L_x_1087:
        /* <DEDUP_REMOVED lines=34> */
.L_x_1090:
[----:B------:R-:W-:Y:S05]  /*e800*/  BSYNC.RECONVERGENT B2 ;  /* 0x0000000000027941 */ /* 0x000fea0003800200 */
.L_x_1089:
[----:B------:R-:W-:Y:S01]  /*e810*/  BSSY.RECONVERGENT B2, `(.L_x_1091) ;  /* 0x0000022000027945 */ /* 0x000fe20003800200 */
[----:B------:R-:W-:-:S03]  /*e820*/  IADD3 R238, PT, PT, R238, R0, RZ ;  /* 0x00000000eeee7210 */ /* 0x000fc60007ffe0ff */
[----:B------:R-:W-:Y:S05]  /*e830*/  @P1 BRA `(.L_x_1092) ;  /* 0x00000000007c1947 */ /* 0x000fea0003800000 */
[----:B------:R-:W-:Y:S01]  /*e840*/  IMAD.SHL.U32 R160, R238, 0x4, RZ ;  /* 0x00000004eea07824 */ /* 0x000fe200078e00ff */
[----:B------:R-:W-:Y:S01]  /*e850*/  UMOV UR42, URZ ;  /* 0x000000ff002a7c82 */ /* 0x000fe20008000000 */
[----:B------:R-:W-:Y:S01]  /*e860*/  UMOV UR35, URZ ;  /* 0x000000ff00237c82 */ /* 0x000fe20008000000 */
[----:B------:R-:W-:Y:S01]  /*e870*/  UMOV UR34, URZ ;  /* 0x000000ff00227c82 */ /* 0x000fe20008000000 */
[----:B------:R-:W-:Y:S01]  /*e880*/  IMAD.U32 R163, RZ, RZ, UR42 ;  /* 0x0000002affa37e24 */ /* 0x000fe2000f8e00ff */
[----:B------:R-:W-:Y:S01]  /*e890*/  ISETP.GE.AND P2, PT, R160, R236, PT ;  /* 0x000000eca000720c */ /* 0x000fe20003f46270 */
[----:B------:R-:W-:Y:S02]  /*e8a0*/  IMAD.U32 R162, RZ, RZ, UR35 ;  /* 0x00000023ffa27e24 */ /* 0x000fe4000f8e00ff */
[----:B------:R-:W-:Y:S02]  /*e8b0*/  IMAD.U32 R161, RZ, RZ, UR34 ;  /* 0x00000022ffa17e24 */ /* 0x000fe4000f8e00ff */
[----:B------:R-:W-:-:S08]  /*e8c0*/  IMAD.U32 R160, RZ, RZ, UR42 ;  /* 0x0000002affa07e24 */ /* 0x000fd0000f8e00ff */
        /* <DEDUP_REMOVED lines=22> */
.L_x_1092:
[----:B------:R-:W-:Y:S05]  /*ea30*/  BSYNC.RECONVERGENT B2 ;  /* 0x0000000000027941 */ /* 0x000fea0003800200 */
.L_x_1091:
        /* <DEDUP_REMOVED lines=34> */
.L_x_1094:
[----:B------:R-:W-:Y:S05]  /*ec60*/  BSYNC.RECONVERGENT B2 ;  /* 0x0000000000027941 */ /* 0x000fea0003800200 */
.L_x_1093:
        /* <DEDUP_REMOVED lines=34> */
.L_x_1096:
[----:B------:R-:W-:Y:S05]  /*ee90*/  BSYNC.RECONVERGENT B2 ;  /* 0x0000000000027941 */ /* 0x000fea0003800200 */
.L_x_1095:
[----:B------:R-:W-:Y:S04]  /*eea0*/  BSSY.RECONVERGENT B2, `(.L_x_1097) ;  /* 0x000001f000027945 */ /* 0x000fe80003800200 */
[----:B------:R-:W-:Y:S05]  /*eeb0*/  @P1 BRA `(.L_x_1098) ;  /* 0x0000000000741947 */ /* 0x000fea0003800000 */
[----:B------:R-:W-:Y:S01]  /*eec0*/  ISETP.GE.AND P2, PT, R237, R236, PT ;  /* 0x000000eced00720c */ /* 0x000fe20003f46270 */
[----:B------:R-:W-:Y:S01]  /*eed0*/  UMOV UR42, URZ ;  /* 0x000000ff002a7c82 */ /* 0x000fe20008000000 */
[----:B------:R-:W-:Y:S01]  /*eee0*/  UMOV UR35, URZ ;  /* 0x000000ff00237c82 */ /* 0x000fe20008000000 */
[----:B------:R-:W-:Y:S01]  /*eef0*/  UMOV UR34, URZ ;  /* 0x000000ff00227c82 */ /* 0x000fe20008000000 */
[----:B------:R-:W-:Y:S01]  /*ef00*/  IMAD.U32 R175, RZ, RZ, UR42 ;  /* 0x0000002affaf7e24 */ /* 0x000fe2000f8e00ff */
[----:B------:R-:W-:Y:S01]  /*ef10*/  MOV R172, UR42 ;  /* 0x0000002a00ac7c02 */ /* 0x000fe20008000f00 */
[----:B------:R-:W-:Y:S02]  /*ef20*/  IMAD.U32 R174, RZ, RZ, UR35 ;  /* 0x00000023ffae7e24 */ /* 0x000fe4000f8e00ff */
[----:B------:R-:W-:-:S05]  /*ef30*/  IMAD.U32 R173, RZ, RZ, UR34 ;  /* 0x00000022ffad7e24 */ /* 0x000fca000f8e00ff */
        /* <DEDUP_REMOVED lines=21> */
.L_x_1098:
[----:B------:R-:W-:Y:S05]  /*f090*/  BSYNC.RECONVERGENT B2 ;  /* 0x0000000000027941 */ /* 0x000fea0003800200 */
.L_x_1097:
[----:B------:R-:W-:Y:S01]  /*f0a0*/  BSSY.RECONVERGENT B2, `(.L_x_1099) ;  /* 0x0000022000027945 */ /* 0x000fe20003800200 */
[----:B------:R-:W-:-:S03]  /*f0b0*/  IMAD R238, R0, 0x2, R238 ;  /* 0x0000000200ee7824 */ /* 0x000fc600078e02ee */
        /* <DEDUP_REMOVED lines=32> */
.L_x_1100:
[----:B------:R-:W-:Y:S05]  /*f2c0*/  BSYNC.RECONVERGENT B2 ;  /* 0x0000000000027941 */ /* 0x000fea0003800200 */
.L_x_1099:
        /* <DEDUP_REMOVED lines=34> */
.L_x_1102:
[----:B------:R-:W-:Y:S05]  /*f4f0*/  BSYNC.RECONVERGENT B2 ;  /* 0x0000000000027941 */ /* 0x000fea0003800200 */
.L_x_1101:
        /* <DEDUP_REMOVED lines=34> */
.L_x_1104:
[----:B------:R-:W-:Y:S05]  /*f720*/  BSYNC.RECONVERGENT B2 ;  /* 0x0000000000027941 */ /* 0x000fea0003800200 */
.L_x_1103:
        /* <DEDUP_REMOVED lines=34> */
.L_x_1106:
[----:B------:R-:W-:Y:S05]  /*f950*/  BSYNC.RECONVERGENT B2 ;  /* 0x0000000000027941 */ /* 0x000fea0003800200 */
.L_x_1105:
        /* <DEDUP_REMOVED lines=34> */
.L_x_1108:
[----:B------:R-:W-:Y:S05]  /*fb80*/  BSYNC.RECONVERGENT B2 ;  /* 0x0000000000027941 */ /* 0x000fea0003800200 */
.L_x_1107:
        /* <DEDUP_REMOVED lines=34> */
.L_x_1110:
[----:B------:R-:W-:Y:S05]  /*fdb0*/  BSYNC.RECONVERGENT B2 ;  /* 0x0000000000027941 */ /* 0x000fea0003800200 */
.L_x_1109:
        /* <DEDUP_REMOVED lines=34> */
.L_x_1112:
[----:B------:R-:W-:Y:S05]  /*ffe0*/  BSYNC.RECONVERGENT B2 ;  /* 0x0000000000027941 */ /* 0x000fea0003800200 */
.L_x_1111:
        /* <DEDUP_REMOVED lines=34> */
.L_x_1114:
[----:B------:R-:W-:Y:S05]  /*10210*/  BSYNC.RECONVERGENT B2 ;  /* 0x0000000000027941 */ /* 0x000fea0003800200 */
.L_x_1113:
        /* <DEDUP_REMOVED lines=34> */
.L_x_1116:
[----:B------:R-:W-:Y:S05]  /*10440*/  BSYNC.RECONVERGENT B2 ;  /* 0x0000000000027941 */ /* 0x000fea0003800200 */
.L_x_1115:
        /* <DEDUP_REMOVED lines=34> */
.L_x_1118:
[----:B------:R-:W-:Y:S05]  /*10670*/  BSYNC.RECONVERGENT B2 ;  /* 0x0000000000027941 */ /* 0x000fea0003800200 */
.L_x_1117:
        /* <DEDUP_REMOVED lines=34> */
.L_x_1120:
[----:B------:R-:W-:Y:S05]  /*108a0*/  BSYNC.RECONVERGENT B2 ;  /* 0x0000000000027941 */ /* 0x000fea0003800200 */
.L_x_1119:
        /* <DEDUP_REMOVED lines=34> */
.L_x_1122:
[----:B------:R-:W-:Y:S05]  /*10ad0*/  BSYNC.RECONVERGENT B2 ;  /* 0x0000000000027941 */ /* 0x000fea0003800200 */
.L_x_1121:
        /* <DEDUP_REMOVED lines=34> */
.L_x_1124:
[----:B------:R-:W-:Y:S05]  /*10d00*/  BSYNC.RECONVERGENT B2 ;  /* 0x0000000000027941 */ /* 0x000fea0003800200 */
.L_x_1123:
        /* <DEDUP_REMOVED lines=34> */
.L_x_1126:
[----:B------:R-:W-:Y:S05]  /*10f30*/  BSYNC.RECONVERGENT B2 ;  /* 0x0000000000027941 */ /* 0x000fea0003800200 */
.L_x_1125:
[----:B------:R-:W-:Y:S05]  /*10f40*/  @P1 BRA `(.L_x_1062) ;  /* 0x00000000007c1947 */ /* 0x000fea0003800000 */
[----:B------:R-:W-:Y:S01]  /*10f50*/  IMAD.IADD R232, R238, 0x1, R0 ;  /* 0x00000001eee87824 */ /* 0x000fe200078e0200 */
        /* <DEDUP_REMOVED lines=20> */
[----:B0-----:R-:W-:-:S04]  /*110a0*/  IMAD R232, R0, UR42, RZ ;  /* 0x0000002a00e87c24 */ /* 0x001fc8000f8e02ff */
[----:B--2---:R-:W-:Y:S02]  /*110b0*/  IMAD R3, R232, R3, RZ ;  /* 0x00000003e8037224 */ /* 0x004fe400078e02ff */
[----:B------:R-:W-:Y:S02]  /*110c0*/  IMAD R232, R0, UR44, RZ ;  /* 0x0000002c00e87c24 */ /* 0x000fe4000f8e02ff */
[----:B------:R-:W-:-:S05]  /*110d0*/  IMAD R3, R3, 0x60, R237 ;  /* 0x0000006003037824 */ /* 0x000fca00078e02ed */
[----:B------:R-:W-:Y:S02]  /*110e0*/  SHF.R.S32.HI R233, RZ, 0x1f, R3 ;  /* 0x0000001fffe97819 */ /* 0x000fe40000011403 */
[----:B------:R-:W-:-:S04]  /*110f0*/  IADD3 R0, P2, PT, R232, R3, RZ ;  /* 0x00000003e8007210 */ /* 0x000fc80007f5e0ff */
[----:B------:R-:W-:Y:S02]  /*11100*/  LEA.HI.X.SX32 R3, R232, R233, 0x1, P2 ;  /* 0x000000e9e8037211 */ /* 0x000fe400010f0eff */
[----:B-1----:R-:W-:-:S04]  /*11110*/  LEA R232, P2, R0, UR34, 0x2 ;  /* 0x0000002200e87c11 */ /* 0x002fc8000f8410ff */
[----:B------:R-:W-:-:S06]  /*11120*/  LEA.HI.X R233, R0, UR35, R3, 0x2, P2 ;  /* 0x0000002300e97c11 */ /* 0x000fcc00090f1403 */
[----:B------:R-:W5:Y:S03]  /*11130*/  LDG.E.128 R232, desc[UR36][R232.64] ;  /* 0x00000024e8e87981 */ /* 0x000f66000c1e1d00 */
.L_x_1062:
[----:B------:R-:W-:Y:S05]  /*11140*/  BSYNC.RECONVERGENT B0 ;  /* 0x0000000000007941 */ /* 0x000fea0003800200 */
.L_x_936:
[----:B------:R-:W-:Y:S04]  /*11150*/  BSSY.RECONVERGENT B0, `(.L_x_1127) ;  /* 0x0000106000007945 */ /* 0x000fe80003800200 */
[----:B------:R-:W-:Y:S05]  /*11160*/  @P1 BRA `(.L_x_1128) ;  /* 0x0000001000101947 */ /* 0x000fea0003800000 */
[----:B------:R-:W2:Y:S01]  /*11170*/  LDL R0, [R1+0x154] ;  /* 0x0001540001007983 */ /* 0x000ea20000100800 */
[----:B------:R-:W0:Y:S03]  /*11180*/  LDCU.64 UR42, c[0x0][0x448] ;  /* 0x00008900ff2a77ac */ /* 0x000e260008000a00 */
[----:B------:R-:W2:Y:S01]  /*11190*/  LDL R242, [R1+0x164] ;  /* 0x0001640001f27983 */ /* 0x000ea20000100800 */
[----:B------:R-:W0:Y:S03]  /*111a0*/  LDCU.64 UR34, c[0x0][0x438] ;  /* 0x00008700ff2277ac */ /* 0x000e260008000a00 */
[----:B------:R-:W2:Y:S01]  /*111b0*/  LDL R240, [R1+0x144] ;  /* 0x0001440001f07983 */ /* 0x000ea20000100800 */
[----:B------:R-:W0:Y:S03]  /*111c0*/  LDCU UR77, c[0x0][0x408] ;  /* 0x00008100ff4d77ac */ /* 0x000e260008000800 */
[----:B------:R-:W2:Y:S04]  /*111d0*/  LDL R238, [R1+0x134] ;  /* 0x0001340001ee7983 */ /* 0x000ea80000100800 */
[----:B01234-:R-:W2:Y:S04]  /*111e0*/  LDL R236, [R1+0x124] ;  /* 0x0001240001ec7983 */ /* 0x01fea80000100800 */
[----:B------:R-:W3:Y:S04]  /*111f0*/  LDL R3, [R1+0x150] ;  /* 0x0001500001037983 */ /* 0x000ee80000100800 */
[----:B------:R-:W4:Y:S04]  /*11200*/  LDL R243, [R1+0x160] ;  /* 0x0001600001f37983 */ /* 0x000f280000100800 */
[----:B------:R-:W4:Y:S04]  /*11210*/  LDL R241, [R1+0x140] ;  /* 0x0001400001f17983 */ /* 0x000f280000100800 */
[----:B------:R-:W4:Y:S04]  /*11220*/  LDL R239, [R1+0x130] ;  /* 0x0001300001ef7983 */ /* 0x000f280000100800 */
[----:B------:R-:W4:Y:S04]  /*11230*/  LDL R237, [R1+0x120] ;  /* 0x0001200001ed7983 */ /* 0x000f280000100800 */
[----:B------:R0:W-:Y:S04]  /*11240*/  STL [R1+0x1b8], R21 ;  /* 0x0001b81501007387 */ /* 0x0001e80000100800 */
[----:B------:R-:W-:Y:S04]  /*11250*/  STL [R1+0x1b4], R20 ;  /* 0x0001b41401007387 */ /* 0x000fe80000100800 */
        /* <DEDUP_REMOVED lines=13> */
[----:B0-----:R-:W4:Y:S04]  /*11330*/  LDL R21, [R1+0x110] ;  /* 0x0001100001157983 */ /* 0x001f280000100800 */
[----:B-1----:R-:W4:Y:S04]  /*11340*/  LDL R19, [R1+0x100] ;  /* 0x0001000001137983 */ /* 0x002f280000100800 */
[----:B------:R-:W4:Y:S04]  /*11350*/  LDL R17, [R1+0xf0] ;  /* 0x0000f00001117983 */ /* 0x000f280000100800 */
        /* <DEDUP_REMOVED lines=13> */
[----:B------:R-:W4:Y:S01]  /*11430*/  LDL R8, [R1+0x64] ;  /* 0x0000640001087983 */ /* 0x000f220000100800 */
[----:B-----5:R-:W-:-:S04]  /*11440*/  FMUL.FTZ R0, R0, R5 ;  /* 0x0000000500007220 */ /* 0x020fc80000410000 */
[----:B------:R-:W-:Y:S02]  /*11450*/  FFMA.FTZ R0, R242, R113, R0 ;  /* 0x00000071f2007223 */ /* 0x000fe40000010000 */
[----:B------:R-:W4:Y:S02]  /*11460*/  LDL R242, [R1+0xb0] ;  /* 0x0000b00001f27983 */ /* 0x000f240000100800 */
[----:B------:R-:W-:Y:S02]  /*11470*/  FFMA.FTZ R0, R240, R117, R0 ;  /* 0x00000075f0007223 */ /* 0x000fe40000010000 */
[----:B------:R-:W4:Y:S02]  /*11480*/  LDL R240, [R1+0xa0] ;  /* 0x0000a00001f07983 */ /* 0x000f240000100800 */
[----:B------:R-:W-:Y:S02]  /*11490*/  FFMA.FTZ R0, R238, R121, R0 ;  /* 0x00000079ee007223 */ /* 0x000fe40000010000 */
[----:B------:R-:W4:Y:S02]  /*114a0*/  LDL R238, [R1+0x90] ;  /* 0x0000900001ee7983 */ /* 0x000f240000100800 */
[----:B--2---:R-:W-:-:S02]  /*114b0*/  FFMA.FTZ R0, R236, R125, R0 ;  /* 0x0000007dec007223 */ /* 0x004fc40000010000 */
[----:B------:R-:W2:Y:S01]  /*114c0*/  LDL R236, [R1+0x80] ;  /* 0x0000800001ec7983 */ /* 0x000ea20000100800 */
[----:B---3--:R-:W-:-:S04]  /*114d0*/  FMUL.FTZ R3, R3, R4 ;  /* 0x0000000403037220 */ /* 0x008fc80000410000 */
[----:B----4-:R-:W-:Y:S02]  /*114e0*/  FFMA.FTZ R3, R243, R112, R3 ;  /* 0x00000070f3037223 */ /* 0x010fe40000010003 */
[----:B------:R-:W3:Y:S02]  /*114f0*/  LDL R243, [R1+0xc4] ;  /* 0x0000c40001f37983 */ /* 0x000ee40000100800 */
[----:B------:R-:W-:Y:S02]  /*11500*/  FFMA.FTZ R3, R241, R116, R3 ;  /* 0x00000074f1037223 */ /* 0x000fe40000010003 */
[----:B------:R-:W4:Y:S02]  /*11510*/  LDL R241, [R1+0xb4] ;  /* 0x0000b40001f17983 */ /* 0x000f240000100800 */
[----:B------:R-:W-:Y:S02]  /*11520*/  FFMA.FTZ R3, R239, R120, R3 ;  /* 0x00000078ef037223 */ /* 0x000fe40000010003 */
[----:B------:R-:W4:Y:S02]  /*11530*/  LDL R239, [R1+0xa4] ;  /* 0x0000a40001ef7983 */ /* 0x000f240000100800 */
[----:B------:R-:W-:-:S02]  /*11540*/  FFMA.FTZ R3, R237, R124, R3 ;  /* 0x0000007ced037223 */ /* 0x000fc40000010003 */
[----:B------:R-:W4:Y:S02]  /*11550*/  LDL R237, [R1+0x94] ;  /* 0x0000940001ed7983 */ /* 0x000f240000100800 */
[----:B------:R-:W-:Y:S02]  /*11560*/  FFMA.FTZ R3, R21, R128, R3 ;  /* 0x0000008015037223 */ /* 0x000fe40000010003 */
[----:B------:R-:W5:Y:S02]  /*11570*/  LDL.LU R21, [R1+0x1b8] ;  /* 0x0001b80001157983 */ /* 0x000f640000300800 */
[----:B------:R-:W-:-:S04]  /*11580*/  FFMA.FTZ R3, R19, R132, R3 ;  /* 0x0000008413037223 */ /* 0x000fc80000010003 */
[----:B------:R-:W-:-:S04]  /*11590*/  FFMA.FTZ R3, R17, R136, R3 ;  /* 0x0000008811037223 */ /* 0x000fc80000010003 */
[----:B------:R-:W-:-:S04]  /*115a0*/  FFMA.FTZ R3, R15, R140, R3 ;  /* 0x0000008c0f037223 */ /* 0x000fc80000010003 */
[----:B------:R-:W-:-:S04]  /*115b0*/  FFMA.FTZ R3, R13, R144, R3 ;  /* 0x000000900d037223 */ /* 0x000fc80000010003 */
[----:B------:R-:W-:Y:S01]  /*115c0*/  FFMA.FTZ R3, R248, R148, R3 ;  /* 0x00000094f8037223 */ /* 0x000fe20000010003 */
[----:B------:R-:W-:Y:S02]  /*115d0*/  FFMA.FTZ R0, R20, R129, R0 ;  /* 0x0000008114007223 */ /* 0x000fe40000010000 */
[----:B------:R-:W5:Y:S02]  /*115e0*/  LDL.LU R20, [R1+0x1b4] ;  /* 0x0001b40001147983 */ /* 0x000f640000300800 */
[----:B------:R-:W-:Y:S02]  /*115f0*/  FFMA.FTZ R0, R18, R133, R0 ;  /* 0x0000008512007223 */ /* 0x000fe40000010000 */
[----:B------:R-:W5:Y:S04]  /*11600*/  LDL.LU R19, [R1+0x1b0] ;  /* 0x0001b00001137983 */ /* 0x000f680000300800 */
[----:B------:R-:W5:Y:S01]  /*11610*/  LDL.LU R18, [R1+0x1ac] ;  /* 0x0001ac0001127983 */ /* 0x000f620000300800 */
[----:B------:R-:W-:-:S03]  /*11620*/  FFMA.FTZ R0, R16, R137, R0 ;  /* 0x0000008910007223 */ /* 0x000fc60000010000 */
[----:B------:R-:W5:Y:S04]  /*11630*/  LDL.LU R17, [R1+0x1a8] ;  /* 0x0001a80001117983 */ /* 0x000f680000300800 */
[----:B------:R-:W5:Y:S01]  /*11640*/  LDL.LU R16, [R1+0x1a4] ;  /* 0x0001a40001107983 */ /* 0x000f620000300800 */
[----:B------:R-:W-:-:S03]  /*11650*/  FFMA.FTZ R0, R14, R141, R0 ;  /* 0x0000008d0e007223 */ /* 0x000fc60000010000 */
[----:B------:R-:W5:Y:S04]  /*11660*/  LDL.LU R15, [R1+0x1a0] ;  /* 0x0001a000010f7983 */ /* 0x000f680000300800 */
[----:B------:R-:W5:Y:S04]  /*11670*/  LDL.LU R14, [R1+0x19c] ;  /* 0x00019c00010e7983 */ /* 0x000f680000300800 */
[----:B------:R-:W5:Y:S01]  /*11680*/  LDL.LU R13, [R1+0x198] ;  /* 0x00019800010d7983 */ /* 0x000f620000300800 */
[----:B------:R-:W-:Y:S01]  /*11690*/  FFMA.FTZ R3, R242, R152, R3 ;  /* 0x00000098f2037223 */ /* 0x000fe20000010003 */
[----:B------:R-:W-:-:S02]  /*116a0*/  FFMA.FTZ R0, R251, R145, R0 ;  /* 0x00000091fb007223 */ /* 0x000fc40000010000 */
[----:B------:R-:W4:Y:S01]  /*116b0*/  LDL R248, [R1+0x148] ;  /* 0x0001480001f87983 */ /* 0x000f220000100800 */
[----:B------:R-:W-:-:S03]  /*116c0*/  FFMA.FTZ R3, R240, R156, R3 ;  /* 0x0000009cf0037223 */ /* 0x000fc60000010003 */
[----:B------:R-:W4:Y:S01]  /*116d0*/  LDL R251, [R1+0x168] ;  /* 0x0001680001fb7983 */ /* 0x000f220000100800 */
[----:B------:R-:W-:-:S03]  /*116e0*/  FFMA.FTZ R3, R238, R160, R3 ;  /* 0x000000a0ee037223 */ /* 0x000fc60000010003 */
[----:B------:R-:W4:Y:S01]  /*116f0*/  LDL R242, [R1+0x128] ;  /* 0x0001280001f27983 */ /* 0x000f220000100800 */
[----:B--2---:R-:W-:-:S03]  /*11700*/  FFMA.FTZ R3, R236, R164, R3 ;  /* 0x000000a4ec037223 */ /* 0x004fc60000010003 */
[----:B------:R-:W2:Y:S01]  /*11710*/  LDL R240, [R1+0x108] ;  /* 0x0001080001f07983 */ /* 0x000ea20000100800 */
[----:B------:R-:W-:-:S03]  /*11720*/  FFMA.FTZ R3, R11, R168, R3 ;  /* 0x000000a80b037223 */ /* 0x000fc60000010003 */
[----:B------:R-:W2:Y:S01]  /*11730*/  LDL R238, [R1+0xe8] ;  /* 0x0000e80001ee7983 */ /* 0x000ea20000100800 */
[----:B------:R-:W-:Y:S01]  /*11740*/  FFMA.FTZ R3, R9, R172, R3 ;  /* 0x000000ac09037223 */ /* 0x000fe20000010003 */
[----:B---3--:R-:W-:Y:S02]  /*11750*/  FFMA.FTZ R0, R243, R149, R0 ;  /* 0x00000095f3007223 */ /* 0x008fe40000010000 */
[----:B------:R-:W3:Y:S01]  /*11760*/  LDL R236, [R1+0xc8] ;  /* 0x0000c80001ec7983 */ /* 0x000ee20000100800 */
[----:B------:R-:W-:-:S03]  /*11770*/  FFMA.FTZ R3, R2, R176, R3 ;  /* 0x000000b002037223 */ /* 0x000fc60000010003 */
[----:B------:R-:W2:Y:S01]  /*11780*/  LDL R2, [R1+0x158] ;  /* 0x0001580001027983 */ /* 0x000ea20000100800 */
[----:B----4-:R-:W-:Y:S01]  /*11790*/  FFMA.FTZ R0, R241, R153, R0 ;  /* 0x00000099f1007223 */ /* 0x010fe20000010000 */
[----:B------:R-:W-:Y:S02]  /*117a0*/  FFMA.FTZ R3, R180, UR70, R3 ;  /* 0x00000046b4037c23 */ /* 0x000fe40008010003 */
[----:B------:R-:W4:Y:S01]  /*117b0*/  LDL R243, [R1+0x138] ;  /* 0x0001380001f37983 */ /* 0x000f220000100800 */
[----:B------:R-:W-:Y:S01]  /*117c0*/  FFMA.FTZ R0, R239, R157, R0 ;  /* 0x0000009def007223 */ /* 0x000fe20000010000 */
[----:B------:R-:W-:Y:S02]  /*117d0*/  FFMA.FTZ R3, R184, UR66, R3 ;  /* 0x00000042b8037c23 */ /* 0x000fe40008010003 */
[----:B------:R-:W3:Y:S01]  /*117e0*/  LDL R241, [R1+0x118] ;  /* 0x0001180001f17983 */ /* 0x000ee20000100800 */
[----:B------:R-:W-:Y:S01]  /*117f0*/  FFMA.FTZ R0, R237, R161, R0 ;  /* 0x000000a1ed007223 */ /* 0x000fe20000010000 */
[----:B------:R-:W-:-:S02]  /*11800*/  FFMA.FTZ R3, R188, UR62, R3 ;  /* 0x0000003ebc037c23 */ /* 0x000fc40008010003 */
[----:B------:R-:W3:Y:S01]  /*11810*/  LDL R239, [R1+0xf8] ;  /* 0x0000f80001ef7983 */ /* 0x000ee20000100800 */
[----:B------:R-:W-:Y:S01]  /*11820*/  FFMA.FTZ R0, R12, R165, R0 ;  /* 0x000000a50c007223 */ /* 0x000fe20000010000 */
[----:B------:R-:W-:Y:S02]  /*11830*/  FFMA.FTZ R3, R192, UR58, R3 ;  /* 0x0000003ac0037c23 */ /* 0x000fe40008010003 */
[----:B------:R-:W3:Y:S01]  /*11840*/  LDL R237, [R1+0xd8] ;  /* 0x0000d80001ed7983 */ /* 0x000ee20000100800 */
[----:B------:R-:W-:Y:S01]  /*11850*/  FFMA.FTZ R0, R10, R169, R0 ;  /* 0x000000a90a007223 */ /* 0x000fe20000010000 */
[----:B------:R-:W-:Y:S02]  /*11860*/  FFMA.FTZ R3, R196, UR54, R3 ;  /* 0x00000036c4037c23 */ /* 0x000fe40008010003 */
[----:B------:R-:W3:Y:S01]  /*11870*/  LDL R12, [R1+0xb8] ;  /* 0x0000b800010c7983 */ /* 0x000ee20000100800 */
[----:B------:R-:W-:Y:S01]  /*11880*/  FFMA.FTZ R0, R8, R173, R0 ;  /* 0x000000ad08007223 */ /* 0x000fe20000010000 */
[----:B------:R-:W-:-:S02]  /*11890*/  FFMA.FTZ R3, R200, UR50, R3 ;  /* 0x00000032c8037c23 */ /* 0x000fc40008010003 */
[----:B------:R-:W3:Y:S01]  /*118a0*/  LDL R11, [R1+0xa8] ;  /* 0x0000a800010b7983 */ /* 0x000ee20000100800 */
[----:B------:R-:W-:-:S03]  /*118b0*/  FFMA.FTZ R0, R177, UR73, R0 ;  /* 0x00000049b1007c23 */ /* 0x000fc60008010000 */
[----:B------:R-:W3:Y:S01]  /*118c0*/  LDL R10, [R1+0x98] ;  /* 0x00009800010a7983 */ /* 0x000ee20000100800 */
[----:B------:R-:W-:-:S03]  /*118d0*/  FFMA.FTZ R0, R181, UR69, R0 ;  /* 0x00000045b5007c23 */ /* 0x000fc60008010000 */
[----:B------:R-:W3:Y:S01]  /*118e0*/  LDL R9, [R1+0x88] ;  /* 0x0000880001097983 */ /* 0x000ee20000100800 */
[----:B------:R-:W-:-:S03]  /*118f0*/  FFMA.FTZ R0, R185, UR65, R0 ;  /* 0x00000041b9007c23 */ /* 0x000fc60008010000 */
[----:B------:R-:W3:Y:S01]  /*11900*/  LDL R8, [R1+0x78] ;  /* 0x0000780001087983 */ /* 0x000ee20000100800 */
[----:B------:R-:W-:-:S04]  /*11910*/  FFMA.FTZ R0, R189, UR61, R0 ;  /* 0x0000003dbd007c23 */ /* 0x000fc80008010000 */
[----:B------:R-:W-:-:S04]  /*11920*/  FFMA.FTZ R0, R193, UR57, R0 ;  /* 0x00000039c1007c23 */ /* 0x000fc80008010000 */
[----:B------:R-:W-:-:S04]  /*11930*/  FFMA.FTZ R0, R197, UR53, R0 ;  /* 0x00000035c5007c23 */ /* 0x000fc80008010000 */
[----:B------:R-:W-:Y:S01]  /*11940*/  FFMA.FTZ R0, R201, UR49, R0 ;  /* 0x00000031c9007c23 */ /* 0x000fe20008010000 */
[----:B------:R-:W-:-:S03]  /*11950*/  FFMA.FTZ R3, R204, UR46, R3 ;  /* 0x0000002ecc037c23 */ /* 0x000fc60008010003 */
        /* <DEDUP_REMOVED lines=14> */
[----:B------:R-:W-:-:S04]  /*11a40*/  FFMA.FTZ R0, R233, UR32, R0 ;  /* 0x00000020e9007c23 */ /* 0x000fc80008010000 */
[----:B------:R-:W-:Y:S01]  /*11a50*/  FADD.FTZ R0, R3, R0 ;  /* 0x0000000003007221 */ /* 0x000fe20000010000 */
[----:B--2---:R-:W-:Y:S02]  /*11a60*/  FMUL.FTZ R3, R2, R6 ;  /* 0x0000000602037220 */ /* 0x004fe40000410000 */
[----:B------:R-:W2:Y:S02]  /*11a70*/  LDL R2, [R1+0x68] ;  /* 0x0000680001027983 */ /* 0x000ea40000100800 */
[----:B------:R-:W-:Y:S02]  /*11a80*/  FFMA.FTZ R3, R251, R114, R3 ;  /* 0x00000072fb037223 */ /* 0x000fe40000010003 */
[----:B------:R-:W2:Y:S02]  /*11a90*/  LDL R251, [R1+0xfc] ;  /* 0x0000fc0001fb7983 */ /* 0x000ea40000100800 */
[----:B------:R-:W-:Y:S02]  /*11aa0*/  FFMA.FTZ R3, R248, R118, R3 ;  /* 0x00000076f8037223 */ /* 0x000fe40000010003 */
[----:B------:R-:W2:Y:S02]  /*11ab0*/  LDL R248, [R1+0xec] ;  /* 0x0000ec0001f87983 */ /* 0x000ea40000100800 */
[----:B----4-:R-:W-:-:S02]  /*11ac0*/  FFMA.FTZ R3, R243, R122, R3 ;  /* 0x0000007af3037223 */ /* 0x010fc40000010003 */
[----:B------:R-:W4:Y:S02]  /*11ad0*/  LDL R243, [R1+0xdc] ;  /* 0x0000dc0001f37983 */ /* 0x000f240000100800 */
[----:B------:R-:W-:Y:S02]  /*11ae0*/  FFMA.FTZ R3, R242, R126, R3 ;  /* 0x0000007ef2037223 */ /* 0x000fe40000010003 */
[----:B------:R-:W4:Y:S02]  /*11af0*/  LDL R242, [R1+0xcc] ;  /* 0x0000cc0001f27983 */ /* 0x000f240000100800 */
[----:B---3--:R-:W-:Y:S02]  /*11b00*/  FFMA.FTZ R3, R241, R130, R3 ;  /* 0x00000082f1037223 */ /* 0x008fe40000010003 */
[----:B------:R-:W3:Y:S02]  /*11b10*/  LDL R241, [R1+0xbc] ;  /* 0x0000bc0001f17983 */ /* 0x000ee40000100800 */
[----:B------:R-:W-:-:S02]  /*11b20*/  FFMA.FTZ R3, R240, R134, R3 ;  /* 0x00000086f0037223 */ /* 0x000fc40000010003 */
[----:B------:R-:W3:Y:S02]  /*11b30*/  LDL R240, [R1+0xac] ;  /* 0x0000ac0001f07983 */ /* 0x000ee40000100800 */
[----:B------:R-:W-:Y:S02]  /*11b40*/  FFMA.FTZ R3, R239, R138, R3 ;  /* 0x0000008aef037223 */ /* 0x000fe40000010003 */
[----:B------:R-:W3:Y:S02]  /*11b50*/  LDL R239, [R1+0x9c] ;  /* 0x00009c0001ef7983 */ /* 0x000ee40000100800 */
[----:B------:R-:W-:Y:S02]  /*11b60*/  FFMA.FTZ R3, R238, R142, R3 ;  /* 0x0000008eee037223 */ /* 0x000fe40000010003 */
[----:B------:R-:W3:Y:S02]  /*11b70*/  LDL R238, [R1+0x8c] ;  /* 0x00008c0001ee7983 */ /* 0x000ee40000100800 */
[----:B------:R-:W-:-:S02]  /*11b80*/  FFMA.FTZ R3, R237, R146, R3 ;  /* 0x00000092ed037223 */ /* 0x000fc40000010003 */
[----:B------:R-:W3:Y:S02]  /*11b90*/  LDL R237, [R1+0x7c] ;  /* 0x00007c0001ed7983 */ /* 0x000ee40000100800 */
[----:B------:R-:W-:Y:S02]  /*11ba0*/  FFMA.FTZ R3, R236, R150, R3 ;  /* 0x00000096ec037223 */ /* 0x000fe40000010003 */
[----:B------:R-:W4:Y:S02]  /*11bb0*/  LDL R236, [R1+0x15c] ;  /* 0x00015c0001ec7983 */ /* 0x000f240000100800 */
[----:B------:R-:W-:Y:S02]  /*11bc0*/  FFMA.FTZ R3, R12, R154, R3 ;  /* 0x0000009a0c037223 */ /* 0x000fe40000010003 */
        /* <DEDUP_REMOVED lines=9> */
[----:B--2---:R-:W-:Y:S02]  /*11c60*/  FFMA.FTZ R3, R2, R174, R3 ;  /* 0x000000ae02037223 */ /* 0x004fe40000010003 */
[----:B------:R-:W2:Y:S02]  /*11c70*/  LDL R2, [R1+0x10c] ;  /* 0x00010c0001027983 */ /* 0x000ea40000100800 */
[----:B------:R-:W-:-:S04]  /*11c80*/  FFMA.FTZ R3, R178, UR72, R3 ;  /* 0x00000048b2037c23 */ /* 0x000fc80008010003 */
        /* <DEDUP_REMOVED lines=14> */
[----:B------:R-:W-:Y:S01]  /*11d70*/  FADD.FTZ R0, R3, R0 ;  /* 0x0000000003007221 */ /* 0x000fe20000010000 */
[----:B----4-:R-:W-:Y:S02]  /*11d80*/  FMUL.FTZ R3, R236, R7 ;  /* 0x00000007ec037220 */ /* 0x010fe40000410000 */
[----:B------:R-:W4:Y:S02]  /*11d90*/  LDL R236, [R1+0x6c] ;  /* 0x00006c0001ec7983 */ /* 0x000f240000100800 */
[----:B---3--:R-:W-:Y:S02]  /*11da0*/  FFMA.FTZ R3, R12, R115, R3 ;  /* 0x000000730c037223 */ /* 0x008fe40000010003 */
[----:B------:R-:W5:Y:S02]  /*11db0*/  LDL.LU R12, [R1+0x194] ;  /* 0x00019400010c7983 */ /* 0x000f640000300800 */
[----:B------:R-:W-:Y:S02]  /*11dc0*/  FFMA.FTZ R3, R11, R119, R3 ;  /* 0x000000770b037223 */ /* 0x000fe40000010003 */
[----:B------:R-:W5:Y:S02]  /*11dd0*/  LDL.LU R11, [R1+0x190] ;  /* 0x00019000010b7983 */ /* 0x000f640000300800 */
[----:B------:R-:W-:-:S02]  /*11de0*/  FFMA.FTZ R3, R10, R123, R3 ;  /* 0x0000007b0a037223 */ /* 0x000fc40000010003 */
[----:B------:R-:W5:Y:S02]  /*11df0*/  LDL.LU R10, [R1+0x18c] ;  /* 0x00018c00010a7983 */ /* 0x000f640000300800 */
[----:B------:R-:W-:Y:S02]  /*11e00*/  FFMA.FTZ R3, R9, R127, R3 ;  /* 0x0000007f09037223 */ /* 0x000fe40000010003 */
[----:B------:R-:W5:Y:S02]  /*11e10*/  LDL.LU R9, [R1+0x188] ;  /* 0x0001880001097983 */ /* 0x000f640000300800 */
[----:B------:R-:W-:Y:S02]  /*11e20*/  FFMA.FTZ R3, R8, R131, R3 ;  /* 0x0000008308037223 */ /* 0x000fe40000010003 */
[----:B------:R-:W5:Y:S02]  /*11e30*/  LDL.LU R8, [R1+0x184] ;  /* 0x0001840001087983 */ /* 0x000f640000300800 */
[----:B--2---:R-:W-:-:S02]  /*11e40*/  FFMA.FTZ R3, R2, R135, R3 ;  /* 0x0000008702037223 */ /* 0x004fc40000010003 */
[----:B------:R-:W5:Y:S02]  /*11e50*/  LDL.LU R2, [R1+0x180] ;  /* 0x0001800001027983 */ /* 0x000f640000300800 */
[----:B------:R-:W-:-:S04]  /*11e60*/  FFMA.FTZ R3, R251, R139, R3 ;  /* 0x0000008bfb037223 */ /* 0x000fc80000010003 */
[----:B------:R-:W-:-:S04]  /*11e70*/  FFMA.FTZ R3, R248, R143, R3 ;  /* 0x0000008ff8037223 */ /* 0x000fc80000010003 */
[----:B------:R-:W-:-:S04]  /*11e80*/  FFMA.FTZ R3, R243, R147, R3 ;  /* 0x00000093f3037223 */ /* 0x000fc80000010003 */
[----:B------:R-:W-:-:S04]  /*11e90*/  FFMA.FTZ R3, R242, R151, R3 ;  /* 0x00000097f2037223 */ /* 0x000fc80000010003 */
[----:B------:R-:W-:-:S04]  /*11ea0*/  FFMA.FTZ R3, R241, R155, R3 ;  /* 0x0000009bf1037223 */ /* 0x000fc80000010003 */
[----:B------:R-:W-:Y:S02]  /*11eb0*/  FFMA.FTZ R3, R240, R159, R3 ;  /* 0x0000009ff0037223 */ /* 0x000fe40000010003 */
[----:B------:R-:W2:Y:S02]  /*11ec0*/  LDL R240, [R1+0x14] ;  /* 0x0000140001f07983 */ /* 0x000ea40000100800 */
[----:B------:R-:W-:Y:S01]  /*11ed0*/  FFMA.FTZ R3, R239, R163, R3 ;  /* 0x000000a3ef037223 */ /* 0x000fe20000010003 */
[----:B------:R-:W-:Y:S01]  /*11ee0*/  ISETP.NE.U32.AND P1, PT, RZ, UR42, PT ;  /* 0x0000002aff007c0c */ /* 0x000fe2000bf25070 */
[----:B------:R-:W3:Y:S02]  /*11ef0*/  LDL R239, [R1+0x18] ;  /* 0x0000180001ef7983 */ /* 0x000ee40000100800 */
[----:B------:R-:W-:Y:S01]  /*11f00*/  FFMA.FTZ R3, R238, R167, R3 ;  /* 0x000000a7ee037223 */ /* 0x000fe20000010003 */
[----:B------:R-:W-:Y:S01]  /*11f10*/  ISETP.NE.U32.AND P2, PT, RZ, UR34, PT ;  /* 0x00000022ff007c0c */ /* 0x000fe2000bf45070 */
[----:B------:R-:W0:Y:S01]  /*11f20*/  LDCU UR34, c[0x0][0x410] ;  /* 0x00008200ff2277ac */ /* 0x000e220008000800 */
[----:B------:R-:W-:Y:S01]  /*11f30*/  ISETP.NE.AND.EX P1, PT, RZ, UR43, PT, P1 ;  /* 0x0000002bff007c0c */ /* 0x000fe2000bf25310 */
[----:B------:R-:W-:Y:S01]  /*11f40*/  FFMA.FTZ R3, R237, R171, R3 ;  /* 0x000000abed037223 */ /* 0x000fe20000010003 */
[----:B------:R-:W-:Y:S01]  /*11f50*/  ISETP.NE.AND.EX P2, PT, RZ, UR35, PT, P2 ;  /* 0x00000023ff007c0c */ /* 0x000fe2000bf45320 */
[----:B------:R-:W3:Y:S02]  /*11f60*/  LDL R238, [R1+0x1c] ;  /* 0x00001c0001ee7983 */ /* 0x000ee40000100800 */
[----:B----4-:R-:W-:-:S02]  /*11f70*/  FFMA.FTZ R3, R236, R175, R3 ;  /* 0x000000afec037223 */ /* 0x010fc40000010003 */
[----:B------:R-:W1:Y:S02]  /*11f80*/  LDC R236, c[0x0][0x430] ;  /* 0x00010c00ffec7b82 */ /* 0x000e640000000800 */
[----:B-1----:R-:W-:-:S05]  /*11f90*/  VIADD R236, R236, UR77 ;  /* 0x0000004decec7c36 */ /* 0x002fca0008000000 */
[----:B------:R-:W-:Y:S02]  /*11fa0*/  @P1 ISETP.GE.AND P3, PT, R249, R236, PT ;  /* 0x000000ecf900120c */ /* 0x000fe40003f66270 */
[----:B------:R-:W2:Y:S02]  /*11fb0*/  @P2 LDC.64 R236, c[0x0][0x438] ;  /* 0x00010e00ffec2b82 */ /* 0x000ea40000000a00 */
[----:B--2---:R-:W-:-:S06]  /*11fc0*/  @P2 IMAD.WIDE R236, R240, 0x4, R236 ;  /* 0x00000004f0ec2825 */ /* 0x004fcc00078e02ec */
[----:B------:R-:W2:Y:S01]  /*11fd0*/  @P2 LDG.E R236, desc[UR36][R236.64] ;  /* 0x00000024ecec2981 */ /* 0x000ea2000c1e1900 */
        /* <DEDUP_REMOVED lines=15> */
[----:B------:R-:W-:Y:S02]  /*120d0*/  FADD.FTZ R0, R3, R0 ;  /* 0x0000000003007221 */ /* 0x000fe40000010000 */
[----:B------:R-:W1:Y:S02]  /*120e0*/  @P1 S2R R3, SR_CTAID.X ;  /* 0x0000000000031919 */ /* 0x000e640000002500 */
[----:B0-----:R-:W-:-:S04]  /*120f0*/  FMUL.FTZ R0, R0, UR34 ;  /* 0x0000002200007c20 */ /* 0x001fc80008410000 */
[----:B--2---:R-:W-:Y:S02]  /*12100*/  @P2 FADD.FTZ R0, R0, R236 ;  /* 0x000000ec00002221 */ /* 0x004fe40000010000 */
[----:B------:R-:W1:Y:S02]  /*12110*/  @P1 LDC.64 R236, c[0x0][0x448] ;  /* 0x00011200ffec1b82 */ /* 0x000e640000000a00 */
[----:B-1----:R-:W-:-:S05]  /*12120*/  @P1 IMAD.WIDE.U32 R236, R3, 0x4, R236 ;  /* 0x0000000403ec1825 */ /* 0x002fca00078e00ec */
[----:B------:R0:W2:Y:S02]  /*12130*/  @P1 LDG.E R3, desc[UR36][R236.64] ;  /* 0x00000024ec031981 */ /* 0x0000a4000c1e1900 */
[----:B0-----:R-:W-:-:S04]  /*12140*/  @P1 SEL R236, RZ, UR38, P3 ;  /* 0x00000026ffec1c07 */ /* 0x001fc80009800000 */
[----:B------:R-:W-:-:S04]  /*12150*/  @P1 IADD3 R236, PT, PT, R250, -UR41, R236 ;  /* 0x80000029faec1c10 */ /* 0x000fc8000fffe0ec */
[----:B------:R-:W-:-:S05]  /*12160*/  @P1 I2FP.F32.S32 R236, R236 ;  /* 0x000000ec00ec1245 */ /* 0x000fca0000201400 */
[----:B--2---:R-:W-:-:S05]  /*12170*/  @P1 FFMA.FTZ R0, R236, R3, R0 ;  /* 0x00000003ec001223 */ /* 0x004fca0000010000 */
[----:B---3--:R-:W-:Y:S01]  /*12180*/  @!P6 FMNMX.FTZ R238, R238, R0, !PT ;  /* 0x00000000eeeee209 */ /* 0x008fe20007810000 */
[----:B------:R0:W-:Y:S04]  /*12190*/  STS [R239], R0 ;  /* 0x00000000ef007388 */ /* 0x0001e80000000800 */
[----:B------:R0:W-:Y:S02]  /*121a0*/  @!P6 STL [R1+0x1c], R238 ;  /* 0x00001cee0100e387 */ /* 0x0001e40000100800 */
.L_x_1128:
[----:B------:R-:W-:Y:S05]  /*121b0*/  BSYNC.RECONVERGENT B0 ;  /* 0x0000000000007941 */ /* 0x000fea0003800200 */
.L_x_1127:
[----:B------:R-:W2:Y:S04]  /*121c0*/  LDL.LU R3, [R1+0x18] ;  /* 0x0000180001037983 */ /* 0x000ea80000300800 */
[----:B0-----:R-:W2:Y:S04]  /*121d0*/  LDL.LU R0, [R1+0x14] ;  /* 0x0000140001007983 */ /* 0x001ea80000300800 */
[----:B------:R-:W2:Y:S04]  /*121e0*/  LDL R238, [R1+0x174] ;  /* 0x0001740001ee7983 */ /* 0x000ea80000100800 */
[----:B-1234-:R-:W2:Y:S01]  /*121f0*/  LDL.LU R237, [R1+0x10] ;  /* 0x0000100001ed7983 */ /* 0x01eea20000300800 */
[----:B------:R-:W-:-:S02]  /*12200*/  IMAD.MOV.U32 R236, RZ, RZ, R3 ;  /* 0x000000ffffec7224 */ /* 0x000fc400078e0003 */
[----:B------:R-:W-:Y:S01]  /*12210*/  IMAD.MOV.U32 R3, RZ, RZ, R0 ;  /* 0x000000ffff037224 */ /* 0x000fe200078e0000 */
[----:B------:R-:W-:Y:S01]  /*12220*/  IADD3 R0, PT, PT, R250, 0xff, RZ ;  /* 0x000000fffa007810 */ /* 0x000fe20007ffe0ff */
[----:B------:R-:W-:Y:S02]  /*12230*/  VIADD R236, R236, 0x400 ;  /* 0x00000400ecec7836 */ /* 0x000fe40000000000 */
[----:B------:R-:W-:Y:S01]  /*12240*/  VIADD R3, R3, 0x100 ;  /* 0x0000010003037836 */ /* 0x000fe20000000000 */
[----:B------:R-:W-:Y:S01]  /*12250*/  ISETP.GE.AND P1, PT, R0, R238, PT ;  /* 0x000000ee0000720c */ /* 0x000fe20003f26270 */
[----:B------:R-:W-:Y:S01]  /*12260*/  VIADD R0, R250, 0x100 ;  /* 0x00000100fa007836 */ /* 0x000fe20000000000 */
[----:B--2---:R-:W-:-:S03]  /*12270*/  IADD3 R237, P2, PT, R237, 0x100, RZ ;  /* 0x00000100eded7810 */ /* 0x004fc60007f5e0ff */
[----:B------:R-:W-:Y:S02]  /*12280*/  IMAD.MOV.U32 R250, RZ, RZ, R0 ;  /* 0x000000fffffa7224 */ /* 0x000fe400078e0000 */
[----:B------:R1:W-:Y:S01]  /*12290*/  STL [R1+0x10], R237 ;  /* 0x000010ed01007387 */ /* 0x0003e20000100800 */
[----:B------:R-:W-:-:S03]  /*122a0*/  IMAD.X R252, RZ, RZ, R252, P2 ;  /* 0x000000fffffc7224 */ /* 0x000fc600010e06fc */
[----:B------:R1:W-:Y:S04]  /*122b0*/  STL [R1+0x18], R236 ;  /* 0x000018ec01007387 */ /* 0x0003e80000100800 */
[----:B------:R1:W-:Y:S01]  /*122c0*/  STL [R1+0x14], R3 ;  /* 0x0000140301007387 */ /* 0x0003e20000100800 */
[----:B------:R-:W-:Y:S05]  /*122d0*/  @!P1 BRA `(.L_x_1129) ;  /* 0xffffff0c00609947 */ /* 0x000fea000383ffff */
.L_x_935:
[----:B------:R-:W-:Y:S05]  /*122e0*/  BSYNC.RECONVERGENT B1 ;  /* 0x0000000000017941 */ /* 0x000fea0003800200 */
.L_x_934:
[----:B-1----:R-:W3:Y:S01]  /*122f0*/  LDL.LU R3, [R1+0x1c] ;  /* 0x00001c0001037983 */ /* 0x002ee20000300800 */
[----:B-----5:R-:W-:Y:S01]  /*12300*/  MOV R14, 0x400 ;  /* 0x00000400000e7802 */ /* 0x020fe20000000f00 */
[----:B------:R-:W1:Y:S01]  /*12310*/  LDCU UR4, c[0x0][0x3f4] ;  /* 0x00007e80ff0477ac */ /* 0x000e620008000800 */
[----:B------:R-:W4:Y:S01]  /*12320*/  S2UR UR6, SR_CTAID.Y ;  /* 0x00000000000679c3 */ /* 0x000f220000002600 */
[----:B------:R-:W2:Y:S01]  /*12330*/  S2R R15, SR_CgaCtaId ;  /* 0x00000000000f7919 */ /* 0x000ea20000008800 */
[----:B------:R-:W-:Y:S01]  /*12340*/  BSSY.RECONVERGENT B0, `(.L_x_1130) ;  /* 0x000016f000007945 */ /* 0x000fe20003800200 */
[----:B-1----:R-:W-:Y:S01]  /*12350*/  IMAD.U32 R12, RZ, RZ, UR4 ;  /* 0x00000004ff0c7e24 */ /* 0x002fe2000f8e00ff */
[----:B------:R-:W4:Y:S02]  /*12360*/  LDCU UR4, c[0x0][0x3f4] ;  /* 0x00007e80ff0477ac */ /* 0x000f240008000800 */
[----:B----4-:R-:W-:-:S04]  /*12370*/  UIMAD UR7, UR6, UR4, URZ ;  /* 0x00000004060772a4 */ /* 0x010fc8000f8e02ff */
[----:B------:R-:W-:Y:S01]  /*12380*/  USHF.R.S32.HI UR11, URZ, 0x1f, UR7 ;  /* 0x0000001fff0b7899 */ /* 0x000fe20008011407 */
[----:B---3--:R-:W1:Y:S02]  /*12390*/  SHFL.BFLY PT, R0, R3, 0x10, 0x1f ;  /* 0x0e001f0003007f89 */ /* 0x008e6400000e0000 */
[----:B-1----:R-:W-:-:S05]  /*123a0*/  FMNMX.FTZ R0, R0, R3, !PT ;  /* 0x0000000300007209 */ /* 0x002fca0007810000 */
[----:B------:R-:W1:Y:S02]  /*123b0*/  SHFL.BFLY PT, R3, R0, 0x8, 0x1f ;  /* 0x0d001f0000037f89 */ /* 0x000e6400000e0000 */
[----:B-1----:R-:W-:Y:S02]  /*123c0*/  FMNMX.FTZ R5, R0, R3, !PT ;  /* 0x0000000300057209 */ /* 0x002fe40007810000 */
[----:B------:R-:W1:Y:S03]  /*123d0*/  S2R R3, SR_TID.X ;  /* 0x0000000000037919 */ /* 0x000e660000002100 */
[----:B------:R-:W3:Y:S02]  /*123e0*/  SHFL.BFLY PT, R4, R5, 0x4, 0x1f ;  /* 0x0c801f0005047f89 */ /* 0x000ee400000e0000 */
[----:B---3--:R-:W-:Y:S02]  /*123f0*/  FMNMX.FTZ R6, R5, R4, !PT ;  /* 0x0000000405067209 */ /* 0x008fe40007810000 */
[----:B--2---:R-:W-:-:S02]  /*12400*/  LEA R4, R15, R14, 0x18 ;  /* 0x0000000e0f047211 */ /* 0x004fc400078ec0ff */
[----:B------:R-:W-:Y:S01]  /*12410*/  MOV R5, 0xff7fffff ;  /* 0xff7fffff00057802 */ /* 0x000fe20000000f00 */
[----:B------:R-:W0:Y:S02]  /*12420*/  SHFL.BFLY PT, R7, R6, 0x2, 0x1f ;  /* 0x0c401f0006077f89 */ /* 0x000e2400000e0000 */
[----:B0-----:R-:W-:Y:S02]  /*12430*/  FMNMX.FTZ R8, R6, R7, !PT ;  /* 0x0000000706087209 */ /* 0x001fe40007810000 */
[----:B-1----:R-:W-:-:S03]  /*12440*/  LOP3.LUT P0, R7, R3, 0x1f, RZ, 0xc0, !PT ;  /* 0x0000001f03077812 */ /* 0x002fc6000780c0ff */
[----:B------:R-:W0:Y:S01]  /*12450*/  SHFL.BFLY PT, R9, R8, 0x1, 0x1f ;  /* 0x0c201f0008097f89 */ /* 0x000e2200000e0000 */
[C---:B------:R-:W-:Y:S01]  /*12460*/  ISETP.GT.U32.AND P1, PT, R7.reuse, 0x7, PT ;  /* 0x000000070700780c */ /* 0x040fe20003f24070 */
[----:B------:R-:W-:-:S08]  /*12470*/  IMAD R6, R7, 0x4, R4 ;  /* 0x0000000407067824 */ /* 0x000fd000078e0204 */
[----:B------:R-:W-:Y:S02]  /*12480*/  @!P0 LEA.HI R0, R3, R4, RZ, 0x1d ;  /* 0x0000000403008211 */ /* 0x000fe400078fe8ff */
[----:B0-----:R-:W-:-:S05]  /*12490*/  FMNMX.FTZ R11, R8, R9, !PT ;  /* 0x00000009080b7209 */ /* 0x001fca0007810000 */
[----:B------:R0:W-:Y:S01]  /*124a0*/  @!P0 STS [R0], R11 ;  /* 0x0000000b00008388 */ /* 0x0001e20000000800 */
[----:B------:R-:W-:Y:S01]  /*124b0*/  BAR.SYNC.DEFER_BLOCKING 0x0 ;  /* 0x0000000000007b1d */ /* 0x000fe20000010000 */
[----:B0-----:R-:W-:-:S05]  /*124c0*/  IMAD.MOV R0, RZ, RZ, -R12 ;  /* 0x000000ffff007224 */ /* 0x001fca00078e0a0c */
[----:B------:R-:W0:Y:S04]  /*124d0*/  @!P1 LDS R5, [R6] ;  /* 0x0000000006059984 */ /* 0x000e280000000800 */
[----:B0-----:R-:W0:Y:S02]  /*124e0*/  SHFL.BFLY PT, R8, R5, 0x4, 0x1f ;  /* 0x0c801f0005087f89 */ /* 0x001e2400000e0000 */
[----:B0-----:R-:W-:-:S05]  /*124f0*/  FMNMX.FTZ R8, R8, R5, !PT ;  /* 0x0000000508087209 */ /* 0x001fca0007810000 */
[----:B------:R-:W0:Y:S02]  /*12500*/  SHFL.BFLY PT, R9, R8, 0x2, 0x1f ;  /* 0x0c401f0008097f89 */ /* 0x000e2400000e0000 */
[----:B0-----:R-:W-:Y:S02]  /*12510*/  FMNMX.FTZ R9, R8, R9, !PT ;  /* 0x0000000908097209 */ /* 0x001fe40007810000 */
[----:B------:R-:W-:Y:S02]  /*12520*/  VIADDMNMX R8, R0, UR41, RZ, !PT ;  /* 0x0000002900087c46 */ /* 0x000fe4000f8001ff */
[C---:B------:R-:W-:Y:S01]  /*12530*/  SHF.L.U32 R0, R3.reuse, 0x2, RZ ;  /* 0x0000000203007819 */ /* 0x040fe200000006ff */
[----:B------:R-:W0:Y:S02]  /*12540*/  SHFL.BFLY PT, R10, R9, 0x1, 0x1f ;  /* 0x0c201f00090a7f89 */ /* 0x000e2400000e0000 */
[----:B------:R-:W-:-:S05]  /*12550*/  IMAD.IADD R5, R3, 0x1, R8 ;  /* 0x0000000103057824 */ /* 0x000fca00078e0208 */
[----:B------:R-:W-:Y:S02]  /*12560*/  ISETP.GE.AND P0, PT, R5, UR41, PT ;  /* 0x0000002905007c0c */ /* 0x000fe4000bf06270 */
[----:B0-----:R-:W-:Y:S01]  /*12570*/  FMNMX.FTZ R10, R9, R10, !PT ;  /* 0x0000000a090a7209 */ /* 0x001fe20007810000 */
[----:B------:R-:W-:-:S04]  /*12580*/  IMAD.MOV.U32 R9, RZ, RZ, RZ ;  /* 0x000000ffff097224 */ /* 0x000fc800078e00ff */
[----:B------:R0:W1:Y:S06]  /*12590*/  SHFL.IDX PT, R37, R10, RZ, 0x1f ;  /* 0x00001fff0a257589 */ /* 0x00006c00000e0000 */
[----:B------:R-:W-:Y:S05]  /*125a0*/  @P0 BRA `(.L_x_1131) ;  /* 0x0000001400200947 */ /* 0x000fea0003800000 */
[----:B0-----:R-:W0:Y:S02]  /*125b0*/  LDC.64 R10, c[0x0][0x420] ;  /* 0x00010800ff0a7b82 */ /* 0x001e240000000a00 */
[----:B0-----:R-:W-:-:S04]  /*125c0*/  ISETP.NE.U32.AND P0, PT, R10, RZ, PT ;  /* 0x000000ff0a00720c */ /* 0x001fc80003f05070 */
[----:B------:R-:W-:-:S13]  /*125d0*/  ISETP.NE.AND.EX P0, PT, R11, RZ, PT, P0 ;  /* 0x000000ff0b00720c */ /* 0x000fda0003f05300 */
[----:B------:R-:W-:Y:S05]  /*125e0*/  @P0 BRA `(.L_x_1132) ;  /* 0x0000000c00940947 */ /* 0x000fea0003800000 */
[----:B------:R-:W-:Y:S01]  /*125f0*/  IMAD.MOV.U32 R12, RZ, RZ, 0x100 ;  /* 0x00000100ff0c7424 */ /* 0x000fe200078e00ff */
[----:B------:R-:W-:Y:S01]  /*12600*/  LOP3.LUT R10, RZ, R3, RZ, 0x33, !PT ;  /* 0x00000003ff0a7212 */ /* 0x000fe200078e33ff */
[----:B------:R-:W-:Y:S03]  /*12610*/  BSSY.RECONVERGENT B1, `(.L_x_1133) ;  /* 0x000001c000017945 */ /* 0x000fe60003800200 */
[----:B------:R-:W-:-:S04]  /*12620*/  VIADDMNMX R9, R5, R12, UR41, !PT ;  /* 0x0000002905097e46 */ /* 0x000fc8000f80010c */
[----:B------:R-:W-:Y:S01]  /*12630*/  IADD3 R11, PT, PT, -R8, R9, R10 ;  /* 0x00000009080b7210 */ /* 0x000fe20007ffe10a */
[----:B------:R-:W-:-:S03]  /*12640*/  IMAD.MOV.U32 R10, RZ, RZ, R5 ;  /* 0x000000ffff0a7224 */ /* 0x000fc600078e0005 */
[C---:B------:R-:W-:Y:S02]  /*12650*/  LOP3.LUT R9, R11.reuse, 0x300, RZ, 0xc0, !PT ;  /* 0x000003000b097812 */ /* 0x040fe400078ec0ff */
[----:B------:R-:W-:Y:S02]  /*12660*/  ISETP.GE.U32.AND P1, PT, R11, 0x300, PT ;  /* 0x000003000b00780c */ /* 0x000fe40003f26070 */
[----:B------:R-:W-:Y:S01]  /*12670*/  ISETP.NE.AND P0, PT, R9, 0x300, PT ;  /* 0x000003000900780c */ /* 0x000fe20003f05270 */
[----:B------:R-:W-:-:S12]  /*12680*/  IMAD.MOV.U32 R9, RZ, RZ, RZ ;  /* 0x000000ffff097224 */ /* 0x000fd800078e00ff */
[----:B------:R-:W-:Y:S05]  /*12690*/  @!P0 BRA `(.L_x_1134) ;  /* 0x00000000004c8947 */ /* 0x000fea0003800000 */
[----:B------:R-:W-:Y:S01]  /*126a0*/  VIADD R10, R14, 0x440 ;  /* 0x000004400e0a7836 */ /* 0x000fe20000000000 */
[----:B------:R-:W-:-:S04]  /*126b0*/  LEA.HI R9, R11, 0x1, RZ, 0x18 ;  /* 0x000000010b097811 */ /* 0x000fc800078fc0ff */
[----:B------:R-:W-:Y:S02]  /*126c0*/  LEA R13, R15, R10, 0x18 ;  /* 0x0000000a0f0d7211 */ /* 0x000fe400078ec0ff */
[----:B------:R-:W-:Y:S01]  /*126d0*/  LOP3.LUT R11, R9, 0x3, RZ, 0xc0, !PT ;  /* 0x00000003090b7812 */ /* 0x000fe200078ec0ff */
[----:B------:R-:W-:Y:S01]  /*126e0*/  IMAD.MOV.U32 R9, RZ, RZ, RZ ;  /* 0x000000ffff097224 */ /* 0x000fe200078e00ff */
[----:B------:R-:W-:Y:S01]  /*126f0*/  MOV R10, R5 ;  /* 0x00000005000a7202 */ /* 0x000fe20000000f00 */
[----:B------:R-:W-:Y:S02]  /*12700*/  IMAD.IADD R12, R0, 0x1, R13 ;  /* 0x00000001000c7824 */ /* 0x000fe400078e020d */
[----:B------:R-:W-:-:S07]  /*12710*/  IMAD.MOV R11, RZ, RZ, -R11 ;  /* 0x000000ffff0b7224 */ /* 0x000fce00078e0a0b */
.L_x_1135:
[----:B------:R-:W1:Y:S01]  /*12720*/  LDS R13, [R12] ;  /* 0x000000000c0d7984 */ /* 0x000e620000000800 */
[----:B------:R-:W-:Y:S02]  /*12730*/  VIADD R11, R11, 0x1 ;  /* 0x000000010b0b7836 */ /* 0x000fe40000000000 */
[----:B------:R-:W-:-:S03]  /*12740*/  VIADD R10, R10, 0x100 ;  /* 0x000001000a0a7836 */ /* 0x000fc60000000000 */
[----:B------:R-:W-:Y:S01]  /*12750*/  ISETP.NE.AND P0, PT, R11, RZ, PT ;  /* 0x000000ff0b00720c */ /* 0x000fe20003f05270 */
[----:B-1----:R-:W-:-:S04]  /*12760*/  FADD.FTZ R13, -R37, R13 ;  /* 0x0000000d250d7221 */ /* 0x002fc80000010100 */
[----:B------:R-:W-:-:S06]  /*12770*/  FMUL.FTZ R13, R13, 1.4426950216293334961 ;  /* 0x3fb8aa3b0d0d7820 */ /* 0x000fcc0000410000 */
[----:B------:R-:W0:Y:S02]  /*12780*/  MUFU.EX2 R13, R13 ;  /* 0x0000000d000d7308 */ /* 0x000e240000000800 */
[----:B0-----:R0:W-:Y:S01]  /*12790*/  STS [R12], R13 ;  /* 0x0000000d0c007388 */ /* 0x0011e20000000800 */
[----:B------:R-:W-:Y:S01]  /*127a0*/  FADD.FTZ R9, R13, R9 ;  /* 0x000000090d097221 */ /* 0x000fe20000010000 */
[----:B0-----:R-:W-:Y:S01]  /*127b0*/  VIADD R12, R12, 0x400 ;  /* 0x000004000c0c7836 */ /* 0x001fe20000000000 */
[----:B------:R-:W-:Y:S06]  /*127c0*/  @P0 BRA `(.L_x_1135) ;  /* 0xfffffffc00d40947 */ /* 0x000fec000383ffff */
.L_x_1134:
[----:B------:R-:W-:Y:S05]  /*127d0*/  BSYNC.RECONVERGENT B1 ;  /* 0x0000000000017941 */ /* 0x000fea0003800200 */
.L_x_1133:
[----:B------:R-:W-:Y:S05]  /*127e0*/  @!P1 BRA `(.L_x_1131) ;  /* 0x0000001000909947 */ /* 0x000fea0003800000 */
[----:B------:R-:W-:Y:S01]  /*127f0*/  IADD3 R12, PT, PT, -R10, UR41, RZ ;  /* 0x000000290a0c7c10 */ /* 0x000fe2000fffe1ff */
[----:B------:R-:W-:Y:S01]  /*12800*/  IMAD.SHL.U32 R11, R8, 0x4, RZ ;  /* 0x00000004080b7824 */ /* 0x000fe200078e00ff */
[----:B------:R-:W-:Y:S01]  /*12810*/  IADD3 R14, PT, PT, R14, 0x440, RZ ;  /* 0x000004400e0e7810 */ /* 0x000fe20007ffe0ff */
[----:B------:R-:W-:Y:S01]  /*12820*/  BSSY.RECONVERGENT B1, `(.L_x_1136) ;  /* 0x000006e000017945 */ /* 0x000fe20003800200 */
[----:B------:R-:W-:Y:S01]  /*12830*/  ISETP.GT.AND P1, PT, R12, 0xc00, PT ;  /* 0x00000c000c00780c */ /* 0x000fe20003f24270 */
[----:B------:R-:W-:Y:S01]  /*12840*/  IMAD R11, R10, 0x4, -R11 ;  /* 0x000000040a0b7824 */ /* 0x000fe200078e0a0b */
[----:B------:R-:W-:Y:S02]  /*12850*/  LEA R14, R15, R14, 0x18 ;  /* 0x0000000e0f0e7211 */ /* 0x000fe400078ec0ff */
[----:B------:R-:W-:Y:S02]  /*12860*/  PLOP3.LUT P0, PT, PT, PT, PT, 0x80, 0x8 ;  /* 0x000000000008781c */ /* 0x000fe40003f0f070 */
[----:B------:R-:W-:-:S07]  /*12870*/  IADD3 R11, PT, PT, R11, 0x800, R14 ;  /* 0x000008000b0b7810 */ /* 0x000fce0007ffe00e */
[----:B------:R-:W-:Y:S05]  /*12880*/  @!P1 BRA `(.L_x_1137) ;  /* 0x00000004009c9947 */ /* 0x000fea0003800000 */
[----:B------:R-:W-:Y:S01]  /*12890*/  IMAD.U32 R35, RZ, RZ, UR41 ;  /* 0x00000029ff237e24 */ /* 0x000fe2000f8e00ff */
[----:B------:R-:W-:-:S03]  /*128a0*/  PLOP3.LUT P0, PT, PT, PT, PT, 0x8, 0x80 ;  /* 0x000000000080781c */ /* 0x000fc60003f0e170 */
[----:B------:R-:W-:-:S10]  /*128b0*/  VIADD R35, R35, 0xfffff400 ;  /* 0xfffff40023237836 */ /* 0x000fd40000000000 */
.L_x_1138:
[----:B------:R-:W1:Y:S01]  /*128c0*/  LDS R12, [R11+-0x800] ;  /* 0xfff800000b0c7984 */ /* 0x000e620000000800 */
[----:B------:R-:W-:-:S03]  /*128d0*/  VIADD R10, R10, 0x1000 ;  /* 0x000010000a0a7836 */ /* 0x000fc60000000000 */
[----:B------:R-:W0:Y:S02]  /*128e0*/  LDS R14, [R11] ;  /* 0x000000000b0e7984 */ /* 0x000e240000000800 */
[----:B------:R-:W-:Y:S02]  /*128f0*/  ISETP.GE.AND P1, PT, R10, R35, PT ;  /* 0x000000230a00720c */ /* 0x000fe40003f26270 */
[----:B------:R-:W2:Y:S04]  /*12900*/  LDS R13, [R11+-0x400] ;  /* 0xfffc00000b0d7984 */ /* 0x000ea80000000800 */
        /* <DEDUP_REMOVED lines=17> */
[----:B------:R-:W-:Y:S01]  /*12a20*/  FMUL.FTZ R13, R13, 1.4426950216293334961 ;  /* 0x3fb8aa3b0d0d7820 */ /* 0x000fe20000410000 */
[----:B----4-:R-:W-:-:S02]  /*12a30*/  FADD.FTZ R19, -R37, R18 ;  /* 0x0000001225137221 */ /* 0x010fc40000010100 */
[----:B------:R-:W-:Y:S02]  /*12a40*/  FMUL.FTZ R17, R17, 1.4426950216293334961 ;  /* 0x3fb8aa3b11117820 */ /* 0x000fe40000410000 */
[----:B------:R3:W4:Y:S01]  /*12a50*/  MUFU.EX2 R16, R15 ;  /* 0x0000000f00107308 */ /* 0x0007220000000800 */
[----:B------:R-:W-:Y:S01]  /*12a60*/  FMUL.FTZ R19, R19, 1.4426950216293334961 ;  /* 0x3fb8aa3b13137820 */ /* 0x000fe20000410000 */
[----:B-----5:R-:W-:-:S06]  /*12a70*/  FADD.FTZ R21, -R37, R21 ;  /* 0x0000001525157221 */ /* 0x020fcc0000010100 */
[----:B------:R5:W1:Y:S01]  /*12a80*/  MUFU.EX2 R14, R13 ;  /* 0x0000000d000e7308 */ /* 0x000a620000000800 */
[----:B---3--:R-:W3:Y:S01]  /*12a90*/  LDS R15, [R11+0x2c00] ;  /* 0x002c00000b0f7984 */ /* 0x008ee20000000800 */
[----:B--2---:R-:W-:Y:S01]  /*12aa0*/  FADD.FTZ R9, R12, R9 ;  /* 0x000000090c097221 */ /* 0x004fe20000010000 */
[----:B------:R-:W-:Y:S01]  /*12ab0*/  FMUL.FTZ R21, R21, 1.4426950216293334961 ;  /* 0x3fb8aa3b15157820 */ /* 0x000fe20000410000 */
[C---:B------:R-:W-:Y:S01]  /*12ac0*/  FADD.FTZ R23, -R37.reuse, R23 ;  /* 0x0000001725177221 */ /* 0x040fe20000010100 */
[----:B------:R-:W-:Y:S01]  /*12ad0*/  STS [R11+-0x800], R12 ;  /* 0xfff8000c0b007388 */ /* 0x000fe20000000800 */
[C---:B------:R-:W-:Y:S02]  /*12ae0*/  FADD.FTZ R25, -R37.reuse, R25 ;  /* 0x0000001925197221 */ /* 0x040fe40000010100 */
[----:B------:R2:W0:Y:S01]  /*12af0*/  MUFU.EX2 R18, R17 ;  /* 0x0000001100127308 */ /* 0x0004220000000800 */
[----:B-----5:R-:W-:Y:S01]  /*12b00*/  FADD.FTZ R13, -R37, R20 ;  /* 0x00000014250d7221 */ /* 0x020fe20000010100 */
[----:B------:R-:W-:Y:S01]  /*12b10*/  FMUL.FTZ R23, R23, 1.4426950216293334961 ;  /* 0x3fb8aa3b17177820 */ /* 0x000fe20000410000 */
[----:B------:R-:W-:Y:S01]  /*12b20*/  FMUL.FTZ R25, R25, 1.4426950216293334961 ;  /* 0x3fb8aa3b19197820 */ /* 0x000fe20000410000 */
[----:B------:R-:W-:Y:S01]  /*12b30*/  FADD.FTZ R27, -R37, R27 ;  /* 0x0000001b251b7221 */ /* 0x000fe20000010100 */
[----:B------:R-:W-:Y:S01]  /*12b40*/  FMUL.FTZ R13, R13, 1.4426950216293334961 ;  /* 0x3fb8aa3b0d0d7820 */ /* 0x000fe20000410000 */
[----:B----4-:R-:W-:Y:S01]  /*12b50*/  STS [R11], R16 ;  /* 0x000000100b007388 */ /* 0x010fe20000000800 */
[----:B-1----:R-:W-:Y:S01]  /*12b60*/  FADD.FTZ R29, -R37, R29 ;  /* 0x0000001d251d7221 */ /* 0x002fe20000010100 */
[----:B------:R1:W4:Y:S01]  /*12b70*/  MUFU.EX2 R20, R19 ;  /* 0x0000001300147308 */ /* 0x0003220000000800 */
[----:B------:R-:W-:Y:S01]  /*12b80*/  FADD.FTZ R9, R9, R14 ;  /* 0x0000000e09097221 */ /* 0x000fe20000010000 */
[----:B--2---:R-:W2:Y:S01]  /*12b90*/  LDS R17, [R11+0x3000] ;  /* 0x003000000b117984 */ /* 0x004ea20000000800 */
[----:B------:R-:W-:Y:S01]  /*12ba0*/  FMUL.FTZ R27, R27, 1.4426950216293334961 ;  /* 0x3fb8aa3b1b1b7820 */ /* 0x000fe20000410000 */
[----:B------:R-:W-:Y:S01]  /*12bb0*/  FMUL.FTZ R29, R29, 1.4426950216293334961 ;  /* 0x3fb8aa3b1d1d7820 */ /* 0x000fe20000410000 */
[----:B------:R-:W-:Y:S01]  /*12bc0*/  FADD.FTZ R9, R9, R16 ;  /* 0x0000001009097221 */ /* 0x000fe20000010000 */
[----:B0-----:R-:W-:Y:S01]  /*12bd0*/  FADD.FTZ R31, -R37, R31 ;  /* 0x0000001f251f7221 */ /* 0x001fe20000010100 */
[----:B------:R-:W-:Y:S01]  /*12be0*/  STS [R11+-0x400], R14 ;  /* 0xfffc000e0b007388 */ /* 0x000fe20000000800 */
[----:B------:R-:W0:Y:S01]  /*12bf0*/  MUFU.EX2 R22, R13 ;  /* 0x0000000d00167308 */ /* 0x000e220000000800 */
[----:B------:R-:W-:Y:S01]  /*12c00*/  FADD.FTZ R9, R9, R18 ;  /* 0x0000001209097221 */ /* 0x000fe20000010000 */
[----:B------:R-:W-:Y:S01]  /*12c10*/  FMUL.FTZ R31, R31, 1.4426950216293334961 ;  /* 0x3fb8aa3b1f1f7820 */ /* 0x000fe20000410000 */
[----:B-1----:R-:W1:Y:S01]  /*12c20*/  LDS R19, [R11+0x3400] ;  /* 0x003400000b137984 */ /* 0x002e620000000800 */
[----:B------:R-:W-:-:S03]  /*12c30*/  FADD.FTZ R33, -R37, R33 ;  /* 0x0000002125217221 */ /* 0x000fc60000010100 */
[----:B------:R-:W-:Y:S01]  /*12c40*/  STS [R11+0x400], R18 ;  /* 0x000400120b007388 */ /* 0x000fe20000000800 */
[----:B------:R-:W5:Y:S01]  /*12c50*/  MUFU.EX2 R24, R21 ;  /* 0x0000001500187308 */ /* 0x000f620000000800 */
[----:B----4-:R-:W-:Y:S01]  /*12c60*/  FADD.FTZ R9, R9, R20 ;  /* 0x0000001409097221 */ /* 0x010fe20000010000 */
[----:B------:R-:W-:Y:S01]  /*12c70*/  FMUL.FTZ R33, R33, 1.4426950216293334961 ;  /* 0x3fb8aa3b21217820 */ /* 0x000fe20000410000 */
[----:B------:R-:W-:Y:S05]  /*12c80*/  STS [R11+0x800], R20 ;  /* 0x000800140b007388 */ /* 0x000fea0000000800 */
[----:B------:R-:W4:Y:S01]  /*12c90*/  MUFU.EX2 R26, R23 ;  /* 0x00000017001a7308 */ /* 0x000f220000000800 */
[----:B0-----:R-:W-:Y:S01]  /*12ca0*/  FADD.FTZ R9, R9, R22 ;  /* 0x0000001609097221 */ /* 0x001fe20000010000 */
[----:B---3--:R-:W-:Y:S01]  /*12cb0*/  FADD.FTZ R15, -R37, R15 ;  /* 0x0000000f250f7221 */ /* 0x008fe20000010100 */
[----:B------:R-:W-:Y:S03]  /*12cc0*/  STS [R11+0xc00], R22 ;  /* 0x000c00160b007388 */ /* 0x000fe60000000800 */
[----:B------:R-:W-:-:S02]  /*12cd0*/  FMUL.FTZ R15, R15, 1.4426950216293334961 ;  /* 0x3fb8aa3b0f0f7820 */ /* 0x000fc40000410000 */
[----:B------:R-:W0:Y:S01]  /*12ce0*/  MUFU.EX2 R28, R25 ;  /* 0x00000019001c7308 */ /* 0x000e220000000800 */
[----:B-----5:R-:W-:Y:S01]  /*12cf0*/  FADD.FTZ R9, R9, R24 ;  /* 0x0000001809097221 */ /* 0x020fe20000010000 */
[----:B------:R-:W-:Y:S06]  /*12d00*/  STS [R11+0x1000], R24 ;  /* 0x001000180b007388 */ /* 0x000fec0000000800 */
[----:B------:R-:W3:Y:S01]  /*12d10*/  MUFU.EX2 R30, R27 ;  /* 0x0000001b001e7308 */ /* 0x000ee20000000800 */
[----:B----4-:R-:W-:Y:S01]  /*12d20*/  FADD.FTZ R9, R9, R26 ;  /* 0x0000001a09097221 */ /* 0x010fe20000010000 */
[----:B--2---:R-:W-:Y:S01]  /*12d30*/  FADD.FTZ R17, -R37, R17 ;  /* 0x0000001125117221 */ /* 0x004fe20000010100 */
[----:B------:R-:W-:Y:S03]  /*12d40*/  STS [R11+0x1400], R26 ;  /* 0x0014001a0b007388 */ /* 0x000fe60000000800 */
[----:B------:R-:W-:-:S02]  /*12d50*/  FMUL.FTZ R17, R17, 1.4426950216293334961 ;  /* 0x3fb8aa3b11117820 */ /* 0x000fc40000410000 */
[----:B------:R-:W2:Y:S01]  /*12d60*/  MUFU.EX2 R32, R29 ;  /* 0x0000001d00207308 */ /* 0x000ea20000000800 */
[----:B0-----:R-:W-:Y:S01]  /*12d70*/  FADD.FTZ R9, R9, R28 ;  /* 0x0000001c09097221 */ /* 0x001fe20000010000 */
[----:B------:R-:W-:Y:S01]  /*12d80*/  STS [R11+0x1800], R28 ;  /* 0x0018001c0b007388 */ /* 0x000fe20000000800 */
[----:B-1----:R-:W-:-:S04]  /*12d90*/  FADD.FTZ R19, -R37, R19 ;  /* 0x0000001325137221 */ /* 0x002fc80000010100 */
[----:B------:R-:W-:Y:S01]  /*12da0*/  FMUL.FTZ R19, R19, 1.4426950216293334961 ;  /* 0x3fb8aa3b13137820 */ /* 0x000fe20000410000 */
[----:B------:R-:W0:Y:S01]  /*12db0*/  MUFU.EX2 R34, R31 ;  /* 0x0000001f00227308 */ /* 0x000e220000000800 */
[----:B---3--:R-:W-:Y:S01]  /*12dc0*/  FADD.FTZ R9, R9, R30 ;  /* 0x0000001e09097221 */ /* 0x008fe20000010000 */
        /* <DEDUP_REMOVED lines=17> */
[----:B0-----:R-:W-:Y:S01]  /*12ee0*/  IADD3 R11, PT, PT, R11, 0x4000, RZ ;  /* 0x000040000b0b7810 */ /* 0x001fe20007ffe0ff */
[----:B------:R-:W-:Y:S06]  /*12ef0*/  @!P1 BRA `(.L_x_1138) ;  /* 0xfffffff800709947 */ /* 0x000fec000383ffff */
.L_x_1137:
[----:B------:R-:W-:Y:S05]  /*12f00*/  BSYNC.RECONVERGENT B1 ;  /* 0x0000000000017941 */ /* 0x000fea0003800200 */
.L_x_1136:
[----:B------:R-:W-:Y:S01]  /*12f10*/  IADD3 R12, PT, PT, -R10, UR41, RZ ;  /* 0x000000290a0c7c10 */ /* 0x000fe2000fffe1ff */
[----:B------:R-:W-:Y:S03]  /*12f20*/  BSSY.RECONVERGENT B1, `(.L_x_1139) ;  /* 0x0000036000017945 */ /* 0x000fe60003800200 */
[----:B------:R-:W-:-:S13]  /*12f30*/  ISETP.GT.AND P1, PT, R12, 0x400, PT ;  /* 0x000004000c00780c */ /* 0x000fda0003f24270 */
[----:B------:R-:W-:Y:S05]  /*12f40*/  @!P1 BRA `(.L_x_1140) ;  /* 0x0000000000cc9947 */ /* 0x000fea0003800000 */
[----:B------:R-:W1:Y:S01]  /*12f50*/  LDS R12, [R11+-0x800] ;  /* 0xfff800000b0c7984 */ /* 0x000e620000000800 */
[----:B------:R-:W-:Y:S01]  /*12f60*/  PLOP3.LUT P0, PT, PT, PT, PT, 0x8, 0x80 ;  /* 0x000000000080781c */ /* 0x000fe20003f0e170 */
[----:B------:R-:W-:Y:S02]  /*12f70*/  VIADD R10, R10, 0x800 ;  /* 0x000008000a0a7836 */ /* 0x000fe40000000000 */
        /* <DEDUP_REMOVED lines=48> */
.L_x_1140:
[----:B------:R-:W-:Y:S05]  /*13280*/  BSYNC.RECONVERGENT B1 ;  /* 0x0000000000017941 */ /* 0x000fea0003800200 */
.L_x_1139:
[----:B------:R-:W-:-:S13]  /*13290*/  ISETP.LT.OR P0, PT, R10, UR41, P0 ;  /* 0x000000290a007c0c */ /* 0x000fda0008701670 */
[----:B------:R-:W-:Y:S05]  /*132a0*/  @!P0 BRA `(.L_x_1131) ;  /* 0x0000000400e08947 */ /* 0x000fea0003800000 */
[----:B------:R-:W1:Y:S04]  /*132b0*/  LDS R10, [R11+-0x800] ;  /* 0xfff800000b0a7984 */ /* 0x000e680000000800 */
[----:B------:R-:W0:Y:S04]  /*132c0*/  LDS R12, [R11+-0x400] ;  /* 0xfffc00000b0c7984 */ /* 0x000e280000000800 */
[----:B------:R-:W2:Y:S04]  /*132d0*/  LDS R13, [R11] ;  /* 0x000000000b0d7984 */ /* 0x000ea80000000800 */
[----:B------:R-:W3:Y:S01]  /*132e0*/  LDS R14, [R11+0x400] ;  /* 0x000400000b0e7984 */ /* 0x000ee20000000800 */
        /* <DEDUP_REMOVED lines=21> */
.L_x_1132:
[----:B------:R-:W-:Y:S01]  /*13440*/  IMAD.MOV.U32 R16, RZ, RZ, 0x100 ;  /* 0x00000100ff107424 */ /* 0x000fe200078e00ff */
[----:B------:R-:W-:Y:S01]  /*13450*/  LOP3.LUT R12, RZ, R3, RZ, 0x33, !PT ;  /* 0x00000003ff0c7212 */ /* 0x000fe200078e33ff */
[----:B------:R-:W-:Y:S01]  /*13460*/  BSSY.RECONVERGENT B1, `(.L_x_1141) ;  /* 0x0000024000017945 */ /* 0x000fe20003800200 */
[----:B------:R-:W-:Y:S02]  /*13470*/  IMAD.MOV.U32 R13, RZ, RZ, R5 ;  /* 0x000000ffff0d7224 */ /* 0x000fe400078e0005 */
[----:B------:R-:W-:-:S04]  /*13480*/  VIADDMNMX R9, R5, R16, UR41, !PT ;  /* 0x0000002905097e46 */ /* 0x000fc8000f800110 */
[----:B------:R-:W-:-:S04]  /*13490*/  IADD3 R12, PT, PT, -R8, R9, R12 ;  /* 0x00000009080c7210 */ /* 0x000fc80007ffe10c */
[C---:B------:R-:W-:Y:S02]  /*134a0*/  LOP3.LUT R9, R12.reuse, 0x300, RZ, 0xc0, !PT ;  /* 0x000003000c097812 */ /* 0x040fe400078ec0ff */
[----:B------:R-:W-:Y:S02]  /*134b0*/  ISETP.GE.U32.AND P0, PT, R12, 0x300, PT ;  /* 0x000003000c00780c */ /* 0x000fe40003f06070 */
[----:B------:R-:W-:Y:S01]  /*134c0*/  ISETP.NE.AND P1, PT, R9, 0x300, PT ;  /* 0x000003000900780c */ /* 0x000fe20003f25270 */
[----:B------:R-:W-:-:S12]  /*134d0*/  IMAD.MOV.U32 R9, RZ, RZ, RZ ;  /* 0x000000ffff097224 */ /* 0x000fd800078e00ff */
[----:B------:R-:W-:Y:S05]  /*134e0*/  @!P1 BRA `(.L_x_1142) ;  /* 0x00000000006c9947 */ /* 0x000fea0003800000 */
[----:B------:R-:W-:Y:S01]  /*134f0*/  IADD3 R14, PT, PT, R14, 0x440, RZ ;  /* 0x000004400e0e7810 */ /* 0x000fe20007ffe0ff */
[--C-:B------:R-:W-:Y:S01]  /*13500*/  IMAD.MOV.U32 R13, RZ, RZ, R5.reuse ;  /* 0x000000ffff0d7224 */ /* 0x100fe200078e0005 */
[----:B------:R-:W-:Y:S02]  /*13510*/  LEA.HI R9, R12, 0x1, RZ, 0x18 ;  /* 0x000000010c097811 */ /* 0x000fe400078fc0ff */
[----:B------:R-:W-:Y:S02]  /*13520*/  IADD3 R17, P1, P2, R10, UR7, R5 ;  /* 0x000000070a117c10 */ /* 0x000fe4000fa3e005 */
[----:B------:R-:W-:Y:S02]  /*13530*/  LEA R15, R15, R14, 0x18 ;  /* 0x0000000e0f0f7211 */ /* 0x000fe400078ec0ff */
[----:B------:R-:W-:Y:S01]  /*13540*/  LOP3.LUT R10, R9, 0x3, RZ, 0xc0, !PT ;  /* 0x00000003090a7812 */ /* 0x000fe200078ec0ff */
[----:B------:R-:W-:Y:S01]  /*13550*/  IMAD.MOV.U32 R9, RZ, RZ, RZ ;  /* 0x000000ffff097224 */ /* 0x000fe200078e00ff */
[----:B------:R-:W-:Y:S01]  /*13560*/  IADD3.X R11, PT, PT, R11, UR11, RZ, P1, P2 ;  /* 0x0000000b0b0b7c10 */ /* 0x000fe20008fe44ff */
[----:B------:R-:W-:-:S02]  /*13570*/  IMAD.IADD R12, R0, 0x1, R15 ;  /* 0x00000001000c7824 */ /* 0x000fc400078e020f */
[----:B------:R-:W-:-:S07]  /*13580*/  IMAD.MOV R14, RZ, RZ, -R10 ;  /* 0x000000ffff0e7224 */ /* 0x000fce00078e0a0a */
.L_x_1143:
[----:B------:R-:W-:-:S06]  /*13590*/  IMAD.MOV.U32 R10, RZ, RZ, R17 ;  /* 0x000000ffff0a7224 */ /* 0x000fcc00078e0011 */
[----:B------:R0:W2:Y:S01]  /*135a0*/  LDG.E.U8 R10, desc[UR36][R10.64] ;  /* 0x000000240a0a7981 */ /* 0x0000a2000c1e1100 */
[----:B------:R-:W-:Y:S01]  /*135b0*/  VIADD R14, R14, 0x1 ;  /* 0x000000010e0e7836 */ /* 0x000fe20000000000 */
[----:B------:R-:W-:Y:S01]  /*135c0*/  IADD3 R17, P2, PT, R17, 0x100, RZ ;  /* 0x0000010011117810 */ /* 0x000fe20007f5e0ff */
[----:B------:R-:W-:-:S04]  /*135d0*/  VIADD R13, R13, 0x100 ;  /* 0x000001000d0d7836 */ /* 0x000fc80000000000 */
[----:B0-----:R-:W-:Y:S01]  /*135e0*/  IMAD.X R11, RZ, RZ, R11, P2 ;  /* 0x000000ffff0b7224 */ /* 0x001fe200010e060b */
        /* <DEDUP_REMOVED lines=9> */
[----:B0-----:R-:W-:-:S10]  /*13680*/  VIADD R12, R12, 0x400 ;  /* 0x000004000c0c7836 */ /* 0x001fd40000000000 */
[----:B------:R-:W-:Y:S05]  /*13690*/  @P1 BRA `(.L_x_1143) ;  /* 0xfffffffc00bc1947 */ /* 0x000fea000383ffff */
.L_x_1142:
[----:B------:R-:W-:Y:S05]  /*136a0*/  BSYNC.RECONVERGENT B1 ;  /* 0x0000000000017941 */ /* 0x000fea0003800200 */
.L_x_1141:
[----:B------:R-:W-:Y:S05]  /*136b0*/  @!P0 BRA `(.L_x_1131) ;  /* 0x0000000000dc8947 */ /* 0x000fea0003800000 */
[----:B------:R-:W0:Y:S01]  /*136c0*/  S2R R12, SR_CgaCtaId ;  /* 0x00000000000c7919 */ /* 0x000e220000008800 */
[----:B------:R-:W2:Y:S01]  /*136d0*/  LDC.64 R18, c[0x0][0x420] ;  /* 0x00010800ff127b82 */ /* 0x000ea20000000a00 */
[----:B------:R-:W-:Y:S01]  /*136e0*/  MOV R11, 0x400 ;  /* 0x00000400000b7802 */ /* 0x000fe20000000f00 */
[----:B------:R-:W-:-:S03]  /*136f0*/  IMAD.SHL.U32 R10, R8, 0x4, RZ ;  /* 0x00000004080a7824 */ /* 0x000fc600078e00ff */
[----:B------:R-:W-:Y:S01]  /*13700*/  IADD3 R11, PT, PT, R11, 0x440, RZ ;  /* 0x000004400b0b7810 */ /* 0x000fe20007ffe0ff */
[----:B------:R-:W-:Y:S01]  /*13710*/  IMAD R10, R13, 0x4, -R10 ;  /* 0x000000040d0a7824 */ /* 0x000fe200078e0a0a */
[----:B--2---:R-:W-:-:S04]  /*13720*/  IADD3 R15, P0, P1, R18, UR7, R13 ;  /* 0x00000007120f7c10 */ /* 0x004fc8000f91e00d */
[----:B------:R-:W-:Y:S02]  /*13730*/  IADD3 R15, P2, PT, R15, 0x200, RZ ;  /* 0x000002000f0f7810 */ /* 0x000fe40007f5e0ff */
[----:B0-----:R-:W-:Y:S02]  /*13740*/  LEA R17, R12, R11, 0x18 ;  /* 0x0000000b0c117211 */ /* 0x001fe400078ec0ff */
[----:B------:R-:W-:Y:S02]  /*13750*/  IADD3.X R11, PT, PT, R19, UR11, RZ, P0, P1 ;  /* 0x0000000b130b7c10 */ /* 0x000fe400087e24ff */
[----:B------:R-:W-:-:S03]  /*13760*/  IADD3 R12, PT, PT, R10, 0x800, R17 ;  /* 0x000008000a0c7810 */ /* 0x000fc60007ffe011 */
[----:B------:R-:W-:-:S07]  /*13770*/  IMAD.X R11, RZ, RZ, R11, P2 ;  /* 0x000000ffff0b7224 */ /* 0x000fce00010e060b */
.L_x_1144:
[----:B------:R-:W-:-:S05]  /*13780*/  IMAD.MOV.U32 R10, RZ, RZ, R15 ;  /* 0x000000ffff0a7224 */ /* 0x000fca00078e000f */
[----:B------:R-:W2:Y:S04]  /*13790*/  LDG.E.U8 R16, desc[UR36][R10.64+-0x200] ;  /* 0xfffe00240a107981 */ /* 0x000ea8000c1e1100 */
[----:B------:R-:W3:Y:S04]  /*137a0*/  LDG.E.U8 R14, desc[UR36][R10.64+-0x100] ;  /* 0xffff00240a0e7981 */ /* 0x000ee8000c1e1100 */
[----:B------:R-:W4:Y:S04]  /*137b0*/  LDG.E.U8 R15, desc[UR36][R10.64] ;  /* 0x000000240a0f7981 */ /* 0x000f28000c1e1100 */
[----:B------:R-:W5:Y:S01]  /*137c0*/  LDG.E.U8 R17, desc[UR36][R10.64+0x100] ;  /* 0x000100240a117981 */ /* 0x000f62000c1e1100 */
[----:B------:R-:W-:Y:S01]  /*137d0*/  MOV R19, RZ ;  /* 0x000000ff00137202 */ /* 0x000fe20000000f00 */
[----:B------:R-:W-:-:S02]  /*137e0*/  IMAD.MOV.U32 R21, RZ, RZ, RZ ;  /* 0x000000ffff157224 */ /* 0x000fc400078e00ff */
[----:B------:R-:W-:Y:S01]  /*137f0*/  VIADD R13, R13, 0x400 ;  /* 0x000004000d0d7836 */ /* 0x000fe20000000000 */
[----:B--2---:R-:W-:Y:S02]  /*13800*/  ISETP.NE.AND P0, PT, R16, RZ, PT ;  /* 0x000000ff1000720c */ /* 0x004fe40003f05270 */
[----:B---3--:R-:W-:Y:S02]  /*13810*/  ISETP.NE.AND P1, PT, R14, RZ, PT ;  /* 0x000000ff0e00720c */ /* 0x008fe40003f25270 */
[----:B----4-:R-:W-:Y:S02]  /*13820*/  ISETP.NE.AND P2, PT, R15, RZ, PT ;  /* 0x000000ff0f00720c */ /* 0x010fe40003f45270 */
[----:B-----5:R-:W-:-:S07]  /*13830*/  ISETP.NE.AND P3, PT, R17, RZ, PT ;  /* 0x000000ff1100720c */ /* 0x020fce0003f65270 */
[----:B------:R-:W1:Y:S01]  /*13840*/  @!P0 LDS R14, [R12+-0x800] ;  /* 0xfff800000c0e8984 */ /* 0x000e620000000800 */
[----:B------:R-:W-:-:S03]  /*13850*/  IMAD.MOV.U32 R17, RZ, RZ, RZ ;  /* 0x000000ffff117224 */ /* 0x000fc600078e00ff */
[----:B------:R-:W0:Y:S04]  /*13860*/  @!P1 LDS R16, [R12+-0x400] ;  /* 0xfffc00000c109984 */ /* 0x000e280000000800 */
[----:B------:R-:W2:Y:S04]  /*13870*/  @!P2 LDS R18, [R12] ;  /* 0x000000000c12a984 */ /* 0x000ea80000000800 */
[----:B------:R-:W3:Y:S01]  /*13880*/  @!P3 LDS R20, [R12+0x400] ;  /* 0x000400000c14b984 */ /* 0x000ee20000000800 */
[----:B-1----:R-:W-:Y:S01]  /*13890*/  @!P0 FADD.FTZ R15, -R37, R14 ;  /* 0x0000000e250f8221 */ /* 0x002fe20000010100 */
[----:B------:R-:W-:-:S03]  /*138a0*/  IMAD.MOV.U32 R14, RZ, RZ, RZ ;  /* 0x000000ffff0e7224 */ /* 0x000fc600078e00ff */
[----:B------:R-:W-:Y:S01]  /*138b0*/  @!P0 FMUL.FTZ R15, R15, 1.4426950216293334961 ;  /* 0x3fb8aa3b0f0f8820 */ /* 0x000fe20000410000 */
[----:B0-----:R-:W-:-:S03]  /*138c0*/  @!P1 FADD.FTZ R16, -R37, R16 ;  /* 0x0000001025109221 */ /* 0x001fc60000010100 */
[----:B------:R0:W1:Y:S01]  /*138d0*/  @!P0 MUFU.EX2 R14, R15 ;  /* 0x0000000f000e8308 */ /* 0x0000620000000800 */
[----:B------:R-:W-:Y:S01]  /*138e0*/  @!P1 FMUL.FTZ R16, R16, 1.4426950216293334961 ;  /* 0x3fb8aa3b10109820 */ /* 0x000fe20000410000 */
[----:B--2---:R-:W-:Y:S01]  /*138f0*/  @!P2 FADD.FTZ R18, -R37, R18 ;  /* 0x000000122512a221 */ /* 0x004fe20000010100 */
[----:B------:R-:W-:Y:S01]  /*13900*/  ISETP.GE.AND P0, PT, R13, UR41, PT ;  /* 0x000000290d007c0c */ /* 0x000fe2000bf06270 */
[----:B---3--:R-:W-:Y:S02]  /*13910*/  @!P3 FADD.FTZ R20, -R37, R20 ;  /* 0x000000142514b221 */ /* 0x008fe40000010100 */
[----:B------:R-:W-:Y:S02]  /*13920*/  @!P2 FMUL.FTZ R18, R18, 1.4426950216293334961 ;  /* 0x3fb8aa3b1212a820 */ /* 0x000fe40000410000 */
[----:B------:R1:W2:Y:S01]  /*13930*/  @!P1 MUFU.EX2 R17, R16 ;  /* 0x0000001000119308 */ /* 0x0002a20000000800 */
[----:B------:R-:W-:Y:S01]  /*13940*/  @!P3 FMUL.FTZ R20, R20, 1.4426950216293334961 ;  /* 0x3fb8aa3b1414b820 */ /* 0x000fe20000410000 */
[----:B0-----:R-:W-:-:S05]  /*13950*/  IADD3 R15, P1, PT, R10, 0x400, RZ ;  /* 0x000004000a0f7810 */ /* 0x001fca0007f3e0ff */
[----:B------:R-:W-:Y:S01]  /*13960*/  IMAD.X R11, RZ, RZ, R11, P1 ;  /* 0x000000ffff0b7224 */ /* 0x000fe200008e060b */
        /* <DEDUP_REMOVED lines=12> */
.L_x_1131:
[----:B------:R-:W-:Y:S05]  /*13a30*/  BSYNC.RECONVERGENT B0 ;  /* 0x0000000000007941 */ /* 0x000fea0003800200 */
.L_x_1130:
[----:B0--3--:R-:W0:Y:S01]  /*13a40*/  SHFL.BFLY PT, R10, R9, 0x10, 0x1f ;  /* 0x0e001f00090a7f89 */ /* 0x009e2200000e0000 */
[C---:B------:R-:W-:Y:S01]  /*13a50*/  ISETP.NE.AND P0, PT, R7.reuse, RZ, PT ;  /* 0x000000ff0700720c */ /* 0x040fe20003f05270 */
[----:B------:R-:W2:Y:S01]  /*13a60*/  LDCU.U8 UR10, c[0x0][0x48c] ;  /* 0x00009180ff0a77ac */ /* 0x000ea20008000000 */
[----:B------:R-:W-:Y:S01]  /*13a70*/  ISETP.GT.U32.AND P1, PT, R7, 0x7, PT ;  /* 0x000000070700780c */ /* 0x000fe20003f24070 */
[----:B------:R-:W3:Y:S01]  /*13a80*/  S2UR UR14, SR_CTAID.X ;  /* 0x00000000000e79c3 */ /* 0x000ee20000002500 */
[----:B------:R-:W-:Y:S01]  /*13a90*/  UMOV UR4, URZ ;  /* 0x000000ff00047c82 */ /* 0x000fe20008000000 */
[----:B------:R-:W-:Y:S01]  /*13aa0*/  UMOV UR5, URZ ;  /* 0x000000ff00057c82 */ /* 0x000fe20008000000 */
[----:B--2---:R-:W-:Y:S01]  /*13ab0*/  UISETP.NE.AND UP0, UPT, UR10, URZ, UPT ;  /* 0x000000ff0a00728c */ /* 0x004fe2000bf05270 */
[----:B0-----:R-:W-:Y:S01]  /*13ac0*/  FADD.FTZ R10, R10, R9 ;  /* 0x000000090a0a7221 */ /* 0x001fe20000010000 */
[----:B------:R-:W-:-:S04]  /*13ad0*/  SHF.R.U32.HI R9, RZ, 0x5, R3 ;  /* 0x00000005ff097819 */ /* 0x000fc80000011603 */
[----:B------:R-:W0:Y:S01]  /*13ae0*/  SHFL.BFLY PT, R11, R10, 0x8, 0x1f ;  /* 0x0d001f000a0b7f89 */ /* 0x000e2200000e0000 */
[----:B------:R-:W-:Y:S02]  /*13af0*/  @!P0 IMAD R7, R9, 0x4, R4 ;  /* 0x0000000409078824 */ /* 0x000fe400078e0204 */
        /* <DEDUP_REMOVED lines=9> */
[----:B------:R-:W-:-:S05]  /*13b90*/  ISETP.GE.AND P0, PT, R5, UR41, PT ;  /* 0x0000002905007c0c */ /* 0x000fca000bf06270 */
[----:B------:R-:W0:Y:S04]  /*13ba0*/  @!P1 LDS R14, [R6+0x20] ;  /* 0x00002000060e9984 */ /* 0x000e280000000800 */
        /* <DEDUP_REMOVED lines=9> */
[----:B---3--:R-:W-:Y:S05]  /*13c40*/  BRA.U !UP0, `(.L_x_1145) ;  /* 0x0000000108207547 */ /* 0x008fea000b800000 */
[----:B------:R-:W3:Y:S01]  /*13c50*/  LDCU UR5, c[0x0][0x3f8] ;  /* 0x00007f00ff0577ac */ /* 0x000ee20008000800 */
[----:B------:R-:W4:Y:S01]  /*13c60*/  LDCU UR4, c[0x0][0x488] ;  /* 0x00009100ff0477ac */ /* 0x000f220008000800 */
[----:B------:R-:W4:Y:S01]  /*13c70*/  LDCU UR8, c[0x0][0x40c] ;  /* 0x00008180ff0877ac */ /* 0x000f220008000800 */
[----:B------:R-:W5:Y:S01]  /*13c80*/  LDCU UR9, c[0x0][0x3f4] ;  /* 0x00007e80ff0977ac */ /* 0x000f620008000800 */
[----:B---3--:R-:W-:-:S04]  /*13c90*/  UIMAD UR5, UR6, UR5, UR14 ;  /* 0x00000005060572a4 */ /* 0x008fc8000f8e020e */
[----:B----4-:R-:W-:-:S04]  /*13ca0*/  UIMAD UR4, UR5, UR4, UR8 ;  /* 0x00000004050472a4 */ /* 0x010fc8000f8e0208 */
[----:B-----5:R-:W-:-:S04]  /*13cb0*/  UIMAD UR4, UR4, UR9, URZ ;  /* 0x00000009040472a4 */ /* 0x020fc8000f8e02ff */
[----:B------:R-:W-:-:S12]  /*13cc0*/  USHF.R.S32.HI UR5, URZ, 0x1f, UR4 ;  /* 0x0000001fff057899 */ /* 0x000fd80008011404 */
.L_x_1145:
[----:B------:R-:W-:Y:S04]  /*13cd0*/  BSSY.RECONVERGENT B0, `(.L_x_1146) ;  /* 0x0000158000007945 */ /* 0x000fe80003800200 */
[----:B------:R-:W-:Y:S05]  /*13ce0*/  @P0 BRA `(.L_x_1147) ;  /* 0x0000001400580947 */ /* 0x000fea0003800000 */
[----:B------:R-:W-:-:S09]  /*13cf0*/  UISETP.NE.AND UP0, UPT, UR10, URZ, UPT ;  /* 0x000000ff0a00728c */ /* 0x000fd2000bf05270 */
[----:B------:R-:W-:Y:S05]  /*13d00*/  BRA.U UP0, `(.L_x_1148) ;  /* 0x0000000900407547 */ /* 0x000fea000b800000 */
[----:B------:R-:W-:Y:S01]  /*13d10*/  HFMA2 R6, -RZ, RZ, 0, 1.52587890625e-05 ;  /* 0x00000100ff067431 */ /* 0x000fe200000001ff */
[----:B------:R-:W-:Y:S01]  /*13d20*/  LOP3.LUT R4, RZ, R3, RZ, 0x33, !PT ;  /* 0x00000003ff047212 */ /* 0x000fe200078e33ff */
[----:B------:R-:W-:Y:S03]  /*13d30*/  BSSY.RECONVERGENT B1, `(.L_x_1149) ;  /* 0x0000019000017945 */ /* 0x000fe60003800200 */
[----:B0-----:R-:W-:-:S04]  /*13d40*/  VIADDMNMX R7, R5, R6, UR41, !PT ;  /* 0x0000002905077e46 */ /* 0x001fc8000f800106 */
[----:B------:R-:W-:-:S04]  /*13d50*/  IADD3 R4, PT, PT, -R8, R7, R4 ;  /* 0x0000000708047210 */ /* 0x000fc80007ffe104 */
[C---:B------:R-:W-:Y:S02]  /*13d60*/  LOP3.LUT R6, R4.reuse, 0x300, RZ, 0xc0, !PT ;  /* 0x0000030004067812 */ /* 0x040fe400078ec0ff */
[----:B------:R-:W-:Y:S02]  /*13d70*/  ISETP.GE.U32.AND P1, PT, R4, 0x300, PT ;  /* 0x000003000400780c */ /* 0x000fe40003f26070 */
[----:B------:R-:W-:-:S13]  /*13d80*/  ISETP.NE.AND P0, PT, R6, 0x300, PT ;  /* 0x000003000600780c */ /* 0x000fda0003f05270 */
[----:B------:R-:W-:Y:S05]  /*13d90*/  @!P0 BRA `(.L_x_1150) ;  /* 0x0000000000488947 */ /* 0x000fea0003800000 */
[----:B------:R-:W0:Y:S01]  /*13da0*/  S2UR UR9, SR_CgaCtaId ;  /* 0x00000000000979c3 */ /* 0x000e220000008800 */
[----:B------:R-:W-:Y:S01]  /*13db0*/  LEA.HI R4, R4, 0x1, RZ, 0x18 ;  /* 0x0000000104047811 */ /* 0x000fe200078fc0ff */
[----:B------:R-:W-:Y:S02]  /*13dc0*/  UMOV UR8, 0x400 ;  /* 0x0000040000087882 */ /* 0x000fe40000000000 */
[----:B------:R-:W-:Y:S02]  /*13dd0*/  UIADD3 UR8, UPT, UPT, UR8, 0x440, URZ ;  /* 0x0000044008087890 */ /* 0x000fe4000fffe0ff */
[C---:B------:R-:W-:Y:S01]  /*13de0*/  IMAD.SHL.U32 R6, R4.reuse, 0x100, RZ ;  /* 0x0000010004067824 */ /* 0x040fe200078e00ff */
[----:B------:R-:W-:-:S04]  /*13df0*/  LOP3.LUT R4, R4, 0x3, RZ, 0xc0, !PT ;  /* 0x0000000304047812 */ /* 0x000fc800078ec0ff */
[----:B------:R-:W-:Y:S01]  /*13e00*/  LOP3.LUT R6, R6, 0x300, RZ, 0xc0, !PT ;  /* 0x0000030006067812 */ /* 0x000fe200078ec0ff */
[----:B------:R-:W-:-:S04]  /*13e10*/  IMAD.MOV R7, RZ, RZ, -R4 ;  /* 0x000000ffff077224 */ /* 0x000fc800078e0a04 */
[----:B------:R-:W-:Y:S01]  /*13e20*/  IMAD.IADD R5, R5, 0x1, R6 ;  /* 0x0000000105057824 */ /* 0x000fe200078e0206 */
[----:B0-----:R-:W-:-:S06]  /*13e30*/  ULEA UR8, UR9, UR8, 0x18 ;  /* 0x0000000809087291 */ /* 0x001fcc000f8ec0ff */
[----:B------:R-:W-:-:S07]  /*13e40*/  VIADD R4, R0, UR8 ;  /* 0x0000000800047c36 */ /* 0x000fce0008000000 */
.L_x_1151:
[----:B------:R-:W2:Y:S01]  /*13e50*/  LDS R6, [R4] ;  /* 0x0000000004067984 */ /* 0x000ea20000000800 */
[----:B------:R-:W-:-:S05]  /*13e60*/  VIADD R7, R7, 0x1 ;  /* 0x0000000107077836 */ /* 0x000fca0000000000 */
[----:B------:R-:W-:Y:S01]  /*13e70*/  ISETP.NE.AND P0, PT, R7, RZ, PT ;  /* 0x000000ff0700720c */ /* 0x000fe20003f05270 */
[----:B--2---:R-:W-:-:S05]  /*13e80*/  FMUL.FTZ R11, R6, R33 ;  /* 0x00000021060b7220 */ /* 0x004fca0000410000 */
[----:B------:R0:W-:Y:S02]  /*13e90*/  STS [R4], R11 ;  /* 0x0000000b04007388 */ /* 0x0001e40000000800 */
[----:B0-----:R-:W-:-:S05]  /*13ea0*/  IADD3 R4, PT, PT, R4, 0x400, RZ ;  /* 0x0000040004047810 */ /* 0x001fca0007ffe0ff */
[----:B------:R-:W-:Y:S05]  /*13eb0*/  @P0 BRA `(.L_x_1151) ;  /* 0xfffffffc00e40947 */ /* 0x000fea000383ffff */
.L_x_1150:
[----:B------:R-:W-:Y:S05]  /*13ec0*/  BSYNC.RECONVERGENT B1 ;  /* 0x0000000000017941 */ /* 0x000fea0003800200 */
.L_x_1149:
[----:B------:R-:W-:Y:S05]  /*13ed0*/  @!P1 BRA `(.L_x_1147) ;  /* 0x0000001000dc9947 */ /* 0x000fea0003800000 */
[----:B------:R-:W0:Y:S01]  /*13ee0*/  S2R R7, SR_CgaCtaId ;  /* 0x0000000000077919 */ /* 0x000e220000008800 */
[C---:B------:R-:W-:Y:S01]  /*13ef0*/  IADD3 R4, PT, PT, -R5.reuse, UR41, RZ ;  /* 0x0000002905047c10 */ /* 0x040fe2000fffe1ff */
[----:B------:R-:W-:Y:S01]  /*13f00*/  BSSY.RECONVERGENT B1, `(.L_x_1152) ;  /* 0x0000041000017945 */ /* 0x000fe20003800200 */
[----:B------:R-:W-:Y:S02]  /*13f10*/  MOV R6, 0x400 ;  /* 0x0000040000067802 */ /* 0x000fe40000000f00 */
[----:B------:R-:W-:Y:S01]  /*13f20*/  ISETP.GT.AND P1, PT, R4, 0xc00, PT ;  /* 0x00000c000400780c */ /* 0x000fe20003f24270 */
[----:B------:R-:W-:Y:S01]  /*13f30*/  IMAD.SHL.U32 R4, R8, 0x4, RZ ;  /* 0x0000000408047824 */ /* 0x000fe200078e00ff */
[----:B------:R-:W-:Y:S01]  /*13f40*/  PLOP3.LUT P0, PT, PT, PT, PT, 0x80, 0x8 ;  /* 0x000000000008781c */ /* 0x000fe20003f0f070 */
[----:B------:R-:W-:Y:S02]  /*13f50*/  VIADD R6, R6, 0x440 ;  /* 0x0000044006067836 */ /* 0x000fe40000000000 */
[----:B------:R-:W-:-:S03]  /*13f60*/  IMAD R4, R5, 0x4, -R4 ;  /* 0x0000000405047824 */ /* 0x000fc600078e0a04 */
[----:B0-----:R-:W-:-:S04]  /*13f70*/  LEA R7, R7, R6, 0x18 ;  /* 0x0000000607077211 */ /* 0x001fc800078ec0ff */
[----:B------:R-:W-:Y:S01]  /*13f80*/  IADD3 R4, PT, PT, R4, 0x800, R7 ;  /* 0x0000080004047810 */ /* 0x000fe20007ffe007 */
[----:B------:R-:W-:Y:S06]  /*13f90*/  @!P1 BRA `(.L_x_1153) ;  /* 0x0000000000dc9947 */ /* 0x000fec0003800000 */
[----:B------:R-:W-:Y:S01]  /*13fa0*/  IMAD.U32 R34, RZ, RZ, UR41 ;  /* 0x00000029ff227e24 */ /* 0x000fe2000f8e00ff */
[----:B------:R-:W-:-:S03]  /*13fb0*/  PLOP3.LUT P0, PT, PT, PT, PT, 0x8, 0x80 ;  /* 0x000000000080781c */ /* 0x000fc60003f0e170 */
[----:B------:R-:W-:-:S10]  /*13fc0*/  VIADD R34, R34, 0xfffff400 ;  /* 0xfffff40022227836 */ /* 0x000fd40000000000 */
.L_x_1154:
[----:B------:R-:W2:Y:S01]  /*13fd0*/  LDS R6, [R4+-0x800] ;  /* 0xfff8000004067984 */ /* 0x000ea20000000800 */
[----:B------:R-:W-:-:S03]  /*13fe0*/  IADD3 R5, PT, PT, R5, 0x1000, RZ ;  /* 0x0000100005057810 */ /* 0x000fc60007ffe0ff */
[----:B------:R-:W0:Y:S01]  /*13ff0*/  LDS R10, [R4+-0x400] ;  /* 0xfffc0000040a7984 */ /* 0x000e220000000800 */
[----:B------:R-:W-:-:S03]  /*14000*/  ISETP.GE.AND P1, PT, R5, R34, PT ;  /* 0x000000220500720c */ /* 0x000fc60003f26270 */
[----:B------:R-:W3:Y:S04]  /*14010*/  LDS R12, [R4] ;  /* 0x00000000040c7984 */ /* 0x000ee80000000800 */
[----:B------:R-:W4:Y:S04]  /*14020*/  LDS R14, [R4+0x400] ;  /* 0x00040000040e7984 */ /* 0x000f280000000800 */
[----:B------:R-:W5:Y:S04]  /*14030*/  LDS R16, [R4+0x800] ;  /* 0x0008000004107984 */ /* 0x000f680000000800 */
[----:B------:R-:W1:Y:S04]  /*14040*/  LDS R18, [R4+0xc00] ;  /* 0x000c000004127984 */ /* 0x000e680000000800 */
[----:B------:R-:W-:Y:S04]  /*14050*/  LDS R20, [R4+0x1000] ;  /* 0x0010000004147984 */ /* 0x000fe80000000800 */
[----:B------:R-:W1:Y:S04]  /*14060*/  LDS R21, [R4+0x1400] ;  /* 0x0014000004157984 */ /* 0x000e680000000800 */
[----:B------:R-:W1:Y:S04]  /*14070*/  LDS R22, [R4+0x1800] ;  /* 0x0018000004167984 */ /* 0x000e680000000800 */
[----:B------:R-:W1:Y:S04]  /*14080*/  LDS R24, [R4+0x1c00] ;  /* 0x001c000004187984 */ /* 0x000e680000000800 */
[----:B------:R-:W1:Y:S01]  /*14090*/  LDS R26, [R4+0x2000] ;  /* 0x00200000041a7984 */ /* 0x000e620000000800 */
[----:B--2---:R-:W-:-:S03]  /*140a0*/  FMUL.FTZ R7, R33, R6 ;  /* 0x0000000621077220 */ /* 0x004fc60000410000 */
[----:B------:R-:W2:Y:S01]  /*140b0*/  LDS R28, [R4+0x2400] ;  /* 0x00240000041c7984 */ /* 0x000ea20000000800 */
[----:B0-----:R-:W-:-:S03]  /*140c0*/  FMUL.FTZ R11, R33, R10 ;  /* 0x0000000a210b7220 */ /* 0x001fc60000410000 */
[----:B------:R-:W0:Y:S01]  /*140d0*/  LDS R29, [R4+0x2800] ;  /* 0x00280000041d7984 */ /* 0x000e220000000800 */
[----:B---3--:R-:W-:-:S03]  /*140e0*/  FMUL.FTZ R13, R33, R12 ;  /* 0x0000000c210d7220 */ /* 0x008fc60000410000 */
[----:B------:R-:W3:Y:S01]  /*140f0*/  LDS R30, [R4+0x2c00] ;  /* 0x002c0000041e7984 */ /* 0x000ee20000000800 */
[----:B----4-:R-:W-:-:S03]  /*14100*/  FMUL.FTZ R15, R33, R14 ;  /* 0x0000000e210f7220 */ /* 0x010fc60000410000 */
[----:B------:R-:W4:Y:S01]  /*14110*/  LDS R31, [R4+0x3000] ;  /* 0x00300000041f7984 */ /* 0x000f220000000800 */
[----:B-----5:R-:W-:-:S03]  /*14120*/  FMUL.FTZ R17, R33, R16 ;  /* 0x0000001021117220 */ /* 0x020fc60000410000 */
[----:B------:R-:W5:Y:S01]  /*14130*/  LDS R32, [R4+0x3400] ;  /* 0x0034000004207984 */ /* 0x000f620000000800 */
[----:B-1----:R-:W-:-:S03]  /*14140*/  FMUL.FTZ R19, R33, R18 ;  /* 0x0000001221137220 */ /* 0x002fc60000410000 */
[----:B------:R1:W-:Y:S04]  /*14150*/  STS [R4+-0x800], R7 ;  /* 0xfff8000704007388 */ /* 0x0003e80000000800 */
[----:B------:R2:W-:Y:S01]  /*14160*/  STS [R4+-0x400], R11 ;  /* 0xfffc000b04007388 */ /* 0x0005e20000000800 */
[----:B------:R-:W-:-:S03]  /*14170*/  FMUL.FTZ R21, R33, R21 ;  /* 0x0000001521157220 */ /* 0x000fc60000410000 */
[----:B------:R3:W-:Y:S01]  /*14180*/  STS [R4], R13 ;  /* 0x0000000d04007388 */ /* 0x0007e20000000800 */
[C---:B------:R-:W-:Y:S01]  /*14190*/  FMUL.FTZ R23, R33.reuse, R22 ;  /* 0x0000001621177220 */ /* 0x040fe20000410000 */
[C---:B-1----:R-:W-:Y:S02]  /*141a0*/  FMUL.FTZ R7, R33.reuse, R20 ;  /* 0x0000001421077220 */ /* 0x042fe40000410000 */
[----:B------:R5:W-:Y:S01]  /*141b0*/  STS [R4+0x400], R15 ;  /* 0x0004000f04007388 */ /* 0x000be20000000800 */
[C---:B------:R-:W-:Y:S01]  /*141c0*/  FMUL.FTZ R25, R33.reuse, R24 ;  /* 0x0000001821197220 */ /* 0x040fe20000410000 */
[C---:B------:R-:W-:Y:S02]  /*141d0*/  FMUL.FTZ R27, R33.reuse, R26 ;  /* 0x0000001a211b7220 */ /* 0x040fe40000410000 */
[----:B------:R-:W-:Y:S01]  /*141e0*/  STS [R4+0x800], R17 ;  /* 0x0008001104007388 */ /* 0x000fe20000000800 */
[----:B--2---:R-:W-:-:S03]  /*141f0*/  FMUL.FTZ R11, R33, R28 ;  /* 0x0000001c210b7220 */ /* 0x004fc60000410000 */
[----:B------:R-:W-:Y:S01]  /*14200*/  STS [R4+0xc00], R19 ;  /* 0x000c001304007388 */ /* 0x000fe20000000800 */
[----:B0-----:R-:W-:-:S03]  /*14210*/  FMUL.FTZ R29, R33, R29 ;  /* 0x0000001d211d7220 */ /* 0x001fc60000410000 */
[----:B------:R-:W-:Y:S01]  /*14220*/  STS [R4+0x1000], R7 ;  /* 0x0010000704007388 */ /* 0x000fe20000000800 */
[----:B---3--:R-:W-:-:S03]  /*14230*/  FMUL.FTZ R13, R33, R30 ;  /* 0x0000001e210d7220 */ /* 0x008fc60000410000 */
[----:B------:R-:W-:Y:S01]  /*14240*/  STS [R4+0x1400], R21 ;  /* 0x0014001504007388 */ /* 0x000fe20000000800 */
[----:B----4-:R-:W-:-:S03]  /*14250*/  FMUL.FTZ R31, R33, R31 ;  /* 0x0000001f211f7220 */ /* 0x010fc60000410000 */
[----:B------:R-:W-:Y:S01]  /*14260*/  STS [R4+0x1800], R23 ;  /* 0x0018001704007388 */ /* 0x000fe20000000800 */
[----:B-----5:R-:W-:-:S03]  /*14270*/  FMUL.FTZ R15, R33, R32 ;  /* 0x00000020210f7220 */ /* 0x020fc60000410000 */
[----:B------:R-:W-:Y:S04]  /*14280*/  STS [R4+0x1c00], R25 ;  /* 0x001c001904007388 */ /* 0x000fe80000000800 */
[----:B------:R-:W-:Y:S04]  /*14290*/  STS [R4+0x2000], R27 ;  /* 0x0020001b04007388 */ /* 0x000fe80000000800 */
[----:B------:R-:W-:Y:S04]  /*142a0*/  STS [R4+0x2400], R11 ;  /* 0x0024000b04007388 */ /* 0x000fe80000000800 */
[----:B------:R-:W-:Y:S04]  /*142b0*/  STS [R4+0x2800], R29 ;  /* 0x0028001d04007388 */ /* 0x000fe80000000800 */
[----:B------:R-:W-:Y:S04]  /*142c0*/  STS [R4+0x2c00], R13 ;  /* 0x002c000d04007388 */ /* 0x000fe80000000800 */
[----:B------:R-:W-:Y:S04]  /*142d0*/  STS [R4+0x3000], R31 ;  /* 0x0030001f04007388 */ /* 0x000fe80000000800 */
[----:B------:R0:W-:Y:S02]  /*142e0*/  STS [R4+0x3400], R15 ;  /* 0x0034000f04007388 */ /* 0x0001e40000000800 */
[----:B0-----:R-:W-:Y:S01]  /*142f0*/  VIADD R4, R4, 0x4000 ;  /* 0x0000400004047836 */ /* 0x001fe20000000000 */
[----:B------:R-:W-:Y:S06]  /*14300*/  @!P1 BRA `(.L_x_1154) ;  /* 0xfffffffc00309947 */ /* 0x000fec000383ffff */
.L_x_1153:
[----:B------:R-:W-:Y:S05]  /*14310*/  BSYNC.RECONVERGENT B1 ;  /* 0x0000000000017941 */ /* 0x000fea0003800200 */
.L_x_1152:
[----:B------:R-:W-:Y:S01]  /*14320*/  IADD3 R6, PT, PT, -R5, UR41, RZ ;  /* 0x0000002905067c10 */ /* 0x000fe2000fffe1ff */
[----:B------:R-:W-:Y:S03]  /*14330*/  BSSY.RECONVERGENT B1, `(.L_x_1155) ;  /* 0x000001e000017945 */ /* 0x000fe60003800200 */
[----:B------:R-:W-:-:S13]  /*14340*/  ISETP.GT.AND P1, PT, R6, 0x400, PT ;  /* 0x000004000600780c */ /* 0x000fda0003f24270 */
[----:B------:R-:W-:Y:S05]  /*14350*/  @!P1 BRA `(.L_x_1156) ;  /* 0x00000000006c9947 */ /* 0x000fea0003800000 */
[----:B------:R-:W2:Y:S01]  /*14360*/  LDS R6, [R4+-0x800] ;  /* 0xfff8000004067984 */ /* 0x000ea20000000800 */
[----:B------:R-:W-:Y:S01]  /*14370*/  PLOP3.LUT P0, PT, PT, PT, PT, 0x8, 0x80 ;  /* 0x000000000080781c */ /* 0x000fe20003f0e170 */
[----:B------:R-:W-:Y:S02]  /*14380*/  VIADD R5, R5, 0x800 ;  /* 0x0000080005057836 */ /* 0x000fe40000000000 */
[----:B------:R-:W0:Y:S04]  /*14390*/  LDS R10, [R4+-0x400] ;  /* 0xfffc0000040a7984 */ /* 0x000e280000000800 */
[----:B------:R-:W3:Y:S04]  /*143a0*/  LDS R12, [R4] ;  /* 0x00000000040c7984 */ /* 0x000ee80000000800 */
[----:B------:R-:W4:Y:S04]  /*143b0*/  LDS R14, [R4+0x400] ;  /* 0x00040000040e7984 */ /* 0x000f280000000800 */
[----:B------:R-:W5:Y:S04]  /*143c0*/  LDS R16, [R4+0x800] ;  /* 0x0008000004107984 */ /* 0x000f680000000800 */
[----:B------:R-:W1:Y:S04]  /*143d0*/  LDS R18, [R4+0xc00] ;  /* 0x000c000004127984 */ /* 0x000e680000000800 */
[----:B------:R-:W1:Y:S04]  /*143e0*/  LDS R20, [R4+0x1000] ;  /* 0x0010000004147984 */ /* 0x000e680000000800 */
[----:B------:R-:W1:Y:S01]  /*143f0*/  LDS R22, [R4+0x1400] ;  /* 0x0014000004167984 */ /* 0x000e620000000800 */
[C---:B--2---:R-:W-:Y:S01]  /*14400*/  FMUL.FTZ R7, R33.reuse, R6 ;  /* 0x0000000621077220 */ /* 0x044fe20000410000 */
[----:B0-----:R-:W-:-:S04]  /*14410*/  FMUL.FTZ R11, R33, R10 ;  /* 0x0000000a210b7220 */ /* 0x001fc80000410000 */
[----:B------:R-:W-:Y:S01]  /*14420*/  STS [R4+-0x800], R7 ;  /* 0xfff8000704007388 */ /* 0x000fe20000000800 */
[----:B---3--:R-:W-:-:S03]  /*14430*/  FMUL.FTZ R13, R33, R12 ;  /* 0x0000000c210d7220 */ /* 0x008fc60000410000 */
[----:B------:R-:W-:Y:S01]  /*14440*/  STS [R4+-0x400], R11 ;  /* 0xfffc000b04007388 */ /* 0x000fe20000000800 */
[----:B----4-:R-:W-:-:S03]  /*14450*/  FMUL.FTZ R15, R33, R14 ;  /* 0x0000000e210f7220 */ /* 0x010fc60000410000 */
[----:B------:R-:W-:Y:S01]  /*14460*/  STS [R4], R13 ;  /* 0x0000000d04007388 */ /* 0x000fe20000000800 */
[----:B-----5:R-:W-:-:S03]  /*14470*/  FMUL.FTZ R17, R33, R16 ;  /* 0x0000001021117220 */ /* 0x020fc60000410000 */
[----:B------:R-:W-:Y:S01]  /*14480*/  STS [R4+0x400], R15 ;  /* 0x0004000f04007388 */ /* 0x000fe20000000800 */
[----:B-1----:R-:W-:-:S03]  /*14490*/  FMUL.FTZ R19, R33, R18 ;  /* 0x0000001221137220 */ /* 0x002fc60000410000 */
[----:B------:R-:W-:Y:S01]  /*144a0*/  STS [R4+0x800], R17 ;  /* 0x0008001104007388 */ /* 0x000fe20000000800 */
[----:B------:R-:W-:-:S03]  /*144b0*/  FMUL.FTZ R21, R33, R20 ;  /* 0x0000001421157220 */ /* 0x000fc60000410000 */
[----:B------:R-:W-:Y:S01]  /*144c0*/  STS [R4+0xc00], R19 ;  /* 0x000c001304007388 */ /* 0x000fe20000000800 */
[----:B------:R-:W-:-:S03]  /*144d0*/  FMUL.FTZ R23, R33, R22 ;  /* 0x0000001621177220 */ /* 0x000fc60000410000 */
[----:B------:R-:W-:Y:S04]  /*144e0*/  STS [R4+0x1000], R21 ;  /* 0x0010001504007388 */ /* 0x000fe80000000800 */
[----:B------:R0:W-:Y:S02]  /*144f0*/  STS [R4+0x1400], R23 ;  /* 0x0014001704007388 */ /* 0x0001e40000000800 */
[----:B0-----:R-:W-:-:S07]  /*14500*/  VIADD R4, R4, 0x2000 ;  /* 0x0000200004047836 */ /* 0x001fce0000000000 */
.L_x_1156:
[----:B------:R-:W-:Y:S05]  /*14510*/  BSYNC.RECONVERGENT B1 ;  /* 0x0000000000017941 */ /* 0x000fea0003800200 */
.L_x_1155:
[----:B------:R-:W-:-:S13]  /*14520*/  ISETP.LT.OR P0, PT, R5, UR41, P0 ;  /* 0x0000002905007c0c */ /* 0x000fda0008701670 */
[----:B------:R-:W-:Y:S05]  /*14530*/  @!P0 BRA `(.L_x_1147) ;  /* 0x0000000c00448947 */ /* 0x000fea0003800000 */
[----:B------:R-:W2:Y:S04]  /*14540*/  LDS R5, [R4+-0x800] ;  /* 0xfff8000004057984 */ /* 0x000ea80000000800 */
[----:B------:R-:W0:Y:S04]  /*14550*/  LDS R6, [R4+-0x400] ;  /* 0xfffc000004067984 */ /* 0x000e280000000800 */
[----:B------:R-:W3:Y:S04]  /*14560*/  LDS R10, [R4] ;  /* 0x00000000040a7984 */ /* 0x000ee80000000800 */
[----:B------:R-:W4:Y:S01]  /*14570*/  LDS R12, [R4+0x400] ;  /* 0x00040000040c7984 */ /* 0x000f220000000800 */
[-C--:B--2---:R-:W-:Y:S01]  /*14580*/  FMUL.FTZ R5, R5, R33.reuse ;  /* 0x0000002105057220 */ /* 0x084fe20000410000 */
[----:B0-----:R-:W-:-:S04]  /*14590*/  FMUL.FTZ R7, R6, R33 ;  /* 0x0000002106077220 */ /* 0x001fc80000410000 */
[----:B------:R0:W-:Y:S01]  /*145a0*/  STS [R4+-0x800], R5 ;  /* 0xfff8000504007388 */ /* 0x0001e20000000800 */
[----:B---3--:R-:W-:-:S03]  /*145b0*/  FMUL.FTZ R11, R10, R33 ;  /* 0x000000210a0b7220 */ /* 0x008fc60000410000 */
[----:B------:R0:W-:Y:S01]  /*145c0*/  STS [R4+-0x400], R7 ;  /* 0xfffc000704007388 */ /* 0x0001e20000000800 */
[----:B----4-:R-:W-:-:S03]  /*145d0*/  FMUL.FTZ R13, R12, R33 ;  /* 0x000000210c0d7220 */ /* 0x010fc60000410000 */
[----:B------:R0:W-:Y:S04]  /*145e0*/  STS [R4], R11 ;  /* 0x0000000b04007388 */ /* 0x0001e80000000800 */
[----:B------:R0:W-:Y:S01]  /*145f0*/  STS [R4+0x400], R13 ;  /* 0x0004000d04007388 */ /* 0x0001e20000000800 */
[----:B------:R-:W-:Y:S05]  /*14600*/  BRA `(.L_x_1147) ;  /* 0x0000000c00107947 */ /* 0x000fea0003800000 */
.L_x_1148:
[----:B------:R-:W-:Y:S01]  /*14610*/  IMAD.MOV.U32 R6, RZ, RZ, 0x100 ;  /* 0x00000100ff067424 */ /* 0x000fe200078e00ff */
        /* <DEDUP_REMOVED lines=12> */
[----:B------:R-:W-:Y:S02]  /*146e0*/  UMOV UR8, 0x400 ;  /* 0x0000040000087882 */ /* 0x000fe40000000000 */
[----:B------:R-:W-:Y:S01]  /*146f0*/  UIADD3 UR8, UPT, UPT, UR8, 0x440, URZ ;  /* 0x0000044008087890 */ /* 0x000fe2000fffe0ff */
[C---:B------:R-:W-:Y:S01]  /*14700*/  IMAD.SHL.U32 R6, R4.reuse, 0x100, RZ ;  /* 0x0000010004067824 */ /* 0x040fe200078e00ff */
[----:B------:R-:W-:Y:S02]  /*14710*/  IADD3.X R10, PT, PT, RZ, UR5, RZ, P0, !PT ;  /* 0x00000005ff0a7c10 */ /* 0x000fe400087fe4ff */
[----:B------:R-:W-:-:S02]  /*14720*/  LOP3.LUT R4, R4, 0x3, RZ, 0xc0, !PT ;  /* 0x0000000304047812 */ /* 0x000fc400078ec0ff */
[----:B------:R-:W-:-:S05]  /*14730*/  LOP3.LUT R6, R6, 0x300, RZ, 0xc0, !PT ;  /* 0x0000030006067812 */ /* 0x000fca00078ec0ff */
[----:B------:R-:W-:Y:S01]  /*14740*/  IMAD.IADD R5, R5, 0x1, R6 ;  /* 0x0000000105057824 */ /* 0x000fe200078e0206 */
[----:B---3--:R-:W-:-:S04]  /*14750*/  LEA R12, P0, R13, UR12, 0x2 ;  /* 0x0000000c0d0c7c11 */ /* 0x008fc8000f8010ff */
[----:B------:R-:W-:Y:S01]  /*14760*/  LEA.HI.X R13, R13, UR13, R10, 0x2, P0 ;  /* 0x0000000d0d0d7c11 */ /* 0x000fe200080f140a */
[----:B0-----:R-:W-:Y:S01]  /*14770*/  ULEA UR8, UR9, UR8, 0x18 ;  /* 0x0000000809087291 */ /* 0x001fe2000f8ec0ff */
[----:B------:R-:W-:-:S05]  /*14780*/  IMAD.MOV R10, RZ, RZ, -R4 ;  /* 0x000000ffff0a7224 */ /* 0x000fca00078e0a04 */
[----:B------:R-:W-:-:S07]  /*14790*/  VIADD R4, R0, UR8 ;  /* 0x0000000800047c36 */ /* 0x000fce0008000000 */
.L_x_1159:
[----:B---3--:R-:W2:Y:S01]  /*147a0*/  LDS R6, [R4] ;  /* 0x0000000004067984 */ /* 0x008ea20000000800 */
[----:B------:R-:W-:Y:S01]  /*147b0*/  IMAD.MOV.U32 R7, RZ, RZ, R13 ;  /* 0x000000ffff077224 */ /* 0x000fe200078e000d */
[----:B------:R-:W-:-:S04]  /*147c0*/  IADD3 R10, PT, PT, R10, 0x1, RZ ;  /* 0x000000010a0a7810 */ /* 0x000fc80007ffe0ff */
[----:B------:R-:W-:Y:S01]  /*147d0*/  ISETP.NE.AND P0, PT, R10, RZ, PT ;  /* 0x000000ff0a00720c */ /* 0x000fe20003f05270 */
[----:B--2---:R-:W-:Y:S01]  /*147e0*/  FMUL.FTZ R11, R6, R33 ;  /* 0x00000021060b7220 */ /* 0x004fe20000410000 */
[----:B------:R-:W-:Y:S01]  /*147f0*/  IMAD.MOV.U32 R6, RZ, RZ, R12 ;  /* 0x000000ffff067224 */ /* 0x000fe200078e000c */
[----:B------:R-:W-:-:S03]  /*14800*/  IADD3 R12, P2, PT, R12, 0x400, RZ ;  /* 0x000004000c0c7810 */ /* 0x000fc60007f5e0ff */
[----:B------:R0:W-:Y:S02]  /*14810*/  STS [R4], R11 ;  /* 0x0000000b04007388 */ /* 0x0001e40000000800 */
[----:B------:R-:W-:Y:S02]  /*14820*/  IMAD.X R13, RZ, RZ, R13, P2 ;  /* 0x000000ffff0d7224 */ /* 0x000fe400010e060d */
[----:B------:R3:W-:Y:S01]  /*14830*/  STG.E desc[UR36][R6.64], R11 ;  /* 0x0000000b06007986 */ /* 0x0007e2000c101924 */
[----:B0-----:R-:W-:Y:S02]  /*14840*/  VIADD R4, R4, 0x400 ;  /* 0x0000040004047836 */ /* 0x001fe40000000000 */
[----:B------:R-:W-:Y:S05]  /*14850*/  @P0 BRA `(.L_x_1159) ;  /* 0xfffffffc00d00947 */ /* 0x000fea000383ffff */
.L_x_1158:
[----:B------:R-:W-:Y:S05]  /*14860*/  BSYNC.RECONVERGENT B1 ;  /* 0x0000000000017941 */ /* 0x000fea0003800200 */
.L_x_1157:
[----:B------:R-:W-:Y:S05]  /*14870*/  @!P1 BRA `(.L_x_1147) ;  /* 0x0000000800749947 */ /* 0x000fea0003800000 */
[----:B------:R-:W0:Y:S01]  /*14880*/  S2R R10, SR_CgaCtaId ;  /* 0x00000000000a7919 */ /* 0x000e220000008800 */
[----:B------:R-:W4:Y:S01]  /*14890*/  LDCU.64 UR8, c[0x0][0x480] ;  /* 0x00009000ff0877ac */ /* 0x000f220008000a00 */
[C---:B---3--:R-:W-:Y:S01]  /*148a0*/  IADD3 R6, P0, PT, R5.reuse, UR4, RZ ;  /* 0x0000000405067c10 */ /* 0x048fe2000ff1e0ff */
[----:B------:R-:W-:Y:S01]  /*148b0*/  BSSY.RECONVERGENT B1, `(.L_x_1160) ;  /* 0x000005b000017945 */ /* 0x000fe20003800200 */
[----:B------:R-:W-:Y:S02]  /*148c0*/  IADD3 R13, PT, PT, -R5, UR41, RZ ;  /* 0x00000029050d7c10 */ /* 0x000fe4000fffe1ff */
[----:B------:R-:W-:Y:S01]  /*148d0*/  MOV R4, 0x400 ;  /* 0x0000040000047802 */ /* 0x000fe20000000f00 */
[----:B------:R-:W-:Y:S01]  /*148e0*/  IMAD.X R7, RZ, RZ, UR5, P0 ;  /* 0x00000005ff077e24 */ /* 0x000fe200080e06ff */
[----:B------:R-:W-:Y:S02]  /*148f0*/  ISETP.GT.AND P1, PT, R13, 0xc00, PT ;  /* 0x00000c000d00780c */ /* 0x000fe40003f24270 */
[----:B----4-:R-:W-:-:S04]  /*14900*/  LEA R11, P0, R6, UR8, 0x2 ;  /* 0x00000008060b7c11 */ /* 0x010fc8000f8010ff */
[----:B------:R-:W-:Y:S01]  /*14910*/  LEA.HI.X R12, R6, UR9, R7, 0x2, P0 ;  /* 0x00000009060c7c11 */ /* 0x000fe200080f1407 */
[----:B------:R-:W-:Y:S01]  /*14920*/  VIADD R7, R4, 0x440 ;  /* 0x0000044004077836 */ /* 0x000fe20000000000 */
[----:B------:R-:W-:Y:S01]  /*14930*/  IADD3 R6, P0, PT, R11, 0x800, RZ ;  /* 0x000008000b067810 */ /* 0x000fe20007f1e0ff */
[----:B------:R-:W-:-:S05]  /*14940*/  IMAD.SHL.U32 R4, R8, 0x4, RZ ;  /* 0x0000000408047824 */ /* 0x000fca00078e00ff */
[----:B------:R-:W-:Y:S02]  /*14950*/  LEA R4, R5, -R4, 0x2 ;  /* 0x8000000405047211 */ /* 0x000fe400078e10ff */
[----:B0-----:R-:W-:Y:S01]  /*14960*/  LEA R11, R10, R7, 0x18 ;  /* 0x000000070a0b7211 */ /* 0x001fe200078ec0ff */
[----:B------:R-:W-:Y:S01]  /*14970*/  IMAD.X R7, RZ, RZ, R12, P0 ;  /* 0x000000ffff077224 */ /* 0x000fe200000e060c */
[----:B------:R-:W-:Y:S02]  /*14980*/  PLOP3.LUT P0, PT, PT, PT, PT, 0x80, 0x8 ;  /* 0x000000000008781c */ /* 0x000fe40003f0f070 */
[----:B------:R-:W-:Y:S01]  /*14990*/  IADD3 R4, PT, PT, R4, 0x800, R11 ;  /* 0x0000080004047810 */ /* 0x000fe20007ffe00b */
[----:B------:R-:W-:Y:S10]  /*149a0*/  @!P1 BRA `(.L_x_1161) ;  /* 0x00000004002c9947 */ /* 0x000ff40003800000 */
[----:B------:R-:W-:Y:S01]  /*149b0*/  IMAD.U32 R32, RZ, RZ, UR41 ;  /* 0x00000029ff207e24 */ /* 0x000fe2000f8e00ff */
[----:B------:R-:W-:-:S03]  /*149c0*/  PLOP3.LUT P0, PT, PT, PT, PT, 0x8, 0x80 ;  /* 0x000000000080781c */ /* 0x000fc60003f0e170 */
[----:B------:R-:W-:-:S10]  /*149d0*/  VIADD R32, R32, 0xfffff400 ;  /* 0xfffff40020207836 */ /* 0x000fd40000000000 */
.L_x_1162:
[----:B------:R-:W2:Y:S01]  /*149e0*/  LDS R10, [R4+-0x800] ;  /* 0xfff80000040a7984 */ /* 0x000ea20000000800 */
[----:B------:R-:W-:-:S03]  /*149f0*/  VIADD R5, R5, 0x1000 ;  /* 0x0000100005057836 */ /* 0x000fc60000000000 */
[----:B------:R-:W0:Y:S02]  /*14a00*/  LDS R12, [R4+-0x400] ;  /* 0xfffc0000040c7984 */ /* 0x000e240000000800 */
[----:B------:R-:W-:Y:S02]  /*14a10*/  ISETP.GE.AND P2, PT, R5, R32, PT ;  /* 0x000000200500720c */ /* 0x000fe40003f46270 */
[----:B------:R-:W3:Y:S04]  /*14a20*/  LDS R16, [R4+0x400] ;  /* 0x0004000004107984 */ /* 0x000ee80000000800 */
[----:B------:R-:W4:Y:S04]  /*14a30*/  LDS R14, [R4] ;  /* 0x00000000040e7984 */ /* 0x000f280000000800 */
[----:B------:R-:W-:Y:S04]  /*14a40*/  LDS R24, [R4+0x1400] ;  /* 0x0014000004187984 */ /* 0x000fe80000000800 */
[----:B------:R-:W-:Y:S04]  /*14a50*/  LDS R26, [R4+0x1c00] ;  /* 0x001c0000041a7984 */ /* 0x000fe80000000800 */
[----:B------:R-:W5:Y:S04]  /*14a60*/  LDS R18, [R4+0x800] ;  /* 0x0008000004127984 */ /* 0x000f680000000800 */
[----:B------:R-:W1:Y:S04]  /*14a70*/  LDS R20, [R4+0xc00] ;  /* 0x000c000004147984 */ /* 0x000e680000000800 */
[----:B------:R-:W1:Y:S04]  /*14a80*/  LDS R22, [R4+0x1000] ;  /* 0x0010000004167984 */ /* 0x000e680000000800 */
[----:B------:R-:W1:Y:S01]  /*14a90*/  LDS R25, [R4+0x1800] ;  /* 0x0018000004197984 */ /* 0x000e620000000800 */
[----:B--2---:R-:W-:-:S03]  /*14aa0*/  FMUL.FTZ R11, R33, R10 ;  /* 0x0000000a210b7220 */ /* 0x004fc60000410000 */
[----:B------:R-:W2:Y:S01]  /*14ab0*/  LDS R27, [R4+0x2000] ;  /* 0x00200000041b7984 */ /* 0x000ea20000000800 */
[----:B0-----:R-:W-:-:S03]  /*14ac0*/  FMUL.FTZ R13, R33, R12 ;  /* 0x0000000c210d7220 */ /* 0x001fc60000410000 */
[----:B------:R-:W-:Y:S01]  /*14ad0*/  LDS R10, [R4+0x3400] ;  /* 0x00340000040a7984 */ /* 0x000fe20000000800 */
[----:B---3--:R-:W-:-:S03]  /*14ae0*/  FMUL.FTZ R17, R33, R16 ;  /* 0x0000001021117220 */ /* 0x008fc60000410000 */
[----:B------:R-:W-:Y:S01]  /*14af0*/  LDS R28, [R4+0x2400] ;  /* 0x00240000041c7984 */ /* 0x000fe20000000800 */
[----:B----4-:R-:W-:-:S03]  /*14b00*/  FMUL.FTZ R15, R33, R14 ;  /* 0x0000000e210f7220 */ /* 0x010fc60000410000 */
[----:B------:R-:W0:Y:S04]  /*14b10*/  LDS R29, [R4+0x2800] ;  /* 0x00280000041d7984 */ /* 0x000e280000000800 */
[----:B------:R-:W-:Y:S04]  /*14b20*/  LDS R30, [R4+0x2c00] ;  /* 0x002c0000041e7984 */ /* 0x000fe80000000800 */
[----:B------:R-:W3:Y:S01]  /*14b30*/  LDS R31, [R4+0x3000] ;  /* 0x00300000041f7984 */ /* 0x000ee20000000800 */
[----:B-----5:R-:W-:-:S03]  /*14b40*/  FMUL.FTZ R19, R33, R18 ;  /* 0x0000001221137220 */ /* 0x020fc60000410000 */
[----:B------:R-:W-:Y:S01]  /*14b50*/  STG.E desc[UR36][R6.64+-0x800], R11 ;  /* 0xfff8000b06007986 */ /* 0x000fe2000c101924 */
[----:B-1----:R-:W-:-:S03]  /*14b60*/  FMUL.FTZ R21, R33, R20 ;  /* 0x0000001421157220 */ /* 0x002fc60000410000 */
[----:B------:R1:W-:Y:S01]  /*14b70*/  STS [R4+-0x800], R11 ;  /* 0xfff8000b04007388 */ /* 0x0003e20000000800 */
[----:B------:R-:W-:-:S03]  /*14b80*/  FMUL.FTZ R23, R33, R22 ;  /* 0x0000001621177220 */ /* 0x000fc60000410000 */
[----:B------:R-:W-:Y:S01]  /*14b90*/  STG.E desc[UR36][R6.64+-0x400], R13 ;  /* 0xfffc000d06007986 */ /* 0x000fe2000c101924 */
[----:B------:R-:W-:-:S03]  /*14ba0*/  FMUL.FTZ R25, R33, R25 ;  /* 0x0000001921197220 */ /* 0x000fc60000410000 */
[----:B------:R4:W-:Y:S01]  /*14bb0*/  STS [R4+-0x400], R13 ;  /* 0xfffc000d04007388 */ /* 0x0009e20000000800 */
[----:B-1----:R-:W-:-:S03]  /*14bc0*/  FMUL.FTZ R11, R33, R24 ;  /* 0x00000018210b7220 */ /* 0x002fc60000410000 */
[----:B------:R-:W-:Y:S01]  /*14bd0*/  STG.E desc[UR36][R6.64+0x400], R17 ;  /* 0x0004001106007986 */ /* 0x000fe2000c101924 */
[----:B--2---:R-:W-:-:S03]  /*14be0*/  FMUL.FTZ R27, R33, R27 ;  /* 0x0000001b211b7220 */ /* 0x004fc60000410000 */
[----:B------:R1:W-:Y:S01]  /*14bf0*/  STS [R4+0x400], R17 ;  /* 0x0004001104007388 */ /* 0x0003e20000000800 */
[----:B----4-:R-:W-:-:S03]  /*14c00*/  FMUL.FTZ R13, R33, R26 ;  /* 0x0000001a210d7220 */ /* 0x010fc60000410000 */
[----:B------:R-:W-:Y:S04]  /*14c10*/  STG.E desc[UR36][R6.64], R15 ;  /* 0x0000000f06007986 */ /* 0x000fe8000c101924 */
[----:B------:R2:W-:Y:S01]  /*14c20*/  STS [R4], R15 ;  /* 0x0000000f04007388 */ /* 0x0005e20000000800 */
[C---:B0-----:R-:W-:Y:S01]  /*14c30*/  FMUL.FTZ R29, R33.reuse, R29 ;  /* 0x0000001d211d7220 */ /* 0x041fe20000410000 */
[C---:B-1----:R-:W-:Y:S01]  /*14c40*/  FMUL.FTZ R17, R33.reuse, R10 ;  /* 0x0000000a21117220 */ /* 0x042fe20000410000 */
[----:B------:R-:W-:Y:S01]  /*14c50*/  IADD3 R10, P1, PT, R6, 0x4000, RZ ;  /* 0x00004000060a7810 */ /* 0x000fe20007f3e0ff */
[----:B------:R-:W-:Y:S04]  /*14c60*/  STG.E desc[UR36][R6.64+0x1400], R11 ;  /* 0x0014000b06007986 */ /* 0x000fe8000c101924 */
[----:B------:R0:W-:Y:S01]  /*14c70*/  STS [R4+0x1400], R11 ;  /* 0x0014000b04007388 */ /* 0x0001e20000000800 */
[C---:B---3--:R-:W-:Y:S01]  /*14c80*/  FMUL.FTZ R31, R33.reuse, R31 ;  /* 0x0000001f211f7220 */ /* 0x048fe20000410000 */
[----:B--2---:R-:W-:-:S02]  /*14c90*/  FMUL.FTZ R15, R33, R28 ;  /* 0x0000001c210f7220 */ /* 0x004fc40000410000 */
[----:B------:R-:W-:Y:S04]  /*14ca0*/  STG.E desc[UR36][R6.64+0x1c00], R13 ;  /* 0x001c000d06007986 */ /* 0x000fe8000c101924 */
[----:B------:R1:W-:Y:S01]  /*14cb0*/  STS [R4+0x1c00], R13 ;  /* 0x001c000d04007388 */ /* 0x0003e20000000800 */
[----:B0-----:R-:W-:-:S03]  /*14cc0*/  FMUL.FTZ R11, R33, R30 ;  /* 0x0000001e210b7220 */ /* 0x001fc60000410000 */
[----:B------:R-:W-:Y:S04]  /*14cd0*/  STG.E desc[UR36][R6.64+0x800], R19 ;  /* 0x0008001306007986 */ /* 0x000fe8000c101924 */
[----:B------:R-:W-:Y:S01]  /*14ce0*/  STS [R4+0x800], R19 ;  /* 0x0008001304007388 */ /* 0x000fe20000000800 */
[----:B-1----:R-:W-:-:S03]  /*14cf0*/  IMAD.X R13, RZ, RZ, R7, P1 ;  /* 0x000000ffff0d7224 */ /* 0x002fc600008e0607 */
[----:B------:R-:W-:Y:S04]  /*14d00*/  STG.E desc[UR36][R6.64+0xc00], R21 ;  /* 0x000c001506007986 */ /* 0x000fe8000c101924 */
[----:B------:R-:W-:Y:S04]  /*14d10*/  STS [R4+0xc00], R21 ;  /* 0x000c001504007388 */ /* 0x000fe80000000800 */
        /* <DEDUP_REMOVED lines=14> */
[----:B------:R0:W-:Y:S04]  /*14e00*/  STG.E desc[UR36][R6.64+0x3400], R17 ;  /* 0x0034001106007986 */ /* 0x0001e8000c101924 */
[----:B------:R1:W-:Y:S01]  /*14e10*/  STS [R4+0x3400], R17 ;  /* 0x0034001104007388 */ /* 0x0003e20000000800 */
[----:B0-----:R-:W-:Y:S01]  /*14e20*/  IMAD.MOV.U32 R6, RZ, RZ, R10 ;  /* 0x000000ffff067224 */ /* 0x001fe200078e000a */
[----:B-1----:R-:W-:Y:S01]  /*14e30*/  IADD3 R4, PT, PT, R4, 0x4000, RZ ;  /* 0x0000400004047810 */ /* 0x002fe20007ffe0ff */
[----:B------:R-:W-:Y:S01]  /*14e40*/  IMAD.MOV.U32 R7, RZ, RZ, R13 ;  /* 0x000000ffff077224 */ /* 0x000fe200078e000d */
[----:B------:R-:W-:Y:S06]  /*14e50*/  @!P2 BRA `(.L_x_1162) ;  /* 0xfffffff800e0a947 */ /* 0x000fec000383ffff */
.L_x_1161:
[----:B------:R-:W-:Y:S05]  /*14e60*/  BSYNC.RECONVERGENT B1 ;  /* 0x0000000000017941 */ /* 0x000fea0003800200 */
.L_x_1160:
        /* <DEDUP_REMOVED lines=15> */
[----:B------:R-:W-:Y:S01]  /*14f60*/  IADD3 R10, P1, PT, R6, 0x2000, RZ ;  /* 0x00002000060a7810 */ /* 0x000fe20007f3e0ff */
[----:B0-----:R-:W-:-:S03]  /*14f70*/  FMUL.FTZ R13, R33, R12 ;  /* 0x0000000c210d7220 */ /* 0x001fc60000410000 */
[----:B------:R-:W-:Y:S01]  /*14f80*/  STG.E desc[UR36][R6.64+-0x800], R11 ;  /* 0xfff8000b06007986 */ /* 0x000fe2000c101924 */
[----:B---3--:R-:W-:-:S03]  /*14f90*/  FMUL.FTZ R15, R33, R14 ;  /* 0x0000000e210f7220 */ /* 0x008fc60000410000 */
[----:B------:R-:W-:Y:S01]  /*14fa0*/  STS [R4+-0x800], R11 ;  /* 0xfff8000b04007388 */ /* 0x000fe20000000800 */
[----:B----4-:R-:W-:-:S03]  /*14fb0*/  FMUL.FTZ R17, R33, R16 ;  /* 0x0000001021117220 */ /* 0x010fc60000410000 */
[----:B------:R-:W-:Y:S01]  /*14fc0*/  STG.E desc[UR36][R6.64+-0x400], R13 ;  /* 0xfffc000d06007986 */ /* 0x000fe2000c101924 */
[----:B-----5:R-:W-:-:S03]  /*14fd0*/  FMUL.FTZ R19, R33, R18 ;  /* 0x0000001221137220 */ /* 0x020fc60000410000 */
[----:B------:R0:W-:Y:S01]  /*14fe0*/  STS [R4+-0x400], R13 ;  /* 0xfffc000d04007388 */ /* 0x0001e20000000800 */
[----:B-1----:R-:W-:-:S03]  /*14ff0*/  FMUL.FTZ R21, R33, R20 ;  /* 0x0000001421157220 */ /* 0x002fc60000410000 */
[----:B------:R-:W-:Y:S01]  /*15000*/  STG.E desc[UR36][R6.64], R15 ;  /* 0x0000000f06007986 */ /* 0x000fe2000c101924 */
[----:B------:R-:W-:-:S03]  /*15010*/  FMUL.FTZ R23, R33, R22 ;  /* 0x0000001621177220 */ /* 0x000fc60000410000 */
[----:B------:R-:W-:Y:S01]  /*15020*/  STS [R4], R15 ;  /* 0x0000000f04007388 */ /* 0x000fe20000000800 */
[----:B0-----:R-:W-:Y:S02]  /*15030*/  IMAD.X R13, RZ, RZ, R7, P1 ;  /* 0x000000ffff0d7224 */ /* 0x001fe400008e0607 */
[----:B------:R-:W-:Y:S01]  /*15040*/  FMUL.FTZ R11, R33, R24 ;  /* 0x00000018210b7220 */ /* 0x000fe20000410000 */
        /* <DEDUP_REMOVED lines=10> */
[----:B0-----:R-:W-:Y:S01]  /*150f0*/  MOV R6, R10 ;  /* 0x0000000a00067202 */ /* 0x001fe20000000f00 */
[----:B------:R-:W-:-:S02]  /*15100*/  IMAD.MOV.U32 R7, RZ, RZ, R13 ;  /* 0x000000ffff077224 */ /* 0x000fc400078e000d */
[----:B-1----:R-:W-:-:S07]  /*15110*/  VIADD R4, R4, 0x2000 ;  /* 0x0000200004047836 */ /* 0x002fce0000000000 */
.L_x_1164:
[----:B------:R-:W-:Y:S05]  /*15120*/  BSYNC.RECONVERGENT B1 ;  /* 0x0000000000017941 */ /* 0x000fea0003800200 */
.L_x_1163:
        /* <DEDUP_REMOVED lines=8> */
[----:B------:R0:W-:Y:S01]  /*151b0*/  STG.E desc[UR36][R6.64+-0x800], R5 ;  /* 0xfff8000506007986 */ /* 0x0001e2000c101924 */
[----:B---3--:R-:W-:-:S03]  /*151c0*/  FMUL.FTZ R13, R12, R33 ;  /* 0x000000210c0d7220 */ /* 0x008fc60000410000 */
[----:B------:R0:W-:Y:S01]  /*151d0*/  STS [R4+-0x800], R5 ;  /* 0xfff8000504007388 */ /* 0x0001e20000000800 */
[----:B----4-:R-:W-:-:S03]  /*151e0*/  FMUL.FTZ R15, R14, R33 ;  /* 0x000000210e0f7220 */ /* 0x010fc60000410000 */
[----:B------:R0:W-:Y:S04]  /*151f0*/  STG.E desc[UR36][R6.64+-0x400], R11 ;  /* 0xfffc000b06007986 */ /* 0x0001e8000c101924 */
[----:B------:R0:W-:Y:S04]  /*15200*/  STS [R4+-0x400], R11 ;  /* 0xfffc000b04007388 */ /* 0x0001e80000000800 */
[----:B------:R0:W-:Y:S04]  /*15210*/  STG.E desc[UR36][R6.64], R13 ;  /* 0x0000000d06007986 */ /* 0x0001e8000c101924 */
[----:B------:R0:W-:Y:S04]  /*15220*/  STS [R4], R13 ;  /* 0x0000000d04007388 */ /* 0x0001e80000000800 */
[----:B------:R0:W-:Y:S04]  /*15230*/  STG.E desc[UR36][R6.64+0x400], R15 ;  /* 0x0004000f06007986 */ /* 0x0001e8000c101924 */
[----:B------:R0:W-:Y:S02]  /*15240*/  STS [R4+0x400], R15 ;  /* 0x0004000f04007388 */ /* 0x0001e40000000800 */
.L_x_1147:
[----:B------:R-:W-:Y:S05]  /*15250*/  BSYNC.RECONVERGENT B0 ;  /* 0x0000000000007941 */ /* 0x000fea0003800200 */
.L_x_1146:
[----:B------:R-:W4:Y:S01]  /*15260*/  LDCU UR5, c[0x0][0x40c] ;  /* 0x00008180ff0577ac */ /* 0x000f220008000800 */
[----:B------:R-:W5:Y:S01]  /*15270*/  S2R R21, SR_CgaCtaId ;  /* 0x0000000000157919 */ /* 0x000f620000008800 */
[----:B------:R-:W-:Y:S01]  /*15280*/  LOP3.LUT R18, R0, 0x7c, RZ, 0xc0, !PT ;  /* 0x0000007c00127812 */ /* 0x000fe200078ec0ff */
[----:B------:R-:W-:Y:S01]  /*15290*/  IMAD.SHL.U32 R0, R3, 0x10, RZ ;  /* 0x0000001003007824 */ /* 0x000fe200078e00ff */
[----:B------:R-:W-:Y:S01]  /*152a0*/  USHF.R.S32.HI UR4, URZ, 0x1f, UR40 ;  /* 0x0000001fff047899 */ /* 0x000fe20008011428 */
[----:B------:R-:W-:Y:S01]  /*152b0*/  MOV R10, 0x400 ;  /* 0x00000400000a7802 */ /* 0x000fe20000000f00 */
[----:B------:R-:W-:Y:S01]  /*152c0*/  BSSY.RECONVERGENT B0, `(.L_x_1165) ;  /* 0x000001a000007945 */ /* 0x000fe20003800200 */
[----:B0--3--:R-:W-:Y:S01]  /*152d0*/  CS2R R6, SRZ ;  /* 0x0000000000067805 */ /* 0x009fe2000001ff00 */
[----:B------:R-:W-:Y:S01]  /*152e0*/  ULEA.HI UR4, UR4, UR40, URZ, 0x3 ;  /* 0x0000002804047291 */ /* 0x000fe2000f8f18ff */
[----:B------:R-:W-:Y:S01]  /*152f0*/  LOP3.LUT R0, R0, 0x1f0, RZ, 0xc0, !PT ;  /* 0x000001f000007812 */ /* 0x000fe200078ec0ff */
[----:B------:R-:W-:-:S02]  /*15300*/  VIADD R4, R10, 0x240 ;  /* 0x000002400a047836 */ /* 0x000fc40000000000 */
[----:B------:R-:W-:-:S04]  /*15310*/  ULOP3.LUT UR4, UR4, 0xfffffff8, URZ, 0xc0, !UPT ;  /* 0xfffffff804047892 */ /* 0x000fc8000f8ec0ff */
[----:B------:R-:W-:Y:S01]  /*15320*/  UIADD3 UR4, UPT, UPT, UR40, -UR4, URZ ;  /* 0x8000000428047290 */ /* 0x000fe2000fffe0ff */
[----:B----4-:R-:W-:-:S05]  /*15330*/  IMAD.U32 R44, RZ, RZ, UR5 ;  /* 0x00000005ff2c7e24 */ /* 0x010fca000f8e00ff */
[----:B------:R-:W-:-:S04]  /*15340*/  ISETP.NE.AND P0, PT, R9, UR4, PT ;  /* 0x0000000409007c0c */ /* 0x000fc8000bf05270 */
[----:B------:R-:W-:-:S04]  /*15350*/  ISETP.NE.OR P0, PT, R44, RZ, P0 ;  /* 0x000000ff2c00720c */ /* 0x000fc80000705670 */
[----:B------:R-:W-:Y:S02]  /*15360*/  ISETP.GT.U32.OR P0, PT, R18, 0x5f, P0 ;  /* 0x0000005f1200780c */ /* 0x000fe40000704470 */
[----:B-----5:R-:W-:Y:S02]  /*15370*/  LEA R19, R21, R4, 0x18 ;  /* 0x0000000415137211 */ /* 0x020fe400078ec0ff */
[----:B------:R-:W-:-:S03]  /*15380*/  CS2R R4, SRZ ;  /* 0x0000000000047805 */ /* 0x000fc6000001ff00 */
[----:B------:R-:W-:-:S06]  /*15390*/  IMAD.IADD R19, R19, 0x1, R0 ;  /* 0x0000000113137824 */ /* 0x000fcc00078e0200 */
[----:B------:R-:W-:Y:S05]  /*153a0*/  @P0 BRA `(.L_x_1166) ;  /* 0x00000000002c0947 */ /* 0x000fea0003800000 */
[----:B------:R-:W0:Y:S01]  /*153b0*/  LDCU.64 UR8, c[0x0][0x3b0] ;  /* 0x00007600ff0877ac */ /* 0x000e220008000a00 */
[----:B------:R-:W-:Y:S01]  /*153c0*/  HFMA2 R7, -RZ, RZ, 0, 0 ;  /* 0x00000000ff077431 */ /* 0x000fe200000001ff */
[----:B0-----:R-:W-:-:S04]  /*153d0*/  UISETP.NE.U32.AND UP0, UPT, UR8, URZ, UPT ;  /* 0x000000ff0800728c */ /* 0x001fc8000bf05070 */
[----:B------:R-:W-:-:S09]  /*153e0*/  UISETP.NE.AND.EX UP0, UPT, UR9, URZ, UPT, UP0 ;  /* 0x000000ff0900728c */ /* 0x000fd2000bf05300 */
[----:B------:R-:W-:Y:S05]  /*153f0*/  BRA.U !UP0, `(.L_x_1167) ;  /* 0x0000000108147547 */ /* 0x000fea000b800000 */
[----:B------:R-:W0:Y:S01]  /*15400*/  S2R R7, SR_CTAID.X ;  /* 0x0000000000077919 */ /* 0x000e220000002500 */
[----:B------:R-:W3:Y:S01]  /*15410*/  LDC.64 R4, c[0x0][0x3b0] ;  /* 0x0000ec00ff047b82 */ /* 0x000ee20000000a00 */
[----:B0-----:R-:W-:-:S04]  /*15420*/  IMAD R7, R7, 0x60, R18 ;  /* 0x0000006007077824 */ /* 0x001fc800078e0212 */
[----:B---3--:R-:W-:-:S06]  /*15430*/  IMAD.WIDE.U32 R4, R7, 0x4, R4 ;  /* 0x0000000407047825 */ /* 0x008fcc00078e0004 */
[----:B------:R-:W5:Y:S02]  /*15440*/  LDG.E.128 R4, desc[UR36][R4.64] ;  /* 0x0000002404047981 */ /* 0x000f64000c1e1d00 */
.L_x_1167:
[----:B-----5:R0:W-:Y:S02]  /*15450*/  STS.128 [R19], R4 ;  /* 0x0000000413007388 */ /* 0x0201e40000000c00 */
.L_x_1166:
[----:B------:R-:W-:Y:S05]  /*15460*/  BSYNC.RECONVERGENT B0 ;  /* 0x0000000000007941 */ /* 0x000fea0003800200 */
.L_x_1165:
[----:B------:R-:W3:Y:S01]  /*15470*/  LDCU UR8, c[0x0][0x3f8] ;  /* 0x00007f00ff0877ac */ /* 0x000ee20008000800 */
[----:B------:R-:W-:Y:S01]  /*15480*/  BAR.SYNC.DEFER_BLOCKING 0x0 ;  /* 0x0000000000007b1d */ /* 0x000fe20000010000 */
[----:B------:R-:W-:Y:S02]  /*15490*/  ISETP.GT.U32.AND P0, PT, R18, 0x5f, PT ;  /* 0x0000005f1200780c */ /* 0x000fe40003f04070 */
[----:B------:R-:W-:Y:S02]  /*154a0*/  CS2R R14, SRZ ;  /* 0x00000000000e7805 */ /* 0x000fe4000001ff00 */
[----:B------:R-:W-:Y:S01]  /*154b0*/  CS2R R12, SRZ ;  /* 0x00000000000c7805 */ /* 0x000fe2000001ff00 */
[----:B------:R-:W4:Y:S01]  /*154c0*/  LDCU UR10, c[0x0][0x40c] ;  /* 0x00008180ff0a77ac */ /* 0x000f220008000800 */
[----:B------:R-:W-:Y:S01]  /*154d0*/  BSSY.RECONVERGENT B0, `(.L_x_1168) ;  /* 0x00001b0000007945 */ /* 0x000fe20003800200 */
[----:B------:R-:W0:Y:S01]  /*154e0*/  LDCU.64 UR16, c[0x0][0x3c8] ;  /* 0x00007900ff1077ac */ /* 0x000e220008000a00 */
[----:B---3--:R-:W-:-:S04]  /*154f0*/  UIMAD UR6, UR6, UR8, UR14 ;  /* 0x00000008060672a4 */ /* 0x008fc8000f8e020e */
[----:B------:R-:W-:Y:S01]  /*15500*/  UIMAD UR6, UR6, 0x60, URZ ;  /* 0x00000060060678a4 */ /* 0x000fe2000f8e02ff */
[----:B------:R-:W-:Y:S11]  /*15510*/  @P0 BRA `(.L_x_1169) ;  /* 0x0000001800ac0947 */ /* 0x000ff60003800000 */
[----:B------:R-:W3:Y:S01]  /*15520*/  LDC R25, c[0x0][0x3f4] ;  /* 0x0000fd00ff197b82 */ /* 0x000ee20000000800 */
[----:B------:R-:W-:Y:S01]  /*15530*/  IMAD.IADD R27, R9, 0x1, R8 ;  /* 0x00000001091b7824 */ /* 0x000fe200078e0208 */
[----:B------:R-:W-:Y:S01]  /*15540*/  BSSY.RECONVERGENT B1, `(.L_x_1170) ;  /* 0x0000094000017945 */ /* 0x000fe20003800200 */
[----:B------:R-:W-:-:S05]  /*15550*/  VIADD R10, R10, 0x440 ;  /* 0x000004400a0a7836 */ /* 0x000fca0000000000 */
[----:B------:R-:W5:Y:S01]  /*15560*/  LDC.64 R16, c[0x0][0x3c0] ;  /* 0x0000f000ff107b82 */ /* 0x000f620000000a00 */
[----:B------:R-:W-:-:S05]  /*15570*/  LEA R45, R21, R10, 0x18 ;  /* 0x0000000a152d7211 */ /* 0x000fca00078ec0ff */
[----:B------:R-:W-:Y:S01]  /*15580*/  IMAD R28, R9, 0x4, R45 ;  /* 0x00000004091c7824 */ /* 0x000fe200078e022d */
[C---:B---3--:R-:W-:Y:S01]  /*15590*/  VIMNMX R26, PT, PT, R25.reuse, UR40, PT ;  /* 0x00000028191a7c48 */ /* 0x048fe2000bfe0100 */
[C-C-:B------:R-:W-:Y:S02]  /*155a0*/  IMAD R11, R25.reuse, UR6, R18.reuse ;  /* 0x00000006190b7c24 */ /* 0x140fe4000f8e0212 */
[----:B------:R-:W-:Y:S01]  /*155b0*/  IMAD R15, R25, UR44, R18 ;  /* 0x0000002c190f7c24 */ /* 0x000fe2000f8e0212 */
[----:B------:R-:W-:Y:S01]  /*155c0*/  ISETP.GE.AND P0, PT, R27, R26, PT ;  /* 0x0000001a1b00720c */ /* 0x000fe20003f06270 */
[----:B-----5:R-:W-:-:S04]  /*155d0*/  IMAD.WIDE R10, R11, 0x4, R16 ;  /* 0x000000040b0a7825 */ /* 0x020fc800078e0210 */
[----:B------:R-:W-:-:S04]  /*155e0*/  IMAD.WIDE R16, R15, 0x4, R16 ;  /* 0x000000040f107825 */ /* 0x000fc800078e0210 */
[----:B------:R-:W-:-:S04]  /*155f0*/  IMAD.MOV.U32 R15, RZ, RZ, RZ ;  /* 0x000000ffff0f7224 */ /* 0x000fc800078e00ff */
[----:B------:R-:W-:Y:S05]  /*15600*/  @P0 BRA `(.L_x_1171) ;  /* 0x00000008001c0947 */ /* 0x000fea0003800000 */
[----:B------:R-:W-:Y:S01]  /*15610*/  VIADD R21, R27, 0x8 ;  /* 0x000000081b157836 */ /* 0x000fe20000000000 */
[----:B------:R-:W3:Y:S01]  /*15620*/  LDC.64 R12, c[0x0][0x458] ;  /* 0x00011600ff0c7b82 */ /* 0x000ee20000000a00 */
[----:B------:R-:W-:Y:S01]  /*15630*/  LOP3.LUT R14, RZ, R8, RZ, 0x33, !PT ;  /* 0x00000008ff0e7212 */ /* 0x000fe200078e33ff */
[----:B------:R-:W-:Y:S02]  /*15640*/  UIMAD UR5, UR39, UR8, UR14 ;  /* 0x00000008270572a4 */ /* 0x000fe4000f8e020e */
[----:B------:R-:W-:Y:S01]  /*15650*/  IMAD R25, R25, UR8, RZ ;  /* 0x0000000819197c24 */ /* 0x000fe2000f8e02ff */
[----:B------:R-:W-:Y:S01]  /*15660*/  VIMNMX R0, PT, PT, R26, R21, !PT ;  /* 0x000000151a007248 */ /* 0x000fe20007fe0100 */
[----:B------:R-:W-:Y:S01]  /*15670*/  BSSY.RECONVERGENT B2, `(.L_x_1172) ;  /* 0x0000031000027945 */ /* 0x000fe20003800200 */
[----:B------:R-:W-:Y:S02]  /*15680*/  IMAD.MOV.U32 R31, RZ, RZ, R27 ;  /* 0x000000ffff1f7224 */ /* 0x000fe400078e001b */
[----:B------:R-:W-:-:S02]  /*15690*/  IADD3 R20, PT, PT, -R9, R0, R14 ;  /* 0x0000000009147210 */ /* 0x000fc40007ffe10e */
[----:B------:R-:W-:Y:S02]  /*156a0*/  CS2R R14, SRZ ;  /* 0x00000000000e7805 */ /* 0x000fe4000001ff00 */
[----:B------:R-:W-:Y:S01]  /*156b0*/  MOV R23, UR5 ;  /* 0x0000000500177c02 */ /* 0x000fe20008000f00 */
[----:B------:R-:W-:Y:S01]  /*156c0*/  IMAD R29, R25, 0x60, RZ ;  /* 0x00000060191d7824 */ /* 0x000fe200078e02ff */
[----:B------:R-:W-:-:S03]  /*156d0*/  LOP3.LUT P0, RZ, R20, 0x8, RZ, 0xc0, !PT ;  /* 0x0000000814ff7812 */ /* 0x000fc6000780c0ff */
[----:B------:R-:W-:-:S04]  /*156e0*/  IMAD R23, R23, 0x60, R18 ;  /* 0x0000006017177824 */ /* 0x000fc800078e0212 */
[----:B---3--:R-:W-:Y:S01]  /*156f0*/  IMAD.WIDE R22, R23, 0x4, R12 ;  /* 0x0000000417167825 */ /* 0x008fe200078e020c */
[----:B------:R-:W-:-:S05]  /*15700*/  CS2R R12, SRZ ;  /* 0x00000000000c7805 */ /* 0x000fca000001ff00 */
[----:B------:R-:W-:Y:S05]  /*15710*/  @P0 BRA `(.L_x_1173) ;  /* 0x0000000000980947 */ /* 0x000fea0003800000 */
[----:B------:R-:W3:Y:S01]  /*15720*/  LDCU.64 UR12, c[0x0][0x3c8] ;  /* 0x00007900ff0c77ac */ /* 0x000ee20008000a00 */
[----:B------:R-:W-:-:S05]  /*15730*/  IADD3 R0, P0, PT, R27, UR7, RZ ;  /* 0x000000071b007c10 */ /* 0x000fca000ff1e0ff */
[----:B------:R-:W-:Y:S01]  /*15740*/  IMAD.X R13, RZ, RZ, UR11, P0 ;  /* 0x0000000bff0d7e24 */ /* 0x000fe200080e06ff */
[----:B---3--:R-:W-:-:S04]  /*15750*/  LEA R14, P0, R0, UR12, 0x2 ;  /* 0x0000000c000e7c11 */ /* 0x008fc8000f8010ff */
[----:B------:R-:W-:Y:S02]  /*15760*/  LEA.HI.X R15, R0, UR13, R13, 0x2, P0 ;  /* 0x0000000d000f7c11 */ /* 0x000fe400080f140d */
[----:B------:R3:W0:Y:S04]  /*15770*/  LDS R0, [R28] ;  /* 0x000000001c007984 */ /* 0x0006280000000800 */
[----:B------:R-:W2:Y:S01]  /*15780*/  LDG.E R14, desc[UR36][R14.64] ;  /* 0x000000240e0e7981 */ /* 0x000ea2000c1e1900 */
[----:B------:R-:W-:Y:S01]  /*15790*/  ISETP.NE.AND P0, PT, R44, RZ, PT ;  /* 0x000000ff2c00720c */ /* 0x000fe20003f05270 */
[----:B--2---:R-:W-:-:S04]  /*157a0*/  IMAD R13, R25, R14, R27 ;  /* 0x0000000e190d7224 */ /* 0x004fc800078e021b */
[----:B------:R-:W-:-:S04]  /*157b0*/  IMAD R13, R13, 0x60, RZ ;  /* 0x000000600d0d7824 */ /* 0x000fc800078e02ff */
[----:B------:R-:W-:-:S05]  /*157c0*/  IMAD.WIDE R12, R13, 0x4, R16 ;  /* 0x000000040d0c7825 */ /* 0x000fca00078e0210 */
[----:B------:R3:W5:Y:S01]  /*157d0*/  LDG.E.128 R32, desc[UR36][R12.64] ;  /* 0x000000240c207981 */ /* 0x000762000c1e1d00 */
[----:B0-----:R-:W-:Y:S05]  /*157e0*/  @P0 BRA `(.L_x_1174) ;  /* 0x0000000000500947 */ /* 0x001fea0003800000 */
[----:B------:R-:W-:Y:S01]  /*157f0*/  ISETP.NE.AND P1, PT, R2, RZ, PT ;  /* 0x000000ff0200720c */ /* 0x000fe20003f25270 */
[----:B---3--:R-:W0:-:S12]  /*15800*/  LDS.128 R12, [R19] ;  /* 0x00000000130c7984 */ /* 0x008e180000000c00 */
[----:B------:R-:W-:Y:S01]  /*15810*/  VOTEU.ANY UP0, P1 ;  /* 0x0000000000ff7886 */ /* 0x000fe20000800100 */
[----:B------:R-:W-:-:S13]  /*15820*/  PLOP3.LUT P0, PT, PT, PT, UP0, 0x80, 0x8 ;  /* 0x000000000008781c */ /* 0x000fda0003f0f008 */
[----:B-1----:R-:W2:Y:S01]  /*15830*/  @P0 LDG.E.128 R36, desc[UR36][R22.64] ;  /* 0x0000002416240981 */ /* 0x002ea2000c1e1d00 */
[----:B------:R-:W-:Y:S02]  /*15840*/  PLOP3.LUT P0, PT, PT, PT, UP0, 0x80, 0x8 ;  /* 0x000000000008781c */ /* 0x000fe40003f0f008 */
[----:B------:R-:W-:Y:S02]  /*15850*/  PLOP3.LUT P1, PT, PT, PT, UP0, 0x80, 0x8 ;  /* 0x000000000008781c */ /* 0x000fe40003f2f008 */
[----:B------:R-:W-:Y:S02]  /*15860*/  PLOP3.LUT P2, PT, PT, PT, UP0, 0x80, 0x8 ;  /* 0x000000000008781c */ /* 0x000fe40003f4f008 */
[----:B------:R-:W-:Y:S01]  /*15870*/  PLOP3.LUT P3, PT, PT, PT, UP0, 0x80, 0x8 ;  /* 0x000000000008781c */ /* 0x000fe20003f6f008 */
[----:B0----5:R-:W-:Y:S01]  /*15880*/  FADD.FTZ R33, R33, R13 ;  /* 0x0000000d21217221 */ /* 0x021fe20000010000 */
[----:B------:R-:W-:Y:S01]  /*15890*/  FADD.FTZ R32, R32, R12 ;  /* 0x0000000c20207221 */ /* 0x000fe20000010000 */
[----:B------:R-:W-:Y:S01]  /*158a0*/  FADD.FTZ R34, R34, R14 ;  /* 0x0000000e22227221 */ /* 0x000fe20000010000 */
[----:B------:R-:W-:Y:S01]  /*158b0*/  FADD.FTZ R35, R35, R15 ;  /* 0x0000000f23237221 */ /* 0x000fe20000010000 */
[----:B------:R-:W-:-:S04]  /*158c0*/  IMAD R13, R27, 0x60, RZ ;  /* 0x000000601b0d7824 */ /* 0x000fc800078e02ff */
[----:B------:R-:W-:-:S04]  /*158d0*/  IMAD.WIDE.U32 R12, R13, 0x4, R10 ;  /* 0x000000040d0c7825 */ /* 0x000fc800078e000a */
[----:B--2---:R-:W-:Y:S01]  /*158e0*/  @P0 FMUL.FTZ R32, R32, R36 ;  /* 0x0000002420200220 */ /* 0x004fe20000410000 */
[----:B------:R-:W-:Y:S01]  /*158f0*/  @P1 FMUL.FTZ R33, R33, R37 ;  /* 0x0000002521211220 */ /* 0x000fe20000410000 */
[----:B------:R-:W-:Y:S01]  /*15900*/  @P2 FMUL.FTZ R34, R34, R38 ;  /* 0x0000002622222220 */ /* 0x000fe20000410000 */
[----:B------:R-:W-:-:S05]  /*15910*/  @P3 FMUL.FTZ R35, R35, R39 ;  /* 0x0000002723233220 */ /* 0x000fca0000410000 */
[----:B------:R0:W-:Y:S02]  /*15920*/  STG.E.128 desc[UR36][R12.64], R32 ;  /* 0x000000200c007986 */ /* 0x0001e4000c101d24 */
.L_x_1174:
[C---:B0--3-5:R-:W-:Y:S01]  /*15930*/  FFMA.FTZ R12, R0.reuse, R32, RZ ;  /* 0x00000020000c7223 */ /* 0x069fe200000100ff */
[C---:B------:R-:W-:Y:S01]  /*15940*/  FFMA.FTZ R13, R0.reuse, R33, RZ ;  /* 0x00000021000d7223 */ /* 0x040fe200000100ff */
[C---:B------:R-:W-:Y:S01]  /*15950*/  FFMA.FTZ R14, R0.reuse, R34, RZ ;  /* 0x00000022000e7223 */ /* 0x040fe200000100ff */
[----:B------:R-:W-:Y:S01]  /*15960*/  FFMA.FTZ R15, R0, R35, RZ ;  /* 0x00000023000f7223 */ /* 0x000fe200000100ff */
[----:B------:R-:W-:-:S07]  /*15970*/  IMAD.MOV.U32 R31, RZ, RZ, R21 ;  /* 0x000000ffff1f7224 */ /* 0x000fce00078e0015 */
.L_x_1173:
[----:B0---4-:R-:W-:Y:S05]  /*15980*/  BSYNC.RECONVERGENT B2 ;  /* 0x0000000000027941 */ /* 0x011fea0003800200 */
.L_x_1172:
[----:B------:R-:W-:-:S13]  /*15990*/  ISETP.GE.U32.AND P0, PT, R20, 0x8, PT ;  /* 0x000000081400780c */ /* 0x000fda0003f06070 */
[----:B------:R-:W-:Y:S05]  /*159a0*/  @!P0 BRA `(.L_x_1171) ;  /* 0x0000000400348947 */ /* 0x000fea0003800000 */
[----:B------:R-:W-:Y:S01]  /*159b0*/  IMAD.SHL.U32 R0, R8, 0x4, RZ ;  /* 0x0000000408007824 */ /* 0x000fe200078e00ff */
[----:B------:R-:W-:Y:S01]  /*159c0*/  ISETP.NE.AND P0, PT, R44, RZ, PT ;  /* 0x000000ff2c00720c */ /* 0x000fe20003f05270 */
[C---:B------:R-:W-:Y:S02]  /*159d0*/  IMAD R30, R31.reuse, 0x60, RZ ;  /* 0x000000601f1e7824 */ /* 0x040fe400078e02ff */
[----:B------:R-:W-:-:S05]  /*159e0*/  IMAD R0, R31, 0x4, -R0 ;  /* 0x000000041f007824 */ /* 0x000fca00078e0a00 */
[----:B------:R-:W-:-:S07]  /*159f0*/  IADD3 R0, PT, PT, R0, 0x20, R45 ;  /* 0x0000002000007810 */ /* 0x000fce0007ffe02d */
.L_x_1178:
[----:B------:R-:W-:Y:S02]  /*15a00*/  IADD3 R20, P1, PT, R31, UR7, RZ ;  /* 0x000000071f147c10 */ /* 0x000fe4000ff3e0ff */
[----:B------:R-:W-:Y:S02]  /*15a10*/  ISETP.NE.AND P4, PT, R2, RZ, PT ;  /* 0x000000ff0200720c */ /* 0x000fe40003f85270 */
[----:B------:R-:W-:Y:S02]  /*15a20*/  IADD3.X R21, PT, PT, RZ, UR11, RZ, P1, !PT ;  /* 0x0000000bff157c10 */ /* 0x000fe40008ffe4ff */
[----:B------:R-:W-:-:S04]  /*15a30*/  LEA R24, P1, R20, UR16, 0x2 ;  /* 0x0000001014187c11 */ /* 0x000fc8000f8210ff */
[----:B------:R-:W-:-:S05]  /*15a40*/  LEA.HI.X R25, R20, UR17, R21, 0x2, P1 ;  /* 0x0000001114197c11 */ /* 0x000fca00088f1415 */
[----:B------:R-:W3:Y:S02]  /*15a50*/  LDG.E R20, desc[UR36][R24.64] ;  /* 0x0000002418147981 */ /* 0x000ee4000c1e1900 */
[----:B---3--:R-:W-:-:S04]  /*15a60*/  IMAD R21, R29, R20, R30 ;  /* 0x000000141d157224 */ /* 0x008fc800078e021e */
[----:B------:R-:W-:-:S05]  /*15a70*/  IMAD.WIDE R20, R21, 0x4, R16 ;  /* 0x0000000415147825 */ /* 0x000fca00078e0210 */
[----:B--2---:R0:W5:Y:S01]  /*15a80*/  LDG.E.128 R32, desc[UR36][R20.64] ;  /* 0x0000002414207981 */ /* 0x004162000c1e1d00 */
[----:B------:R-:W-:Y:S04]  /*15a90*/  BSSY.RECONVERGENT B2, `(.L_x_1175) ;  /* 0x0000014000027945 */ /* 0x000fe80003800200 */
[----:B------:R-:W-:Y:S05]  /*15aa0*/  @P0 BRA `(.L_x_1176) ;  /* 0x0000000000480947 */ /* 0x000fea0003800000 */
[----:B------:R-:W-:Y:S01]  /*15ab0*/  VOTEU.ANY UP0, P4 ;  /* 0x0000000000ff7886 */ /* 0x000fe20002000100 */
[----:B------:R-:W-:Y:S01]  /*15ac0*/  PLOP3.LUT P0, PT, PT, PT, UP0, 0x80, 0x8 ;  /* 0x000000000008781c */ /* 0x000fe20003f0f008 */
[----:B-1----:R-:W1:-:S12]  /*15ad0*/  LDS.128 R36, [R19] ;  /* 0x0000000013247984 */ /* 0x002e580000000c00 */
[----:B------:R-:W2:Y:S01]  /*15ae0*/  @P0 LDG.E.128 R40, desc[UR36][R22.64] ;  /* 0x0000002416280981 */ /* 0x000ea2000c1e1d00 */
[----:B------:R-:W-:Y:S01]  /*15af0*/  PLOP3.LUT P0, PT, PT, PT, UP0, 0x80, 0x8 ;  /* 0x000000000008781c */ /* 0x000fe20003f0f008 */
[----:B0-----:R-:W-:Y:S01]  /*15b00*/  IMAD.WIDE.U32 R20, R30, 0x4, R10 ;  /* 0x000000041e147825 */ /* 0x001fe200078e000a */
[----:B------:R-:W-:Y:S02]  /*15b10*/  PLOP3.LUT P1, PT, PT, PT, UP0, 0x80, 0x8 ;  /* 0x000000000008781c */ /* 0x000fe40003f2f008 */
[----:B------:R-:W-:Y:S02]  /*15b20*/  PLOP3.LUT P2, PT, PT, PT, UP0, 0x80, 0x8 ;  /* 0x000000000008781c */ /* 0x000fe40003f4f008 */
[----:B------:R-:W-:Y:S01]  /*15b30*/  PLOP3.LUT P3, PT, PT, PT, UP0, 0x80, 0x8 ;  /* 0x000000000008781c */ /* 0x000fe20003f6f008 */
[----:B-1---5:R-:W-:Y:S01]  /*15b40*/  FADD.FTZ R32, R32, R36 ;  /* 0x0000002420207221 */ /* 0x022fe20000010000 */
[----:B------:R-:W-:Y:S01]  /*15b50*/  FADD.FTZ R33, R33, R37 ;  /* 0x0000002521217221 */ /* 0x000fe20000010000 */
[----:B------:R-:W-:Y:S01]  /*15b60*/  FADD.FTZ R34, R34, R38 ;  /* 0x0000002622227221 */ /* 0x000fe20000010000 */
[----:B------:R-:W-:-:S03]  /*15b70*/  FADD.FTZ R35, R35, R39 ;  /* 0x0000002723237221 */ /* 0x000fc60000010000 */
[----:B--2---:R-:W-:Y:S02]  /*15b80*/  @P0 FMUL.FTZ R32, R32, R40 ;  /* 0x0000002820200220 */ /* 0x004fe40000410000 */
[----:B------:R-:W-:Y:S02]  /*15b90*/  @P1 FMUL.FTZ R33, R33, R41 ;  /* 0x0000002921211220 */ /* 0x000fe40000410000 */
[----:B------:R-:W-:Y:S02]  /*15ba0*/  @P2 FMUL.FTZ R34, R34, R42 ;  /* 0x0000002a22222220 */ /* 0x000fe40000410000 */
[----:B------:R-:W-:-:S05]  /*15bb0*/  @P3 FMUL.FTZ R35, R35, R43 ;  /* 0x0000002b23233220 */ /* 0x000fca0000410000 */
[----:B------:R2:W-:Y:S02]  /*15bc0*/  STG.E.128 desc[UR36][R20.64], R32 ;  /* 0x0000002014007986 */ /* 0x0005e4000c101d24 */
.L_x_1176:
[----:B------:R-:W-:Y:S05]  /*15bd0*/  BSYNC.RECONVERGENT B2 ;  /* 0x0000000000027941 */ /* 0x000fea0003800200 */
.L_x_1175:
[----:B------:R-:W0:Y:S04]  /*15be0*/  LDG.E R24, desc[UR36][R24.64+0x20] ;  /* 0x0000202418187981 */ /* 0x000e28000c1e1900 */
[----:B-1----:R-:W1:Y:S01]  /*15bf0*/  LDS R37, [R0+-0x20] ;  /* 0xffffe00000257984 */ /* 0x002e620000000800 */
[----:B------:R-:W-:Y:S02]  /*15c00*/  IMAD.U32 R44, RZ, RZ, UR10 ;  /* 0x0000000aff2c7e24 */ /* 0x000fe4000f8e00ff */
[----:B0-2---:R-:W-:-:S04]  /*15c10*/  IMAD R20, R29, R24, R30 ;  /* 0x000000181d147224 */ /* 0x005fc800078e021e */
[----:B------:R-:W-:-:S04]  /*15c20*/  VIADD R21, R20, 0x300 ;  /* 0x0000030014157836 */ /* 0x000fc80000000000 */
[----:B------:R-:W-:-:S05]  /*15c30*/  IMAD.WIDE R20, R21, 0x4, R16 ;  /* 0x0000000415147825 */ /* 0x000fca00078e0210 */
[----:B------:R0:W5:Y:S01]  /*15c40*/  LDG.E.128 R40, desc[UR36][R20.64] ;  /* 0x0000002414287981 */ /* 0x000162000c1e1d00 */
[----:B------:R-:W-:Y:S01]  /*15c50*/  ISETP.NE.AND P0, PT, R44, RZ, PT ;  /* 0x000000ff2c00720c */ /* 0x000fe20003f05270 */
[C---:B-1---5:R-:W-:Y:S01]  /*15c60*/  FFMA.FTZ R36, R37.reuse, R33, R13 ;  /* 0x0000002125247223 */ /* 0x062fe2000001000d */
[C---:B------:R-:W-:Y:S01]  /*15c70*/  FFMA.FTZ R32, R37.reuse, R32, R12 ;  /* 0x0000002025207223 */ /* 0x040fe2000001000c */
[C---:B------:R-:W-:Y:S01]  /*15c80*/  FFMA.FTZ R33, R37.reuse, R34, R14 ;  /* 0x0000002225217223 */ /* 0x040fe2000001000e */
[----:B------:R-:W-:-:S09]  /*15c90*/  FFMA.FTZ R24, R37, R35, R15 ;  /* 0x0000002325187223 */ /* 0x000fd2000001000f */
[----:B0-----:R-:W-:Y:S05]  /*15ca0*/  @P0 BRA `(.L_x_1177) ;  /* 0x00000000004c0947 */ /* 0x001fea0003800000 */
        /* <DEDUP_REMOVED lines=9> */
[----:B0-----:R-:W-:Y:S01]  /*15d40*/  FADD.FTZ R40, R48, R40 ;  /* 0x0000002830287221 */ /* 0x001fe20000010000 */
[----:B------:R-:W-:Y:S01]  /*15d50*/  FADD.FTZ R41, R49, R41 ;  /* 0x0000002931297221 */ /* 0x000fe20000010000 */
[----:B------:R-:W-:Y:S01]  /*15d60*/  FADD.FTZ R42, R50, R42 ;  /* 0x0000002a322a7221 */ /* 0x000fe20000010000 */
[----:B------:R-:W-:-:S03]  /*15d70*/  FADD.FTZ R43, R51, R43 ;  /* 0x0000002b332b7221 */ /* 0x000fc60000010000 */
[----:B--2---:R-:W-:Y:S02]  /*15d80*/  @P1 FMUL.FTZ R40, R40, R12 ;  /* 0x0000000c28281220 */ /* 0x004fe40000410000 */
[----:B------:R-:W-:Y:S02]  /*15d90*/  @P2 FMUL.FTZ R41, R41, R13 ;  /* 0x0000000d29292220 */ /* 0x000fe40000410000 */
[----:B------:R-:W-:Y:S02]  /*15da0*/  @P3 FMUL.FTZ R42, R42, R14 ;  /* 0x0000000e2a2a3220 */ /* 0x000fe40000410000 */
[----:B------:R-:W-:Y:S01]  /*15db0*/  @P4 FMUL.FTZ R43, R43, R15 ;  /* 0x0000000f2b2b4220 */ /* 0x000fe20000410000 */
[----:B------:R-:W-:-:S05]  /*15dc0*/  IMAD.WIDE.U32 R12, R21, 0x4, R10 ;  /* 0x00000004150c7825 */ /* 0x000fca00078e000a */
[----:B------:R0:W-:Y:S02]  /*15dd0*/  STG.E.128 desc[UR36][R12.64], R40 ;  /* 0x000000280c007986 */ /* 0x0001e4000c101d24 */
.L_x_1177:
[----:B------:R1:W0:Y:S01]  /*15de0*/  LDS R15, [R0] ;  /* 0x00000000000f7984 */ /* 0x0002220000000800 */
[----:B------:R-:W-:Y:S02]  /*15df0*/  VIADD R31, R31, 0x10 ;  /* 0x000000101f1f7836 */ /* 0x000fe40000000000 */
[----:B------:R-:W-:-:S03]  /*15e00*/  VIADD R30, R30, 0x600 ;  /* 0x000006001e1e7836 */ /* 0x000fc60000000000 */
[----:B------:R-:W-:Y:S02]  /*15e10*/  ISETP.GE.AND P1, PT, R31, R26, PT ;  /* 0x0000001a1f00720c */ /* 0x000fe40003f26270 */
[----:B-1----:R-:W-:Y:S01]  /*15e20*/  IADD3 R0, PT, PT, R0, 0x40, RZ ;  /* 0x0000004000007810 */ /* 0x002fe20007ffe0ff */
[C---:B0-----:R-:W-:Y:S01]  /*15e30*/  FFMA.FTZ R12, R15.reuse, R40, R32 ;  /* 0x000000280f0c7223 */ /* 0x041fe20000010020 */
[C---:B------:R-:W-:Y:S01]  /*15e40*/  FFMA.FTZ R13, R15.reuse, R41, R36 ;  /* 0x000000290f0d7223 */ /* 0x040fe20000010024 */
[C---:B------:R-:W-:Y:S01]  /*15e50*/  FFMA.FTZ R14, R15.reuse, R42, R33 ;  /* 0x0000002a0f0e7223 */ /* 0x040fe20000010021 */
[----:B------:R-:W-:-:S07]  /*15e60*/  FFMA.FTZ R15, R15, R43, R24 ;  /* 0x0000002b0f0f7223 */ /* 0x000fce0000010018 */
[----:B------:R-:W-:Y:S05]  /*15e70*/  @!P1 BRA `(.L_x_1178) ;  /* 0xfffffff800e09947 */ /* 0x000fea000383ffff */
.L_x_1171:
[----:B0---4-:R-:W-:Y:S05]  /*15e80*/  BSYNC.RECONVERGENT B1 ;  /* 0x0000000000017941 */ /* 0x011fea0003800200 */
.L_x_1170:
[----:B------:R-:W-:Y:S01]  /*15e90*/  ISETP.GE.AND P0, PT, R27, UR40, PT ;  /* 0x000000281b007c0c */ /* 0x000fe2000bf06270 */
[----:B------:R-:W-:-:S12]  /*15ea0*/  BSSY.RECONVERGENT B1, `(.L_x_1179) ;  /* 0x00000e2000017945 */ /* 0x000fd80003800200 */
[----:B------:R-:W-:Y:S05]  /*15eb0*/  @P0 BRA `(.L_x_1180) ;  /* 0x0000000c00800947 */ /* 0x000fea0003800000 */
[----:B------:R-:W0:Y:S01]  /*15ec0*/  LDCU UR5, c[0x0][0x3f8] ;  /* 0x00007f00ff0577ac */ /* 0x000e220008000800 */
[----:B------:R-:W-:Y:S01]  /*15ed0*/  VIADD R36, R27, 0x8 ;  /* 0x000000081b247836 */ /* 0x000fe20000000000 */
[----:B------:R-:W3:Y:S01]  /*15ee0*/  LDC R24, c[0x0][0x3f4] ;  /* 0x0000fd00ff187b82 */ /* 0x000ee20000000800 */
[----:B------:R-:W-:Y:S01]  /*15ef0*/  LOP3.LUT R22, RZ, R8, RZ, 0x33, !PT ;  /* 0x00000008ff167212 */ /* 0x000fe200078e33ff */
[----:B------:R-:W-:Y:S02]  /*15f00*/  BSSY.RECONVERGENT B2, `(.L_x_1181) ;  /* 0x000004d000027945 */ /* 0x000fe40003800200 */
[----:B------:R-:W-:-:S04]  /*15f10*/  VIMNMX R0, PT, PT, R36, UR40, !PT ;  /* 0x0000002824007c48 */ /* 0x000fc8000ffe0100 */
[----:B------:R-:W4:Y:S01]  /*15f20*/  LDC.64 R20, c[0x0][0x458] ;  /* 0x00011600ff147b82 */ /* 0x000f220000000a00 */
[----:B------:R-:W-:Y:S01]  /*15f30*/  IADD3 R0, PT, PT, -R9, R0, R22 ;  /* 0x0000000009007210 */ /* 0x000fe20007ffe116 */
[----:B------:R-:W-:-:S03]  /*15f40*/  IMAD.MOV.U32 R22, RZ, RZ, R27 ;  /* 0x000000ffff167224 */ /* 0x000fc600078e001b */
[----:B------:R-:W-:Y:S01]  /*15f50*/  LOP3.LUT P0, RZ, R0, 0x8, RZ, 0xc0, !PT ;  /* 0x0000000800ff7812 */ /* 0x000fe2000780c0ff */
[----:B0-----:R-:W-:-:S06]  /*15f60*/  UIMAD UR9, UR39, UR5, UR14 ;  /* 0x00000005270972a4 */ /* 0x001fcc000f8e020e */
[----:B------:R-:W-:Y:S02]  /*15f70*/  IMAD.U32 R23, RZ, RZ, UR9 ;  /* 0x00000009ff177e24 */ /* 0x000fe4000f8e00ff */
[----:B---3--:R-:W-:Y:S02]  /*15f80*/  IMAD R40, R24, UR5, RZ ;  /* 0x0000000518287c24 */ /* 0x008fe4000f8e02ff */
[----:B------:R-:W-:-:S04]  /*15f90*/  IMAD R23, R23, 0x60, R18 ;  /* 0x0000006017177824 */ /* 0x000fc800078e0212 */
[----:B----4-:R-:W-:Y:S01]  /*15fa0*/  IMAD.WIDE R20, R23, 0x4, R20 ;  /* 0x0000000417147825 */ /* 0x010fe200078e0214 */
[----:B------:R-:W-:Y:S06]  /*15fb0*/  @P0 BRA `(.L_x_1182) ;  /* 0x0000000400040947 */ /* 0x000fec0003800000 */
[----:B------:R-:W-:Y:S01]  /*15fc0*/  ISETP.GE.AND P0, PT, R27, R24, PT ;  /* 0x000000181b00720c */ /* 0x000fe20003f06270 */
[----:B------:R-:W-:-:S12]  /*15fd0*/  IMAD.MOV.U32 R22, RZ, RZ, R36 ;  /* 0x000000ffff167224 */ /* 0x000fd800078e0024 */
[----:B------:R-:W-:Y:S05]  /*15fe0*/  @!P0 BRA `(.L_x_1182) ;  /* 0x0000000000f88947 */ /* 0x000fea0003800000 */
[----:B------:R-:W-:Y:S01]  /*15ff0*/  IABS R25, R24 ;  /* 0x0000001800197213 */ /* 0x000fe20000000000 */
[----:B------:R-:W0:Y:S01]  /*16000*/  LDCU.64 UR12, c[0x0][0x3c8] ;  /* 0x00007900ff0c77ac */ /* 0x000e220008000a00 */
[----:B------:R-:W-:Y:S01]  /*16010*/  IABS R30, R27 ;  /* 0x0000001b001e7213 */ /* 0x000fe20000000000 */
[----:B-1----:R1:W3:Y:S01]  /*16020*/  LDS R37, [R28] ;  /* 0x000000001c257984 */ /* 0x0022e20000000800 */
[----:B------:R-:W4:Y:S01]  /*16030*/  I2F.RP R26, R25 ;  /* 0x00000019001a7306 */ /* 0x000f220000209400 */
[----:B------:R-:W-:Y:S02]  /*16040*/  ISETP.GE.AND P1, PT, R27, RZ, PT ;  /* 0x000000ff1b00720c */ /* 0x000fe40003f26270 */
[----:B------:R-:W-:-:S05]  /*16050*/  ISETP.NE.AND P2, PT, R24, RZ, PT ;  /* 0x000000ff1800720c */ /* 0x000fca0003f45270 */
[----:B----4-:R-:W4:Y:S02]  /*16060*/  MUFU.RCP R26, R26 ;  /* 0x0000001a001a7308 */ /* 0x010f240000001000 */
[----:B----4-:R-:W-:-:S06]  /*16070*/  VIADD R29, R26, 0xffffffe ;  /* 0x0ffffffe1a1d7836 */ /* 0x010fcc0000000000 */
[----:B------:R-:W4:Y:S02]  /*16080*/  F2I.FTZ.U32.TRUNC.NTZ R23, R29 ;  /* 0x0000001d00177305 */ /* 0x000f24000021f000 */
[----:B----4-:R-:W-:-:S05]  /*16090*/  IADD3 R22, PT, PT, RZ, -R23, RZ ;  /* 0x80000017ff167210 */ /* 0x010fca0007ffe0ff */
[----:B------:R-:W-:Y:S02]  /*160a0*/  IMAD R31, R22, R25, RZ ;  /* 0x00000019161f7224 */ /* 0x000fe400078e02ff */
[----:B------:R-:W-:-:S04]  /*160b0*/  IMAD.MOV.U32 R22, RZ, RZ, RZ ;  /* 0x000000ffff167224 */ /* 0x000fc800078e00ff */
[----:B------:R-:W-:-:S04]  /*160c0*/  IMAD.HI.U32 R22, R23, R31, R22 ;  /* 0x0000001f17167227 */ /* 0x000fc800078e0016 */
[----:B------:R-:W-:-:S04]  /*160d0*/  IMAD.MOV.U32 R23, RZ, RZ, R30 ;  /* 0x000000ffff177224 */ /* 0x000fc800078e001e */
[----:B------:R-:W-:-:S04]  /*160e0*/  IMAD.HI.U32 R22, R22, R23, RZ ;  /* 0x0000001716167227 */ /* 0x000fc800078e00ff */
[----:B------:R-:W-:-:S04]  /*160f0*/  IMAD.MOV R22, RZ, RZ, -R22 ;  /* 0x000000ffff167224 */ /* 0x000fc800078e0a16 */
[----:B------:R-:W-:-:S05]  /*16100*/  IMAD R22, R25, R22, R23 ;  /* 0x0000001619167224 */ /* 0x000fca00078e0217 */
[----:B------:R-:W-:-:S13]  /*16110*/  ISETP.GT.U32.AND P0, PT, R25, R22, PT ;  /* 0x000000161900720c */ /* 0x000fda0003f04070 */
[----:B------:R-:W-:-:S05]  /*16120*/  @!P0 IMAD.IADD R22, R22, 0x1, -R25 ;  /* 0x0000000116168824 */ /* 0x000fca00078e0a19 */
[----:B------:R-:W-:-:S13]  /*16130*/  ISETP.GT.U32.AND P0, PT, R25, R22, PT ;  /* 0x000000161900720c */ /* 0x000fda0003f04070 */
[----:B------:R-:W-:-:S05]  /*16140*/  @!P0 IMAD.IADD R22, R22, 0x1, -R25 ;  /* 0x0000000116168824 */ /* 0x000fca00078e0a19 */
[----:B------:R-:W-:Y:S02]  /*16150*/  @!P1 IADD3 R22, PT, PT, -R22, RZ, RZ ;  /* 0x000000ff16169210 */ /* 0x000fe40007ffe1ff */
[----:B------:R-:W-:-:S04]  /*16160*/  @!P2 LOP3.LUT R22, RZ, R24, RZ, 0x33, !PT ;  /* 0x00000018ff16a212 */ /* 0x000fc800078e33ff */
[----:B------:R-:W-:-:S05]  /*16170*/  IADD3 R23, P0, PT, R22, UR7, RZ ;  /* 0x0000000716177c10 */ /* 0x000fca000ff1e0ff */
[----:B------:R-:W-:Y:S01]  /*16180*/  IMAD.X R26, RZ, RZ, UR11, P0 ;  /* 0x0000000bff1a7e24 */ /* 0x000fe200080e06ff */
[----:B0-----:R-:W-:-:S04]  /*16190*/  LEA R24, P0, R23, UR12, 0x2 ;  /* 0x0000000c17187c11 */ /* 0x001fc8000f8010ff */
[----:B------:R-:W-:-:S06]  /*161a0*/  LEA.HI.X R25, R23, UR13, R26, 0x2, P0 ;  /* 0x0000000d17197c11 */ /* 0x000fcc00080f141a */
[----:B------:R-:W4:Y:S01]  /*161b0*/  LDG.E R25, desc[UR36][R24.64] ;  /* 0x0000002418197981 */ /* 0x000f22000c1e1900 */
[----:B------:R-:W-:Y:S01]  /*161c0*/  ISETP.NE.AND P0, PT, R44, RZ, PT ;  /* 0x000000ff2c00720c */ /* 0x000fe20003f05270 */
[----:B----4-:R-:W-:-:S04]  /*161d0*/  IMAD R22, R40, R25, R22 ;  /* 0x0000001928167224 */ /* 0x010fc800078e0216 */
[----:B------:R-:W-:-:S04]  /*161e0*/  IMAD R23, R22, 0x60, RZ ;  /* 0x0000006016177824 */ /* 0x000fc800078e02ff */
[----:B------:R-:W-:-:S05]  /*161f0*/  IMAD.WIDE R22, R23, 0x4, R16 ;  /* 0x0000000417167825 */ /* 0x000fca00078e0210 */
[----:B--2---:R1:W5:Y:S01]  /*16200*/  LDG.E.128 R32, desc[UR36][R22.64] ;  /* 0x0000002416207981 */ /* 0x004362000c1e1d00 */
[----:B------:R-:W-:Y:S04]  /*16210*/  BSSY.RECONVERGENT B3, `(.L_x_1183) ;  /* 0x0000016000037945 */ /* 0x000fe80003800200 */
[----:B---3--:R-:W-:Y:S05]  /*16220*/  @P0 BRA `(.L_x_1184) ;  /* 0x0000000000500947 */ /* 0x008fea0003800000 */
[----:B------:R-:W-:Y:S01]  /*16230*/  ISETP.NE.AND P3, PT, R2, RZ, PT ;  /* 0x000000ff0200720c */ /* 0x000fe20003f65270 */
[----:B------:R-:W0:-:S12]  /*16240*/  LDS.128 R48, [R19] ;  /* 0x0000000013307984 */ /* 0x000e180000000c00 */
[----:B------:R-:W-:Y:S01]  /*16250*/  VOTEU.ANY UP0, P3 ;  /* 0x0000000000ff7886 */ /* 0x000fe20001800100 */
[----:B------:R-:W-:-:S13]  /*16260*/  PLOP3.LUT P0, PT, PT, PT, UP0, 0x80, 0x8 ;  /* 0x000000000008781c */ /* 0x000fda0003f0f008 */
[----:B-1----:R-:W2:Y:S01]  /*16270*/  @P0 LDG.E.128 R28, desc[UR36][R20.64] ;  /* 0x00000024141c0981 */ /* 0x002ea2000c1e1d00 */
[----:B------:R-:W-:Y:S01]  /*16280*/  PLOP3.LUT P0, PT, PT, PT, UP0, 0x80, 0x8 ;  /* 0x000000000008781c */ /* 0x000fe20003f0f008 */
[----:B------:R-:W-:Y:S01]  /*16290*/  IMAD R23, R27, 0x60, RZ ;  /* 0x000000601b177824 */ /* 0x000fe200078e02ff */
[----:B------:R-:W-:Y:S02]  /*162a0*/  PLOP3.LUT P1, PT, PT, PT, UP0, 0x80, 0x8 ;  /* 0x000000000008781c */ /* 0x000fe40003f2f008 */
[----:B------:R-:W-:Y:S01]  /*162b0*/  PLOP3.LUT P2, PT, PT, PT, UP0, 0x80, 0x8 ;  /* 0x000000000008781c */ /* 0x000fe20003f4f008 */
[----:B------:R-:W-:Y:S01]  /*162c0*/  IMAD.WIDE.U32 R22, R23, 0x4, R10 ;  /* 0x0000000417167825 */ /* 0x000fe200078e000a */
[----:B------:R-:W-:-:S03]  /*162d0*/  PLOP3.LUT P3, PT, PT, PT, UP0, 0x80, 0x8 ;  /* 0x000000000008781c */ /* 0x000fc60003f6f008 */
[----:B0----5:R-:W-:Y:S01]  /*162e0*/  FADD.FTZ R32, R48, R32 ;  /* 0x0000002030207221 */ /* 0x021fe20000010000 */
[----:B------:R-:W-:Y:S01]  /*162f0*/  FADD.FTZ R33, R49, R33 ;  /* 0x0000002131217221 */ /* 0x000fe20000010000 */
[----:B------:R-:W-:Y:S01]  /*16300*/  FADD.FTZ R34, R50, R34 ;  /* 0x0000002232227221 */ /* 0x000fe20000010000 */
[----:B------:R-:W-:Y:S01]  /*16310*/  FADD.FTZ R35, R51, R35 ;  /* 0x0000002333237221 */ /* 0x000fe20000010000 */
[----:B--2---:R-:W-:Y:S02]  /*16320*/  @P0 FMUL.FTZ R32, R32, R28 ;  /* 0x0000001c20200220 */ /* 0x004fe40000410000 */
[----:B------:R-:W-:Y:S02]  /*16330*/  @P1 FMUL.FTZ R33, R33, R29 ;  /* 0x0000001d21211220 */ /* 0x000fe40000410000 */
[----:B------:R-:W-:Y:S02]  /*16340*/  @P2 FMUL.FTZ R34, R34, R30 ;  /* 0x0000001e22222220 */ /* 0x000fe40000410000 */
[----:B------:R-:W-:-:S05]  /*16350*/  @P3 FMUL.FTZ R35, R35, R31 ;  /* 0x0000001f23233220 */ /* 0x000fca0000410000 */
[----:B------:R0:W-:Y:S02]  /*16360*/  STG.E.128 desc[UR36][R22.64], R32 ;  /* 0x0000002016007986 */ /* 0x0001e4000c101d24 */
.L_x_1184:
[----:B------:R-:W-:Y:S05]  /*16370*/  BSYNC.RECONVERGENT B3 ;  /* 0x0000000000037941 */ /* 0x000fea0003800200 */
.L_x_1183:
[C---:B-----5:R-:W-:Y:S01]  /*16380*/  FFMA.FTZ R12, R37.reuse, R32, R12 ;  /* 0x00000020250c7223 */ /* 0x060fe2000001000c */
[C---:B------:R-:W-:Y:S01]  /*16390*/  FFMA.FTZ R13, R37.reuse, R33, R13 ;  /* 0x00000021250d7223 */ /* 0x040fe2000001000d */
[C---:B------:R-:W-:Y:S01]  /*163a0*/  FFMA.FTZ R14, R37.reuse, R34, R14 ;  /* 0x00000022250e7223 */ /* 0x040fe2000001000e */
[----:B------:R-:W-:Y:S01]  /*163b0*/  FFMA.FTZ R15, R37, R35, R15 ;  /* 0x00000023250f7223 */ /* 0x000fe2000001000f */
[----:B01----:R-:W-:-:S07]  /*163c0*/  IMAD.MOV.U32 R22, RZ, RZ, R36 ;  /* 0x000000ffff167224 */ /* 0x003fce00078e0024 */
.L_x_1182:
[----:B------:R-:W-:Y:S05]  /*163d0*/  BSYNC.RECONVERGENT B2 ;  /* 0x0000000000027941 */ /* 0x000fea0003800200 */
.L_x_1181:
[----:B------:R-:W-:-:S13]  /*163e0*/  ISETP.GE.U32.AND P0, PT, R0, 0x8, PT ;  /* 0x000000080000780c */ /* 0x000fda0003f06070 */
[----:B------:R-:W-:Y:S05]  /*163f0*/  @!P0 BRA `(.L_x_1180) ;  /* 0x0000000800308947 */ /* 0x000fea0003800000 */
[----:B------:R-:W-:Y:S02]  /*16400*/  IMAD.SHL.U32 R23, R8, 0x4, RZ ;  /* 0x0000000408177824 */ /* 0x000fe400078e00ff */
[C---:B------:R-:W-:Y:S02]  /*16410*/  VIADD R26, R22.reuse, 0x8 ;  /* 0x00000008161a7836 */ /* 0x040fe40000000000 */
[C---:B------:R-:W-:Y:S02]  /*16420*/  IMAD R0, R22.reuse, 0x4, -R23 ;  /* 0x0000000416007824 */ /* 0x040fe400078e0a17 */
[----:B------:R-:W-:-:S03]  /*16430*/  IMAD R27, R22, 0x60, RZ ;  /* 0x00000060161b7824 */ /* 0x000fc600078e02ff */
[----:B------:R-:W-:-:S07]  /*16440*/  IADD3 R0, PT, PT, R0, 0x20, R45 ;  /* 0x0000002000007810 */ /* 0x000fce0007ffe02d */
.L_x_1191:
[----:B------:R-:W0:Y:S01]  /*16450*/  LDC R43, c[0x0][0x3f4] ;  /* 0x0000fd00ff2b7b82 */ /* 0x000e220000000800 */
[----:B------:R-:W-:Y:S01]  /*16460*/  IADD3 R24, PT, PT, R26, -0x8, RZ ;  /* 0xfffffff81a187810 */ /* 0x000fe20007ffe0ff */
[----:B------:R-:W-:Y:S03]  /*16470*/  BSSY.RECONVERGENT B2, `(.L_x_1185) ;  /* 0x000003e000027945 */ /* 0x000fe60003800200 */
[----:B0-----:R-:W-:-:S13]  /*16480*/  ISETP.GE.AND P0, PT, R24, R43, PT ;  /* 0x0000002b1800720c */ /* 0x001fda0003f06270 */
[----:B------:R-:W-:Y:S05]  /*16490*/  @!P0 BRA `(.L_x_1186) ;  /* 0x0000000000ec8947 */ /* 0x000fea0003800000 */
[----:B------:R-:W-:Y:S01]  /*164a0*/  IABS R25, R43 ;  /* 0x0000002b00197213 */ /* 0x000fe20000000000 */
[----:B------:R-:W0:Y:S01]  /*164b0*/  LDCU.64 UR12, c[0x0][0x3c8] ;  /* 0x00007900ff0c77ac */ /* 0x000e220008000a00 */
[----:B------:R-:W-:Y:S01]  /*164c0*/  IABS R30, R24 ;  /* 0x00000018001e7213 */ /* 0x000fe20000000000 */
[----:B------:R3:W4:Y:S01]  /*164d0*/  LDS R41, [R0+-0x20] ;  /* 0xffffe00000297984 */ /* 0x0007220000000800 */
[----:B------:R-:W1:Y:S01]  /*164e0*/  I2F.RP R28, R25 ;  /* 0x00000019001c7306 */ /* 0x000e620000209400 */
[----:B------:R-:W-:Y:S01]  /*164f0*/  ISETP.GE.AND P1, PT, R24, RZ, PT ;  /* 0x000000ff1800720c */ /* 0x000fe20003f26270 */
[----:B------:R-:W2:Y:S01]  /*16500*/  LDCU UR5, c[0x0][0x40c] ;  /* 0x00008180ff0577ac */ /* 0x000ea20008000800 */
[----:B------:R-:W-:-:S05]  /*16510*/  ISETP.NE.AND P2, PT, R43, RZ, PT ;  /* 0x000000ff2b00720c */ /* 0x000fca0003f45270 */
[----:B-1----:R-:W1:Y:S02]  /*16520*/  MUFU.RCP R28, R28 ;  /* 0x0000001c001c7308 */ /* 0x002e640000001000 */
[----:B-1----:R-:W-:-:S06]  /*16530*/  VIADD R29, R28, 0xffffffe ;  /* 0x0ffffffe1c1d7836 */ /* 0x002fcc0000000000 */
[----:B------:R-:W1:Y:S02]  /*16540*/  F2I.FTZ.U32.TRUNC.NTZ R23, R29 ;  /* 0x0000001d00177305 */ /* 0x000e64000021f000 */
[----:B-1----:R-:W-:-:S04]  /*16550*/  IMAD.MOV R22, RZ, RZ, -R23 ;  /* 0x000000ffff167224 */ /* 0x002fc800078e0a17 */
        /* <DEDUP_REMOVED lines=8> */
[----:B------:R-:W-:-:S04]  /*165e0*/  @!P0 IADD3 R22, PT, PT, R22, -R25, RZ ;  /* 0x8000001916168210 */ /* 0x000fc80007ffe0ff */
[----:B------:R-:W-:-:S13]  /*165f0*/  ISETP.GT.U32.AND P0, PT, R25, R22, PT ;  /* 0x000000161900720c */ /* 0x000fda0003f04070 */
[----:B------:R-:W-:-:S04]  /*16600*/  @!P0 IMAD.IADD R22, R22, 0x1, -R25 ;  /* 0x0000000116168824 */ /* 0x000fc800078e0a19 */
[----:B------:R-:W-:Y:S01]  /*16610*/  @!P1 IMAD.MOV R22, RZ, RZ, -R22 ;  /* 0x000000ffff169224 */ /* 0x000fe200078e0a16 */
[----:B------:R-:W-:-:S04]  /*16620*/  @!P2 LOP3.LUT R22, RZ, R43, RZ, 0x33, !PT ;  /* 0x0000002bff16a212 */ /* 0x000fc800078e33ff */
[----:B------:R-:W-:-:S05]  /*16630*/  IADD3 R23, P0, PT, R22, UR7, RZ ;  /* 0x0000000716177c10 */ /* 0x000fca000ff1e0ff */
[----:B------:R-:W-:Y:S01]  /*16640*/  IMAD.X R28, RZ, RZ, UR11, P0 ;  /* 0x0000000bff1c7e24 */ /* 0x000fe200080e06ff */
[----:B0-----:R-:W-:-:S04]  /*16650*/  LEA R24, P0, R23, UR12, 0x2 ;  /* 0x0000000c17187c11 */ /* 0x001fc8000f8010ff */
[----:B------:R-:W-:-:S06]  /*16660*/  LEA.HI.X R25, R23, UR13, R28, 0x2, P0 ;  /* 0x0000000d17197c11 */ /* 0x000fcc00080f141c */
[----:B------:R-:W3:Y:S01]  /*16670*/  LDG.E R25, desc[UR36][R24.64] ;  /* 0x0000002418197981 */ /* 0x000ee2000c1e1900 */
[----:B--2---:R-:W-:Y:S01]  /*16680*/  UISETP.NE.AND UP0, UPT, UR5, URZ, UPT ;  /* 0x000000ff0500728c */ /* 0x004fe2000bf05270 */
[----:B---3--:R-:W-:-:S04]  /*16690*/  IMAD R22, R40, R25, R22 ;  /* 0x0000001928167224 */ /* 0x008fc800078e0216 */
[----:B------:R-:W-:-:S04]  /*166a0*/  IMAD R23, R22, 0x60, RZ ;  /* 0x0000006016177824 */ /* 0x000fc800078e02ff */
[----:B------:R-:W-:-:S05]  /*166b0*/  IMAD.WIDE R22, R23, 0x4, R16 ;  /* 0x0000000417167825 */ /* 0x000fca00078e0210 */
[----:B------:R0:W5:Y:S01]  /*166c0*/  LDG.E.128 R28, desc[UR36][R22.64] ;  /* 0x00000024161c7981 */ /* 0x000162000c1e1d00 */
[----:B----4-:R-:W-:Y:S05]  /*166d0*/  BRA.U UP0, `(.L_x_1187) ;  /* 0x00000001004c7547 */ /* 0x010fea000b800000 */
[----:B------:R-:W-:Y:S01]  /*166e0*/  ISETP.NE.AND P3, PT, R2, RZ, PT ;  /* 0x000000ff0200720c */ /* 0x000fe20003f65270 */
[----:B------:R-:W1:-:S12]  /*166f0*/  LDS.128 R32, [R19] ;  /* 0x0000000013207984 */ /* 0x000e580000000c00 */
[----:B------:R-:W-:Y:S01]  /*16700*/  VOTEU.ANY UP0, P3 ;  /* 0x0000000000ff7886 */ /* 0x000fe20001800100 */
[----:B------:R-:W-:-:S13]  /*16710*/  PLOP3.LUT P0, PT, PT, PT, UP0, 0x80, 0x8 ;  /* 0x000000000008781c */ /* 0x000fda0003f0f008 */
        /* <DEDUP_REMOVED lines=15> */
.L_x_1187:
[C---:B-----5:R-:W-:Y:S01]  /*16810*/  FFMA.FTZ R12, R41.reuse, R28, R12 ;  /* 0x0000001c290c7223 */ /* 0x060fe2000001000c */
[C---:B------:R-:W-:Y:S01]  /*16820*/  FFMA.FTZ R13, R41.reuse, R29, R13 ;  /* 0x0000001d290d7223 */ /* 0x040fe2000001000d */
[C---:B------:R-:W-:Y:S01]  /*16830*/  FFMA.FTZ R14, R41.reuse, R30, R14 ;  /* 0x0000001e290e7223 */ /* 0x040fe2000001000e */
[----:B------:R-:W-:-:S07]  /*16840*/  FFMA.FTZ R15, R41, R31, R15 ;  /* 0x0000001f290f7223 */ /* 0x000fce000001000f */
.L_x_1186:
[----:B------:R-:W-:Y:S05]  /*16850*/  BSYNC.RECONVERGENT B2 ;  /* 0x0000000000027941 */ /* 0x000fea0003800200 */
.L_x_1185:
[----:B------:R-:W-:Y:S01]  /*16860*/  ISETP.GE.AND P0, PT, R26, R43, PT ;  /* 0x0000002b1a00720c */ /* 0x000fe20003f06270 */
[----:B------:R-:W-:-:S12]  /*16870*/  BSSY.RECONVERGENT B2, `(.L_x_1188) ;  /* 0x000003e000027945 */ /* 0x000fd80003800200 */
[----:B------:R-:W-:Y:S05]  /*16880*/  @!P0 BRA `(.L_x_1189) ;  /* 0x0000000000f08947 */ /* 0x000fea0003800000 */
[----:B------:R-:W-:Y:S01]  /*16890*/  IABS R25, R43 ;  /* 0x0000002b00197213 */ /* 0x000fe20000000000 */
[----:B------:R-:W3:Y:S01]  /*168a0*/  LDCU.64 UR12, c[0x0][0x3c8] ;  /* 0x00007900ff0c77ac */ /* 0x000ee20008000a00 */
[----:B-1----:R-:W-:Y:S01]  /*168b0*/  IABS R30, R26 ;  /* 0x0000001a001e7213 */ /* 0x002fe20000000000 */
[----:B------:R1:W4:Y:S01]  /*168c0*/  LDS R37, [R0] ;  /* 0x0000000000257984 */ /* 0x0003220000000800 */
[----:B------:R-:W0:Y:S01]  /*168d0*/  I2F.RP R24, R25 ;  /* 0x0000001900187306 */ /* 0x000e220000209400 */
[----:B------:R-:W-:Y:S01]  /*168e0*/  ISETP.GE.AND P1, PT, R26, RZ, PT ;  /* 0x000000ff1a00720c */ /* 0x000fe20003f26270 */
[----:B------:R-:W2:Y:S01]  /*168f0*/  LDCU UR5, c[0x0][0x40c] ;  /* 0x00008180ff0577ac */ /* 0x000ea20008000800 */
[----:B------:R-:W-:-:S05]  /*16900*/  ISETP.NE.AND P2, PT, R43, RZ, PT ;  /* 0x000000ff2b00720c */ /* 0x000fca0003f45270 */
[----:B0-----:R-:W0:Y:S02]  /*16910*/  MUFU.RCP R24, R24 ;  /* 0x0000001800187308 */ /* 0x001e240000001000 */
[----:B0-----:R-:W-:-:S06]  /*16920*/  VIADD R28, R24, 0xffffffe ;  /* 0x0ffffffe181c7836 */ /* 0x001fcc0000000000 */
[----:B------:R-:W0:Y:S02]  /*16930*/  F2I.FTZ.U32.TRUNC.NTZ R23, R28 ;  /* 0x0000001c00177305 */ /* 0x000e24000021f000 */
[----:B0-----:R-:W-:-:S04]  /*16940*/  IMAD.MOV R22, RZ, RZ, -R23 ;  /* 0x000000ffff167224 */ /* 0x001fc800078e0a17 */
[----:B------:R-:W-:Y:S01]  /*16950*/  IMAD R29, R22, R25, RZ ;  /* 0x00000019161d7224 */ /* 0x000fe200078e02ff */
[----:B------:R-:W-:-:S05]  /*16960*/  MOV R22, RZ ;  /* 0x000000ff00167202 */ /* 0x000fca0000000f00 */
        /* <DEDUP_REMOVED lines=8> */
[----:B------:R-:W-:-:S04]  /*169f0*/  @!P0 IMAD.IADD R22, R22, 0x1, -R25 ;  /* 0x0000000116168824 */ /* 0x000fc800078e0a19 */
[----:B------:R-:W-:Y:S01]  /*16a00*/  @!P1 IMAD.MOV R22, RZ, RZ, -R22 ;  /* 0x000000ffff169224 */ /* 0x000fe200078e0a16 */
[----:B------:R-:W-:-:S04]  /*16a10*/  @!P2 LOP3.LUT R22, RZ, R43, RZ, 0x33, !PT ;  /* 0x0000002bff16a212 */ /* 0x000fc800078e33ff */
[----:B------:R-:W-:-:S04]  /*16a20*/  IADD3 R23, P0, PT, R22, UR7, RZ ;  /* 0x0000000716177c10 */ /* 0x000fc8000ff1e0ff */
[----:B------:R-:W-:Y:S02]  /*16a30*/  IADD3.X R28, PT, PT, RZ, UR11, RZ, P0, !PT ;  /* 0x0000000bff1c7c10 */ /* 0x000fe400087fe4ff */
[----:B---3--:R-:W-:-:S04]  /*16a40*/  LEA R24, P0, R23, UR12, 0x2 ;  /* 0x0000000c17187c11 */ /* 0x008fc8000f8010ff */
        /* <DEDUP_REMOVED lines=9> */
[----:B------:R-:W0:-:S12]  /*16ae0*/  LDS.128 R44, [R19] ;  /* 0x00000000132c7984 */ /* 0x000e180000000c00 */
[----:B------:R-:W-:Y:S01]  /*16af0*/  VOTEU.ANY UP0, P3 ;  /* 0x0000000000ff7886 */ /* 0x000fe20001800100 */
[----:B------:R-:W-:-:S13]  /*16b00*/  PLOP3.LUT P0, PT, PT, PT, UP0, 0x80, 0x8 ;  /* 0x000000000008781c */ /* 0x000fda0003f0f008 */
[----:B------:R-:W2:Y:S01]  /*16b10*/  @P0 LDG.E.128 R32, desc[UR36][R20.64] ;  /* 0x0000002414200981 */ /* 0x000ea2000c1e1d00 */
[----:B------:R-:W-:Y:S01]  /*16b20*/  PLOP3.LUT P0, PT, PT, PT, UP0, 0x80, 0x8 ;  /* 0x000000000008781c */ /* 0x000fe20003f0f008 */
[----:B-1----:R-:W-:Y:S01]  /*16b30*/  VIADD R23, R27, 0x300 ;  /* 0x000003001b177836 */ /* 0x002fe20000000000 */
        /* <DEDUP_REMOVED lines=13> */
.L_x_1190:
[C---:B-----5:R-:W-:Y:S01]  /*16c10*/  FFMA.FTZ R12, R37.reuse, R28, R12 ;  /* 0x0000001c250c7223 */ /* 0x060fe2000001000c */
[C---:B------:R-:W-:Y:S01]  /*16c20*/  FFMA.FTZ R13, R37.reuse, R29, R13 ;  /* 0x0000001d250d7223 */ /* 0x040fe2000001000d */
[C---:B------:R-:W-:Y:S01]  /*16c30*/  FFMA.FTZ R14, R37.reuse, R30, R14 ;  /* 0x0000001e250e7223 */ /* 0x040fe2000001000e */
[----:B------:R-:W-:-:S07]  /*16c40*/  FFMA.FTZ R15, R37, R31, R15 ;  /* 0x0000001f250f7223 */ /* 0x000fce000001000f */
.L_x_1189:
[----:B------:R-:W-:Y:S05]  /*16c50*/  BSYNC.RECONVERGENT B2 ;  /* 0x0000000000027941 */ /* 0x000fea0003800200 */
.L_x_1188:
[C---:B01----:R-:W-:Y:S02]  /*16c60*/  VIADD R22, R26.reuse, 0x8 ;  /* 0x000000081a167836 */ /* 0x043fe40000000000 */
[----:B------:R-:W-:Y:S02]  /*16c70*/  VIADD R26, R26, 0x10 ;  /* 0x000000101a1a7836 */ /* 0x000fe40000000000 */
[----:B------:R-:W-:Y:S01]  /*16c80*/  VIADD R27, R27, 0x600 ;  /* 0x000006001b1b7836 */ /* 0x000fe20000000000 */
[----:B------:R-:W-:Y:S01]  /*16c90*/  ISETP.GE.AND P0, PT, R22, UR40, PT ;  /* 0x0000002816007c0c */ /* 0x000fe2000bf06270 */
[----:B------:R-:W-:-:S12]  /*16ca0*/  VIADD R0, R0, 0x40 ;  /* 0x0000004000007836 */ /* 0x000fd80000000000 */
[----:B------:R-:W-:Y:S05]  /*16cb0*/  @!P0 BRA `(.L_x_1191) ;  /* 0xfffffff400e48947 */ /* 0x000fea000383ffff */
.L_x_1180:
[----:B------:R-:W-:Y:S05]  /*16cc0*/  BSYNC.RECONVERGENT B1 ;  /* 0x0000000000017941 */ /* 0x000fea0003800200 */
.L_x_1179:
[----:B------:R-:W-:-:S13]  /*16cd0*/  ISETP.NE.AND P0, PT, R9, UR4, PT ;  /* 0x0000000409007c0c */ /* 0x000fda000bf05270 */
[----:B------:R-:W-:Y:S05]  /*16ce0*/  @P0 BRA `(.L_x_1169) ;  /* 0x0000000000b80947 */ /* 0x000fea0003800000 */
[----:B------:R-:W-:Y:S02]  /*16cf0*/  UMOV UR5, 0x60 ;  /* 0x0000006000057882 */ /* 0x000fe40000000000 */
[----:B------:R-:W-:-:S06]  /*16d00*/  UIMAD UR5, UR41, UR5, -0x60 ;  /* 0xffffffa0290574a4 */ /* 0x000fcc000f8e0205 */
[----:B------:R-:W-:-:S05]  /*16d10*/  MOV R17, UR5 ;  /* 0x0000000500117c02 */ /* 0x000fca0008000f00 */
[----:B------:R-:W-:Y:S01]  /*16d20*/  IMAD.WIDE R16, R17, 0x4, R10 ;  /* 0x0000000411107825 */ /* 0x000fe200078e020a */
[----:B------:R-:W0:Y:S01]  /*16d30*/  S2R R19, SR_CgaCtaId ;  /* 0x0000000000137919 */ /* 0x000e220000008800 */
[----:B------:R-:W-:Y:S01]  /*16d40*/  MOV R0, 0x400 ;  /* 0x0000040000007802 */ /* 0x000fe20000000f00 */
[----:B------:R-:W3:Y:S02]  /*16d50*/  LDCU UR5, c[0x0][0x40c] ;  /* 0x00008180ff0577ac */ /* 0x000ee40008000800 */
[----:B------:R4:W5:Y:S01]  /*16d60*/  LDG.E.128 R20, desc[UR36][R16.64] ;  /* 0x0000002410147981 */ /* 0x000962000c1e1d00 */
[----:B------:R-:W-:Y:S01]  /*16d70*/  IADD3 R8, PT, PT, -R8, UR41, RZ ;  /* 0x0000002908087c10 */ /* 0x000fe2000fffe1ff */
[----:B------:R-:W-:Y:S01]  /*16d80*/  VIADD R0, R0, 0x440 ;  /* 0x0000044000007836 */ /* 0x000fe20000000000 */
[----:B---3--:R-:W-:-:S04]  /*16d90*/  UISETP.NE.AND UP0, UPT, UR5, URZ, UPT ;  /* 0x000000ff0500728c */ /* 0x008fc8000bf05270 */
[----:B0-----:R-:W-:-:S05]  /*16da0*/  LEA R19, R19, R0, 0x18 ;  /* 0x0000000013137211 */ /* 0x001fca00078ec0ff */
[----:B------:R-:W-:-:S06]  /*16db0*/  IMAD R19, R8, 0x4, R19 ;  /* 0x0000000408137824 */ /* 0x000fcc00078e0213 */
[----:B------:R-:W0:Y:S01]  /*16dc0*/  LDS R19, [R19+-0x4] ;  /* 0xfffffc0013137984 */ /* 0x000e220000000800 */
[----:B----4-:R-:W-:Y:S05]  /*16dd0*/  BRA.U UP0, `(.L_x_1192) ;  /* 0x00000001006c7547 */ /* 0x010fea000b800000 */
[----:B------:R-:W3:Y:S01]  /*16de0*/  LDL R24, [R1+0x178] ;  /* 0x0001780001187983 */ /* 0x000ee20000100800 */
[----:B------:R-:W4:Y:S02]  /*16df0*/  LDCU.64 UR12, c[0x0][0x460] ;  /* 0x00008c00ff0c77ac */ /* 0x000f240008000a00 */
[----:B----4-:R-:W-:-:S04]  /*16e00*/  UISETP.NE.U32.AND UP0, UPT, UR12, URZ, UPT ;  /* 0x000000ff0c00728c */ /* 0x010fc8000bf05070 */
[----:B------:R-:W-:-:S06]  /*16e10*/  UISETP.NE.AND.EX UP0, UPT, UR13, URZ, UPT, UP0 ;  /* 0x000000ff0d00728c */ /* 0x000fcc000bf05300 */
[----:B------:R-:W-:-:S05]  /*16e20*/  PLOP3.LUT P0, PT, PT, PT, UP0, 0x80, 0x8 ;  /* 0x000000000008781c */ /* 0x000fca0003f0f008 */
[----:B------:R-:W4:Y:S01]  /*16e30*/  @UP0 LDCU UR5, c[0x0][0x3f8] ;  /* 0x00007f00ff0507ac */ /* 0x000f220008000800 */
[----:B------:R-:W1:Y:S01]  /*16e40*/  @UP0 LDCU.64 UR12, c[0x0][0x458] ;  /* 0x00008b00ff0c07ac */ /* 0x000e620008000a00 */
[----:B----4-:R-:W-:Y:S01]  /*16e50*/  @UP0 UIMAD UR5, UR39, UR5, UR14 ;  /* 0x00000005270502a4 */ /* 0x010fe2000f8e020e */
[----:B-1----:R-:W-:Y:S01]  /*16e60*/  MOV R17, UR13 ;  /* 0x0000000d00117c02 */ /* 0x002fe20008000f00 */
[----:B------:R-:W-:-:S04]  /*16e70*/  IMAD.U32 R16, RZ, RZ, UR12 ;  /* 0x0000000cff107e24 */ /* 0x000fc8000f8e00ff */
[----:B------:R-:W-:-:S04]  /*16e80*/  IMAD.U32 R25, RZ, RZ, UR5 ;  /* 0x00000005ff197e24 */ /* 0x000fc8000f8e00ff */
[----:B------:R-:W-:-:S04]  /*16e90*/  @P0 IMAD R25, R25, 0x60, R18 ;  /* 0x0000006019190824 */ /* 0x000fc800078e0212 */
[----:B------:R-:W-:Y:S01]  /*16ea0*/  @P0 IMAD.WIDE R16, R25, 0x4, R16 ;  /* 0x0000000419100825 */ /* 0x000fe200078e0210 */
[----:B---3--:R-:W-:-:S04]  /*16eb0*/  R2UR UR9, R24 ;  /* 0x00000000180972ca */ /* 0x008fc800000e0000 */
[----:B------:R-:W3:Y:S01]  /*16ec0*/  @P0 LDG.E.128 R24, desc[UR36][R16.64] ;  /* 0x0000002410180981 */ /* 0x000ee2000c1e1d00 */
[----:B-----5:R-:W-:Y:S01]  /*16ed0*/  FADD.FTZ R20, R20, R4 ;  /* 0x0000000414147221 */ /* 0x020fe20000010000 */
[----:B------:R-:W-:Y:S01]  /*16ee0*/  FADD.FTZ R21, R21, R5 ;  /* 0x0000000515157221 */ /* 0x000fe20000010000 */
[----:B------:R-:W-:Y:S01]  /*16ef0*/  FADD.FTZ R22, R22, R6 ;  /* 0x0000000616167221 */ /* 0x000fe20000010000 */
[----:B------:R-:W-:-:S05]  /*16f00*/  FADD.FTZ R23, R23, R7 ;  /* 0x0000000717177221 */ /* 0x000fca0000010000 */
[----:B------:R-:W-:-:S06]  /*16f10*/  UIMAD UR5, UR9, 0x60, URZ ;  /* 0x00000060090578a4 */ /* 0x000fcc000f8e02ff */
[----:B------:R-:W-:-:S04]  /*16f20*/  IMAD.U32 R29, RZ, RZ, UR5 ;  /* 0x00000005ff1d7e24 */ /* 0x000fc8000f8e00ff */
[----:B------:R-:W-:-:S04]  /*16f30*/  IMAD.WIDE R10, R29, 0x4, R10 ;  /* 0x000000041d0a7825 */ /* 0x000fc800078e020a */
[----:B---3--:R-:W-:Y:S01]  /*16f40*/  @P0 FMUL.FTZ R20, R20, R24 ;  /* 0x0000001814140220 */ /* 0x008fe20000410000 */
[----:B------:R-:W-:Y:S01]  /*16f50*/  @P0 FMUL.FTZ R21, R21, R25 ;  /* 0x0000001915150220 */ /* 0x000fe20000410000 */
[----:B------:R-:W-:Y:S01]  /*16f60*/  @P0 FMUL.FTZ R22, R22, R26 ;  /* 0x0000001a16160220 */ /* 0x000fe20000410000 */
[----:B------:R-:W-:-:S05]  /*16f70*/  @P0 FMUL.FTZ R23, R23, R27 ;  /* 0x0000001b17170220 */ /* 0x000fca0000410000 */
[----:B------:R3:W-:Y:S02]  /*16f80*/  STG.E.128 desc[UR36][R10.64], R20 ;  /* 0x000000140a007986 */ /* 0x0007e4000c101d24 */
.L_x_1192:
[C---:B0----5:R-:W-:Y:S01]  /*16f90*/  FFMA.FTZ R12, R19.reuse, R20, R12 ;  /* 0x00000014130c7223 */ /* 0x061fe2000001000c */
[C---:B------:R-:W-:Y:S01]  /*16fa0*/  FFMA.FTZ R13, R19.reuse, R21, R13 ;  /* 0x00000015130d7223 */ /* 0x040fe2000001000d */
[C---:B------:R-:W-:Y:S01]  /*16fb0*/  FFMA.FTZ R14, R19.reuse, R22, R14 ;  /* 0x00000016130e7223 */ /* 0x040fe2000001000e */
[----:B------:R-:W-:-:S07]  /*16fc0*/  FFMA.FTZ R15, R19, R23, R15 ;  /* 0x00000017130f7223 */ /* 0x000fce000001000f */
.L_x_1169:
[----:B0---4-:R-:W-:Y:S05]  /*16fd0*/  BSYNC.RECONVERGENT B0 ;  /* 0x0000000000007941 */ /* 0x011fea0003800200 */
.L_x_1168:
[----:B------:R-:W-:Y:S01]  /*16fe0*/  BAR.SYNC.DEFER_BLOCKING 0x0 ;  /* 0x0000000000007b1d */ /* 0x000fe20000010000 */
[----:B------:R-:W-:-:S13]  /*16ff0*/  ISETP.GT.U32.AND P0, PT, R18, 0x5f, PT ;  /* 0x0000005f1200780c */ /* 0x000fda0003f04070 */
[----:B------:R-:W-:Y:S05]  /*17000*/  @P0 EXIT ;  /* 0x000000000000094d */ /* 0x000fea0003800000 */
[----:B------:R-:W0:Y:S01]  /*17010*/  S2UR UR5, SR_CgaCtaId ;  /* 0x00000000000579c3 */ /* 0x000e220000008800 */
[----:B------:R-:W-:Y:S01]  /*17020*/  UMOV UR4, 0x400 ;  /* 0x0000040000047882 */ /* 0x000fe20000000000 */
[----:B------:R-:W-:Y:S01]  /*17030*/  LOP3.LUT R0, R3, 0x380, RZ, 0xc0, !PT ;  /* 0x0000038003007812 */ /* 0x000fe200078ec0ff */
[----:B------:R-:W-:Y:S01]  /*17040*/  UIADD3 UR4, UPT, UPT, UR4, 0x440, URZ ;  /* 0x0000044004047890 */ /* 0x000fe2000fffe0ff */
[----:B------:R-:W-:Y:S01]  /*17050*/  IMAD R9, R9, 0x60, R18 ;  /* 0x0000006009097824 */ /* 0x000fe200078e0212 */
[C---:B------:R-:W-:Y:S02]  /*17060*/  ISETP.GT.U32.AND P1, PT, R3.reuse, 0x7f, PT ;  /* 0x0000007f0300780c */ /* 0x040fe40003f24070 */
[----:B------:R-:W-:Y:S02]  /*17070*/  ISETP.NE.AND P0, PT, R0, 0x80, PT ;  /* 0x000000800000780c */ /* 0x000fe40003f05270 */
[C---:B------:R-:W-:Y:S02]  /*17080*/  LOP3.LUT R0, R3.reuse, 0x3c0, RZ, 0xc0, !PT ;  /* 0x000003c003007812 */ /* 0x040fe400078ec0ff */
[----:B------:R-:W-:Y:S01]  /*17090*/  ISETP.GT.U32.AND P2, PT, R3, 0x3f, PT ;  /* 0x0000003f0300780c */ /* 0x000fe20003f44070 */
[----:B0-----:R-:W-:-:S06]  /*170a0*/  ULEA UR4, UR5, UR4, 0x18 ;  /* 0x0000000405047291 */ /* 0x001fcc000f8ec0ff */
[----:B------:R-:W-:-:S05]  /*170b0*/  LEA R9, R9, UR4, 0x2 ;  /* 0x0000000409097c11 */ /* 0x000fca000f8e10ff */
[----:B------:R-:W-:Y:S01]  /*170c0*/  @!P0 STS.128 [R9+-0x600], R12 ;  /* 0xfffa000c09008388 */ /* 0x000fe20000000c00 */
[----:B------:R-:W-:Y:S01]  /*170d0*/  BAR.SYNC.DEFER_BLOCKING 0x0 ;  /* 0x0000000000007b1d */ /* 0x000fe20000010000 */
[----:B------:R-:W-:Y:S02]  /*170e0*/  ISETP.NE.AND P0, PT, R0, 0x40, PT ;  /* 0x000000400000780c */ /* 0x000fe40003f05270 */
[----:B------:R-:W-:-:S03]  /*170f0*/  LOP3.LUT R0, R3, 0x3e0, RZ, 0xc0, !PT ;  /* 0x000003e003007812 */ /* 0x000fc600078ec0ff */
[----:B------:R-:W0:Y:S02]  /*17100*/  @!P1 LDS.128 R4, [R9] ;  /* 0x0000000009049984 */ /* 0x000e240000000c00 */
[----:B0-----:R-:W-:Y:S01]  /*17110*/  @!P1 FADD.FTZ R12, R12, R4 ;  /* 0x000000040c0c9221 */ /* 0x001fe20000010000 */
[----:B------:R-:W-:Y:S01]  /*17120*/  @!P1 FADD.FTZ R13, R13, R5 ;  /* 0x000000050d0d9221 */ /* 0x000fe20000010000 */
[----:B------:R-:W-:Y:S01]  /*17130*/  @!P1 FADD.FTZ R14, R14, R6 ;  /* 0x000000060e0e9221 */ /* 0x000fe20000010000 */
[----:B------:R-:W-:Y:S01]  /*17140*/  @!P1 FADD.FTZ R15, R15, R7 ;  /* 0x000000070f0f9221 */ /* 0x000fe20000010000 */
[----:B------:R-:W-:Y:S01]  /*17150*/  BAR.SYNC.DEFER_BLOCKING 0x0 ;  /* 0x0000000000007b1d */ /* 0x000fe20000010000 */
[----:B------:R-:W-:-:S05]  /*17160*/  ISETP.GT.U32.AND P1, PT, R3, 0x1f, PT ;  /* 0x0000001f0300780c */ /* 0x000fca0003f24070 */
[----:B------:R-:W-:Y:S02]  /*17170*/  @!P0 STS.128 [R9+-0x300], R12 ;  /* 0xfffd000c09008388 */ /* 0x000fe40000000c00 */
[----:B------:R-:W-:Y:S01]  /*17180*/  BAR.SYNC.DEFER_BLOCKING 0x0 ;  /* 0x0000000000007b1d */ /* 0x000fe20000010000 */
[----:B------:R-:W-:-:S05]  /*17190*/  ISETP.NE.AND P0, PT, R0, 0x20, PT ;  /* 0x000000200000780c */ /* 0x000fca0003f05270 */
[----:B------:R-:W0:Y:S02]  /*171a0*/  @!P2 LDS.128 R4, [R9] ;  /* 0x000000000904a984 */ /* 0x000e240000000c00 */
[----:B0-----:R-:W-:Y:S01]  /*171b0*/  @!P2 FADD.FTZ R12, R12, R4 ;  /* 0x000000040c0ca221 */ /* 0x001fe20000010000 */
[----:B------:R-:W-:Y:S01]  /*171c0*/  @!P2 FADD.FTZ R13, R13, R5 ;  /* 0x000000050d0da221 */ /* 0x000fe20000010000 */
[----:B------:R-:W-:Y:S01]  /*171d0*/  @!P2 FADD.FTZ R14, R14, R6 ;  /* 0x000000060e0ea221 */ /* 0x000fe20000010000 */
[----:B------:R-:W-:Y:S01]  /*171e0*/  @!P2 FADD.FTZ R15, R15, R7 ;  /* 0x000000070f0fa221 */ /* 0x000fe20000010000 */
[----:B------:R-:W-:Y:S06]  /*171f0*/  BAR.SYNC.DEFER_BLOCKING 0x0 ;  /* 0x0000000000007b1d */ /* 0x000fec0000010000 */
[----:B------:R0:W-:Y:S02]  /*17200*/  @!P0 STS.128 [R9+-0x180], R12 ;  /* 0xfffe800c09008388 */ /* 0x0001e40000000c00 */
[----:B------:R-:W-:Y:S06]  /*17210*/  BAR.SYNC.DEFER_BLOCKING 0x0 ;  /* 0x0000000000007b1d */ /* 0x000fec0000010000 */
[----:B------:R0:W4:Y:S02]  /*17220*/  @!P1 LDS.128 R4, [R9] ;  /* 0x0000000009049984 */ /* 0x0001240000000c00 */
[----:B------:R-:W-:Y:S06]  /*17230*/  BAR.SYNC.DEFER_BLOCKING 0x0 ;  /* 0x0000000000007b1d */ /* 0x000fec0000010000 */
[----:B------:R-:W-:Y:S05]  /*17240*/  @P1 EXIT ;  /* 0x000000000000194d */ /* 0x000fea0003800000 */
[----:B------:R-:W5:Y:S01]  /*17250*/  LDCU UR4, c[0x0][0x478] ;  /* 0x00008f00ff0477ac */ /* 0x000f620008000800 */
[----:B0---4-:R-:W-:Y:S01]  /*17260*/  @!P1 FADD.FTZ R12, R12, R4 ;  /* 0x000000040c0c9221 */ /* 0x011fe20000010000 */
[----:B------:R-:W-:Y:S01]  /*17270*/  @!P1 FADD.FTZ R13, R13, R5 ;  /* 0x000000050d0d9221 */ /* 0x000fe20000010000 */
[----:B------:R-:W-:Y:S01]  /*17280*/  @!P1 FADD.FTZ R14, R14, R6 ;  /* 0x000000060e0e9221 */ /* 0x000fe20000010000 */
[----:B------:R-:W-:Y:S01]  /*17290*/  @!P1 FADD.FTZ R15, R15, R7 ;  /* 0x000000070f0f9221 */ /* 0x000fe20000010000 */
[----:B-----5:R-:W-:-:S09]  /*172a0*/  UISETP.NE.AND UP0, UPT, UR4, 0x2, UPT ;  /* 0x000000020400788c */ /* 0x020fd2000bf05270 */
[----:B------:R-:W-:Y:S05]  /*172b0*/  BRA.U UP0, `(.L_x_1193) ;  /* 0x00000001007c7547 */ /* 0x000fea000b800000 */
[----:B------:R-:W0:Y:S01]  /*172c0*/  LDC.64 R2, c[0x0][0x470] ;  /* 0x00011c00ff027b82 */ /* 0x000e220000000a00 */
[----:B------:R-:W4:Y:S01]  /*172d0*/  LDCU.64 UR4, c[0x0][0x380] ;  /* 0x00007000ff0477ac */ /* 0x000f220008000a00 */
[----:B0-----:R-:W5:Y:S01]  /*172e0*/  LDG.E R2, desc[UR36][R2.64] ;  /* 0x0000002402027981 */ /* 0x001f62000c1e1900 */
[----:B------:R-:W-:Y:S02]  /*172f0*/  VIADD R18, R18, UR6 ;  /* 0x0000000612127c36 */ /* 0x000fe40008000000 */
[C---:B-----5:R-:W-:Y:S01]  /*17300*/  FMUL.FTZ R14, R2.reuse, R14 ;  /* 0x0000000e020e7220 */ /* 0x060fe20000410000 */
[C---:B------:R-:W-:Y:S01]  /*17310*/  FMUL.FTZ R15, R2.reuse, R15 ;  /* 0x0000000f020f7220 */ /* 0x040fe20000410000 */
[C---:B------:R-:W-:Y:S01]  /*17320*/  FMUL.FTZ R13, R2.reuse, R13 ;  /* 0x0000000d020d7220 */ /* 0x040fe20000410000 */
[----:B------:R-:W-:-:S03]  /*17330*/  FMUL.FTZ R12, R2, R12 ;  /* 0x0000000c020c7220 */ /* 0x000fc60000410000 */
[----:B------:R-:W0:Y:S08]  /*17340*/  F2I.S8.NTZ R14, R14 ;  /* 0x0000000e000e7305 */ /* 0x000e300000202100 */
[----:B------:R-:W5:Y:S01]  /*17350*/  F2I.S8.NTZ R15, R15 ;  /* 0x0000000f000f7305 */ /* 0x000f620000202100 */
[----:B0-----:R-:W-:-:S07]  /*17360*/  PRMT R0, R14, 0x8880, RZ ;  /* 0x000088800e007816 */ /* 0x001fce00000000ff */
[----:B------:R-:W0:Y:S01]  /*17370*/  F2I.S8.NTZ R13, R13 ;  /* 0x0000000d000d7305 */ /* 0x000e220000202100 */
[----:B------:R-:W-:Y:S02]  /*17380*/  PRMT R0, R0, 0x7710, RZ ;  /* 0x0000771000007816 */ /* 0x000fe400000000ff */
[----:B-----5:R-:W-:-:S05]  /*17390*/  PRMT R3, R15, 0x8880, RZ ;  /* 0x000088800f037816 */ /* 0x020fca00000000ff */
[----:B------:R-:W5:Y:S01]  /*173a0*/  F2I.S8.NTZ R12, R12 ;  /* 0x0000000c000c7305 */ /* 0x000f620000202100 */
[----:B------:R-:W-:Y:S01]  /*173b0*/  IMAD.U32 R2, R0, 0x10000, RZ ;  /* 0x0001000000027824 */ /* 0x000fe200078e00ff */
[----:B------:R-:W-:-:S04]  /*173c0*/  PRMT R0, R3, 0x7710, RZ ;  /* 0x0000771003007816 */ /* 0x000fc800000000ff */
[----:B------:R-:W-:Y:S02]  /*173d0*/  LOP3.LUT R3, R2, 0xff0000, RZ, 0xc0, !PT ;  /* 0x00ff000002037812 */ /* 0x000fe400078ec0ff */
[----:B0-----:R-:W-:-:S03]  /*173e0*/  PRMT R13, R13, 0x8880, RZ ;  /* 0x000088800d0d7816 */ /* 0x001fc600000000ff */
[----:B------:R-:W-:Y:S01]  /*173f0*/  IMAD R3, R0, 0x1000000, R3 ;  /* 0x0100000000037824 */ /* 0x000fe200078e0203 */
[----:B------:R-:W-:Y:S02]  /*17400*/  PRMT R2, R13, 0x7710, RZ ;  /* 0x000077100d027816 */ /* 0x000fe400000000ff */
[----:B-----5:R-:W-:-:S04]  /*17410*/  PRMT R4, R12, 0x8880, RZ ;  /* 0x000088800c047816 */ /* 0x020fc800000000ff */
[----:B------:R-:W-:Y:S02]  /*17420*/  PRMT R0, R4, 0x7710, RZ ;  /* 0x0000771004007816 */ /* 0x000fe400000000ff */
[----:B------:R-:W-:Y:S02]  /*17430*/  LOP3.LUT R4, R2, 0xff, RZ, 0xc0, !PT ;  /* 0x000000ff02047812 */ /* 0x000fe400078ec0ff */
[----:B------:R-:W-:Y:S02]  /*17440*/  LOP3.LUT R5, R0, 0xff, RZ, 0xc0, !PT ;  /* 0x000000ff00057812 */ /* 0x000fe400078ec0ff */
[----:B------:R-:W-:Y:S02]  /*17450*/  LEA R4, R4, R3, 0x8 ;  /* 0x0000000304047211 */ /* 0x000fe400078e40ff */
[----:B----4-:R-:W-:-:S03]  /*17460*/  IADD3 R2, P0, PT, R18, UR4, RZ ;  /* 0x0000000412027c10 */ /* 0x010fc6000ff1e0ff */
[----:B------:R-:W-:Y:S01]  /*17470*/  IMAD.IADD R5, R4, 0x1, R5 ;  /* 0x0000000104057824 */ /* 0x000fe200078e0205 */
[----:B------:R-:W-:-:S05]  /*17480*/  LEA.HI.X.SX32 R3, R18, UR5, 0x1, P0 ;  /* 0x0000000512037c11 */ /* 0x000fca00080f0eff */
[----:B------:R-:W-:Y:S01]  /*17490*/  STG.E desc[UR36][R2.64], R5 ;  /* 0x0000000502007986 */ /* 0x000fe2000c101924 */
[----:B------:R-:W-:Y:S05]  /*174a0*/  EXIT ;  /* 0x000000000000794d */ /* 0x000fea0003800000 */
.L_x_1193:
[----:B------:R-:W0:Y:S01]  /*174b0*/  LDC.64 R2, c[0x0][0x380] ;  /* 0x0000e000ff027b82 */ /* 0x000e220000000a00 */
[----:B------:R-:W-:-:S04]  /*174c0*/  VIADD R5, R18, UR6 ;  /* 0x0000000612057c36 */ /* 0x000fc80008000000 */
[----:B0-----:R-:W-:-:S05]  /*174d0*/  IMAD.WIDE R2, R5, 0x4, R2 ;  /* 0x0000000405027825 */ /* 0x001fca00078e0202 */
[----:B------:R-:W-:Y:S01]  /*174e0*/  STG.E.128 desc[UR36][R2.64], R12 ;  /* 0x0000000c02007986 */ /* 0x000fe2000c101d24 */
[----:B------:R-:W-:Y:S05]  /*174f0*/  EXIT ;  /* 0x000000000000794d */ /* 0x000fea0003800000 */
.L_x_931:
[----:B------:R-:W-:Y:S01]  /*17500*/  IMAD.MOV.U32 R12, RZ, RZ, 0x10 ;  /* 0x00000010ff0c7424 */ /* 0x000fe200078e00ff */
[----:B------:R-:W-:Y:S01]  /*17510*/  MOV R15, 0xffffffff ;  /* 0xffffffff000f7802 */ /* 0x000fe20000000f00 */
[----:B------:R-:W-:-:S07]  /*17520*/  IMAD.MOV.U32 R11, RZ, RZ, 0x1f ;  /* 0x0000001fff0b7424 */ /* 0x000fce00078e00ff */
[----:B01----:R-:W-:Y:S05]  /*17530*/  WARPSYNC.COLLECTIVE R15, `(.L_x_1194) ;  /* 0x000000000f087348 */ /* 0x003fea0003c00000 */
[----:B------:R2:W3:Y:S02]  /*17540*/  SHFL.BFLY P6, R14, R13, R12, R11 ;  /* 0x0c00000c0d0e7389 */ /* 0x0004e400000c000b */
[----:B0123--:R-:W-:Y:S05]  /*17550*/  ENDCOLLECTIVE ;  /* 0x000000000000791b */ /* 0x00ffea0003800000 */
.L_x_1194:
[----:B------:R-:W-:Y:S02]  /*17560*/  IMAD.MOV.U32 R12, RZ, RZ, 0x8 ;  /* 0x00000008ff0c7424 */ /* 0x000fe400078e00ff */
[----:B------:R-:W-:-:S04]  /*17570*/  FADD.FTZ R0, R13, R14 ;  /* 0x0000000e0d007221 */ /* 0x000fc80000010000 */
[----:B------:R-:W-:-:S07]  /*17580*/  IMAD.MOV.U32 R13, RZ, RZ, R0 ;  /* 0x000000ffff0d7224 */ /* 0x000fce00078e0000 */
[----:B------:R-:W-:Y:S05]  /*17590*/  WARPSYNC.COLLECTIVE R15, `(.L_x_1195) ;  /* 0x000000000f087348 */ /* 0x000fea0003c00000 */
[----:B------:R0:W1:Y:S02]  /*175a0*/  SHFL.BFLY P6, R14, R13, R12, R11 ;  /* 0x0c00000c0d0e7389 */ /* 0x00006400000c000b */
[----:B01----:R-:W-:Y:S05]  /*175b0*/  ENDCOLLECTIVE ;  /* 0x000000000000791b */ /* 0x003fea0003800000 */
.L_x_1195:
[----:B------:R-:W-:Y:S02]  /*175c0*/  IMAD.MOV.U32 R12, RZ, RZ, 0x4 ;  /* 0x00000004ff0c7424 */ /* 0x000fe400078e00ff */
[----:B------:R-:W-:-:S04]  /*175d0*/  FADD.FTZ R3, R0, R14 ;  /* 0x0000000e00037221 */ /* 0x000fc80000010000 */
[----:B------:R-:W-:-:S07]  /*175e0*/  IMAD.MOV.U32 R13, RZ, RZ, R3 ;  /* 0x000000ffff0d7224 */ /* 0x000fce00078e0003 */
[----:B------:R-:W-:Y:S05]  /*175f0*/  WARPSYNC.COLLECTIVE R15, `(.L_x_1196) ;  /* 0x000000000f087348 */ /* 0x000fea0003c00000 */
[----:B------:R0:W1:Y:S02]  /*17600*/  SHFL.BFLY P6, R14, R13, R12, R11 ;  /* 0x0c00000c0d0e7389 */ /* 0x00006400000c000b */
[----:B01----:R-:W-:Y:S05]  /*17610*/  ENDCOLLECTIVE ;  /* 0x000000000000791b */ /* 0x003fea0003800000 */
.L_x_1196:
[----:B------:R-:W-:Y:S02]  /*17620*/  IMAD.MOV.U32 R12, RZ, RZ, 0x2 ;  /* 0x00000002ff0c7424 */ /* 0x000fe400078e00ff */
[----:B------:R-:W-:-:S05]  /*17630*/  FADD.FTZ R4, R3, R14 ;  /* 0x0000000e03047221 */ /* 0x000fca0000010000 */
[----:B------:R-:W-:-:S07]  /*17640*/  MOV R13, R4 ;  /* 0x00000004000d7202 */ /* 0x000fce0000000f00 */
[----:B------:R-:W-:Y:S05]  /*17650*/  WARPSYNC.COLLECTIVE R15, `(.L_x_1197) ;  /* 0x000000000f087348 */ /* 0x000fea0003c00000 */
[----:B------:R0:W1:Y:S02]  /*17660*/  SHFL.BFLY P6, R14, R13, R12, R11 ;  /* 0x0c00000c0d0e7389 */ /* 0x00006400000c000b */
[----:B01----:R-:W-:Y:S05]  /*17670*/  ENDCOLLECTIVE ;  /* 0x000000000000791b */ /* 0x003fea0003800000 */
.L_x_1197:
[----:B------:R-:W-:Y:S02]  /*17680*/  IMAD.MOV.U32 R12, RZ, RZ, 0x1 ;  /* 0x00000001ff0c7424 */ /* 0x000fe400078e00ff */
[----:B------:R-:W-:-:S04]  /*17690*/  FADD.FTZ R5, R4, R14 ;  /* 0x0000000e04057221 */ /* 0x000fc80000010000 */
[----:B------:R-:W-:-:S07]  /*176a0*/  IMAD.MOV.U32 R13, RZ, RZ, R5 ;  /* 0x000000ffff0d7224 */ /* 0x000fce00078e0005 */
[----:B------:R-:W-:Y:S05]  /*176b0*/  WARPSYNC.COLLECTIVE R15, `(.L_x_1198) ;  /* 0x000000000f087348 */ /* 0x000fea0003c00000 */
[----:B------:R0:W1:Y:S02]  /*176c0*/  SHFL.BFLY P6, R14, R13, R12, R11 ;  /* 0x0c00000c0d0e7389 */ /* 0x00006400000c000b */
[----:B01----:R-:W-:Y:S05]  /*176d0*/  ENDCOLLECTIVE ;  /* 0x000000000000791b */ /* 0x003fea0003800000 */
.L_x_1198:
[----:B------:R-:W-:Y:S05]  /*176e0*/  BRA `(.L_x_1199) ;  /* 0xfffffea800747947 */ /* 0x000fea000383ffff */
.L_x_1200:
        /* <DEDUP_REMOVED lines=9> */
.L_x_4059:


//--------------------- .text._ZN4mmha33masked_multihead_attention_kernelIfLi96ELi128ELi2ELi32ELi128ELb1ELb1EEEv26Multihead_attention_paramsIT_XT5_EE --------------------------
	.section	.text._ZN4mmha33masked_multihead_attention_kernelIfLi96ELi128ELi2ELi32ELi128ELb1ELb1EEEv26Multihead_attention_paramsIT_XT5_EE,"ax",@progbits
	.align	128
        .global         _ZN4mmha33masked_multihead_attention_kernelIfLi96ELi128ELi2ELi32ELi128ELb1ELb1EEEv26Multihead_attention_paramsIT_XT5_EE
        .type           _ZN4mmha33masked_multihead_attention_kernelIfLi96ELi128ELi2ELi32ELi128ELb1ELb1EEEv26Multihead_attention_paramsIT_XT5_EE,@function
        .size           _ZN4mmha33masked_multihead_attention_kernelIfLi96ELi128ELi2ELi32ELi128ELb1ELb1EEEv26Multihead_attention_paramsIT_XT5_EE,(.L_x_4060 - _ZN4mmha33masked_multihead_attention_kernelIfLi96ELi128ELi2ELi32ELi128ELb1ELb1EEEv26Multihead_attention_paramsIT_XT5_EE)
        .other          _ZN4mmha33masked_multihead_attention_kernelIfLi96ELi128ELi2ELi32ELi128ELb1ELb1EEEv26Multihead_attention_paramsIT_XT5_EE,@"STO_CUDA_ENTRY STV_DEFAULT"
_ZN4mmha33masked_multihead_attention_kernelIfLi96ELi128ELi2ELi32ELi128ELb1ELb1EEEv26Multihead_attention_paramsIT_XT5_EE:
.text._ZN4mmha33masked_multihead_attention_kernelIfLi96ELi128ELi2ELi32ELi128ELb1ELb1EEEv26Multihead_attention_paramsIT_XT5_EE:
[----:B------:R-:W0:Y:S01]  /*0000*/  LDC R1, c[0x0][0x37c] ;  /* 0x0000df00ff017b82 */ /* 0x000e220000000800 */
[----:B------:R-:W1:Y:S01]  /*0010*/  LDCU.64 UR4, c[0x0][0x490] ;  /* 0x00009200ff0477ac */ /* 0x000e620008000a00 */
[----:B------:R-:W2:Y:S01]  /*0020*/  S2R R25, SR_CTAID.Y ;  /* 0x0000000000197919 */ /* 0x000ea20000002600 */
[----:B------:R-:W3:Y:S01]  /*0030*/  LDCU.64 UR36, c[0x0][0x358] ;  /* 0x00006b00ff2477ac */ /* 0x000ee20008000a00 */
[----:B-1----:R-:W-:-:S04]  /*0040*/  UISETP.NE.U32.AND UP0, UPT, UR4, URZ, UPT ;  /* 0x000000ff0400728c */ /* 0x002fc8000bf05070 */
[----:B------:R-:W-:-:S09]  /*0050*/  UISETP.NE.AND.EX UP0, UPT, UR5, URZ, UPT, UP0 ;  /* 0x000000ff0500728c */ /* 0x000fd2000bf05300 */
[----:B---3--:R-:W-:Y:S05]  /*0060*/  BRA.U !UP0, `(.L_x_1201) ;  /* 0x0000000108147547 */ /* 0x008fea000b800000 */
[----:B--2---:R-:W-:-:S05]  /*0070*/  IADD3 R2, P0, PT, R25, UR4, RZ ;  /* 0x0000000419027c10 */ /* 0x004fca000ff1e0ff */
[----:B------:R-:W-:-:S05]  /*0080*/  IMAD.X R3, RZ, RZ, UR5, P0 ;  /* 0x00000005ff037e24 */ /* 0x000fca00080e06ff */
[----:B------:R-:W2:Y:S02]  /*0090*/  LDG.E.U8 R2, desc[UR36][R2.64] ;  /* 0x0000002402027981 */ /* 0x000ea4000c1e1100 */
[----:B--2---:R-:W-:-:S13]  /*00a0*/  ISETP.NE.AND P0, PT, R2, 0x1, PT ;  /* 0x000000010200780c */ /* 0x004fda0003f05270 */
[----:B------:R-:W-:Y:S05]  /*00b0*/  @!P0 EXIT ;  /* 0x000000000000894d */ /* 0x000fea0003800000 */
.L_x_1201:
[----:B------:R-:W1:Y:S08]  /*00c0*/  LDC R8, c[0x0][0x3f0] ;  /* 0x0000fc00ff087b82 */ /* 0x000e700000000800 */
[----:B------:R-:W3:Y:S08]  /*00d0*/  LDC.64 R10, c[0x0][0x460] ;  /* 0x00011800ff0a7b82 */ /* 0x000ef00000000a00 */
[----:B------:R-:W4:Y:S01]  /*00e0*/  LDC R21, c[0x0][0x40c] ;  /* 0x00010300ff157b82 */ /* 0x000f220000000800 */
[----:B-1----:R-:W-:Y:S01]  /*00f0*/  IABS R5, R8 ;  /* 0x0000000800057213 */ /* 0x002fe20000000000 */
[----:B------:R-:W1:Y:S06]  /*0100*/  S2R R18, SR_TID.X ;  /* 0x0000000000127919 */ /* 0x000e6c0000002100 */
[----:B------:R-:W0:Y:S01]  /*0110*/  LDC R14, c[0x0][0x3f8] ;  /* 0x0000fe00ff0e7b82 */ /* 0x000e220000000800 */
[----:B------:R-:W2:Y:S01]  /*0120*/  I2F.RP R0, R5 ;  /* 0x0000000500007306 */ /* 0x000ea20000209400 */
[----:B---3--:R-:W-:-:S04]  /*0130*/  ISETP.NE.U32.AND P0, PT, R10, RZ, PT ;  /* 0x000000ff0a00720c */ /* 0x008fc80003f05070 */
[----:B------:R-:W-:-:S04]  /*0140*/  ISETP.NE.AND.EX P0, PT, R11, RZ, PT, P0 ;  /* 0x000000ff0b00720c */ /* 0x000fc80003f05300 */
[----:B----4-:R-:W-:Y:S01]  /*0150*/  ISETP.EQ.AND P3, PT, R21, RZ, P0 ;  /* 0x000000ff1500720c */ /* 0x010fe20000762270 */
[----:B--2---:R-:W2:Y:S01]  /*0160*/  MUFU.RCP R0, R0 ;  /* 0x0000000000007308 */ /* 0x004ea20000001000 */
[----:B------:R-:W0:Y:S01]  /*0170*/  S2R R17, SR_CTAID.X ;  /* 0x0000000000117919 */ /* 0x000e220000002500 */
[----:B------:R-:W-:Y:S01]  /*0180*/  BSSY.RECONVERGENT B0, `(.L_x_1202) ;  /* 0x000003c000007945 */ /* 0x000fe20003800200 */
[----:B------:R-:W-:Y:S01]  /*0190*/  P2R R30, PR, RZ, 0x8 ;  /* 0x00000008ff1e7803 */ /* 0x000fe20000000000 */
[----:B--2---:R-:W-:-:S04]  /*01a0*/  VIADD R2, R0, 0xffffffe ;  /* 0x0ffffffe00027836 */ /* 0x004fc80000000000 */
[----:B------:R2:W3:Y:S02]  /*01b0*/  F2I.FTZ.U32.TRUNC.NTZ R3, R2 ;  /* 0x0000000200037305 */ /* 0x0004e4000021f000 */
[----:B--2---:R-:W-:Y:S02]  /*01c0*/  HFMA2 R2, -RZ, RZ, 0, 0 ;  /* 0x00000000ff027431 */ /* 0x004fe400000001ff */
[----:B---3--:R-:W-:-:S04]  /*01d0*/  IMAD.MOV R4, RZ, RZ, -R3 ;  /* 0x000000ffff047224 */ /* 0x008fc800078e0a03 */
[----:B------:R-:W-:Y:S01]  /*01e0*/  IMAD R7, R4, R5, RZ ;  /* 0x0000000504077224 */ /* 0x000fe200078e02ff */
[----:B------:R-:W-:-:S03]  /*01f0*/  IABS R4, R25 ;  /* 0x0000001900047213 */ /* 0x000fc60000000000 */
[----:B------:R-:W-:Y:S02]  /*0200*/  IMAD.HI.U32 R3, R3, R7, R2 ;  /* 0x0000000703037227 */ /* 0x000fe400078e0002 */
[----:B------:R-:W2:Y:S04]  /*0210*/  @P3 LDC.64 R6, c[0x0][0x460] ;  /* 0x00011800ff063b82 */ /* 0x000ea80000000a00 */
[----:B------:R-:W-:-:S04]  /*0220*/  IMAD.HI.U32 R3, R3, R4, RZ ;  /* 0x0000000403037227 */ /* 0x000fc800078e00ff */
[----:B------:R-:W-:-:S04]  /*0230*/  IMAD.MOV R0, RZ, RZ, -R3 ;  /* 0x000000ffff007224 */ /* 0x000fc800078e0a03 */
[----:B------:R-:W-:-:S05]  /*0240*/  IMAD R0, R5, R0, R4 ;  /* 0x0000000005007224 */ /* 0x000fca00078e0204 */
[----:B------:R-:W-:-:S13]  /*0250*/  ISETP.GT.U32.AND P1, PT, R5, R0, PT ;  /* 0x000000000500720c */ /* 0x000fda0003f24070 */
[----:B------:R-:W-:Y:S02]  /*0260*/  @!P1 IMAD.IADD R0, R0, 0x1, -R5 ;  /* 0x0000000100009824 */ /* 0x000fe400078e0a05 */
[----:B------:R-:W-:Y:S01]  /*0270*/  @!P1 VIADD R3, R3, 0x1 ;  /* 0x0000000103039836 */ /* 0x000fe20000000000 */
[----:B------:R-:W-:Y:S02]  /*0280*/  ISETP.NE.AND P1, PT, R8, RZ, PT ;  /* 0x000000ff0800720c */ /* 0x000fe40003f25270 */
[----:B------:R-:W-:Y:S02]  /*0290*/  ISETP.GE.U32.AND P0, PT, R0, R5, PT ;  /* 0x000000050000720c */ /* 0x000fe40003f06070 */
[----:B------:R-:W3:Y:S01]  /*02a0*/  LDC.64 R4, c[0x0][0x498] ;  /* 0x00012600ff047b82 */ /* 0x000ee20000000a00 */
[----:B------:R-:W-:-:S04]  /*02b0*/  LOP3.LUT R0, R25, R8, RZ, 0x3c, !PT ;  /* 0x0000000819007212 */ /* 0x000fc800078e3cff */
[----:B------:R-:W-:-:S03]  /*02c0*/  ISETP.GE.AND P2, PT, R0, RZ, PT ;  /* 0x000000ff0000720c */ /* 0x000fc60003f46270 */
[----:B------:R-:W4:Y:S03]  /*02d0*/  LDC R0, c[0x0][0x3e8] ;  /* 0x0000fa00ff007b82 */ /* 0x000f260000000800 */
[----:B------:R-:W-:-:S05]  /*02e0*/  @P0 IADD3 R3, PT, PT, R3, 0x1, RZ ;  /* 0x0000000103030810 */ /* 0x000fca0007ffe0ff */
[----:B------:R-:W-:-:S04]  /*02f0*/  IMAD.MOV.U32 R31, RZ, RZ, R3 ;  /* 0x000000ffff1f7224 */ /* 0x000fc800078e0003 */
[----:B------:R-:W-:Y:S01]  /*0300*/  @!P2 IMAD.MOV R31, RZ, RZ, -R31 ;  /* 0x000000ffff1fa224 */ /* 0x000fe200078e0a1f */
[----:B------:R-:W-:Y:S01]  /*0310*/  @!P1 LOP3.LUT R31, RZ, R8, RZ, 0x33, !PT ;  /* 0x00000008ff1f9212 */ /* 0x000fe200078e33ff */
[----:B---3--:R-:W-:-:S04]  /*0320*/  IMAD.WIDE.U32 R4, R25, 0x4, R4 ;  /* 0x0000000419047825 */ /* 0x008fc800078e0004 */
[----:B--2---:R-:W-:Y:S01]  /*0330*/  @P3 IMAD.WIDE R6, R31, 0x4, R6 ;  /* 0x000000041f063825 */ /* 0x004fe200078e0206 */
[----:B------:R2:W5:Y:S04]  /*0340*/  LDG.E R16, desc[UR36][R4.64] ;  /* 0x0000002404107981 */ /* 0x000568000c1e1900 */
[----:B------:R2:W5:Y:S01]  /*0350*/  @P3 LDG.E R2, desc[UR36][R6.64] ;  /* 0x0000002406023981 */ /* 0x000562000c1e1900 */
[----:B----4-:R-:W-:Y:S01]  /*0360*/  ISETP.NE.AND P0, PT, R0, RZ, PT ;  /* 0x000000ff0000720c */ /* 0x010fe20003f05270 */
[----:B0-----:R-:W-:Y:S01]  /*0370*/  IMAD R19, R25, R14, R17 ;  /* 0x0000000e19137224 */ /* 0x001fe200078e0211 */
[----:B-1----:R-:W-:Y:S02]  /*0380*/  ISETP.GT.U32.AND P2, PT, R18, 0x17, PT ;  /* 0x000000171200780c */ /* 0x002fe40003f44070 */
[----:B------:R-:W-:-:S02]  /*0390*/  CS2R R42, SRZ ;  /* 0x00000000002a7805 */ /* 0x000fc4000001ff00 */
[----:B------:R-:W-:Y:S01]  /*03a0*/  CS2R R40, SRZ ;  /* 0x0000000000287805 */ /* 0x000fe2000001ff00 */
[----:B------:R-:W-:-:S06]  /*03b0*/  IMAD.SHL.U32 R22, R18, 0x4, RZ ;  /* 0x0000000412167824 */ /* 0x000fcc00078e00ff */
[----:B------:R-:W-:Y:S02]  /*03c0*/  @P0 IMAD R0, R25, R0, RZ ;  /* 0x0000000019000224 */ /* 0x000fe400078e02ff */
[----:B------:R-:W-:Y:S02]  /*03d0*/  @!P0 IMAD R3, R19, 0x60, RZ ;  /* 0x0000006013038824 */ /* 0x000fe400078e02ff */
[----:B------:R-:W-:Y:S01]  /*03e0*/  @P0 IMAD R3, R17, 0x60, R0 ;  /* 0x0000006011030824 */ /* 0x000fe200078e0200 */
        /* <DEDUP_REMOVED lines=21> */
.L_x_1203:
[----:B------:R-:W-:Y:S05]  /*0540*/  BSYNC.RECONVERGENT B0 ;  /* 0x0000000000007941 */ /* 0x000fea0003800200 */
.L_x_1202:
[----:B------:R-:W1:Y:S01]  /*0550*/  LDCU.64 UR6, c[0x0][0x3a0] ;  /* 0x00007400ff0677ac */ /* 0x000e620008000a00 */
[----:B------:R-:W2:Y:S01]  /*0560*/  LDC R29, c[0x0][0x3f4] ;  /* 0x0000fd00ff1d7b82 */ /* 0x000ea20000000800 */
[----:B------:R-:W-:Y:S01]  /*0570*/  ISETP.GT.U32.OR P3, PT, R18, 0x1f, !P3 ;  /* 0x0000001f1200780c */ /* 0x000fe20005f64470 */
[----:B-----5:R-:W-:Y:S01]  /*0580*/  VIADD R23, R16, 0xffffffff ;  /* 0xffffffff10177836 */ /* 0x020fe20000000000 */
[----:B------:R-:W3:Y:S01]  /*0590*/  LDCU.64 UR4, c[0x0][0x390] ;  /* 0x00007200ff0477ac */ /* 0x000ee20008000a00 */
[----:B------:R-:W-:Y:S01]  /*05a0*/  IMAD R24, R19, 0x60, RZ ;  /* 0x0000006013187824 */ /* 0x000fe200078e02ff */
[----:B------:R-:W-:Y:S02]  /*05b0*/  CS2R R38, SRZ ;  /* 0x0000000000267805 */ /* 0x000fe4000001ff00 */
[----:B------:R-:W-:Y:S02]  /*05c0*/  CS2R R36, SRZ ;  /* 0x0000000000247805 */ /* 0x000fe4000001ff00 */
[----:B------:R-:W-:Y:S01]  /*05d0*/  CS2R R34, SRZ ;  /* 0x0000000000227805 */ /* 0x000fe2000001ff00 */
[----:B------:R-:W4:Y:S01]  /*05e0*/  @!P2 LDC.64 R4, c[0x0][0x3b8] ;  /* 0x0000ee00ff04ab82 */ /* 0x000f220000000a00 */
[----:B------:R-:W-:-:S02]  /*05f0*/  CS2R R32, SRZ ;  /* 0x0000000000207805 */ /* 0x000fc4000001ff00 */
[----:B------:R-:W-:Y:S02]  /*0600*/  CS2R R46, SRZ ;  /* 0x00000000002e7805 */ /* 0x000fe4000001ff00 */
[----:B------:R-:W-:-:S03]  /*0610*/  CS2R R44, SRZ ;  /* 0x00000000002c7805 */ /* 0x000fc6000001ff00 */
[----:B------:R-:W0:Y:S01]  /*0620*/  @!P3 LDC.64 R10, c[0x0][0x450] ;  /* 0x00011400ff0abb82 */ /* 0x000e220000000a00 */
[----:B-1----:R-:W-:-:S04]  /*0630*/  ISETP.NE.U32.AND P1, PT, RZ, UR6, PT ;  /* 0x00000006ff007c0c */ /* 0x002fc8000bf25070 */
[----:B------:R-:W-:Y:S02]  /*0640*/  ISETP.NE.AND.EX P1, PT, RZ, UR7, PT, P1 ;  /* 0x00000007ff007c0c */ /* 0x000fe4000bf25310 */
[----:B---3--:R-:W-:Y:S01]  /*0650*/  ISETP.NE.U32.AND P0, PT, RZ, UR4, PT ;  /* 0x00000004ff007c0c */ /* 0x008fe2000bf05070 */
[CC--:B--2---:R-:W-:Y:S01]  /*0660*/  @!P2 IMAD R0, R18.reuse, R29.reuse, R23 ;  /* 0x0000001d1200a224 */ /* 0x0c4fe200078e0217 */
[----:B------:R-:W-:Y:S01]  /*0670*/  ISETP.GT.U32.OR P1, PT, R18, 0x17, !P1 ;  /* 0x000000171200780c */ /* 0x000fe20004f24470 */
[----:B------:R-:W1:Y:S01]  /*0680*/  LDC.64 R26, c[0x0][0x418] ;  /* 0x00010600ff1a7b82 */ /* 0x000e620000000a00 */
[----:B------:R-:W-:Y:S01]  /*0690*/  ISETP.NE.AND.EX P0, PT, RZ, UR5, PT, P0 ;  /* 0x00000005ff007c0c */ /* 0x000fe2000bf05300 */
[----:B------:R-:W-:Y:S01]  /*06a0*/  @!P2 IMAD.SHL.U32 R3, R0, 0x4, RZ ;  /* 0x000000040003a824 */ /* 0x000fe200078e00ff */
[----:B------:R-:W-:Y:S01]  /*06b0*/  ISETP.NE.OR P4, PT, R21, RZ, P1 ;  /* 0x000000ff1500720c */ /* 0x000fe20000f85670 */
[----:B------:R-:W-:Y:S01]  /*06c0*/  @!P3 IMAD R0, R2, R14, RZ ;  /* 0x0000000e0200b224 */ /* 0x000fe200078e02ff */
[----:B------:R-:W-:Y:S01]  /*06d0*/  ISETP.GT.U32.OR P0, PT, R18, 0x17, !P0 ;  /* 0x000000171200780c */ /* 0x000fe20004704470 */
[-C--:B------:R-:W-:Y:S01]  /*06e0*/  @!P2 IMAD R13, R24, R29.reuse, R3 ;  /* 0x0000001d180da224 */ /* 0x080fe200078e0203 */
[----:B------:R-:W-:Y:S01]  /*06f0*/  IABS R20, R29 ;  /* 0x0000001d00147213 */ /* 0x000fe20000000000 */
[----:B------:R-:W-:Y:S01]  /*0700*/  IMAD R3, R17, 0x60, R22 ;  /* 0x0000006011037824 */ /* 0x000fe200078e0216 */
[----:B------:R-:W2:Y:S01]  /*0710*/  LDCU.U8 UR4, c[0x0][0x404] ;  /* 0x00008080ff0477ac */ /* 0x000ea20008000000 */
[----:B----4-:R-:W-:-:S04]  /*0720*/  @!P2 IMAD.WIDE R4, R13, 0x4, R4 ;  /* 0x000000040d04a825 */ /* 0x010fc800078e0204 */
[----:B------:R-:W-:Y:S01]  /*0730*/  @!P3 IMAD R15, R0, 0x60, R3 ;  /* 0x00000060000fb824 */ /* 0x000fe200078e0203 */
[----:B------:R3:W4:Y:S01]  /*0740*/  @!P2 LDG.E.128 R36, desc[UR36][R4.64] ;  /* 0x000000240424a981 */ /* 0x000722000c1e1d00 */
[----:B------:R-:W2:Y:S08]  /*0750*/  @!P4 LDC.64 R8, c[0x0][0x3a0] ;  /* 0x0000e800ff08cb82 */ /* 0x000eb00000000a00 */
[----:B0-----:R-:W0:Y:S01]  /*0760*/  @!P0 LDC.64 R6, c[0x0][0x390] ;  /* 0x0000e400ff068b82 */ /* 0x001e220000000a00 */
[----:B------:R-:W-:Y:S01]  /*0770*/  @!P3 IMAD.WIDE R10, R15, 0x4, R10 ;  /* 0x000000040f0ab825 */ /* 0x000fe200078e020a */
[----:B-1----:R-:W-:-:S04]  /*0780*/  ISETP.NE.U32.AND P1, PT, R26, RZ, PT ;  /* 0x000000ff1a00720c */ /* 0x002fc80003f25070 */
[----:B------:R-:W4:Y:S01]  /*0790*/  @!P3 LDG.E.128 R48, desc[UR36][R10.64] ;  /* 0x000000240a30b981 */ /* 0x000f22000c1e1d00 */
[----:B------:R-:W1:Y:S01]  /*07a0*/  I2F.RP R0, R20 ;  /* 0x0000001400007306 */ /* 0x000e620000209400 */
[----:B---3--:R-:W-:Y:S01]  /*07b0*/  IMAD.MOV.U32 R4, RZ, RZ, RZ ;  /* 0x000000ffff047224 */ /* 0x008fe200078e00ff */
[----:B------:R-:W-:Y:S01]  /*07c0*/  ISETP.NE.AND.EX P1, PT, R27, RZ, PT, P1 ;  /* 0x000000ff1b00720c */ /* 0x000fe20003f25310 */
[----:B--2---:R-:W-:-:S05]  /*07d0*/  @!P4 IMAD.WIDE.U32 R8, R3, 0x4, R8 ;  /* 0x000000040308c825 */ /* 0x004fca00078e0008 */
[----:B------:R-:W4:Y:S01]  /*07e0*/  @!P4 LDG.E.128 R32, desc[UR36][R8.64] ;  /* 0x000000240820c981 */ /* 0x000f22000c1e1d00 */
[----:B0-----:R-:W-:Y:S01]  /*07f0*/  @!P0 IMAD.WIDE.U32 R6, R3, 0x4, R6 ;  /* 0x0000000403068825 */ /* 0x001fe200078e0006 */
[----:B-1----:R-:W0:Y:S01]  /*0800*/  MUFU.RCP R0, R0 ;  /* 0x0000000000007308 */ /* 0x002e220000001000 */
[----:B------:R-:W-:-:S04]  /*0810*/  IABS R27, R23 ;  /* 0x00000017001b7213 */ /* 0x000fc80000000000 */
[----:B------:R-:W1:Y:S01]  /*0820*/  @P1 LDC.64 R12, c[0x0][0x418] ;  /* 0x00010600ff0c1b82 */ /* 0x000e620000000a00 */
[----:B------:R2:W3:Y:S01]  /*0830*/  @!P0 LDG.E.128 R44, desc[UR36][R6.64] ;  /* 0x00000024062c8981 */ /* 0x0004e2000c1e1d00 */
[----:B0-----:R-:W-:-:S04]  /*0840*/  IADD3 R3, PT, PT, R0, 0xffffffe, RZ ;  /* 0x0ffffffe00037810 */ /* 0x001fc80007ffe0ff */
[----:B------:R0:W2:Y:S02]  /*0850*/  F2I.FTZ.U32.TRUNC.NTZ R5, R3 ;  /* 0x0000000300057305 */ /* 0x0000a4000021f000 */
[----:B0-----:R-:W0:Y:S01]  /*0860*/  LDC R3, c[0x0][0x400] ;  /* 0x00010000ff037b82 */ /* 0x001e220000000800 */
[----:B--2---:R-:W-:-:S04]  /*0870*/  IMAD.MOV R7, RZ, RZ, -R5 ;  /* 0x000000ffff077224 */ /* 0x004fc800078e0a05 */
[----:B------:R-:W-:-:S04]  /*0880*/  IMAD R7, R7, R20, RZ ;  /* 0x0000001407077224 */ /* 0x000fc800078e02ff */
[----:B------:R-:W-:-:S06]  /*0890*/  IMAD.HI.U32 R4, R5, R7, R4 ;  /* 0x0000000705047227 */ /* 0x000fcc00078e0004 */
[----:B------:R-:W-:-:S04]  /*08a0*/  IMAD.HI.U32 R4, R4, R27, RZ ;  /* 0x0000001b04047227 */ /* 0x000fc800078e00ff */
[----:B------:R-:W-:-:S04]  /*08b0*/  IMAD.MOV R4, RZ, RZ, -R4 ;  /* 0x000000ffff047224 */ /* 0x000fc800078e0a04 */
[----:B------:R-:W-:-:S05]  /*08c0*/  IMAD R27, R20, R4, R27 ;  /* 0x00000004141b7224 */ /* 0x000fca00078e021b */
[----:B------:R-:W-:-:S13]  /*08d0*/  ISETP.GT.U32.AND P0, PT, R20, R27, PT ;  /* 0x0000001b1400720c */ /* 0x000fda0003f04070 */
[----:B------:R-:W-:-:S04]  /*08e0*/  @!P0 IADD3 R27, PT, PT, R27, -R20, RZ ;  /* 0x800000141b1b8210 */ /* 0x000fc80007ffe0ff */
[----:B------:R-:W-:Y:S01]  /*08f0*/  ISETP.GT.U32.AND P0, PT, R20, R27, PT ;  /* 0x0000001b1400720c */ /* 0x000fe20003f04070 */
[----:B------:R-:W-:Y:S02]  /*0900*/  IMAD.MOV.U32 R26, RZ, RZ, RZ ;  /* 0x000000ffff1a7224 */ /* 0x000fe400078e00ff */
[----:B-1----:R-:W-:Y:S01]  /*0910*/  @P1 IMAD.WIDE.U32 R12, R25, 0x4, R12 ;  /* 0x00000004190c1825 */ /* 0x002fe200078e000c */
[----:B------:R-:W-:-:S04]  /*0920*/  ISETP.GE.AND P4, PT, R23, RZ, PT ;  /* 0x000000ff1700720c */ /* 0x000fc80003f86270 */
[----:B------:R1:W5:Y:S01]  /*0930*/  @P1 LDG.E R26, desc[UR36][R12.64] ;  /* 0x000000240c1a1981 */ /* 0x000362000c1e1900 */
[----:B------:R-:W-:-:S04]  /*0940*/  ISETP.NE.AND P1, PT, R21, RZ, PT ;  /* 0x000000ff1500720c */ /* 0x000fc80003f25270 */
[----:B------:R-:W-:Y:S01]  /*0950*/  @!P0 IMAD.IADD R27, R27, 0x1, -R20 ;  /* 0x000000011b1b8824 */ /* 0x000fe200078e0a14 */
[----:B------:R-:W-:Y:S02]  /*0960*/  ISETP.NE.AND P0, PT, RZ, UR4, PT ;  /* 0x00000004ff007c0c */ /* 0x000fe4000bf05270 */
[----:B------:R-:W-:Y:S02]  /*0970*/  ISETP.NE.AND P2, PT, R29, RZ, PT ;  /* 0x000000ff1d00720c */ /* 0x000fe40003f45270 */
[----:B0-----:R-:W-:Y:S01]  /*0980*/  ISETP.LT.OR P0, PT, R3, 0x1, P0 ;  /* 0x000000010300780c */ /* 0x001fe20000701670 */
[----:B------:R-:W-:Y:S01]  /*0990*/  IMAD R25, R25, R29, RZ ;  /* 0x0000001d19197224 */ /* 0x000fe200078e02ff */
[----:B------:R-:W-:Y:S01]  /*09a0*/  BSSY.RECONVERGENT B6, `(.L_x_1204) ;  /* 0x0000123000067945 */ /* 0x000fe20003800200 */
[----:B------:R-:W-:Y:S02]  /*09b0*/  @!P4 IMAD.MOV R27, RZ, RZ, -R27 ;  /* 0x000000ffff1bc224 */ /* 0x000fe400078e0a1b */
[----:B------:R-:W-:Y:S01]  /*09c0*/  IMAD R31, R31, R14, RZ ;  /* 0x0000000e1f1f7224 */ /* 0x000fe200078e02ff */
[----:B------:R-:W-:-:S05]  /*09d0*/  SHF.R.S32.HI R28, RZ, 0x1f, R25 ;  /* 0x0000001fff1c7819 */ /* 0x000fca0000011419 */
[-C--:B------:R-:W-:Y:S02]  /*09e0*/  @!P2 LOP3.LUT R27, RZ, R29.reuse, RZ, 0x33, !PT ;  /* 0x0000001dff1ba212 */ /* 0x080fe400078e33ff */
[----:B------:R-:W-:Y:S01]  /*09f0*/  VIADDMNMX R29, R16, -R29, RZ, !PT ;  /* 0x8000001d101d7246 */ /* 0x000fe200078001ff */
[----:B----4-:R-:W-:Y:S01]  /*0a00*/  @!P1 FADD.FTZ R36, R36, R32 ;  /* 0x0000002024249221 */ /* 0x010fe20000010000 */
[----:B------:R-:W-:Y:S01]  /*0a10*/  @!P1 FADD.FTZ R37, R37, R33 ;  /* 0x0000002125259221 */ /* 0x000fe20000010000 */
[----:B------:R-:W-:Y:S01]  /*0a20*/  @!P1 FADD.FTZ R38, R38, R34 ;  /* 0x0000002226269221 */ /* 0x000fe20000010000 */
[----:B------:R-:W-:Y:S01]  /*0a30*/  @!P1 FADD.FTZ R39, R39, R35 ;  /* 0x0000002327279221 */ /* 0x000fe20000010000 */
[----:B------:R-:W-:Y:S01]  /*0a40*/  @!P3 FMUL.FTZ R36, R36, R48 ;  /* 0x000000302424b220 */ /* 0x000fe20000410000 */
[----:B------:R-:W-:Y:S01]  /*0a50*/  @!P3 FMUL.FTZ R37, R37, R49 ;  /* 0x000000312525b220 */ /* 0x000fe20000410000 */
[----:B------:R-:W-:Y:S01]  /*0a60*/  @!P3 FMUL.FTZ R38, R38, R50 ;  /* 0x000000322626b220 */ /* 0x000fe20000410000 */
[----:B------:R-:W-:Y:S01]  /*0a70*/  @!P3 FMUL.FTZ R39, R39, R51 ;  /* 0x000000332727b220 */ /* 0x000fe20000410000 */
[----:B---3--:R-:W-:Y:S01]  /*0a80*/  FADD.FTZ R40, R44, R40 ;  /* 0x000000282c287221 */ /* 0x008fe20000010000 */
[----:B------:R-:W-:Y:S01]  /*0a90*/  FADD.FTZ R41, R45, R41 ;  /* 0x000000292d297221 */ /* 0x000fe20000010000 */
[----:B------:R-:W-:Y:S01]  /*0aa0*/  FADD.FTZ R42, R46, R42 ;  /* 0x0000002a2e2a7221 */ /* 0x000fe20000010000 */
[----:B------:R-:W-:Y:S01]  /*0ab0*/  FADD.FTZ R43, R47, R43 ;  /* 0x0000002b2f2b7221 */ /* 0x000fe20000010000 */
[----:B-1----:R-:W-:Y:S06]  /*0ac0*/  @P0 BRA `(.L_x_1205) ;  /* 0x00000004002c0947 */ /* 0x002fec0003800000 */
[----:B------:R-:W-:Y:S05]  /*0ad0*/  @P1 BRA `(.L_x_1206) ;  /* 0x0000000000a81947 */ /* 0x000fea0003800000 */
[----:B------:R-:W-:-:S13]  /*0ae0*/  ISETP.GE.AND P0, PT, R22, R3, PT ;  /* 0x000000031600720c */ /* 0x000fda0003f06270 */
[----:B------:R-:W-:Y:S05]  /*0af0*/  @P0 BRA `(.L_x_1207) ;  /* 0x0000001000340947 */ /* 0x000fea0003800000 */
[----:B------:R-:W-:Y:S01]  /*0b00*/  I2FP.F32.U32 R3, R3 ;  /* 0x0000000300037245 */ /* 0x000fe20000201000 */
[----:B------:R-:W-:-:S05]  /*0b10*/  VIADD R0, R22, 0x2 ;  /* 0x0000000216007836 */ /* 0x000fca0000000000 */
[----:B------:R-:W0:Y:S01]  /*0b20*/  MUFU.RCP R3, R3 ;  /* 0x0000000300037308 */ /* 0x000e220000001000 */
[----:B------:R-:W-:-:S05]  /*0b30*/  I2FP.F32.U32 R0, R0 ;  /* 0x0000000000007245 */ /* 0x000fca0000201000 */
[----:B0-----:R-:W-:Y:S01]  /*0b40*/  FMUL.FTZ R4, R0, R3 ;  /* 0x0000000300047220 */ /* 0x001fe20000410000 */
[----:B------:R-:W-:-:S03]  /*0b50*/  I2FP.F32.U32 R0, R22 ;  /* 0x0000001600007245 */ /* 0x000fc60000201000 */
[----:B------:R-:W-:Y:S02]  /*0b60*/  FMUL.FTZ R5, R4, 13.28771209716796875 ;  /* 0x41549a7804057820 */ /* 0x000fe40000410000 */
[----:B------:R-:W-:-:S04]  /*0b70*/  FMUL.FTZ R0, R0, R3 ;  /* 0x0000000300007220 */ /* 0x000fc80000410000 */
[----:B------:R-:W0:Y:S01]  /*0b80*/  MUFU.EX2 R5, -R5 ;  /* 0x8000000500057308 */ /* 0x000e220000000800 */
[----:B------:R-:W-:Y:S01]  /*0b90*/  FMUL.FTZ R4, R0, 13.28771209716796875 ;  /* 0x41549a7800047820 */ /* 0x000fe20000410000 */
[----:B-----5:R-:W-:-:S04]  /*0ba0*/  IADD3 R0, PT, PT, -R26, R21, RZ ;  /* 0x000000151a007210 */ /* 0x020fc80007ffe1ff */
[----:B------:R-:W-:Y:S02]  /*0bb0*/  I2FP.F32.S32 R0, R0 ;  /* 0x0000000000007245 */ /* 0x000fe40000201400 */
[----:B------:R-:W1:Y:S03]  /*0bc0*/  MUFU.EX2 R7, -R4 ;  /* 0x8000000400077308 */ /* 0x000e660000000800 */
[----:B0-----:R-:W-:-:S04]  /*0bd0*/  FMUL.FTZ R3, R0, R5 ;  /* 0x0000000500037220 */ /* 0x001fc80000410000 */
[----:B------:R-:W-:Y:S01]  /*0be0*/  FMUL.RZ R13, R3, 0.15915493667125701904 ;  /* 0x3e22f983030d7820 */ /* 0x000fe2000040c000 */
[----:B-1----:R-:W-:-:S03]  /*0bf0*/  FMUL.FTZ R0, R0, R7 ;  /* 0x0000000700007220 */ /* 0x002fc60000410000 */
[----:B------:R-:W0:Y:S01]  /*0c00*/  MUFU.SIN R6, R13 ;  /* 0x0000000d00067308 */ /* 0x000e220000000400 */
[----:B------:R-:W-:-:S07]  /*0c10*/  FMUL.RZ R11, R0, 0.15915493667125701904 ;  /* 0x3e22f983000b7820 */ /* 0x000fce000040c000 */
        /* <DEDUP_REMOVED lines=22> */
.L_x_1206:
[----:B------:R-:W-:-:S13]  /*0d80*/  ISETP.GE.AND P0, PT, R22, R3, PT ;  /* 0x000000031600720c */ /* 0x000fda0003f06270 */
[----:B------:R-:W-:Y:S05]  /*0d90*/  @P0 BRA `(.L_x_1207) ;  /* 0x0000000c008c0947 */ /* 0x000fea0003800000 */
[----:B------:R-:W-:Y:S01]  /*0da0*/  I2FP.F32.U32 R3, R3 ;  /* 0x0000000300037245 */ /* 0x000fe20000201000 */
[----:B------:R-:W-:Y:S01]  /*0db0*/  VIADD R0, R22, 0x2 ;  /* 0x0000000216007836 */ /* 0x000fe20000000000 */
[----:B-----5:R-:W-:-:S04]  /*0dc0*/  IADD3 R21, PT, PT, -R26, R21, RZ ;  /* 0x000000151a157210 */ /* 0x020fc80007ffe1ff */
        /* <DEDUP_REMOVED lines=27> */
.L_x_1205:
        /* <DEDUP_REMOVED lines=10> */
[----:B0-----:R-:W-:-:S02]  /*1020*/  VIADD R4, R0, 0xffffffe ;  /* 0x0ffffffe00047836 */ /* 0x001fc40000000000 */
[----:B------:R-:W-:-:S04]  /*1030*/  IMAD.MOV R0, RZ, RZ, -R10 ;  /* 0x000000ffff007224 */ /* 0x000fc800078e0a0a */
[----:B------:R0:W1:Y:S02]  /*1040*/  F2I.FTZ.U32.TRUNC.NTZ R5, R4 ;  /* 0x0000000400057305 */ /* 0x000064000021f000 */
[----:B0-----:R-:W-:Y:S01]  /*1050*/  MOV R4, RZ ;  /* 0x000000ff00047202 */ /* 0x001fe20000000f00 */
[----:B-1----:R-:W-:-:S04]  /*1060*/  IMAD.MOV R6, RZ, RZ, -R5 ;  /* 0x000000ffff067224 */ /* 0x002fc800078e0a05 */
        /* <DEDUP_REMOVED lines=31> */
[----:B0-----:R-:W-:Y:S01]  /*1260*/  MOV R4, UR4 ;  /* 0x0000000400047c02 */ /* 0x001fe20008000f00 */
[----:B------:R-:W-:-:S02]  /*1270*/  IMAD.U32 R5, RZ, RZ, UR5 ;  /* 0x00000005ff057e24 */ /* 0x000fc4000f8e00ff */
[----:B---3--:R-:W-:Y:S02]  /*1280*/  IMAD.U32 R6, RZ, RZ, UR6 ;  /* 0x00000006ff067e24 */ /* 0x008fe4000f8e00ff */
[----:B------:R-:W-:Y:S01]  /*1290*/  IMAD.U32 R7, RZ, RZ, UR7 ;  /* 0x00000007ff077e24 */ /* 0x000fe2000f8e00ff */
[----:B----4-:R-:W-:Y:S01]  /*12a0*/  MOV R10, UR8 ;  /* 0x00000008000a7c02 */ /* 0x010fe20008000f00 */
[----:B-1----:R-:W-:-:S07]  /*12b0*/  IMAD.U32 R11, RZ, RZ, UR9 ;  /* 0x00000009ff0b7e24 */ /* 0x002fce000f8e00ff */
[----:B------:R-:W-:-:S07]  /*12c0*/  LEPC R20, `(.L_x_1208) ;  /* 0x000000001014794e */ /* 0x000fce0000000000 */
[----:B--2--5:R-:W-:Y:S05]  /*12d0*/  CALL.ABS.NOINC R14 ;  /* 0x000000000e007343 */ /* 0x024fea0003c00000 */
.L_x_1208:
        /* <DEDUP_REMOVED lines=13> */
[----:B------:R-:W-:-:S05]  /*13b0*/  @!P0 LEA R5, R5, R3, 0x2 ;  /* 0x0000000305058211 */ /* 0x000fca00078e10ff */
[----:B------:R1:W-:Y:S02]  /*13c0*/  @!P0 STS.128 [R5], R36 ;  /* 0x0000002405008388 */ /* 0x0003e40000000c00 */
.L_x_1209:
        /* <DEDUP_REMOVED lines=25> */
[----:B------:R-:W-:-:S03]  /*1560*/  SHF.L.U32 R4, R4, 0x1, RZ ;  /* 0x0000000104047819 */ /* 0x000fc600000006ff */
[----:B------:R0:W2:Y:S01]  /*1570*/  LDS R38, [R47+0x4] ;  /* 0x000004002f267984 */ /* 0x0000a20000000800 */
[----:B------:R-:W-:-:S03]  /*1580*/  LOP3.LUT R7, R4, 0xfffffffc, RZ, 0xc0, !PT ;  /* 0xfffffffc04077812 */ /* 0x000fc600078ec0ff */
[----:B------:R0:W3:Y:S01]  /*1590*/  LDS R37, [R48] ;  /* 0x0000000030257984 */ /* 0x0000e20000000800 */
[----:B------:R-:W-:-:S03]  /*15a0*/  ISETP.GE.AND P0, PT, R7, R9, PT ;  /* 0x000000090700720c */ /* 0x000fc60003f06270 */
[----:B------:R0:W4:Y:S10]  /*15b0*/  LDS R39, [R48+0x4] ;  /* 0x0000040030277984 */ /* 0x0001340000000800 */
[----:B0-----:R-:W-:Y:S05]  /*15c0*/  @P0 BRA `(.L_x_1215) ;  /* 0x00000000009c0947 */ /* 0x001fea0003800000 */
[----:B------:R-:W-:Y:S01]  /*15d0*/  I2FP.F32.S32 R5, R9 ;  /* 0x0000000900057245 */ /* 0x000fe20000201400 */
[----:B------:R-:W-:Y:S02]  /*15e0*/  VIADD R4, R7, 0x2 ;  /* 0x0000000207047836 */ /* 0x000fe40000000000 */
[----:B-----5:R-:W-:-:S03]  /*15f0*/  IMAD.IADD R11, R11, 0x1, -R26 ;  /* 0x000000010b0b7824 */ /* 0x020fc600078e0a1a */
[----:B------:R-:W0:Y:S01]  /*1600*/  MUFU.RCP R5, R5 ;  /* 0x0000000500057308 */ /* 0x000e220000001000 */
[----:B------:R-:W-:Y:S02]  /*1610*/  I2FP.F32.S32 R4, R4 ;  /* 0x0000000400047245 */ /* 0x000fe40000201400 */
[----:B------:R-:W-:-:S03]  /*1620*/  I2FP.F32.S32 R11, R11 ;  /* 0x0000000b000b7245 */ /* 0x000fc60000201400 */
[----:B0-----:R-:W-:Y:S01]  /*1630*/  FMUL.FTZ R6, R4, R5 ;  /* 0x0000000504067220 */ /* 0x001fe20000410000 */
[----:B------:R-:W-:-:S03]  /*1640*/  I2FP.F32.S32 R4, R7 ;  /* 0x0000000700047245 */ /* 0x000fc60000201400 */
        /* <DEDUP_REMOVED lines=10> */
[----:B------:R-:W1:Y:S08]  /*16f0*/  MUFU.COS R8, R15 ;  /* 0x0000000f00087308 */ /* 0x000e700000000000 */
[----:B------:R-:W3:Y:S01]  /*1700*/  MUFU.SIN R6, R13 ;  /* 0x0000000d00067308 */ /* 0x000ee20000000400 */
[-C--:B0-----:R-:W-:Y:S01]  /*1710*/  FMUL.FTZ R7, R43, R9.reuse ;  /* 0x000000092b077220 */ /* 0x081fe20000410000 */
[-C--:B----4-:R-:W-:Y:S01]  /*1720*/  FMUL.FTZ R11, R39, R9.reuse ;  /* 0x00000009270b7220 */ /* 0x090fe20000410000 */
[-C--:B------:R-:W-:Y:S01]  /*1730*/  FMUL.FTZ R12, R42, R9.reuse ;  /* 0x000000092a0c7220 */ /* 0x080fe20000410000 */
[----:B--2---:R-:W-:-:S04]  /*1740*/  FMUL.FTZ R14, R38, R9 ;  /* 0x00000009260e7220 */ /* 0x004fc80000410000 */
[----:B------:R-:W0:Y:S01]  /*1750*/  MUFU.COS R5, R13 ;  /* 0x0000000d00057308 */ /* 0x000e220000000000 */
[-C--:B-1----:R-:W-:Y:S01]  /*1760*/  FFMA.FTZ R10, R42, R8.reuse, -R7 ;  /* 0x000000082a0a7223 */ /* 0x082fe20000010807 */
[-C--:B------:R-:W-:Y:S01]  /*1770*/  FFMA.FTZ R38, R38, R8.reuse, -R11 ;  /* 0x0000000826267223 */ /* 0x080fe2000001080b */
[-C--:B------:R-:W-:Y:S01]  /*1780*/  FFMA.FTZ R43, R43, R8.reuse, R12 ;  /* 0x000000082b2b7223 */ /* 0x080fe2000001000c */
[----:B------:R-:W-:Y:S02]  /*1790*/  FFMA.FTZ R39, R39, R8, R14 ;  /* 0x0000000827277223 */ /* 0x000fe4000001000e */
[----:B------:R-:W-:Y:S01]  /*17a0*/  MOV R42, R10 ;  /* 0x0000000a002a7202 */ /* 0x000fe20000000f00 */
[-C--:B---3--:R-:W-:Y:S01]  /*17b0*/  FMUL.FTZ R7, R41, R6.reuse ;  /* 0x0000000629077220 */ /* 0x088fe20000410000 */
[-C--:B------:R-:W-:Y:S01]  /*17c0*/  FMUL.FTZ R9, R37, R6.reuse ;  /* 0x0000000625097220 */ /* 0x080fe20000410000 */
[-C--:B------:R-:W-:Y:S01]  /*17d0*/  FMUL.FTZ R4, R40, R6.reuse ;  /* 0x0000000628047220 */ /* 0x080fe20000410000 */
[----:B------:R-:W-:Y:S01]  /*17e0*/  FMUL.FTZ R6, R36, R6 ;  /* 0x0000000624067220 */ /* 0x000fe20000410000 */
[-C--:B0-----:R-:W-:Y:S01]  /*17f0*/  FFMA.FTZ R7, R40, R5.reuse, -R7 ;  /* 0x0000000528077223 */ /* 0x081fe20000010807 */
[-C--:B------:R-:W-:Y:S01]  /*1800*/  FFMA.FTZ R36, R36, R5.reuse, -R9 ;  /* 0x0000000524247223 */ /* 0x080fe20000010809 */
[-C--:B------:R-:W-:Y:S01]  /*1810*/  FFMA.FTZ R41, R41, R5.reuse, R4 ;  /* 0x0000000529297223 */ /* 0x080fe20000010004 */
[----:B------:R-:W-:Y:S01]  /*1820*/  FFMA.FTZ R37, R37, R5, R6 ;  /* 0x0000000525257223 */ /* 0x000fe20000010006 */
[----:B------:R-:W-:-:S07]  /*1830*/  IMAD.MOV.U32 R40, RZ, RZ, R7 ;  /* 0x000000ffff287224 */ /* 0x000fce00078e0007 */
.L_x_1215:
[----:B------:R-:W-:Y:S05]  /*1840*/  BSYNC.RECONVERGENT B2 ;  /* 0x0000000000027941 */ /* 0x000fea0003800200 */
.L_x_1214:
[----:B-1----:R0:W-:Y:S04]  /*1850*/  STS [R47], R36 ;  /* 0x000000242f007388 */ /* 0x0021e80000000800 */
[----:B--2---:R0:W-:Y:S04]  /*1860*/  STS [R47+0x4], R38 ;  /* 0x000004262f007388 */ /* 0x0041e80000000800 */
[----:B---3--:R0:W-:Y:S04]  /*1870*/  STS [R48], R37 ;  /* 0x0000002530007388 */ /* 0x0081e80000000800 */
[----:B----4-:R0:W-:Y:S01]  /*1880*/  STS [R48+0x4], R39 ;  /* 0x0000042730007388 */ /* 0x0101e20000000800 */
[----:B------:R-:W-:Y:S05]  /*1890*/  BRA `(.L_x_1216) ;  /* 0x0000000000847947 */ /* 0x000fea0003800000 */
.L_x_1213:
        /* <DEDUP_REMOVED lines=33> */
.L_x_1216:
[----:B------:R-:W-:Y:S05]  /*1ab0*/  BSYNC.RECONVERGENT B1 ;  /* 0x0000000000017941 */ /* 0x000fea0003800200 */
.L_x_1212:
[----:B------:R1:W-:Y:S04]  /*1ac0*/  STS [R21], R40 ;  /* 0x0000002815007388 */ /* 0x0003e80000000800 */
[----:B------:R1:W-:Y:S04]  /*1ad0*/  STS [R21+0x4], R42 ;  /* 0x0000042a15007388 */ /* 0x0003e80000000800 */
[----:B------:R1:W-:Y:S04]  /*1ae0*/  STS [R20], R41 ;  /* 0x0000002914007388 */ /* 0x0003e80000000800 */
[----:B------:R1:W-:Y:S02]  /*1af0*/  STS [R20+0x4], R43 ;  /* 0x0000042b14007388 */ /* 0x0003e40000000800 */
.L_x_1211:
[----:B------:R-:W-:Y:S05]  /*1b00*/  BSYNC.RECONVERGENT B0 ;  /* 0x0000000000007941 */ /* 0x000fea0003800200 */
.L_x_1210:
[----:B------:R-:W-:Y:S06]  /*1b10*/  BAR.SYNC.DEFER_BLOCKING 0x0 ;  /* 0x0000000000007b1d */ /* 0x000fec0000010000 */
[----:B------:R-:W-:Y:S04]  /*1b20*/  BSSY.RECONVERGENT B0, `(.L_x_1217) ;  /* 0x0000009000007945 */ /* 0x000fe80003800200 */
[----:B------:R-:W-:Y:S05]  /*1b30*/  @!P6 BRA `(.L_x_1218) ;  /* 0x00000000001ce947 */ /* 0x000fea0003800000 */
[----:B------:R-:W2:Y:S01]  /*1b40*/  LDCU UR4, c[0x0][0x40c] ;  /* 0x00008180ff0477ac */ /* 0x000ea20008000800 */
[----:B------:R-:W-:-:S05]  /*1b50*/  IMAD R44, R45, R44, R46 ;  /* 0x0000002c2d2c7224 */ /* 0x000fca00078e022e */
[----:B------:R-:W-:-:S05]  /*1b60*/  LEA R0, R44, R0, 0x2 ;  /* 0x000000002c007211 */ /* 0x000fca00078e10ff */
[----:B-1----:R3:W4:Y:S01]  /*1b70*/  LDS.128 R40, [R0] ;  /* 0x0000000000287984 */ /* 0x0027220000000c00 */
[----:B--2---:R-:W-:-:S13]  /*1b80*/  ISETP.NE.AND P0, PT, RZ, UR4, PT ;  /* 0x00000004ff007c0c */ /* 0x004fda000bf05270 */
[----:B------:R-:W-:-:S05]  /*1b90*/  @!P0 IMAD R3, R44, 0x4, R3 ;  /* 0x000000042c038824 */ /* 0x000fca00078e0203 */
[----:B0-----:R3:W2:Y:S02]  /*1ba0*/  @!P0 LDS.128 R36, [R3] ;  /* 0x0000000003248984 */ /* 0x0016a40000000c00 */
.L_x_1218:
[----:B------:R-:W-:Y:S05]  /*1bb0*/  BSYNC.RECONVERGENT B0 ;  /* 0x0000000000007941 */ /* 0x000fea0003800200 */
.L_x_1217:
[----:B------:R-:W-:Y:S06]  /*1bc0*/  BAR.SYNC.DEFER_BLOCKING 0x0 ;  /* 0x0000000000007b1d */ /* 0x000fec0000010000 */
.L_x_1207:
[----:B------:R-:W-:Y:S05]  /*1bd0*/  BSYNC.RECONVERGENT B6 ;  /* 0x0000000000067941 */ /* 0x000fea0003800200 */
.L_x_1204:
[----:B------:R-:W0:Y:S01]  /*1be0*/  S2UR UR7, SR_CgaCtaId ;  /* 0x00000000000779c3 */ /* 0x000e220000008800 */
[----:B------:R-:W-:Y:S01]  /*1bf0*/  ISETP.GT.U32.AND P0, PT, R18, 0x1f, PT ;  /* 0x0000001f1200780c */ /* 0x000fe20003f04070 */
[----:B------:R-:W-:Y:S01]  /*1c00*/  UMOV UR6, 0x400 ;  /* 0x0000040000067882 */ /* 0x000fe20000000000 */
[----:B------:R-:W-:Y:S01]  /*1c10*/  IMAD.IADD R232, R16, 0x1, -R29 ;  /* 0x0000000110e87824 */ /* 0x000fe200078e0a1d */
[----:B------:R-:W-:Y:S01]  /*1c20*/  UIADD3 UR4, UPT, UPT, UR6, 0x420, URZ ;  /* 0x0000042006047890 */ /* 0x000fe2000fffe0ff */
[----:B------:R-:W-:-:S03]  /*1c30*/  IMAD.MOV.U32 R231, RZ, RZ, -0x800001 ;  /* 0xff7fffffffe77424 */ /* 0x000fc600078e00ff */
[----:B0-----:R-:W-:-:S06]  /*1c40*/  ULEA UR8, UR7, UR4, 0x18 ;  /* 0x0000000407087291 */ /* 0x001fcc000f8ec0ff */
[----:B------:R-:W-:Y:S01]  /*1c50*/  LEA R232, R232, UR8, 0x2 ;  /* 0x00000008e8e87c11 */ /* 0x000fe2000f8e10ff */
[----:B------:R-:W-:Y:S06]  /*1c60*/  @P0 BRA `(.L_x_1219) ;  /* 0x0000000000d00947 */ /* 0x000fec0003800000 */
[----:B------:R-:W0:Y:S01]  /*1c70*/  LDCU UR4, c[0x0][0x40c] ;  /* 0x00008180ff0477ac */ /* 0x000e220008000800 */
[----:B--2-4-:R-:W-:Y:S01]  /*1c80*/  FMUL.FTZ R6, R40, R36 ;  /* 0x0000002428067220 */ /* 0x014fe20000410000 */
[----:B0-----:R-:W-:Y:S02]  /*1c90*/  UISETP.NE.AND UP0, UPT, UR4, URZ, UPT ;  /* 0x000000ff0400728c */ /* 0x001fe4000bf05270 */
[----:B------:R-:W-:-:S04]  /*1ca0*/  UIADD3 UR4, UPT, UPT, UR6, 0x20, URZ ;  /* 0x0000002006047890 */ /* 0x000fc8000fffe0ff */
[----:B------:R-:W-:Y:S01]  /*1cb0*/  PLOP3.LUT P1, PT, PT, PT, UP0, 0x80, 0x8 ;  /* 0x000000000008781c */ /* 0x000fe20003f2f008 */
[----:B------:R-:W-:-:S03]  /*1cc0*/  ULEA UR4, UR7, UR4, 0x18 ;  /* 0x0000000407047291 */ /* 0x000fc6000f8ec0ff */
[----:B------:R-:W-:Y:S01]  /*1cd0*/  ISETP.GT.U32.OR P0, PT, R18, 0x17, P1 ;  /* 0x000000171200780c */ /* 0x000fe20000f04470 */
[----:B------:R-:W-:-:S04]  /*1ce0*/  @!UP0 UIADD3 UR5, UPT, UPT, UR6, 0x220, URZ ;  /* 0x0000022006058890 */ /* 0x000fc8000fffe0ff */
[----:B------:R-:W-:-:S08]  /*1cf0*/  @!UP0 ULEA UR5, UR7, UR5, 0x18 ;  /* 0x0000000507058291 */ /* 0x000fd0000f8ec0ff */
[----:B------:R-:W3:Y:S08]  /*1d00*/  @!P0 LDC R7, c[0x0][0x3f4] ;  /* 0x0000fd00ff078b82 */ /* 0x000ef00000000800 */
[----:B-1----:R-:W0:Y:S01]  /*1d10*/  @!P0 LDC.64 R4, c[0x0][0x3b8] ;  /* 0x0000ee00ff048b82 */ /* 0x002e220000000a00 */
[----:B---3--:R-:W-:-:S05]  /*1d20*/  @!P0 IMAD R0, R18, R7, R27 ;  /* 0x0000000712008224 */ /* 0x008fca00078e021b */
[----:B------:R-:W-:Y:S02]  /*1d30*/  @!P0 SHF.L.U32 R3, R0, 0x2, RZ ;  /* 0x0000000200038819 */ /* 0x000fe400000006ff */
[----:B------:R-:W-:Y:S01]  /*1d40*/  LEA R0, R18, UR4, 0x4 ;  /* 0x0000000412007c11 */ /* 0x000fe2000f8e20ff */
[----:B------:R-:W-:Y:S02]  /*1d50*/  UMOV UR4, 0xffffffff ;  /* 0xffffffff00047882 */ /* 0x000fe40000000000 */
[----:B------:R-:W-:Y:S01]  /*1d60*/  @!P0 IMAD R7, R24, R7, R3 ;  /* 0x0000000718078224 */ /* 0x000fe200078e0203 */
[----:B------:R-:W-:Y:S01]  /*1d70*/  @!P1 LEA R3, R18, UR5, 0x4 ;  /* 0x0000000512039c11 */ /* 0x000fe2000f8e20ff */
[----:B------:R1:W-:Y:S02]  /*1d80*/  STS.128 [R0], R40 ;  /* 0x0000002800007388 */ /* 0x0003e40000000c00 */
[----:B0-----:R-:W-:-:S04]  /*1d90*/  @!P0 IMAD.WIDE R4, R7, 0x4, R4 ;  /* 0x0000000407048825 */ /* 0x001fc800078e0204 */
[----:B------:R-:W-:Y:S01]  /*1da0*/  FFMA.FTZ R7, R41, R37, R6 ;  /* 0x0000002529077223 */ /* 0x000fe20000010006 */
[----:B------:R1:W-:Y:S03]  /*1db0*/  @!P1 STS.128 [R3], R32 ;  /* 0x0000002003009388 */ /* 0x0003e60000000c00 */
[----:B------:R-:W-:Y:S01]  /*1dc0*/  FFMA.FTZ R6, R42, R38, R7 ;  /* 0x000000262a067223 */ /* 0x000fe20000010007 */
[----:B------:R1:W-:Y:S03]  /*1dd0*/  @!P0 STG.E.128 desc[UR36][R4.64], R36 ;  /* 0x0000002404008986 */ /* 0x0003e6000c101d24 */
[----:B------:R-:W-:Y:S01]  /*1de0*/  FFMA.FTZ R13, R43, R39, R6 ;  /* 0x000000272b0d7223 */ /* 0x000fe20000010006 */
[----:B------:R-:W-:Y:S06]  /*1df0*/  BRA.DIV UR4, `(.L_x_1220) ;  /* 0x000000aa04f47947 */ /* 0x000fec000b800000 */
        /* <DEDUP_REMOVED lines=9> */
.L_x_1364:
[----:B------:R-:W-:Y:S01]  /*1e90*/  ISETP.NE.AND P0, PT, R18, RZ, PT ;  /* 0x000000ff1200720c */ /* 0x000fe20003f05270 */
[----:B-1----:R-:W-:-:S12]  /*1ea0*/  FADD.FTZ R14, R5, R14 ;  /* 0x0000000e050e7221 */ /* 0x002fd80000010000 */
[----:B------:R-:W-:Y:S05]  /*1eb0*/  @P0 BRA `(.L_x_1219) ;  /* 0x00000000003c0947 */ /* 0x000fea0003800000 */
[----:B------:R-:W1:Y:S01]  /*1ec0*/  LDCU.64 UR10, c[0x0][0x438] ;  /* 0x00008700ff0a77ac */ /* 0x000e620008000a00 */
[----:B------:R-:W2:Y:S01]  /*1ed0*/  LDCU UR4, c[0x0][0x410] ;  /* 0x00008200ff0477ac */ /* 0x000ea20008000800 */
[----:B-1----:R-:W-:-:S04]  /*1ee0*/  UISETP.NE.U32.AND UP0, UPT, UR10, URZ, UPT ;  /* 0x000000ff0a00728c */ /* 0x002fc8000bf05070 */
[----:B------:R-:W-:Y:S01]  /*1ef0*/  UISETP.NE.AND.EX UP0, UPT, UR11, URZ, UPT, UP0 ;  /* 0x000000ff0b00728c */ /* 0x000fe2000bf05300 */
[----:B--2---:R-:W-:-:S08]  /*1f00*/  FMUL.FTZ R231, R14, UR4 ;  /* 0x000000040ee77c20 */ /* 0x004fd00008410000 */
[----:B------:R-:W-:Y:S05]  /*1f10*/  BRA.U !UP0, `(.L_x_1221) ;  /* 0x0000000108207547 */ /* 0x000fea000b800000 */
[----:B------:R-:W1:Y:S01]  /*1f20*/  LDCU UR4, c[0x0][0x440] ;  /* 0x00008800ff0477ac */ /* 0x000e620008000800 */
[----:B0-----:R-:W0:Y:S01]  /*1f30*/  LDC.64 R4, c[0x0][0x438] ;  /* 0x00010e00ff047b82 */ /* 0x001e220000000a00 */
[----:B-----5:R-:W-:-:S04]  /*1f40*/  IMAD.IADD R0, R23, 0x1, -R26 ;  /* 0x0000000117007824 */ /* 0x020fc800078e0a1a */
[----:B-1----:R-:W-:-:S04]  /*1f50*/  IMAD R3, R17, UR4, R0 ;  /* 0x0000000411037c24 */ /* 0x002fc8000f8e0200 */
[----:B------:R-:W-:-:S04]  /*1f60*/  IMAD R3, R3, UR4, R0 ;  /* 0x0000000403037c24 */ /* 0x000fc8000f8e0200 */
[----:B0-----:R-:W-:-:S06]  /*1f70*/  IMAD.WIDE R4, R3, 0x4, R4 ;  /* 0x0000000403047825 */ /* 0x001fcc00078e0204 */
[----:B------:R-:W2:Y:S02]  /*1f80*/  LDG.E R4, desc[UR36][R4.64] ;  /* 0x0000002404047981 */ /* 0x000ea4000c1e1900 */
[----:B--2---:R-:W-:-:S07]  /*1f90*/  FADD.FTZ R231, R231, R4 ;  /* 0x00000004e7e77221 */ /* 0x004fce0000010000 */
.L_x_1221:
[----:B------:R1:W-:Y:S02]  /*1fa0*/  STS [R232+-0x4], R231 ;  /* 0xfffffce7e8007388 */ /* 0x0003e40000000800 */
.L_x_1219:
[----:B------:R-:W-:Y:S05]  /*1fb0*/  WARPSYNC.ALL ;  /* 0x0000000000007948 */ /* 0x000fea0003800000 */
[----:B------:R-:W-:Y:S01]  /*1fc0*/  BAR.SYNC.DEFER_BLOCKING 0x0 ;  /* 0x0000000000007b1d */ /* 0x000fe20000010000 */
[----:B------:R-:W-:Y:S01]  /*1fd0*/  UIADD3 UR4, UPT, UPT, UR6, 0x20, URZ ;  /* 0x0000002006047890 */ /* 0x000fe2000fffe0ff */
[C---:B---3--:R-:W-:Y:S02]  /*1fe0*/  IMAD.SHL.U32 R3, R18.reuse, 0x8, RZ ;  /* 0x0000000812037824 */ /* 0x048fe400078e00ff */
[----:B------:R-:W-:Y:S01]  /*1ff0*/  IMAD.SHL.U32 R0, R18, 0x2, RZ ;  /* 0x0000000212007824 */ /* 0x000fe200078e00ff */
[----:B------:R-:W-:-:S03]  /*2000*/  ULEA UR4, UR7, UR4, 0x18 ;  /* 0x0000000407047291 */ /* 0x000fc6000f8ec0ff */
[----:B------:R-:W3:Y:S01]  /*2010*/  LDC.64 R228, c[0x0][0x3f0] ;  /* 0x0000fc00ffe47b82 */ /* 0x000ee20000000a00 */
[----:B------:R-:W-:Y:S01]  /*2020*/  LOP3.LUT R3, R3, 0x8, RZ, 0xc0, !PT ;  /* 0x0000000803037812 */ /* 0x000fe200078ec0ff */
[----:B------:R-:W0:Y:S01]  /*2030*/  LDCU UR5, c[0x0][0x40c] ;  /* 0x00008180ff0577ac */ /* 0x000e220008000800 */
[----:B------:R-:W-:-:S03]  /*2040*/  LOP3.LUT R6, R0, 0x2, RZ, 0xc0, !PT ;  /* 0x0000000200067812 */ /* 0x000fc600078ec0ff */
[----:B------:R0:W1:Y:S02]  /*2050*/  LDS.64 R158, [R3+UR4] ;  /* 0x00000004039e7984 */ /* 0x0000640008000a00 */
[----:B0-----:R-:W-:Y:S02]  /*2060*/  UISETP.NE.AND UP0, UPT, UR5, URZ, UPT ;  /* 0x000000ff0500728c */ /* 0x001fe4000bf05270 */
        /* <DEDUP_REMOVED lines=31> */
[----:B-1-3--:R-:W-:Y:S05]  /*2260*/  BRA.U UP0, `(.L_x_1222) ;  /* 0x00000001008c7547 */ /* 0x00afea000b800000 */
[----:B------:R-:W-:-:S04]  /*2270*/  UIADD3 UR6, UPT, UPT, UR6, 0x220, URZ ;  /* 0x0000022006067890 */ /* 0x000fc8000fffe0ff */
[----:B------:R-:W-:-:S06]  /*2280*/  ULEA UR6, UR7, UR6, 0x18 ;  /* 0x0000000607067291 */ /* 0x000fcc000f8ec0ff */
[----:B------:R-:W-:-:S05]  /*2290*/  LEA R0, R6, UR6, 0x2 ;  /* 0x0000000606007c11 */ /* 0x000fca000f8e10ff */
[----:B------:R1:W3:Y:S04]  /*22a0*/  LDS.64 R94, [R0] ;  /* 0x00000000005e7984 */ /* 0x0002e80000000a00 */
        /* <DEDUP_REMOVED lines=27> */
[----:B--2---:R1:W2:Y:S04]  /*2460*/  LDS.64 R38, [R0+0x1c0] ;  /* 0x0001c00000267984 */ /* 0x0042a80000000a00 */
[----:B------:R1:W0:Y:S04]  /*2470*/  LDS.64 R36, [R0+0x1d0] ;  /* 0x0001d00000247984 */ /* 0x0002280000000a00 */
[----:B------:R1:W0:Y:S04]  /*2480*/  LDS.64 R34, [R0+0x1e0] ;  /* 0x0001e00000227984 */ /* 0x0002280000000a00 */
[----:B---3--:R1:W0:Y:S02]  /*2490*/  LDS.64 R32, [R0+0x1f0] ;  /* 0x0001f00000207984 */ /* 0x0082240000000a00 */
.L_x_1222:
[----:B-1----:R-:W-:Y:S01]  /*24a0*/  IADD3 R0, PT, PT, R23, 0xf, -R29 ;  /* 0x0000000f17007810 */ /* 0x002fe20007ffe81d */
[----:B------:R-:W1:Y:S01]  /*24b0*/  LDCU UR14, c[0x0][0x40c] ;  /* 0x00008180ff0e77ac */ /* 0x000e620008000800 */
[----:B------:R-:W-:Y:S01]  /*24c0*/  SHF.R.U32.HI R10, RZ, 0x1, R18 ;  /* 0x00000001ff0a7819 */ /* 0x000fe20000011612 */
[----:B------:R-:W-:Y:S01]  /*24d0*/  BSSY B1, `(.L_x_1223) ;  /* 0x0000589000017945 */ /* 0x000fe20003800000 */
[----:B0-----:R-:W-:Y:S01]  /*24e0*/  SHF.R.S32.HI R3, RZ, 0x1f, R0 ;  /* 0x0000001fff037819 */ /* 0x001fe20000011400 */
[----:B------:R-:W0:Y:S03]  /*24f0*/  LDCU UR15, c[0x0][0x410] ;  /* 0x00008200ff0f77ac */ /* 0x000e260008000800 */
[----:B------:R-:W-:Y:S01]  /*2500*/  LEA.HI R3, R3, R0, RZ, 0x4 ;  /* 0x0000000003037211 */ /* 0x000fe200078f20ff */
[----:B------:R-:W-:Y:S01]  /*2510*/  IMAD R0, R31, R228, R17 ;  /* 0x000000e41f007224 */ /* 0x000fe200078e0211 */
[----:B------:R-:W3:Y:S02]  /*2520*/  LDCU.64 UR10, c[0x0][0x3c8] ;  /* 0x00007900ff0a77ac */ /* 0x000ee40008000a00 */
[----:B------:R-:W-:Y:S01]  /*2530*/  LOP3.LUT R8, R3, 0xfffffff0, RZ, 0xc0, !PT ;  /* 0xfffffff003087812 */ /* 0x000fe200078ec0ff */
[----:B------:R-:W-:Y:S01]  /*2540*/  IMAD R0, R0, 0x60, RZ ;  /* 0x0000006000007824 */ /* 0x000fe200078e02ff */
[----:B------:R-:W0:Y:S02]  /*2550*/  LDCU.64 UR16, c[0x0][0x3b8] ;  /* 0x00007700ff1077ac */ /* 0x000e240008000a00 */
[----:B------:R-:W-:Y:S01]  /*2560*/  ISETP.GE.AND P0, PT, R10, R8, PT ;  /* 0x000000080a00720c */ /* 0x000fe20003f06270 */
[----:B------:R-:W0:Y:S01]  /*2570*/  LDCU.64 UR18, c[0x0][0x438] ;  /* 0x00008700ff1277ac */ /* 0x000e220008000a00 */
[----:B------:R-:W0:Y:S11]  /*2580*/  LDCU.64 UR12, c[0x0][0x448] ;  /* 0x00008900ff0c77ac */ /* 0x000e360008000a00 */
[----:B-1-3--:R-:W-:Y:S05]  /*2590*/  @P0 BRA `(.L_x_1224) ;  /* 0x0000005400f00947 */ /* 0x00afea0003800000 */
[-C--:B------:R-:W-:Y:S01]  /*25a0*/  IABS R3, R229.reuse ;  /* 0x000000e500037213 */ /* 0x080fe20000000000 */
[----:B------:R-:W1:Y:S01]  /*25b0*/  LDCU UR5, c[0x0][0x3f8] ;  /* 0x00007f00ff0577ac */ /* 0x000e620008000800 */
[----:B------:R-:W3:Y:S01]  /*25c0*/  LDC.64 R234, c[0x0][0x450] ;  /* 0x00011400ffea7b82 */ /* 0x000ee20000000a00 */
[----:B------:R-:W-:Y:S01]  /*25d0*/  IMAD R230, R24, R229, R6 ;  /* 0x000000e518e67224 */ /* 0x000fe200078e0206 */
[----:B------:R-:W2:Y:S01]  /*25e0*/  I2F.RP R9, R3 ;  /* 0x0000000300097306 */ /* 0x000ea20000209400 */
[----:B------:R-:W4:Y:S01]  /*25f0*/  LDCU.64 UR6, c[0x0][0x420] ;  /* 0x00008400ff0677ac */ /* 0x000f220008000a00 */
[----:B------:R-:W-:Y:S02]  /*2600*/  IADD3 R8, PT, PT, R8, R29, RZ ;  /* 0x0000001d08087210 */ /* 0x000fe40007ffe0ff */
[----:B------:R-:W-:Y:S01]  /*2610*/  SHF.R.S32.HI R20, RZ, 0x1f, R230 ;  /* 0x0000001fff147819 */ /* 0x000fe200000114e6 */
[----:B------:R-:W0:Y:S01]  /*2620*/  LDCU UR9, c[0x0][0x440] ;  /* 0x00008800ff0977ac */ /* 0x000e220008000800 */
[----:B------:R-:W3:Y:S01]  /*2630*/  LDC R225, c[0x0][0x430] ;  /* 0x00010c00ffe17b82 */ /* 0x000ee20000000800 */
[----:B------:R-:W3:Y:S07]  /*2640*/  LDCU UR4, c[0x0][0x408] ;  /* 0x00008100ff0477ac */ /* 0x000eee0008000800 */
[----:B------:R-:W3:Y:S01]  /*2650*/  LDC.64 R236, c[0x0][0x448] ;  /* 0x00011200ffec7b82 */ /* 0x000ee20000000a00 */
[----:B--2---:R-:W2:Y:S01]  /*2660*/  MUFU.RCP R9, R9 ;  /* 0x0000000900097308 */ /* 0x004ea20000001000 */
[----:B-1----:R-:W-:Y:S01]  /*2670*/  IMAD R7, R2, UR5, R17 ;  /* 0x0000000502077c24 */ /* 0x002fe2000f8e0211 */
[----:B----4-:R-:W-:-:S03]  /*2680*/  ISETP.NE.U32.AND P0, PT, RZ, UR6, PT ;  /* 0x00000006ff007c0c */ /* 0x010fc6000bf05070 */
[----:B------:R-:W-:Y:S02]  /*2690*/  IMAD R7, R7, 0x60, R6 ;  /* 0x0000006007077824 */ /* 0x000fe400078e0206 */
[----:B0-----:R-:W-:Y:S01]  /*26a0*/  IMAD R11, R17, UR9, R23 ;  /* 0x00000009110b7c24 */ /* 0x001fe2000f8e0217 */
[----:B------:R-:W-:Y:S01]  /*26b0*/  ISETP.NE.AND.EX P0, PT, RZ, UR7, PT, P0 ;  /* 0x00000007ff007c0c */ /* 0x000fe2000bf05300 */
[----:B---3--:R-:W-:-:S04]  /*26c0*/  IMAD.WIDE R234, R7, 0x4, R234 ;  /* 0x0000000407ea7825 */ /* 0x008fc800078e02ea */
[----:B------:R-:W-:Y:S01]  /*26d0*/  VIADD R225, R225, UR4 ;  /* 0x00000004e1e17c36 */ /* 0x000fe20008000000 */
[----:B--2---:R-:W-:-:S04]  /*26e0*/  IADD3 R4, PT, PT, R9, 0xffffffe, RZ ;  /* 0x0ffffffe09047810 */ /* 0x004fc80007ffe0ff */
[----:B------:R0:W1:Y:S01]  /*26f0*/  F2I.FTZ.U32.TRUNC.NTZ R5, R4 ;  /* 0x0000000400057305 */ /* 0x000062000021f000 */
[----:B------:R-:W-:-:S04]  /*2700*/  IMAD.WIDE.U32 R236, R17, 0x4, R236 ;  /* 0x0000000411ec7825 */ /* 0x000fc800078e00ec */
[----:B0-----:R-:W-:Y:S02]  /*2710*/  IMAD.MOV.U32 R4, RZ, RZ, RZ ;  /* 0x000000ffff047224 */ /* 0x001fe400078e00ff */
[----:B-1----:R-:W-:-:S04]  /*2720*/  IMAD.MOV R12, RZ, RZ, -R5 ;  /* 0x000000ffff0c7224 */ /* 0x002fc800078e0a05 */
[----:B------:R-:W-:Y:S02]  /*2730*/  IMAD R9, R12, R3, RZ ;  /* 0x000000030c097224 */ /* 0x000fe400078e02ff */
[C---:B------:R-:W-:Y:S02]  /*2740*/  IMAD.IADD R12, R10.reuse, 0x1, R29 ;  /* 0x000000010a0c7824 */ /* 0x040fe400078e021d */
[----:B------:R-:W-:Y:S01]  /*2750*/  IMAD.HI.U32 R4, R5, R9, R4 ;  /* 0x0000000905047227 */ /* 0x000fe200078e0004 */
[----:B------:R-:W-:-:S03]  /*2760*/  LEA R9, R10, UR8, 0x2 ;  /* 0x000000080a097c11 */ /* 0x000fc6000f8e10ff */
[----:B------:R-:W-:Y:S01]  /*2770*/  IMAD R5, R0, R229, R6 ;  /* 0x000000e500057224 */ /* 0x000fe200078e0206 */
[--C-:B------:R-:W-:Y:S01]  /*2780*/  IADD3 R6, P1, P2, R25, UR6, R12.reuse ;  /* 0x0000000619067c10 */ /* 0x100fe2000fa3e00c */
[----:B------:R-:W-:Y:S02]  /*2790*/  IMAD R229, R229, 0x60, RZ ;  /* 0x00000060e5e57824 */ /* 0x000fe400078e02ff */
[----:B------:R-:W-:Y:S01]  /*27a0*/  IMAD R10, R11, UR9, R12 ;  /* 0x000000090b0a7c24 */ /* 0x000fe2000f8e020c */
[----:B------:R-:W-:Y:S01]  /*27b0*/  IADD3.X R7, PT, PT, R28, UR7, RZ, P1, P2 ;  /* 0x000000071c077c10 */ /* 0x000fe20008fe44ff */
[----:B------:R-:W-:Y:S01]  /*27c0*/  VIADD R21, R12, 0x1 ;  /* 0x000000010c157836 */ /* 0x000fe20000000000 */
[----:B------:R-:W-:Y:S01]  /*27d0*/  SHF.R.S32.HI R31, RZ, 0x1f, R5 ;  /* 0x0000001fff1f7819 */ /* 0x000fe20000011405 */
[----:B------:R-:W-:-:S07]  /*27e0*/  IMAD R228, R229, UR5, RZ ;  /* 0x00000005e5e47c24 */ /* 0x000fce000f8e02ff */
.L_x_1293:
[----:B--2---:R-:W2:Y:S01]  /*27f0*/  @P0 LDG.E.U8 R14, desc[UR36][R6.64] ;  /* 0x00000024060e0981 */ /* 0x004ea2000c1e1100 */
[----:B0-----:R-:W0:Y:S01]  /*2800*/  LDC R11, c[0x0][0x3f4] ;  /* 0x0000fd00ff0b7b82 */ /* 0x001e220000000800 */
[----:B------:R-:W-:Y:S01]  /*2810*/  VIADD R224, R21, 0xffffffff ;  /* 0xffffffff15e07836 */ /* 0x000fe20000000000 */
[----:B------:R-:W-:Y:S01]  /*2820*/  UISETP.NE.AND UP0, UPT, UR14, URZ, UPT ;  /* 0x000000ff0e00728c */ /* 0x000fe2000bf05270 */
[----:B------:R-:W-:Y:S03]  /*2830*/  BSSY.RECONVERGENT B0, `(.L_x_1225) ;  /* 0x00004ef000007945 */ /* 0x000fe60003800200 */
        /* <DEDUP_REMOVED lines=10> */
[----:B------:R-:W-:-:S04]  /*28e0*/  @!P1 IMAD.IADD R242, R242, 0x1, -R15 ;  /* 0x00000001f2f29824 */ /* 0x000fc800078e0a0f */
[----:B------:R-:W-:Y:S01]  /*28f0*/  @!P2 IMAD.MOV R242, RZ, RZ, -R242 ;  /* 0x000000fffff2a224 */ /* 0x000fe200078e0af2 */
[----:B------:R-:W-:-:S04]  /*2900*/  @!P3 LOP3.LUT R242, RZ, R11, RZ, 0x33, !PT ;  /* 0x0000000bfff2b212 */ /* 0x000fc800078e33ff */
[----:B------:R-:W-:-:S04]  /*2910*/  IADD3 R12, P1, PT, R25, R242, RZ ;  /* 0x000000f2190c7210 */ /* 0x000fc80007f3e0ff */
[----:B------:R-:W-:Y:S02]  /*2920*/  IADD3.X R13, PT, PT, RZ, R28, RZ, P1, !PT ;  /* 0x0000001cff0d7210 */ /* 0x000fe40000ffe4ff */
[----:B------:R-:W-:-:S04]  /*2930*/  LEA R238, P1, R12, UR10, 0x2 ;  /* 0x0000000a0cee7c11 */ /* 0x000fc8000f8210ff */
[----:B------:R-:W-:Y:S02]  /*2940*/  LEA.HI.X R239, R12, UR11, R13, 0x2, P1 ;  /* 0x0000000b0cef7c11 */ /* 0x000fe400088f140d */
[----:B--2---:R-:W-:Y:S01]  /*2950*/  ISETP.NE.AND P2, PT, R14, RZ, P0 ;  /* 0x000000ff0e00720c */ /* 0x004fe20000745270 */
[----:B-1--4-:R-:W-:-:S12]  /*2960*/  BRA.U UP0, `(.L_x_1226) ;  /* 0x0000003100ec7547 */ /* 0x012fd8000b800000 */
[----:B------:R-:W-:Y:S01]  /*2970*/  ISETP.GE.AND P1, PT, R224, R23, PT ;  /* 0x00000017e000720c */ /* 0x000fe20003f26270 */
[----:B------:R-:W-:Y:S01]  /*2980*/  BSSY.RECONVERGENT B2, `(.L_x_1227) ;  /* 0x000001a000027945 */ /* 0x000fe20003800200 */
[----:B------:R-:W-:Y:S01]  /*2990*/  ISETP.NE.AND P6, PT, R30, RZ, PT ;  /* 0x000000ff1e00720c */ /* 0x000fe20003fc5270 */
[C---:B------:R-:W-:Y:S02]  /*29a0*/  IMAD.IADD R240, R242.reuse, 0x1, R11 ;  /* 0x00000001f2f07824 */ /* 0x040fe400078e020b */
[----:B------:R-:W-:-:S08]  /*29b0*/  IMAD.SHL.U32 R12, R242, 0x4, RZ ;  /* 0x00000004f20c7824 */ /* 0x000fd000078e00ff */
[----:B------:R-:W-:Y:S05]  /*29c0*/  @P1 BRA `(.L_x_1228) ;  /* 0x0000000000541947 */ /* 0x000fea0003800000 */
[----:B------:R-:W-:-:S13]  /*29d0*/  ISETP.GE.AND P3, PT, R12, R229, PT ;  /* 0x000000e50c00720c */ /* 0x000fda0003f66270 */
[----:B------:R-:W2:Y:S01]  /*29e0*/  @!P3 LDG.E R13, desc[UR36][R238.64] ;  /* 0x00000024ee0db981 */ /* 0x000ea2000c1e1900 */
[----:B------:R-:W0:Y:S08]  /*29f0*/  @!P3 LDC.64 R14, c[0x0][0x3b8] ;  /* 0x0000ee00ff0ebb82 */ /* 0x000e300000000a00 */
[----:B------:R-:W1:Y:S01]  /*2a00*/  @!P3 LDC.64 R226, c[0x0][0x3b8] ;  /* 0x0000ee00ffe2bb82 */ /* 0x000e620000000a00 */
[----:B--2---:R-:W-:-:S05]  /*2a10*/  @!P3 IMAD R160, R228, R13, R12 ;  /* 0x0000000de4a0b224 */ /* 0x004fca00078e020c */
[----:B------:R-:W-:-:S04]  /*2a20*/  @!P3 IADD3 R13, P4, PT, R5, R160, RZ ;  /* 0x000000a0050db210 */ /* 0x000fc80007f9e0ff */
[----:B------:R-:W-:Y:S02]  /*2a30*/  @!P3 LEA.HI.X.SX32 R160, R160, R31, 0x1, P4 ;  /* 0x0000001fa0a0b211 */ /* 0x000fe400020f0eff */
[----:B0-----:R-:W-:-:S04]  /*2a40*/  @!P3 LEA R242, P4, R13, R14, 0x2 ;  /* 0x0000000e0df2b211 */ /* 0x001fc800078810ff */
[----:B------:R-:W-:Y:S02]  /*2a50*/  @!P3 LEA.HI.X R243, R13, R15, R160, 0x2, P4 ;  /* 0x0000000f0df3b211 */ /* 0x000fe400020f14a0 */
[----:B------:R-:W-:Y:S01]  /*2a60*/  CS2R R160, SRZ ;  /* 0x0000000000a07805 */ /* 0x000fe2000001ff00 */
[----:B------:R-:W2:Y:S05]  /*2a70*/  @P6 LDG.E.64 R14, desc[UR36][R234.64] ;  /* 0x00000024ea0e6981 */ /* 0x000eaa000c1e1b00 */
[----:B------:R-:W3:Y:S01]  /*2a80*/  @!P3 LDG.E.64 R160, desc[UR36][R242.64] ;  /* 0x00000024f2a0b981 */ /* 0x000ee2000c1e1b00 */
[----:B------:R-:W-:-:S04]  /*2a90*/  @!P3 IADD3 R13, P4, PT, R230, R12, RZ ;  /* 0x0000000ce60db210 */ /* 0x000fc80007f9e0ff */
[----:B-1----:R-:W-:Y:S01]  /*2aa0*/  @!P3 LEA R226, P5, R13, R226, 0x2 ;  /* 0x000000e20de2b211 */ /* 0x002fe200078a10ff */
[----:B------:R-:W-:-:S05]  /*2ab0*/  @!P3 IMAD.X R244, RZ, RZ, R20, P4 ;  /* 0x000000fffff4b224 */ /* 0x000fca00020e0614 */
[----:B------:R-:W-:Y:S01]  /*2ac0*/  @!P3 LEA.HI.X R227, R13, R227, R244, 0x2, P5 ;  /* 0x000000e30de3b211 */ /* 0x000fe200028f14f4 */
[----:B---3--:R-:W-:Y:S01]  /*2ad0*/  FADD.FTZ R160, R94, R160 ;  /* 0x000000a05ea07221 */ /* 0x008fe20000010000 */
[----:B------:R-:W-:-:S03]  /*2ae0*/  FADD.FTZ R161, R95, R161 ;  /* 0x000000a15fa17221 */ /* 0x000fc60000010000 */
[----:B--2---:R-:W-:Y:S01]  /*2af0*/  @P6 FMUL.FTZ R160, R160, R14 ;  /* 0x0000000ea0a06220 */ /* 0x004fe20000410000 */
[----:B------:R-:W-:-:S05]  /*2b00*/  @P6 FMUL.FTZ R161, R161, R15 ;  /* 0x0000000fa1a16220 */ /* 0x000fca0000410000 */
[----:B------:R0:W-:Y:S02]  /*2b10*/  @!P3 STG.E.64 desc[UR36][R226.64], R160 ;  /* 0x000000a0e200b986 */ /* 0x0001e4000c101b24 */
.L_x_1228:
[----:B------:R-:W-:Y:S05]  /*2b20*/  BSYNC.RECONVERGENT B2 ;  /* 0x0000000000027941 */ /* 0x000fea0003800200 */
.L_x_1227:
[----:B------:R-:W-:Y:S01]  /*2b30*/  BSSY.RECONVERGENT B2, `(.L_x_1229) ;  /* 0x0000018000027945 */ /* 0x000fe20003800200 */
[----:B------:R-:W-:-:S03]  /*2b40*/  SHF.L.U32 R13, R240, 0x2, RZ ;  /* 0x00000002f00d7819 */ /* 0x000fc600000006ff */
[----:B------:R-:W-:Y:S05]  /*2b50*/  @P1 BRA `(.L_x_1230) ;  /* 0x0000000000541947 */ /* 0x000fea0003800000 */
[----:B------:R-:W-:-:S13]  /*2b60*/  ISETP.GE.AND P3, PT, R13, R229, PT ;  /* 0x000000e50d00720c */ /* 0x000fda0003f66270 */
[----:B------:R-:W2:Y:S01]  /*2b70*/  @!P3 LDG.E R162, desc[UR36][R238.64] ;  /* 0x00000024eea2b981 */ /* 0x000ea2000c1e1900 */
[----:B------:R-:W1:Y:S08]  /*2b80*/  @!P3 LDC.64 R14, c[0x0][0x3b8] ;  /* 0x0000ee00ff0ebb82 */ /* 0x000e700000000a00 */
[----:B0-----:R-:W0:Y:S01]  /*2b90*/  @!P3 LDC.64 R226, c[0x0][0x3b8] ;  /* 0x0000ee00ffe2bb82 */ /* 0x001e220000000a00 */
[----:B--2---:R-:W-:-:S05]  /*2ba0*/  @!P3 IMAD R162, R228, R162, R13 ;  /* 0x000000a2e4a2b224 */ /* 0x004fca00078e020d */
[----:B------:R-:W-:-:S04]  /*2bb0*/  @!P3 IADD3 R163, P4, PT, R5, R162, RZ ;  /* 0x000000a205a3b210 */ /* 0x000fc80007f9e0ff */
[----:B------:R-:W-:Y:S02]  /*2bc0*/  @!P3 LEA.HI.X.SX32 R162, R162, R31, 0x1, P4 ;  /* 0x0000001fa2a2b211 */ /* 0x000fe400020f0eff */
[----:B-1----:R-:W-:-:S04]  /*2bd0*/  @!P3 LEA R242, P4, R163, R14, 0x2 ;  /* 0x0000000ea3f2b211 */ /* 0x002fc800078810ff */
[----:B------:R-:W-:Y:S02]  /*2be0*/  @!P3 LEA.HI.X R243, R163, R15, R162, 0x2, P4 ;  /* 0x0000000fa3f3b211 */ /* 0x000fe400020f14a2 */
[----:B------:R-:W-:Y:S01]  /*2bf0*/  CS2R R162, SRZ ;  /* 0x0000000000a27805 */ /* 0x000fe2000001ff00 */
[----:B------:R-:W2:Y:S05]  /*2c00*/  @P6 LDG.E.64 R14, desc[UR36][R234.64+0x10] ;  /* 0x00001024ea0e6981 */ /* 0x000eaa000c1e1b00 */
[----:B------:R-:W3:Y:S01]  /*2c10*/  @!P3 LDG.E.64 R162, desc[UR36][R242.64] ;  /* 0x00000024f2a2b981 */ /* 0x000ee2000c1e1b00 */
[----:B------:R-:W-:-:S04]  /*2c20*/  @!P3 IADD3 R233, P4, PT, R230, R13, RZ ;  /* 0x0000000de6e9b210 */ /* 0x000fc80007f9e0ff */
[----:B0-----:R-:W-:Y:S02]  /*2c30*/  @!P3 LEA R226, P5, R233, R226, 0x2 ;  /* 0x000000e2e9e2b211 */ /* 0x001fe400078a10ff */
[----:B------:R-:W-:-:S04]  /*2c40*/  @!P3 LEA.HI.X.SX32 R244, R13, R20, 0x1, P4 ;  /* 0x000000140df4b211 */ /* 0x000fc800020f0eff */
[----:B------:R-:W-:Y:S01]  /*2c50*/  @!P3 LEA.HI.X R227, R233, R227, R244, 0x2, P5 ;  /* 0x000000e3e9e3b211 */ /* 0x000fe200028f14f4 */
[----:B---3--:R-:W-:Y:S01]  /*2c60*/  FADD.FTZ R162, R92, R162 ;  /* 0x000000a25ca27221 */ /* 0x008fe20000010000 */
[----:B------:R-:W-:-:S03]  /*2c70*/  FADD.FTZ R163, R93, R163 ;  /* 0x000000a35da37221 */ /* 0x000fc60000010000 */
[----:B--2---:R-:W-:Y:S01]  /*2c80*/  @P6 FMUL.FTZ R162, R162, R14 ;  /* 0x0000000ea2a26220 */ /* 0x004fe20000410000 */
[----:B------:R-:W-:-:S05]  /*2c90*/  @P6 FMUL.FTZ R163, R163, R15 ;  /* 0x0000000fa3a36220 */ /* 0x000fca0000410000 */
[----:B------:R1:W-:Y:S02]  /*2ca0*/  @!P3 STG.E.64 desc[UR36][R226.64], R162 ;  /* 0x000000a2e200b986 */ /* 0x0003e4000c101b24 */
.L_x_1230:
[----:B------:R-:W-:Y:S05]  /*2cb0*/  BSYNC.RECONVERGENT B2 ;  /* 0x0000000000027941 */ /* 0x000fea0003800200 */
.L_x_1229:
[----:B------:R-:W-:Y:S01]  /*2cc0*/  BSSY.RECONVERGENT B2, `(.L_x_1231) ;  /* 0x0000019000027945 */ /* 0x000fe20003800200 */
[----:B------:R-:W-:-:S03]  /*2cd0*/  IMAD R13, R11, 0x8, R13 ;  /* 0x000000080b0d7824 */ /* 0x000fc600078e020d */
[----:B------:R-:W-:Y:S05]  /*2ce0*/  @P1 BRA `(.L_x_1232) ;  /* 0x0000000000581947 */ /* 0x000fea0003800000 */
[----:B------:R-:W-:-:S05]  /*2cf0*/  IMAD R241, R11, 0x8, R12 ;  /* 0x000000080bf17824 */ /* 0x000fca00078e020c */
[----:B------:R-:W-:-:S13]  /*2d00*/  ISETP.GE.AND P3, PT, R241, R229, PT ;  /* 0x000000e5f100720c */ /* 0x000fda0003f66270 */
[----:B------:R-:W2:Y:S01]  /*2d10*/  @!P3 LDG.E R165, desc[UR36][R238.64] ;  /* 0x00000024eea5b981 */ /* 0x000ea2000c1e1900 */
[----:B------:R-:W3:Y:S08]  /*2d20*/  @!P3 LDC.64 R14, c[0x0][0x3b8] ;  /* 0x0000ee00ff0ebb82 */ /* 0x000ef00000000a00 */
[----:B01----:R-:W0:Y:S01]  /*2d30*/  @!P3 LDC.64 R226, c[0x0][0x3b8] ;  /* 0x0000ee00ffe2bb82 */ /* 0x003e220000000a00 */
[----:B--2---:R-:W-:-:S05]  /*2d40*/  @!P3 IMAD R164, R228, R165, R241 ;  /* 0x000000a5e4a4b224 */ /* 0x004fca00078e02f1 */
[----:B------:R-:W-:-:S04]  /*2d50*/  @!P3 IADD3 R165, P4, PT, R5, R164, RZ ;  /* 0x000000a405a5b210 */ /* 0x000fc80007f9e0ff */
[----:B------:R-:W-:Y:S02]  /*2d60*/  @!P3 LEA.HI.X.SX32 R164, R164, R31, 0x1, P4 ;  /* 0x0000001fa4a4b211 */ /* 0x000fe400020f0eff */
[----:B---3--:R-:W-:-:S04]  /*2d70*/  @!P3 LEA R242, P4, R165, R14, 0x2 ;  /* 0x0000000ea5f2b211 */ /* 0x008fc800078810ff */
[----:B------:R-:W-:Y:S02]  /*2d80*/  @!P3 LEA.HI.X R243, R165, R15, R164, 0x2, P4 ;  /* 0x0000000fa5f3b211 */ /* 0x000fe400020f14a4 */
[----:B------:R-:W-:Y:S01]  /*2d90*/  CS2R R164, SRZ ;  /* 0x0000000000a47805 */ /* 0x000fe2000001ff00 */
[----:B------:R-:W2:Y:S05]  /*2da0*/  @P6 LDG.E.64 R14, desc[UR36][R234.64+0x20] ;  /* 0x00002024ea0e6981 */ /* 0x000eaa000c1e1b00 */
[----:B------:R-:W3:Y:S01]  /*2db0*/  @!P3 LDG.E.64 R164, desc[UR36][R242.64] ;  /* 0x00000024f2a4b981 */ /* 0x000ee2000c1e1b00 */
[----:B------:R-:W-:-:S04]  /*2dc0*/  @!P3 IADD3 R233, P4, PT, R230, R241, RZ ;  /* 0x000000f1e6e9b210 */ /* 0x000fc80007f9e0ff */
[----:B------:R-:W-:Y:S02]  /*2dd0*/  @!P3 LEA.HI.X.SX32 R244, R241, R20, 0x1, P4 ;  /* 0x00000014f1f4b211 */ /* 0x000fe400020f0eff */
[----:B0-----:R-:W-:-:S04]  /*2de0*/  @!P3 LEA R226, P4, R233, R226, 0x2 ;  /* 0x000000e2e9e2b211 */ /* 0x001fc800078810ff */
[----:B------:R-:W-:Y:S01]  /*2df0*/  @!P3 LEA.HI.X R227, R233, R227, R244, 0x2, P4 ;  /* 0x000000e3e9e3b211 */ /* 0x000fe200020f14f4 */
[----:B---3--:R-:W-:Y:S01]  /*2e00*/  FADD.FTZ R164, R90, R164 ;  /* 0x000000a45aa47221 */ /* 0x008fe20000010000 */
[----:B------:R-:W-:-:S03]  /*2e10*/  FADD.FTZ R165, R91, R165 ;  /* 0x000000a55ba57221 */ /* 0x000fc60000010000 */
[----:B--2---:R-:W-:Y:S01]  /*2e20*/  @P6 FMUL.FTZ R164, R164, R14 ;  /* 0x0000000ea4a46220 */ /* 0x004fe20000410000 */
[----:B------:R-:W-:-:S05]  /*2e30*/  @P6 FMUL.FTZ R165, R165, R15 ;  /* 0x0000000fa5a56220 */ /* 0x000fca0000410000 */
[----:B------:R2:W-:Y:S02]  /*2e40*/  @!P3 STG.E.64 desc[UR36][R226.64], R164 ;  /* 0x000000a4e200b986 */ /* 0x0005e4000c101b24 */
.L_x_1232:
[----:B------:R-:W-:Y:S05]  /*2e50*/  BSYNC.RECONVERGENT B2 ;  /* 0x0000000000027941 */ /* 0x000fea0003800200 */
.L_x_1231:
[----:B------:R-:W-:Y:S04]  /*2e60*/  BSSY.RECONVERGENT B2, `(.L_x_1233) ;  /* 0x0000017000027945 */ /* 0x000fe80003800200 */
[----:B------:R-:W-:Y:S05]  /*2e70*/  @P1 BRA `(.L_x_1234) ;  /* 0x0000000000541947 */ /* 0x000fea0003800000 */
[----:B------:R-:W-:-:S13]  /*2e80*/  ISETP.GE.AND P3, PT, R13, R229, PT ;  /* 0x000000e50d00720c */ /* 0x000fda0003f66270 */
[----:B------:R-:W3:Y:S01]  /*2e90*/  @!P3 LDG.E R166, desc[UR36][R238.64] ;  /* 0x00000024eea6b981 */ /* 0x000ee2000c1e1900 */
[----:B------:R-:W4:Y:S08]  /*2ea0*/  @!P3 LDC.64 R14, c[0x0][0x3b8] ;  /* 0x0000ee00ff0ebb82 */ /* 0x000f300000000a00 */
[----:B012---:R-:W0:Y:S01]  /*2eb0*/  @!P3 LDC.64 R226, c[0x0][0x3b8] ;  /* 0x0000ee00ffe2bb82 */ /* 0x007e220000000a00 */
[----:B---3--:R-:W-:-:S05]  /*2ec0*/  @!P3 IMAD R166, R228, R166, R13 ;  /* 0x000000a6e4a6b224 */ /* 0x008fca00078e020d */
[----:B------:R-:W-:-:S04]  /*2ed0*/  @!P3 IADD3 R167, P4, PT, R5, R166, RZ ;  /* 0x000000a605a7b210 */ /* 0x000fc80007f9e0ff */
[----:B------:R-:W-:Y:S02]  /*2ee0*/  @!P3 LEA.HI.X.SX32 R166, R166, R31, 0x1, P4 ;  /* 0x0000001fa6a6b211 */ /* 0x000fe400020f0eff */
[----:B----4-:R-:W-:-:S04]  /*2ef0*/  @!P3 LEA R242, P4, R167, R14, 0x2 ;  /* 0x0000000ea7f2b211 */ /* 0x010fc800078810ff */
        /* <DEDUP_REMOVED lines=13> */
.L_x_1234:
[----:B------:R-:W-:Y:S05]  /*2fd0*/  BSYNC.RECONVERGENT B2 ;  /* 0x0000000000027941 */ /* 0x000fea0003800200 */
.L_x_1233:
[----:B------:R-:W-:Y:S01]  /*2fe0*/  BSSY.RECONVERGENT B2, `(.L_x_1235) ;  /* 0x0000019000027945 */ /* 0x000fe20003800200 */
[----:B------:R-:W-:-:S03]  /*2ff0*/  IMAD R240, R11, 0x4, R240 ;  /* 0x000000040bf07824 */ /* 0x000fc600078e02f0 */
[----:B------:R-:W-:Y:S05]  /*3000*/  @P1 BRA `(.L_x_1236) ;  /* 0x0000000000581947 */ /* 0x000fea0003800000 */
[----:B------:R-:W-:-:S04]  /*3010*/  LEA R233, R11, R12, 0x4 ;  /* 0x0000000c0be97211 */ /* 0x000fc800078e20ff */
[----:B------:R-:W-:-:S13]  /*3020*/  ISETP.GE.AND P3, PT, R233, R229, PT ;  /* 0x000000e5e900720c */ /* 0x000fda0003f66270 */
[----:B------:R-:W4:Y:S01]  /*3030*/  @!P3 LDG.E R13, desc[UR36][R238.64] ;  /* 0x00000024ee0db981 */ /* 0x000f22000c1e1900 */
[----:B------:R-:W4:Y:S08]  /*3040*/  @!P3 LDC.64 R14, c[0x0][0x3b8] ;  /* 0x0000ee00ff0ebb82 */ /* 0x000f300000000a00 */
[----:B0123--:R-:W0:Y:S01]  /*3050*/  @!P3 LDC.64 R226, c[0x0][0x3b8] ;  /* 0x0000ee00ffe2bb82 */ /* 0x00fe220000000a00 */
[----:B----4-:R-:W-:-:S05]  /*3060*/  @!P3 IMAD R168, R228, R13, R233 ;  /* 0x0000000de4a8b224 */ /* 0x010fca00078e02e9 */
[----:B------:R-:W-:-:S04]  /*3070*/  @!P3 IADD3 R13, P4, PT, R5, R168, RZ ;  /* 0x000000a8050db210 */ /* 0x000fc80007f9e0ff */
[----:B------:R-:W-:Y:S02]  /*3080*/  @!P3 LEA.HI.X.SX32 R168, R168, R31, 0x1, P4 ;  /* 0x0000001fa8a8b211 */ /* 0x000fe400020f0eff */
[----:B------:R-:W-:-:S04]  /*3090*/  @!P3 LEA R242, P4, R13, R14, 0x2 ;  /* 0x0000000e0df2b211 */ /* 0x000fc800078810ff */
        /* <DEDUP_REMOVED lines=13> */
.L_x_1236:
[----:B------:R-:W-:Y:S05]  /*3170*/  BSYNC.RECONVERGENT B2 ;  /* 0x0000000000027941 */ /* 0x000fea0003800200 */
.L_x_1235:
[----:B------:R-:W-:Y:S04]  /*3180*/  BSSY.RECONVERGENT B2, `(.L_x_1237) ;  /* 0x0000018000027945 */ /* 0x000fe80003800200 */
[----:B------:R-:W-:Y:S05]  /*3190*/  @P1 BRA `(.L_x_1238) ;  /* 0x0000000000581947 */ /* 0x000fea0003800000 */
[----:B------:R-:W-:-:S05]  /*31a0*/  IMAD.SHL.U32 R233, R240, 0x4, RZ ;  /* 0x00000004f0e97824 */ /* 0x000fca00078e00ff */
[----:B------:R-:W-:-:S13]  /*31b0*/  ISETP.GE.AND P3, PT, R233, R229, PT ;  /* 0x000000e5e900720c */ /* 0x000fda0003f66270 */
[----:B------:R-:W2:Y:S01]  /*31c0*/  @!P3 LDG.E R13, desc[UR36][R238.64] ;  /* 0x00000024ee0db981 */ /* 0x000ea2000c1e1900 */
[----:B------:R-:W0:Y:S08]  /*31d0*/  @!P3 LDC.64 R14, c[0x0][0x3b8] ;  /* 0x0000ee00ff0ebb82 */ /* 0x000e300000000a00 */
[----:B01234-:R-:W0:Y:S01]  /*31e0*/  @!P3 LDC.64 R226, c[0x0][0x3b8] ;  /* 0x0000ee00ffe2bb82 */ /* 0x01fe220000000a00 */
[----:B------:R-:W-:-:S05]  /*31f0*/  @!P3 IMAD R170, R228, R13, R233 ;  /* 0x0000000de4aab224 */ /* 0x000fca00078e02e9 */
        /* <DEDUP_REMOVED lines=16> */
.L_x_1238:
[----:B------:R-:W-:Y:S05]  /*3300*/  BSYNC.RECONVERGENT B2 ;  /* 0x0000000000027941 */ /* 0x000fea0003800200 */
.L_x_1237:
[----:B------:R-:W-:Y:S01]  /*3310*/  BSSY.RECONVERGENT B2, `(.L_x_1239) ;  /* 0x0000019000027945 */ /* 0x000fe20003800200 */
[----:B------:R-:W-:-:S03]  /*3320*/  IMAD.IADD R242, R240, 0x1, R11 ;  /* 0x00000001f0f27824 */ /* 0x000fc600078e020b */
        /* <DEDUP_REMOVED lines=23> */
.L_x_1240:
[----:B------:R-:W-:Y:S05]  /*34a0*/  BSYNC.RECONVERGENT B2 ;  /* 0x0000000000027941 */ /* 0x000fea0003800200 */
.L_x_1239:
[----:B------:R-:W-:Y:S01]  /*34b0*/  BSSY.RECONVERGENT B2, `(.L_x_1241) ;  /* 0x0000019000027945 */ /* 0x000fe20003800200 */
[----:B------:R-:W-:-:S03]  /*34c0*/  IADD3 R242, PT, PT, R242, R11, RZ ;  /* 0x0000000bf2f27210 */ /* 0x000fc60007ffe0ff */
        /* <DEDUP_REMOVED lines=23> */
.L_x_1242:
[----:B------:R-:W-:Y:S05]  /*3640*/  BSYNC.RECONVERGENT B2 ;  /* 0x0000000000027941 */ /* 0x000fea0003800200 */
.L_x_1241:
[----:B------:R-:W-:Y:S01]  /*3650*/  BSSY.RECONVERGENT B2, `(.L_x_1243) ;  /* 0x0000019000027945 */ /* 0x000fe20003800200 */
[----:B------:R-:W-:-:S03]  /*3660*/  IMAD R240, R11, 0x2, R242 ;  /* 0x000000020bf07824 */ /* 0x000fc600078e02f2 */
[----:B------:R-:W-:Y:S05]  /*3670*/  @P1 BRA `(.L_x_1244) ;  /* 0x0000000000581947 */ /* 0x000fea0003800000 */
[----:B------:R-:W-:-:S05]  /*3680*/  IMAD R233, R11, 0x20, R12 ;  /* 0x000000200be97824 */ /* 0x000fca00078e020c */
        /* <DEDUP_REMOVED lines=21> */
.L_x_1244:
[----:B------:R-:W-:Y:S05]  /*37e0*/  BSYNC.RECONVERGENT B2 ;  /* 0x0000000000027941 */ /* 0x000fea0003800200 */
.L_x_1243:
[----:B------:R-:W-:Y:S04]  /*37f0*/  BSSY.RECONVERGENT B2, `(.L_x_1245) ;  /* 0x0000018000027945 */ /* 0x000fe80003800200 */
[----:B------:R-:W-:Y:S05]  /*3800*/  @P1 BRA `(.L_x_1246) ;  /* 0x0000000000581947 */ /* 0x000fea0003800000 */
[----:B------:R-:W-:-:S04]  /*3810*/  SHF.L.U32 R233, R240, 0x2, RZ ;  /* 0x00000002f0e97819 */ /* 0x000fc800000006ff */
        /* <DEDUP_REMOVED lines=21> */
.L_x_1246:
[----:B------:R-:W-:Y:S05]  /*3970*/  BSYNC.RECONVERGENT B2 ;  /* 0x0000000000027941 */ /* 0x000fea0003800200 */
.L_x_1245:
        /* <DEDUP_REMOVED lines=25> */
.L_x_1248:
[----:B------:R-:W-:Y:S05]  /*3b10*/  BSYNC.RECONVERGENT B2 ;  /* 0x0000000000027941 */ /* 0x000fea0003800200 */
.L_x_1247:
[----:B------:R-:W-:Y:S01]  /*3b20*/  BSSY.RECONVERGENT B2, `(.L_x_1249) ;  /* 0x0000019000027945 */ /* 0x000fe20003800200 */
[----:B------:R-:W-:-:S03]  /*3b30*/  IMAD.IADD R242, R242, 0x1, R11 ;  /* 0x00000001f2f27824 */ /* 0x000fc600078e020b */
        /* <DEDUP_REMOVED lines=23> */
.L_x_1250:
[----:B------:R-:W-:Y:S05]  /*3cb0*/  BSYNC.RECONVERGENT B2 ;  /* 0x0000000000027941 */ /* 0x000fea0003800200 */
.L_x_1249:
        /* <DEDUP_REMOVED lines=25> */
.L_x_1252:
[----:B------:R-:W-:Y:S05]  /*3e50*/  BSYNC.RECONVERGENT B2 ;  /* 0x0000000000027941 */ /* 0x000fea0003800200 */
.L_x_1251:
        /* <DEDUP_REMOVED lines=25> */
.L_x_1254:
[----:B------:R-:W-:Y:S05]  /*3ff0*/  BSYNC.RECONVERGENT B2 ;  /* 0x0000000000027941 */ /* 0x000fea0003800200 */
.L_x_1253:
        /* <DEDUP_REMOVED lines=25> */
.L_x_1256:
[----:B------:R-:W-:Y:S05]  /*4190*/  BSYNC.RECONVERGENT B2 ;  /* 0x0000000000027941 */ /* 0x000fea0003800200 */
.L_x_1255:
        /* <DEDUP_REMOVED lines=25> */
.L_x_1258:
[----:B------:R-:W-:Y:S05]  /*4330*/  BSYNC.RECONVERGENT B2 ;  /* 0x0000000000027941 */ /* 0x000fea0003800200 */
.L_x_1257:
[----:B------:R-:W-:Y:S01]  /*4340*/  BSSY.RECONVERGENT B2, `(.L_x_1259) ;  /* 0x0000019000027945 */ /* 0x000fe20003800200 */
[C---:B------:R-:W-:Y:S02]  /*4350*/  IMAD R240, R11.reuse, 0x2, R242 ;  /* 0x000000020bf07824 */ /* 0x040fe400078e02f2 */
[----:B------:R-:W-:Y:S01]  /*4360*/  IMAD R241, R11, 0x40, R12 ;  /* 0x000000400bf17824 */ /* 0x000fe200078e020c */
[----:B------:R-:W-:Y:S06]  /*4370*/  @P1 BRA `(.L_x_1260) ;  /* 0x0000000000541947 */ /* 0x000fec0003800000 */
        /* <DEDUP_REMOVED lines=21> */
.L_x_1260:
[----:B------:R-:W-:Y:S05]  /*44d0*/  BSYNC.RECONVERGENT B2 ;  /* 0x0000000000027941 */ /* 0x000fea0003800200 */
.L_x_1259:
        /* <DEDUP_REMOVED lines=25> */
.L_x_1262:
[----:B------:R-:W-:Y:S05]  /*4670*/  BSYNC.RECONVERGENT B2 ;  /* 0x0000000000027941 */ /* 0x000fea0003800200 */
.L_x_1261:
        /* <DEDUP_REMOVED lines=25> */
.L_x_1264:
[----:B------:R-:W-:Y:S05]  /*4810*/  BSYNC.RECONVERGENT B2 ;  /* 0x0000000000027941 */ /* 0x000fea0003800200 */
.L_x_1263:
        /* <DEDUP_REMOVED lines=25> */
.L_x_1266:
[----:B------:R-:W-:Y:S05]  /*49b0*/  BSYNC.RECONVERGENT B2 ;  /* 0x0000000000027941 */ /* 0x000fea0003800200 */
.L_x_1265:
        /* <DEDUP_REMOVED lines=25> */
.L_x_1268:
[----:B------:R-:W-:Y:S05]  /*4b50*/  BSYNC.RECONVERGENT B2 ;  /* 0x0000000000027941 */ /* 0x000fea0003800200 */
.L_x_1267:
        /* <DEDUP_REMOVED lines=25> */
.L_x_1270:
[----:B------:R-:W-:Y:S05]  /*4cf0*/  BSYNC.RECONVERGENT B2 ;  /* 0x0000000000027941 */ /* 0x000fea0003800200 */
.L_x_1269:
        /* <DEDUP_REMOVED lines=25> */
.L_x_1272:
[----:B------:R-:W-:Y:S05]  /*4e90*/  BSYNC.RECONVERGENT B2 ;  /* 0x0000000000027941 */ /* 0x000fea0003800200 */
.L_x_1271:
        /* <DEDUP_REMOVED lines=25> */
.L_x_1274:
[----:B------:R-:W-:Y:S05]  /*5030*/  BSYNC.RECONVERGENT B2 ;  /* 0x0000000000027941 */ /* 0x000fea0003800200 */
.L_x_1273:
        /* <DEDUP_REMOVED lines=25> */
.L_x_1276:
[----:B------:R-:W-:Y:S05]  /*51d0*/  BSYNC.RECONVERGENT B2 ;  /* 0x0000000000027941 */ /* 0x000fea0003800200 */
.L_x_1275:
        /* <DEDUP_REMOVED lines=25> */
.L_x_1278:
[----:B------:R-:W-:Y:S05]  /*5370*/  BSYNC.RECONVERGENT B2 ;  /* 0x0000000000027941 */ /* 0x000fea0003800200 */
.L_x_1277:
        /* <DEDUP_REMOVED lines=25> */
.L_x_1280:
[----:B------:R-:W-:Y:S05]  /*5510*/  BSYNC.RECONVERGENT B2 ;  /* 0x0000000000027941 */ /* 0x000fea0003800200 */
.L_x_1279:
        /* <DEDUP_REMOVED lines=25> */
.L_x_1282:
[----:B------:R-:W-:Y:S05]  /*56b0*/  BSYNC.RECONVERGENT B2 ;  /* 0x0000000000027941 */ /* 0x000fea0003800200 */
.L_x_1281:
        /* <DEDUP_REMOVED lines=25> */
.L_x_1284:
[----:B------:R-:W-:Y:S05]  /*5850*/  BSYNC.RECONVERGENT B2 ;  /* 0x0000000000027941 */ /* 0x000fea0003800200 */
.L_x_1283:
        /* <DEDUP_REMOVED lines=25> */
.L_x_1286:
[----:B------:R-:W-:Y:S05]  /*59f0*/  BSYNC.RECONVERGENT B2 ;  /* 0x0000000000027941 */ /* 0x000fea0003800200 */
.L_x_1285:
        /* <DEDUP_REMOVED lines=24> */
.L_x_1288:
[----:B------:R-:W-:Y:S05]  /*5b80*/  BSYNC.RECONVERGENT B2 ;  /* 0x0000000000027941 */ /* 0x000fea0003800200 */
.L_x_1287:
[----:B------:R-:W-:Y:S01]  /*5b90*/  IMAD.IADD R11, R12, 0x1, R11 ;  /* 0x000000010c0b7824 */ /* 0x000fe200078e020b */
[----:B------:R-:W-:Y:S06]  /*5ba0*/  @P1 BRA `(.L_x_1289) ;  /* 0x0000001800dc1947 */ /* 0x000fec0003800000 */
[----:B01234-:R-:W-:-:S05]  /*5bb0*/  IMAD.SHL.U32 R227, R11, 0x4, RZ ;  /* 0x000000040be37824 */ /* 0x01ffca00078e00ff */
        /* <DEDUP_REMOVED lines=8> */
[----:B------:R-:W-:Y:S01]  /*5c40*/  CS2R R222, SRZ ;  /* 0x0000000000de7805 */ /* 0x000fe2000001ff00 */
[----:B------:R-:W2:Y:S05]  /*5c50*/  @P6 LDG.E.64 R14, desc[UR36][R234.64+0x1f0] ;  /* 0x0001f024ea0e6981 */ /* 0x000eaa000c1e1b00 */
[----:B------:R-:W3:Y:S02]  /*5c60*/  @!P3 LDG.E.64 R222, desc[UR36][R12.64] ;  /* 0x000000240cdeb981 */ /* 0x000ee4000c1e1b00 */
[----:B---3--:R-:W-:Y:S01]  /*5c70*/  FADD.FTZ R222, R32, R222 ;  /* 0x000000de20de7221 */ /* 0x008fe20000010000 */
[----:B------:R-:W-:-:S03]  /*5c80*/  FADD.FTZ R223, R33, R223 ;  /* 0x000000df21df7221 */ /* 0x000fc60000010000 */
[----:B--2---:R-:W-:Y:S01]  /*5c90*/  @P6 FMUL.FTZ R222, R222, R14 ;  /* 0x0000000edede6220 */ /* 0x004fe20000410000 */
[----:B------:R-:W-:Y:S01]  /*5ca0*/  @P6 FMUL.FTZ R223, R223, R15 ;  /* 0x0000000fdfdf6220 */ /* 0x000fe20000410000 */
[----:B------:R-:W-:Y:S06]  /*5cb0*/  @P3 BRA `(.L_x_1289) ;  /* 0x0000001800983947 */ /* 0x000fec0003800000 */
[----:B------:R-:W-:-:S04]  /*5cc0*/  IADD3 R11, P1, PT, R230, R227, RZ ;  /* 0x000000e3e60b7210 */ /* 0x000fc80007f3e0ff */
[----:B------:R-:W-:Y:S02]  /*5cd0*/  LEA.HI.X.SX32 R14, R227, R20, 0x1, P1 ;  /* 0x00000014e30e7211 */ /* 0x000fe400008f0eff */
[----:B------:R-:W-:-:S04]  /*5ce0*/  LEA R12, P1, R11, UR16, 0x2 ;  /* 0x000000100b0c7c11 */ /* 0x000fc8000f8210ff */
[----:B------:R-:W-:-:S05]  /*5cf0*/  LEA.HI.X R13, R11, UR17, R14, 0x2, P1 ;  /* 0x000000110b0d7c11 */ /* 0x000fca00088f140e */
[----:B------:R0:W-:Y:S01]  /*5d00*/  STG.E.64 desc[UR36][R12.64], R222 ;  /* 0x000000de0c007986 */ /* 0x0001e2000c101b24 */
[----:B------:R-:W-:Y:S05]  /*5d10*/  BRA `(.L_x_1289) ;  /* 0x0000001800807947 */ /* 0x000fea0003800000 */
.L_x_1226:
[----:B------:R-:W-:Y:S02]  /*5d20*/  SHF.L.U32 R240, R242, 0x2, RZ ;  /* 0x00000002f2f07819 */ /* 0x000fe400000006ff */
[----:B------:R-:W-:-:S03]  /*5d30*/  ISETP.GE.AND P3, PT, R224, R23, PT ;  /* 0x00000017e000720c */ /* 0x000fc60003f66270 */
[----:B------:R-:W-:-:S05]  /*5d40*/  IMAD R12, R11, 0x8, R240 ;  /* 0x000000080b0c7824 */ /* 0x000fca00078e02f0 */
[----:B------:R-:W-:Y:S01]  /*5d50*/  ISETP.GE.OR P4, PT, R12, R229, P3 ;  /* 0x000000e50c00720c */ /* 0x000fe20001f86670 */
[----:B------:R-:W-:-:S12]  /*5d60*/  IMAD R227, R11, 0x10, R240 ;  /* 0x000000100be37824 */ /* 0x000fd800078e02f0 */
[----:B------:R-:W2:Y:S01]  /*5d70*/  @!P4 LDG.E R13, desc[UR36][R238.64] ;  /* 0x00000024ee0dc981 */ /* 0x000ea2000c1e1900 */
[----:B------:R-:W-:Y:S01]  /*5d80*/  ISETP.GE.OR P1, PT, R227, R229, P3 ;  /* 0x000000e5e300720c */ /* 0x000fe20001f26670 */
[----:B------:R-:W0:-:S12]  /*5d90*/  @!P4 LDC.64 R14, c[0x0][0x3b8] ;  /* 0x0000ee00ff0ecb82 */ /* 0x000e180000000a00 */
[----:B------:R-:W3:Y:S01]  /*5da0*/  @!P1 LDG.E R233, desc[UR36][R238.64] ;  /* 0x00000024eee99981 */ /* 0x000ee2000c1e1900 */
[----:B--2---:R-:W-:-:S05]  /*5db0*/  @!P4 IMAD R12, R228, R13, R12 ;  /* 0x0000000de40cc224 */ /* 0x004fca00078e020c */
[----:B------:R-:W-:-:S04]  /*5dc0*/  @!P4 IADD3 R13, P5, PT, R5, R12, RZ ;  /* 0x0000000c050dc210 */ /* 0x000fc80007fbe0ff */
[----:B------:R-:W-:Y:S02]  /*5dd0*/  @!P4 LEA.HI.X.SX32 R226, R12, R31, 0x1, P5 ;  /* 0x0000001f0ce2c211 */ /* 0x000fe400028f0eff */
[----:B0-----:R-:W-:-:S04]  /*5de0*/  @!P4 LEA R12, P5, R13, R14, 0x2 ;  /* 0x0000000e0d0cc211 */ /* 0x001fc800078a10ff */
[----:B------:R-:W-:Y:S01]  /*5df0*/  @!P4 LEA.HI.X R13, R13, R15, R226, 0x2, P5 ;  /* 0x0000000f0d0dc211 */ /* 0x000fe200028f14e2 */
[----:B---3--:R-:W-:Y:S01]  /*5e00*/  @!P1 IMAD R226, R228, R233, R227 ;  /* 0x000000e9e4e29224 */ /* 0x008fe200078e02e3 */
[----:B------:R-:W0:Y:S01]  /*5e10*/  @!P1 LDC.64 R14, c[0x0][0x3b8] ;  /* 0x0000ee00ff0e9b82 */ /* 0x000e220000000a00 */
[----:B------:R-:W-:-:S04]  /*5e20*/  ISETP.GE.AND P5, PT, R224, R23, PT ;  /* 0x00000017e000720c */ /* 0x000fc80003fa6270 */
[----:B------:R-:W-:Y:S02]  /*5e30*/  FSEL R165, R165, RZ, P5 ;  /* 0x000000ffa5a57208 */ /* 0x000fe40002800000 */
[----:B------:R-:W-:-:S06]  /*5e40*/  FSEL R164, R164, RZ, P5 ;  /* 0x000000ffa4a47208 */ /* 0x000fcc0002800000 */
[----:B------:R1:W5:Y:S01]  /*5e50*/  @!P4 LDG.E.64 R164, desc[UR36][R12.64] ;  /* 0x000000240ca4c981 */ /* 0x000362000c1e1b00 */
[----:B------:R-:W-:-:S04]  /*5e60*/  @!P1 IADD3 R227, P4, PT, R5, R226, RZ ;  /* 0x000000e205e39210 */ /* 0x000fc80007f9e0ff */
[----:B------:R-:W-:Y:S02]  /*5e70*/  @!P1 LEA.HI.X.SX32 R244, R226, R31, 0x1, P4 ;  /* 0x0000001fe2f49211 */ /* 0x000fe400020f0eff */
[----:B0-----:R-:W-:-:S04]  /*5e80*/  @!P1 LEA R226, P4, R227, R14, 0x2 ;  /* 0x0000000ee3e29211 */ /* 0x001fc800078810ff */
[----:B------:R-:W-:Y:S01]  /*5e90*/  @!P1 LEA.HI.X R227, R227, R15, R244, 0x2, P4 ;  /* 0x0000000fe3e39211 */ /* 0x000fe200020f14f4 */
[----:B------:R-:W-:-:S05]  /*5ea0*/  IMAD R244, R11, 0x20, R240 ;  /* 0x000000200bf47824 */ /* 0x000fca00078e02f0 */
[----:B------:R-:W-:-:S13]  /*5eb0*/  ISETP.GE.OR P4, PT, R244, R229, P3 ;  /* 0x000000e5f400720c */ /* 0x000fda0001f86670 */
[----:B------:R-:W2:Y:S01]  /*5ec0*/  @!P4 LDG.E R233, desc[UR36][R238.64] ;  /* 0x00000024eee9c981 */ /* 0x000ea2000c1e1900 */
[----:B------:R-:W0:Y:S01]  /*5ed0*/  @!P4 LDC.64 R14, c[0x0][0x3b8] ;  /* 0x0000ee00ff0ecb82 */ /* 0x000e220000000a00 */
[----:B------:R-:W-:Y:S02]  /*5ee0*/  FSEL R169, R169, RZ, P5 ;  /* 0x000000ffa9a97208 */ /* 0x000fe40002800000 */
[----:B------:R-:W-:-:S06]  /*5ef0*/  FSEL R168, R168, RZ, P5 ;  /* 0x000000ffa8a87208 */ /* 0x000fcc0002800000 */
[----:B------:R3:W5:Y:S01]  /*5f00*/  @!P1 LDG.E.64 R168, desc[UR36][R226.64] ;  /* 0x00000024e2a89981 */ /* 0x000762000c1e1b00 */
[----:B--2---:R-:W-:-:S05]  /*5f10*/  @!P4 IMAD R244, R228, R233, R244 ;  /* 0x000000e9e4f4c224 */ /* 0x004fca00078e02f4 */
[----:B-1----:R-:W-:-:S04]  /*5f20*/  @!P4 IADD3 R13, P1, PT, R5, R244, RZ ;  /* 0x000000f4050dc210 */ /* 0x002fc80007f3e0ff */
[----:B------:R-:W-:Y:S02]  /*5f30*/  @!P4 LEA.HI.X.SX32 R244, R244, R31, 0x1, P1 ;  /* 0x0000001ff4f4c211 */ /* 0x000fe400008f0eff */
[----:B0-----:R-:W-:-:S04]  /*5f40*/  @!P4 LEA R12, P1, R13, R14, 0x2 ;  /* 0x0000000e0d0cc211 */ /* 0x001fc800078210ff */
[----:B------:R-:W-:Y:S02]  /*5f50*/  @!P4 LEA.HI.X R13, R13, R15, R244, 0x2, P1 ;  /* 0x0000000f0d0dc211 */ /* 0x000fe400008f14f4 */
[----:B------:R-:W-:-:S13]  /*5f60*/  ISETP.GE.OR P1, PT, R240, R229, P3 ;  /* 0x000000e5f000720c */ /* 0x000fda0001f26670 */
[----:B------:R-:W3:Y:S01]  /*5f70*/  @!P1 LDG.E R233, desc[UR36][R238.64] ;  /* 0x00000024eee99981 */ /* 0x000ee2000c1e1900 */
[----:B------:R-:W0:Y:S01]  /*5f80*/  @!P1 LDC.64 R14, c[0x0][0x3b8] ;  /* 0x0000ee00ff0e9b82 */ /* 0x000e220000000a00 */
[----:B------:R-:W-:Y:S02]  /*5f90*/  FSEL R177, R177, RZ, P5 ;  /* 0x000000ffb1b17208 */ /* 0x000fe40002800000 */
[----:B------:R-:W-:-:S06]  /*5fa0*/  FSEL R176, R176, RZ, P5 ;  /* 0x000000ffb0b07208 */ /* 0x000fcc0002800000 */
[----:B------:R1:W5:Y:S01]  /*5fb0*/  @!P4 LDG.E.64 R176, desc[UR36][R12.64] ;  /* 0x000000240cb0c981 */ /* 0x000362000c1e1b00 */
[----:B---3--:R-:W-:-:S05]  /*5fc0*/  @!P1 IMAD R226, R228, R233, R240 ;  /* 0x000000e9e4e29224 */ /* 0x008fca00078e02f0 */
[----:B------:R-:W-:Y:S02]  /*5fd0*/  @!P1 IADD3 R227, P4, PT, R5, R226, RZ ;  /* 0x000000e205e39210 */ /* 0x000fe40007f9e0ff */
[----:B------:R-:W-:Y:S02]  /*5fe0*/  LEA R240, R11, R240, 0x6 ;  /* 0x000000f00bf07211 */ /* 0x000fe400078e30ff */
[----:B------:R-:W-:Y:S02]  /*5ff0*/  @!P1 LEA.HI.X.SX32 R244, R226, R31, 0x1, P4 ;  /* 0x0000001fe2f49211 */ /* 0x000fe400020f0eff */
[----:B0-----:R-:W-:-:S04]  /*6000*/  @!P1 LEA R226, P4, R227, R14, 0x2 ;  /* 0x0000000ee3e29211 */ /* 0x001fc800078810ff */
[----:B------:R-:W-:Y:S02]  /*6010*/  @!P1 LEA.HI.X R227, R227, R15, R244, 0x2, P4 ;  /* 0x0000000fe3e39211 */ /* 0x000fe400020f14f4 */
[----:B------:R-:W-:-:S13]  /*6020*/  ISETP.GE.OR P4, PT, R240, R229, P3 ;  /* 0x000000e5f000720c */ /* 0x000fda0001f86670 */
[----:B------:R-:W2:Y:S01]  /*6030*/  @!P4 LDG.E R233, desc[UR36][R238.64] ;  /* 0x00000024eee9c981 */ /* 0x000ea2000c1e1900 */
[----:B------:R-:W0:Y:S01]  /*6040*/  @!P4 LDC.64 R14, c[0x0][0x3b8] ;  /* 0x0000ee00ff0ecb82 */ /* 0x000e220000000a00 */
[----:B------:R-:W-:Y:S02]  /*6050*/  FSEL R161, R161, RZ, P5 ;  /* 0x000000ffa1a17208 */ /* 0x000fe40002800000 */
[----:B------:R-:W-:Y:S01]  /*6060*/  FSEL R160, R160, RZ, P5 ;  /* 0x000000ffa0a07208 */ /* 0x000fe20002800000 */
[----:B------:R-:W-:-:S05]  /*6070*/  IMAD.IADD R242, R242, 0x1, R11 ;  /* 0x00000001f2f27824 */ /* 0x000fca00078e020b */
[----:B------:R3:W5:Y:S01]  /*6080*/  @!P1 LDG.E.64 R160, desc[UR36][R226.64] ;  /* 0x00000024e2a09981 */ /* 0x000762000c1e1b00 */
[----:B------:R-:W-:Y:S02]  /*6090*/  IMAD.SHL.U32 R244, R242, 0x4, RZ ;  /* 0x00000004f2f47824 */ /* 0x000fe400078e00ff */
        /* <DEDUP_REMOVED lines=23> */
[----:B------:R-:W-:Y:S01]  /*6210*/  LEA R242, R11, R242, 0x2 ;  /* 0x000000f20bf27211 */ /* 0x000fe200078e10ff */
[----:B--2---:R-:W-:-:S05]  /*6220*/  @!P4 IMAD R226, R228, R227, R226 ;  /* 0x000000e3e4e2c224 */ /* 0x004fca00078e02e2 */
[----:B-1----:R-:W-:-:S04]  /*6230*/  @!P4 IADD3 R12, P1, PT, R5, R226, RZ ;  /* 0x000000e2050cc210 */ /* 0x002fc80007f3e0ff */
[----:B------:R-:W-:Y:S02]  /*6240*/  @!P4 LEA.HI.X.SX32 R13, R226, R31, 0x1, P1 ;  /* 0x0000001fe20dc211 */ /* 0x000fe400008f0eff */
[----:B0-----:R-:W-:-:S04]  /*6250*/  @!P4 LEA R226, P1, R12, R14, 0x2 ;  /* 0x0000000e0ce2c211 */ /* 0x001fc800078210ff */
[----:B------:R-:W-:Y:S01]  /*6260*/  @!P4 LEA.HI.X R227, R12, R15, R13, 0x2, P1 ;  /* 0x0000000f0ce3c211 */ /* 0x000fe200008f140d */
[----:B------:R-:W-:-:S05]  /*6270*/  IMAD.SHL.U32 R12, R242, 0x4, RZ ;  /* 0x00000004f20c7824 */ /* 0x000fca00078e00ff */
[----:B------:R-:W-:-:S13]  /*6280*/  ISETP.GE.OR P1, PT, R12, R229, P3 ;  /* 0x000000e50c00720c */ /* 0x000fda0001f26670 */
[----:B------:R-:W2:Y:S01]  /*6290*/  @!P1 LDG.E R13, desc[UR36][R238.64] ;  /* 0x00000024ee0d9981 */ /* 0x000ea2000c1e1900 */
[----:B------:R-:W0:Y:S01]  /*62a0*/  @!P1 LDC.64 R14, c[0x0][0x3b8] ;  /* 0x0000ee00ff0e9b82 */ /* 0x000e220000000a00 */
[----:B------:R-:W-:Y:S02]  /*62b0*/  FSEL R167, R167, RZ, P5 ;  /* 0x000000ffa7a77208 */ /* 0x000fe40002800000 */
[----:B------:R-:W-:-:S06]  /*62c0*/  FSEL R166, R166, RZ, P5 ;  /* 0x000000ffa6a67208 */ /* 0x000fcc0002800000 */
[----:B------:R1:W5:Y:S01]  /*62d0*/  @!P4 LDG.E.64 R166, desc[UR36][R226.64] ;  /* 0x00000024e2a6c981 */ /* 0x000362000c1e1b00 */
[----:B------:R-:W-:Y:S02]  /*62e0*/  IMAD.IADD R242, R242, 0x1, R11 ;  /* 0x00000001f2f27824 */ /* 0x000fe400078e020b */
[----:B--2---:R-:W-:-:S05]  /*62f0*/  @!P1 IMAD R12, R228, R13, R12 ;  /* 0x0000000de40c9224 */ /* 0x004fca00078e020c */
[----:B------:R-:W-:-:S04]  /*6300*/  @!P1 IADD3 R13, P4, PT, R5, R12, RZ ;  /* 0x0000000c050d9210 */ /* 0x000fc80007f9e0ff */
[----:B---3--:R-:W-:Y:S02]  /*6310*/  @!P1 LEA.HI.X.SX32 R240, R12, R31, 0x1, P4 ;  /* 0x0000001f0cf09211 */ /* 0x008fe400020f0eff */
        /* <DEDUP_REMOVED lines=9> */
[----:B------:R-:W-:Y:S01]  /*63b0*/  IADD3 R242, PT, PT, R242, R11, RZ ;  /* 0x0000000bf2f27210 */ /* 0x000fe20007ffe0ff */
        /* <DEDUP_REMOVED lines=12> */
[----:B------:R-:W-:Y:S02]  /*6480*/  IMAD R242, R11, 0x2, R242 ;  /* 0x000000020bf27824 */ /* 0x000fe400078e02f2 */
[----:B--2---:R-:W-:-:S05]  /*6490*/  @!P1 IMAD R240, R228, R233, R240 ;  /* 0x000000e9e4f09224 */ /* 0x004fca00078e02f0 */
[----:B---3--:R-:W-:-:S04]  /*64a0*/  @!P1 IADD3 R13, P4, PT, R5, R240, RZ ;  /* 0x000000f0050d9210 */ /* 0x008fc80007f9e0ff */
[----:B------:R-:W-:Y:S02]  /*64b0*/  @!P1 LEA.HI.X.SX32 R240, R240, R31, 0x1, P4 ;  /* 0x0000001ff0f09211 */ /* 0x000fe400020f0eff */
[----:B0-----:R-:W-:-:S04]  /*64c0*/  @!P1 LEA R12, P4, R13, R14, 0x2 ;  /* 0x0000000e0d0c9211 */ /* 0x001fc800078810ff */
[----:B------:R-:W-:Y:S02]  /*64d0*/  @!P1 LEA.HI.X R13, R13, R15, R240, 0x2, P4 ;  /* 0x0000000f0d0d9211 */ /* 0x000fe400020f14f0 */
[----:B------:R-:W-:-:S04]  /*64e0*/  SHF.L.U32 R240, R242, 0x2, RZ ;  /* 0x00000002f2f07819 */ /* 0x000fc800000006ff */
        /* <DEDUP_REMOVED lines=21> */
[----:B---3--:R-:W-:-:S04]  /*6640*/  @!P1 IADD3 R13, P4, PT, R5, R240, RZ ;  /* 0x000000f0050d9210 */ /* 0x008fc80007f9e0ff */
        /* <DEDUP_REMOVED lines=224> */
[----:B------:R-:W-:-:S05]  /*7450*/  IMAD.IADD R240, R244, 0x1, R11 ;  /* 0x00000001f4f07824 */ /* 0x000fca00078e020b */
[----:B------:R-:W-:-:S04]  /*7460*/  SHF.L.U32 R233, R240, 0x2, RZ ;  /* 0x00000002f0e97819 */ /* 0x000fc800000006ff */
[----:B------:R-:W-:-:S04]  /*7470*/  ISETP.GE.AND P1, PT, R233, R229, PT ;  /* 0x000000e5e900720c */ /* 0x000fc80003f26270 */
        /* <DEDUP_REMOVED lines=18> */
[----:B------:R-:W-:Y:S02]  /*75a0*/  FSEL R219, R219, RZ, P5 ;  /* 0x000000ffdbdb7208 */ /* 0x000fe40002800000 */
[----:B------:R-:W-:Y:S01]  /*75b0*/  FSEL R218, R218, RZ, P5 ;  /* 0x000000ffdada7208 */ /* 0x000fe20002800000 */
[----:B--2---:R-:W-:-:S05]  /*75c0*/  @!P4 IMAD R242, R228, R233, R242 ;  /* 0x000000e9e4f2c224 */ /* 0x004fca00078e02f2 */
[----:B-1----:R-:W-:-:S04]  /*75d0*/  @!P4 IADD3 R226, P1, PT, R5, R242, RZ ;  /* 0x000000f205e2c210 */ /* 0x002fc80007f3e0ff */
[----:B------:R-:W-:Y:S02]  /*75e0*/  @!P4 LEA.HI.X.SX32 R242, R242, R31, 0x1, P1 ;  /* 0x0000001ff2f2c211 */ /* 0x000fe400008f0eff */
[----:B0-----:R-:W-:-:S04]  /*75f0*/  @!P4 LEA R14, P1, R226, R14, 0x2 ;  /* 0x0000000ee20ec211 */ /* 0x001fc800078210ff */
[----:B------:R-:W-:-:S05]  /*7600*/  @!P4 LEA.HI.X R15, R226, R15, R242, 0x2, P1 ;  /* 0x0000000fe20fc211 */ /* 0x000fca00008f14f2 */
[----:B------:R3:W5:Y:S01]  /*7610*/  @!P4 LDG.E.64 R218, desc[UR36][R14.64] ;  /* 0x000000240edac981 */ /* 0x000762000c1e1b00 */
[----:B------:R-:W-:Y:S01]  /*7620*/  IMAD.IADD R11, R240, 0x1, R11 ;  /* 0x00000001f00b7824 */ /* 0x000fe200078e020b */
[----:B------:R-:W-:Y:S06]  /*7630*/  @P3 BRA `(.L_x_1289) ;  /* 0x0000000000383947 */ /* 0x000fec0003800000 */
[----:B------:R-:W-:Y:S01]  /*7640*/  SHF.L.U32 R11, R11, 0x2, RZ ;  /* 0x000000020b0b7819 */ /* 0x000fe200000006ff */
[----:B------:R-:W-:Y:S01]  /*7650*/  UMOV UR4, URZ ;  /* 0x000000ff00047c82 */ /* 0x000fe20008000000 */
[----:B------:R-:W-:Y:S01]  /*7660*/  UMOV UR5, URZ ;  /* 0x000000ff00057c82 */ /* 0x000fe20008000000 */
[----:B------:R-:W-:Y:S01]  /*7670*/  IMAD.U32 R223, RZ, RZ, UR4 ;  /* 0x00000004ffdf7e24 */ /* 0x000fe2000f8e00ff */
[----:B------:R-:W-:Y:S01]  /*7680*/  ISETP.GE.AND P1, PT, R11, R229, PT ;  /* 0x000000e50b00720c */ /* 0x000fe20003f26270 */
[----:B------:R-:W-:-:S12]  /*7690*/  IMAD.U32 R222, RZ, RZ, UR5 ;  /* 0x00000005ffde7e24 */ /* 0x000fd8000f8e00ff */
[----:B------:R-:W-:Y:S05]  /*76a0*/  @P1 BRA `(.L_x_1289) ;  /* 0x00000000001c1947 */ /* 0x000fea0003800000 */
[----:B---3--:R-:W2:Y:S02]  /*76b0*/  LDG.E R12, desc[UR36][R238.64] ;  /* 0x00000024ee0c7981 */ /* 0x008ea4000c1e1900 */
[----:B--2---:R-:W-:-:S05]  /*76c0*/  IMAD R12, R228, R12, R11 ;  /* 0x0000000ce40c7224 */ /* 0x004fca00078e020b */
[----:B------:R-:W-:-:S04]  /*76d0*/  IADD3 R11, P1, PT, R5, R12, RZ ;  /* 0x0000000c050b7210 */ /* 0x000fc80007f3e0ff */
[----:B------:R-:W-:Y:S02]  /*76e0*/  LEA.HI.X.SX32 R12, R12, R31, 0x1, P1 ;  /* 0x0000001f0c0c7211 */ /* 0x000fe400008f0eff */
[----:B------:R-:W-:-:S04]  /*76f0*/  LEA R222, P1, R11, UR16, 0x2 ;  /* 0x000000100bde7c11 */ /* 0x000fc8000f8210ff */
[----:B------:R-:W-:-:S06]  /*7700*/  LEA.HI.X R223, R11, UR17, R12, 0x2, P1 ;  /* 0x000000110bdf7c11 */ /* 0x000fcc00088f140c */
[----:B------:R-:W5:Y:S03]  /*7710*/  LDG.E.64 R222, desc[UR36][R222.64] ;  /* 0x00000024dede7981 */ /* 0x000f66000c1e1b00 */
.L_x_1289:
[----:B------:R-:W-:Y:S05]  /*7720*/  BSYNC.RECONVERGENT B0 ;  /* 0x0000000000007941 */ /* 0x000fea0003800200 */
.L_x_1225:
[----:B-----5:R-:W-:Y:S01]  /*7730*/  FMUL.FTZ R11, R156, R162 ;  /* 0x000000a29c0b7220 */ /* 0x020fe20000410000 */
[----:B0--3--:R-:W-:Y:S01]  /*7740*/  FMUL.FTZ R12, R157, R163 ;  /* 0x000000a39d0c7220 */ /* 0x009fe20000410000 */
[----:B------:R-:W-:Y:S01]  /*7750*/  UMOV UR4, 0xffffffff ;  /* 0xffffffff00047882 */ /* 0x000fe20000000000 */
[----:B------:R-:W-:Y:S01]  /*7760*/  LOP3.LUT P1, RZ, R18, 0x1, RZ, 0xc0, !PT ;  /* 0x0000000112ff7812 */ /* 0x000fe2000782c0ff */
[----:B------:R-:W-:Y:S01]  /*7770*/  FFMA.FTZ R11, R158, R160, R11 ;  /* 0x000000a09e0b7223 */ /* 0x000fe2000001000b */
[----:B------:R-:W-:-:S03]  /*7780*/  FFMA.FTZ R12, R159, R161, R12 ;  /* 0x000000a19f0c7223 */ /* 0x000fc6000001000c */
        /* <DEDUP_REMOVED lines=59> */
[----:B------:R-:W-:-:S04]  /*7b40*/  FFMA.FTZ R12, R97, R223, R12 ;  /* 0x000000df610c7223 */ /* 0x000fc8000001000c */
[----:B------:R-:W-:Y:S01]  /*7b50*/  FADD.FTZ R13, R11, R12 ;  /* 0x0000000c0b0d7221 */ /* 0x000fe20000010000 */
[----:B------:R-:W-:Y:S06]  /*7b60*/  BRA.DIV UR4, `(.L_x_1290) ;  /* 0x0000005204147947 */ /* 0x000fec000b800000 */
[----:B------:R0:W3:Y:S02]  /*7b70*/  SHFL.BFLY PT, R14, R13, 0x1, 0x1f ;  /* 0x0c201f000d0e7f89 */ /* 0x0000e400000e0000 */
.L_x_1367:
[----:B------:R-:W-:Y:S01]  /*7b80*/  ISETP.GE.OR P1, PT, R224, R23, P1 ;  /* 0x00000017e000720c */ /* 0x000fe20000f26670 */
[----:B---3--:R-:W-:Y:S01]  /*7b90*/  FADD.FTZ R14, R13, R14 ;  /* 0x0000000e0d0e7221 */ /* 0x008fe20000010000 */
[----:B------:R-:W-:Y:S03]  /*7ba0*/  BSSY.RECONVERGENT B0, `(.L_x_1291) ;  /* 0x0000013000007945 */ /* 0x000fe60003800200 */
[----:B------:R-:W-:-:S08]  /*7bb0*/  FMUL.FTZ R14, R14, UR15 ;  /* 0x0000000f0e0e7c20 */ /* 0x000fd00008410000 */
[----:B------:R-:W-:Y:S05]  /*7bc0*/  @P1 BRA `(.L_x_1292) ;  /* 0x0000000000401947 */ /* 0x000fea0003800000 */
[----:B------:R-:W-:-:S04]  /*7bd0*/  ISETP.NE.U32.AND P1, PT, RZ, UR18, PT ;  /* 0x00000012ff007c0c */ /* 0x000fc8000bf25070 */
[----:B------:R-:W-:Y:S02]  /*7be0*/  ISETP.NE.AND.EX P3, PT, RZ, UR19, PT, P1 ;  /* 0x00000013ff007c0c */ /* 0x000fe4000bf65310 */
[----:B------:R-:W-:-:S04]  /*7bf0*/  ISETP.NE.U32.AND P1, PT, RZ, UR12, PT ;  /* 0x0000000cff007c0c */ /* 0x000fc8000bf25070 */
[----:B------:R-:W-:-:S07]  /*7c00*/  ISETP.NE.AND.EX P1, PT, RZ, UR13, PT, P1 ;  /* 0x0000000dff007c0c */ /* 0x000fce000bf25310 */
[----:B0-----:R-:W0:Y:S06]  /*7c10*/  @P3 LDC.64 R12, c[0x0][0x438] ;  /* 0x00010e00ff0c3b82 */ /* 0x001e2c0000000a00 */
[----:B------:R-:W3:Y:S01]  /*7c20*/  @P1 LDG.E R15, desc[UR36][R236.64] ;  /* 0x00000024ec0f1981 */ /* 0x000ee2000c1e1900 */
[----:B0-----:R-:W-:-:S06]  /*7c30*/  @P3 IMAD.WIDE R12, R10, 0x4, R12 ;  /* 0x000000040a0c3825 */ /* 0x001fcc00078e020c */
[----:B------:R-:W5:Y:S01]  /*7c40*/  @P3 LDG.E R13, desc[UR36][R12.64] ;  /* 0x000000240c0d3981 */ /* 0x000f62000c1e1900 */
[----:B------:R-:W-:-:S04]  /*7c50*/  @P1 ISETP.GE.AND P4, PT, R224, R225, PT ;  /* 0x000000e1e000120c */ /* 0x000fc80003f86270 */
[----:B------:R-:W-:-:S04]  /*7c60*/  @P1 SEL R11, R26, RZ, !P4 ;  /* 0x000000ff1a0b1207 */ /* 0x000fc80006000000 */
[----:B------:R-:W-:-:S04]  /*7c70*/  @P1 IADD3 R11, PT, PT, R21, R11, -R16 ;  /* 0x0000000b150b1210 */ /* 0x000fc80007ffe810 */
[----:B------:R-:W-:Y:S01]  /*7c80*/  @P1 I2FP.F32.S32 R11, R11 ;  /* 0x0000000b000b1245 */ /* 0x000fe20000201400 */
[----:B-----5:R-:W-:-:S04]  /*7c90*/  @P3 FADD.FTZ R14, R14, R13 ;  /* 0x0000000d0e0e3221 */ /* 0x020fc80000010000 */
[----:B---3--:R-:W-:-:S05]  /*7ca0*/  @P1 FFMA.FTZ R14, R11, R15, R14 ;  /* 0x0000000f0b0e1223 */ /* 0x008fca000001000e */
[----:B------:R3:W-:Y:S01]  /*7cb0*/  STS [R9], R14 ;  /* 0x0000000e09007388 */ /* 0x0007e20000000800 */
[----:B------:R-:W-:-:S07]  /*7cc0*/  @!P2 FMNMX.FTZ R231, R231, R14, !PT ;  /* 0x0000000ee7e7a209 */ /* 0x000fce0007810000 */
.L_x_1292:
[----:B------:R-:W-:Y:S05]  /*7cd0*/  BSYNC.RECONVERGENT B0 ;  /* 0x0000000000007941 */ /* 0x000fea0003800200 */
.L_x_1291:
[C---:B------:R-:W-:Y:S01]  /*7ce0*/  IADD3 R11, PT, PT, R21.reuse, 0x3f, RZ ;  /* 0x0000003f150b7810 */ /* 0x040fe20007ffe0ff */
[----:B------:R-:W-:Y:S01]  /*7cf0*/  VIADD R21, R21, 0x40 ;  /* 0x0000004015157836 */ /* 0x000fe20000000000 */
[----:B------:R-:W-:Y:S01]  /*7d00*/  IADD3 R6, P2, PT, R6, 0x40, RZ ;  /* 0x0000004006067810 */ /* 0x000fe20007f5e0ff */
[----:B---3--:R-:W-:Y:S01]  /*7d10*/  VIADD R9, R9, 0x100 ;  /* 0x0000010009097836 */ /* 0x008fe20000000000 */
[----:B------:R-:W-:Y:S02]  /*7d20*/  ISETP.GE.AND P1, PT, R11, R8, PT ;  /* 0x000000080b00720c */ /* 0x000fe40003f26270 */
[----:B------:R-:W-:Y:S01]  /*7d30*/  IADD3 R10, PT, PT, R10, 0x40, RZ ;  /* 0x000000400a0a7810 */ /* 0x000fe20007ffe0ff */
[----:B------:R-:W-:-:S10]  /*7d40*/  IMAD.X R7, RZ, RZ, R7, P2 ;  /* 0x000000ffff077224 */ /* 0x000fd400010e0607 */
[----:B------:R-:W-:Y:S05]  /*7d50*/  @!P1 BRA `(.L_x_1293) ;  /* 0xffffffa800a49947 */ /* 0x000fea000383ffff */
.L_x_1224:
[----:B0-----:R-:W-:Y:S05]  /*7d60*/  BSYNC B1 ;  /* 0x0000000000017941 */ /* 0x001fea0003800000 */
.L_x_1223:
[----:B------:R-:W-:-:S03]  /*7d70*/  UMOV UR4, 0xffffffff ;  /* 0xffffffff00047882 */ /* 0x000fc60000000000 */
[----:B------:R-:W-:Y:S05]  /*7d80*/  BRA.DIV UR4, `(.L_x_1294) ;  /* 0x0000004e04b07947 */ /* 0x000fea000b800000 */
[----:B------:R-:W0:Y:S02]  /*7d90*/  SHFL.BFLY PT, R14, R231, 0x10, 0x1f ;  /* 0x0e001f00e70e7f89 */ /* 0x000e2400000e0000 */
[----:B0-----:R-:W-:-:S05]  /*7da0*/  FMNMX.FTZ R13, R14, R231, !PT ;  /* 0x000000e70e0d7209 */ /* 0x001fca0007810000 */
[----:B------:R-:W0:Y:S02]  /*7db0*/  SHFL.BFLY PT, R14, R13, 0x8, 0x1f ;  /* 0x0d001f000d0e7f89 */ /* 0x000e2400000e0000 */
[----:B0-----:R-:W-:-:S05]  /*7dc0*/  FMNMX.FTZ R3, R13, R14, !PT ;  /* 0x0000000e0d037209 */ /* 0x001fca0007810000 */
[----:B------:R-:W0:Y:S02]  /*7dd0*/  SHFL.BFLY PT, R14, R3, 0x4, 0x1f ;  /* 0x0c801f00030e7f89 */ /* 0x000e2400000e0000 */
[----:B0-----:R-:W-:-:S05]  /*7de0*/  FMNMX.FTZ R4, R3, R14, !PT ;  /* 0x0000000e03047209 */ /* 0x001fca0007810000 */
[----:B------:R0:W3:Y:S02]  /*7df0*/  SHFL.BFLY PT, R14, R4, 0x2, 0x1f ;  /* 0x0c401f00040e7f89 */ /* 0x0000e400000e0000 */
.L_x_1373:
[----:B------:R-:W1:Y:S01]  /*7e00*/  S2R R13, SR_CgaCtaId ;  /* 0x00000000000d7919 */ /* 0x000e620000008800 */
[----:B------:R-:W-:Y:S01]  /*7e10*/  LOP3.LUT P0, R6, R18, 0x1f, RZ, 0xc0, !PT ;  /* 0x0000001f12067812 */ /* 0x000fe2000780c0ff */
[----:B------:R-:W-:Y:S05]  /*7e20*/  WARPSYNC.ALL ;  /* 0x0000000000007948 */ /* 0x000fea0003800000 */
[----:B------:R-:W-:Y:S02]  /*7e30*/  MOV R12, 0x400 ;  /* 0x00000400000c7802 */ /* 0x000fe40000000f00 */
[----:B---3--:R-:W-:Y:S02]  /*7e40*/  FMNMX.FTZ R14, R4, R14, !PT ;  /* 0x0000000e040e7209 */ /* 0x008fe40007810000 */
[----:B-1----:R-:W-:-:S04]  /*7e50*/  LEA R5, R13, R12, 0x18 ;  /* 0x0000000c0d057211 */ /* 0x002fc800078ec0ff */
[----:B------:R-:W-:-:S05]  /*7e60*/  @!P0 LEA.HI R3, R18, R5, RZ, 0x1d ;  /* 0x0000000512038211 */ /* 0x000fca00078fe8ff */
[----:B------:R-:W-:Y:S01]  /*7e70*/  @!P0 STS [R3], R14 ;  /* 0x0000000e03008388 */ /* 0x000fe20000000800 */
[----:B------:R-:W-:Y:S01]  /*7e80*/  BAR.SYNC.DEFER_BLOCKING 0x0 ;  /* 0x0000000000007b1d */ /* 0x000fe20000010000 */
[C---:B------:R-:W-:Y:S01]  /*7e90*/  ISETP.GT.U32.AND P0, PT, R6.reuse, 0x3, PT ;  /* 0x000000030600780c */ /* 0x040fe20003f04070 */
[----:B0-----:R-:W-:Y:S01]  /*7ea0*/  IMAD R4, R6, 0x4, R5 ;  /* 0x0000000406047824 */ /* 0x001fe200078e0205 */
[----:B------:R-:W-:Y:S01]  /*7eb0*/  MOV R7, 0xff7fffff ;  /* 0xff7fffff00077802 */ /* 0x000fe20000000f00 */
[----:B------:R-:W-:Y:S02]  /*7ec0*/  IMAD.MOV.U32 R10, RZ, RZ, RZ ;  /* 0x000000ffff0a7224 */ /* 0x000fe400078e00ff */
[----:B------:R-:W-:Y:S08]  /*7ed0*/  BSSY.RECONVERGENT B0, `(.L_x_1295) ;  /* 0x000014f000007945 */ /* 0x000ff00003800200 */
[----:B------:R-:W0:Y:S04]  /*7ee0*/  @!P0 LDS R7, [R4] ;  /* 0x0000000004078984 */ /* 0x000e280000000800 */
[----:B0-----:R-:W0:Y:S02]  /*7ef0*/  SHFL.BFLY PT, R8, R7, 0x2, 0x1f ;  /* 0x0c401f0007087f89 */ /* 0x001e2400000e0000 */
[----:B0-----:R-:W-:-:S05]  /*7f00*/  FMNMX.FTZ R8, R8, R7, !PT ;  /* 0x0000000708087209 */ /* 0x001fca0007810000 */
[----:B------:R-:W0:Y:S02]  /*7f10*/  SHFL.BFLY PT, R3, R8, 0x1, 0x1f ;  /* 0x0c201f0008037f89 */ /* 0x000e2400000e0000 */
[----:B0-----:R-:W-:Y:S01]  /*7f20*/  FMNMX.FTZ R9, R8, R3, !PT ;  /* 0x0000000308097209 */ /* 0x001fe20007810000 */
[----:B------:R-:W-:-:S04]  /*7f30*/  IMAD.IADD R3, R18, 0x1, R29 ;  /* 0x0000000112037824 */ /* 0x000fc800078e021d */
        /* <DEDUP_REMOVED lines=15> */
[----:B------:R-:W-:-:S12]  /*8030*/  IMAD.MOV.U32 R7, RZ, RZ, R3 ;  /* 0x000000ffff077224 */ /* 0x000fd800078e0003 */
[----:B------:R-:W-:Y:S05]  /*8040*/  @!P0 BRA `(.L_x_1299) ;  /* 0x00000000004c8947 */ /* 0x000fea0003800000 */
[----:B------:R-:W-:Y:S01]  /*8050*/  VIADD R10, R12, 0x420 ;  /* 0x000004200c0a7836 */ /* 0x000fe20000000000 */
[----:B------:R-:W-:-:S04]  /*8060*/  LEA.HI R7, R8, 0x1, RZ, 0x19 ;  /* 0x0000000108077811 */ /* 0x000fc800078fc8ff */
[----:B------:R-:W-:Y:S02]  /*8070*/  LEA R9, R13, R10, 0x18 ;  /* 0x0000000a0d097211 */ /* 0x000fe400078ec0ff */
[----:B------:R-:W-:Y:S01]  /*8080*/  LOP3.LUT R8, R7, 0x3, RZ, 0xc0, !PT ;  /* 0x0000000307087812 */ /* 0x000fe200078ec0ff */
[----:B------:R-:W-:Y:S01]  /*8090*/  IMAD.MOV.U32 R7, RZ, RZ, R3 ;  /* 0x000000ffff077224 */ /* 0x000fe200078e0003 */
[----:B------:R-:W-:Y:S01]  /*80a0*/  MOV R10, RZ ;  /* 0x000000ff000a7202 */ /* 0x000fe20000000f00 */
[----:B------:R-:W-:Y:S01]  /*80b0*/  IMAD.IADD R9, R22, 0x1, R9 ;  /* 0x0000000116097824 */ /* 0x000fe200078e0209 */
[----:B------:R-:W-:-:S07]  /*80c0*/  IADD3 R8, PT, PT, -R8, RZ, RZ ;  /* 0x000000ff08087210 */ /* 0x000fce0007ffe1ff */
.L_x_1300:
        /* <DEDUP_REMOVED lines=11> */
.L_x_1299:
[----:B------:R-:W-:Y:S05]  /*8180*/  BSYNC.RECONVERGENT B1 ;  /* 0x0000000000017941 */ /* 0x000fea0003800200 */
.L_x_1298:
[----:B------:R-:W-:Y:S05]  /*8190*/  @!P1 BRA `(.L_x_1296) ;  /* 0x0000001000889947 */ /* 0x000fea0003800000 */
[----:B------:R-:W-:Y:S01]  /*81a0*/  IMAD.IADD R9, R16, 0x1, -R7 ;  /* 0x0000000110097824 */ /* 0x000fe200078e0a07 */
[----:B------:R-:W-:Y:S01]  /*81b0*/  SHF.L.U32 R8, R29, 0x2, RZ ;  /* 0x000000021d087819 */ /* 0x000fe200000006ff */
[----:B------:R-:W-:Y:S01]  /*81c0*/  VIADD R12, R12, 0x420 ;  /* 0x000004200c0c7836 */ /* 0x000fe20000000000 */
[----:B------:R-:W-:Y:S01]  /*81d0*/  BSSY.RECONVERGENT B1, `(.L_x_1301) ;  /* 0x000006d000017945 */ /* 0x000fe20003800200 */
[----:B------:R-:W-:Y:S02]  /*81e0*/  PLOP3.LUT P0, PT, PT, PT, PT, 0x80, 0x8 ;  /* 0x000000000008781c */ /* 0x000fe40003f0f070 */
[----:B------:R-:W-:Y:S01]  /*81f0*/  ISETP.GT.AND P1, PT, R9, 0x600, PT ;  /* 0x000006000900780c */ /* 0x000fe20003f24270 */
[----:B------:R-:W-:Y:S01]  /*8200*/  IMAD R8, R7, 0x4, -R8 ;  /* 0x0000000407087824 */ /* 0x000fe200078e0a08 */
[----:B------:R-:W-:-:S04]  /*8210*/  LEA R13, R13, R12, 0x18 ;  /* 0x0000000c0d0d7211 */ /* 0x000fc800078ec0ff */
[----:B------:R-:W-:-:S07]  /*8220*/  IADD3 R8, PT, PT, R8, 0x400, R13 ;  /* 0x0000040008087810 */ /* 0x000fce0007ffe00d */
[----:B------:R-:W-:Y:S05]  /*8230*/  @!P1 BRA `(.L_x_1302) ;  /* 0x0000000400989947 */ /* 0x000fea0003800000 */
[----:B------:R-:W-:Y:S01]  /*8240*/  PLOP3.LUT P0, PT, PT, PT, PT, 0x8, 0x80 ;  /* 0x000000000080781c */ /* 0x000fe20003f0e170 */
[----:B------:R-:W-:-:S12]  /*8250*/  VIADD R46, R16, 0xfffffa00 ;  /* 0xfffffa00102e7836 */ /* 0x000fd80000000000 */
.L_x_1303:
[----:B------:R-:W1:Y:S01]  /*8260*/  LDS R9, [R8+-0x400] ;  /* 0xfffc000008097984 */ /* 0x000e620000000800 */
[----:B------:R-:W-:-:S03]  /*8270*/  IADD3 R7, PT, PT, R7, 0x800, RZ ;  /* 0x0000080007077810 */ /* 0x000fc60007ffe0ff */
[----:B------:R-:W0:Y:S01]  /*8280*/  LDS R11, [R8+-0x200] ;  /* 0xfffe0000080b7984 */ /* 0x000e220000000800 */
[----:B------:R-:W-:-:S03]  /*8290*/  ISETP.GE.AND P1, PT, R7, R46, PT ;  /* 0x0000002e0700720c */ /* 0x000fc60003f26270 */
[----:B------:R-:W3:Y:S04]  /*82a0*/  LDS R13, [R8+0x200] ;  /* 0x00020000080d7984 */ /* 0x000ee80000000800 */
[----:B------:R-:W3:Y:S04]  /*82b0*/  LDS R12, [R8] ;  /* 0x00000000080c7984 */ /* 0x000ee80000000800 */
[----:B------:R-:W3:Y:S04]  /*82c0*/  LDS R15, [R8+0x400] ;  /* 0x00040000080f7984 */ /* 0x000ee80000000800 */
[----:B------:R-:W3:Y:S04]  /*82d0*/  LDS R21, [R8+0x600] ;  /* 0x0006000008157984 */ /* 0x000ee80000000800 */
[----:B------:R-:W-:Y:S04]  /*82e0*/  LDS R31, [R8+0x800] ;  /* 0x00080000081f7984 */ /* 0x000fe80000000800 */
[----:B------:R-:W3:Y:S04]  /*82f0*/  LDS R32, [R8+0xa00] ;  /* 0x000a000008207984 */ /* 0x000ee80000000800 */
[----:B------:R-:W3:Y:S04]  /*8300*/  LDS R34, [R8+0xc00] ;  /* 0x000c000008227984 */ /* 0x000ee80000000800 */
[----:B--2---:R-:W2:Y:S01]  /*8310*/  LDS R36, [R8+0xe00] ;  /* 0x000e000008247984 */ /* 0x004ea20000000800 */
[----:B-1----:R-:W-:-:S03]  /*8320*/  FADD.FTZ R9, -R48, R9 ;  /* 0x0000000930097221 */ /* 0x002fc60000010100 */
[----:B------:R-:W1:Y:S01]  /*8330*/  LDS R38, [R8+0x1000] ;  /* 0x0010000008267984 */ /* 0x000e620000000800 */
[----:B------:R-:W-:Y:S01]  /*8340*/  FMUL.FTZ R9, R9, 1.4426950216293334961 ;  /* 0x3fb8aa3b09097820 */ /* 0x000fe20000410000 */
[C---:B0-----:R-:W-:Y:S02]  /*8350*/  FADD.FTZ R11, -R48.reuse, R11 ;  /* 0x0000000b300b7221 */ /* 0x041fe40000010100 */
[----:B----4-:R-:W0:Y:S01]  /*8360*/  LDS R40, [R8+0x1200] ;  /* 0x0012000008287984 */ /* 0x010e220000000800 */
[C---:B---3--:R-:W-:Y:S01]  /*8370*/  FADD.FTZ R14, -R48.reuse, R13 ;  /* 0x0000000d300e7221 */ /* 0x048fe20000010100 */
[----:B------:R-:W-:Y:S01]  /*8380*/  FMUL.FTZ R11, R11, 1.4426950216293334961 ;  /* 0x3fb8aa3b0b0b7820 */ /* 0x000fe20000410000 */
[----:B------:R-:W3:Y:S01]  /*8390*/  MUFU.EX2 R9, R9 ;  /* 0x0000000900097308 */ /* 0x000ee20000000800 */
[----:B------:R-:W4:Y:S01]  /*83a0*/  LDS R42, [R8+0x1400] ;  /* 0x00140000082a7984 */ /* 0x000f220000000800 */
[----:B------:R-:W-:Y:S01]  /*83b0*/  FADD.FTZ R12, -R48, R12 ;  /* 0x0000000c300c7221 */ /* 0x000fe20000010100 */
[----:B------:R-:W-:-:S02]  /*83c0*/  FMUL.FTZ R14, R14, 1.4426950216293334961 ;  /* 0x3fb8aa3b0e0e7820 */ /* 0x000fc40000410000 */
[----:B------:R-:W4:Y:S01]  /*83d0*/  LDS R44, [R8+0x1600] ;  /* 0x00160000082c7984 */ /* 0x000f220000000800 */
[----:B------:R-:W-:Y:S01]  /*83e0*/  FADD.FTZ R20, -R48, R15 ;  /* 0x0000000f30147221 */ /* 0x000fe20000010100 */
[----:B------:R-:W-:Y:S01]  /*83f0*/  FMUL.FTZ R12, R12, 1.4426950216293334961 ;  /* 0x3fb8aa3b0c0c7820 */ /* 0x000fe20000410000 */
[----:B------:R-:W2:Y:S02]  /*8400*/  MUFU.EX2 R11, R11 ;  /* 0x0000000b000b7308 */ /* 0x000ea40000000800 */
[----:B------:R-:W-:Y:S01]  /*8410*/  FMUL.FTZ R20, R20, 1.4426950216293334961 ;  /* 0x3fb8aa3b14147820 */ /* 0x000fe20000410000 */
[----:B-----5:R-:W-:-:S04]  /*8420*/  FADD.FTZ R26, -R48, R21 ;  /* 0x00000015301a7221 */ /* 0x020fc80000010100 */
[----:B------:R-:W-:Y:S01]  /*8430*/  FMUL.FTZ R26, R26, 1.4426950216293334961 ;  /* 0x3fb8aa3b1a1a7820 */ /* 0x000fe20000410000 */
[----:B------:R2:W0:Y:S01]  /*8440*/  MUFU.EX2 R15, R14 ;  /* 0x0000000e000f7308 */ /* 0x0004220000000800 */
[----:B---3--:R-:W-:Y:S01]  /*8450*/  FADD.FTZ R10, R9, R10 ;  /* 0x0000000a090a7221 */ /* 0x008fe20000010000 */
[----:B------:R-:W-:Y:S01]  /*8460*/  FADD.FTZ R32, -R48, R32 ;  /* 0x0000002030207221 */ /* 0x000fe20000010100 */
[----:B------:R-:W-:Y:S03]  /*8470*/  STS [R8+-0x400], R9 ;  /* 0xfffc000908007388 */ /* 0x000fe60000000800 */
[----:B------:R-:W-:Y:S01]  /*8480*/  FMUL.FTZ R32, R32, 1.4426950216293334961 ;  /* 0x3fb8aa3b20207820 */ /* 0x000fe20000410000 */
[----:B------:R-:W-:Y:S01]  /*8490*/  FADD.FTZ R34, -R48, R34 ;  /* 0x0000002230227221 */ /* 0x000fe20000010100 */
[----:B------:R3:W4:Y:S01]  /*84a0*/  MUFU.EX2 R13, R12 ;  /* 0x0000000c000d7308 */ /* 0x0007220000000800 */
[----:B--2---:R-:W2:Y:S01]  /*84b0*/  LDS R14, [R8+0x1800] ;  /* 0x00180000080e7984 */ /* 0x004ea20000000800 */
[----:B------:R-:W-:Y:S01]  /*84c0*/  FADD.FTZ R10, R10, R11 ;  /* 0x0000000b0a0a7221 */ /* 0x000fe20000010000 */
[----:B------:R-:W-:Y:S01]  /*84d0*/  FMUL.FTZ R34, R34, 1.4426950216293334961 ;  /* 0x3fb8aa3b22227820 */ /* 0x000fe20000410000 */
[C---:B------:R-:W-:Y:S01]  /*84e0*/  FADD.FTZ R36, -R48.reuse, R36 ;  /* 0x0000002430247221 */ /* 0x040fe20000010100 */
[----:B------:R-:W-:Y:S01]  /*84f0*/  STS [R8+-0x200], R11 ;  /* 0xfffe000b08007388 */ /* 0x000fe20000000800 */
[----:B-1----:R-:W-:-:S02]  /*8500*/  FADD.FTZ R38, -R48, R38 ;  /* 0x0000002630267221 */ /* 0x002fc40000010100 */
[----:B------:R1:W1:Y:S01]  /*8510*/  MUFU.EX2 R21, R20 ;  /* 0x0000001400157308 */ /* 0x0002620000000800 */
[----:B---3--:R-:W-:Y:S01]  /*8520*/  FADD.FTZ R12, -R48, R31 ;  /* 0x0000001f300c7221 */ /* 0x008fe20000010100 */
[----:B------:R-:W-:Y:S01]  /*8530*/  FMUL.FTZ R36, R36, 1.4426950216293334961 ;  /* 0x3fb8aa3b24247820 */ /* 0x000fe20000410000 */
[----:B------:R-:W-:Y:S01]  /*8540*/  FMUL.FTZ R38, R38, 1.4426950216293334961 ;  /* 0x3fb8aa3b26267820 */ /* 0x000fe20000410000 */
[----:B0-----:R-:W-:Y:S01]  /*8550*/  FADD.FTZ R40, -R48, R40 ;  /* 0x0000002830287221 */ /* 0x001fe20000010100 */
[----:B------:R-:W-:Y:S01]  /*8560*/  FMUL.FTZ R12, R12, 1.4426950216293334961 ;  /* 0x3fb8aa3b0c0c7820 */ /* 0x000fe20000410000 */
[----:B------:R-:W-:Y:S02]  /*8570*/  STS [R8+0x200], R15 ;  /* 0x0002000f08007388 */ /* 0x000fe40000000800 */
[----:B------:R-:W0:Y:S01]  /*8580*/  MUFU.EX2 R31, R26 ;  /* 0x0000001a001f7308 */ /* 0x000e220000000800 */
[----:B----4-:R-:W-:Y:S01]  /*8590*/  FADD.FTZ R10, R10, R13 ;  /* 0x0000000d0a0a7221 */ /* 0x010fe20000010000 */
[----:B-1----:R-:W1:Y:S01]  /*85a0*/  LDS R20, [R8+0x1a00] ;  /* 0x001a000008147984 */ /* 0x002e620000000800 */
[----:B------:R-:W-:Y:S01]  /*85b0*/  FMUL.FTZ R40, R40, 1.4426950216293334961 ;  /* 0x3fb8aa3b28287820 */ /* 0x000fe20000410000 */
[----:B------:R-:W-:Y:S01]  /*85c0*/  FADD.FTZ R42, -R48, R42 ;  /* 0x0000002a302a7221 */ /* 0x000fe20000010100 */
[----:B------:R-:W-:Y:S01]  /*85d0*/  FADD.FTZ R10, R10, R15 ;  /* 0x0000000f0a0a7221 */ /* 0x000fe20000010000 */
[----:B------:R-:W-:Y:S01]  /*85e0*/  FADD.FTZ R44, -R48, R44 ;  /* 0x0000002c302c7221 */ /* 0x000fe20000010100 */
[----:B------:R-:W-:Y:S01]  /*85f0*/  STS [R8], R13 ;  /* 0x0000000d08007388 */ /* 0x000fe20000000800 */
[----:B------:R-:W3:Y:S01]  /*8600*/  MUFU.EX2 R33, R12 ;  /* 0x0000000c00217308 */ /* 0x000ee20000000800 */
[----:B------:R-:W-:Y:S01]  /*8610*/  FADD.FTZ R10, R10, R21 ;  /* 0x000000150a0a7221 */ /* 0x000fe20000010000 */
[----:B------:R-:W-:Y:S01]  /*8620*/  FMUL.FTZ R42, R42, 1.4426950216293334961 ;  /* 0x3fb8aa3b2a2a7820 */ /* 0x000fe20000410000 */
[----:B------:R-:W-:Y:S01]  /*8630*/  FMUL.FTZ R44, R44, 1.4426950216293334961 ;  /* 0x3fb8aa3b2c2c7820 */ /* 0x000fe20000410000 */
[----:B------:R-:W-:Y:S04]  /*8640*/  STS [R8+0x400], R21 ;  /* 0x0004001508007388 */ /* 0x000fe80000000800 */
[----:B------:R-:W4:Y:S01]  /*8650*/  MUFU.EX2 R35, R32 ;  /* 0x0000002000237308 */ /* 0x000f220000000800 */
[----:B0-----:R-:W-:Y:S01]  /*8660*/  FADD.FTZ R10, R10, R31 ;  /* 0x0000001f0a0a7221 */ /* 0x001fe20000010000 */
[----:B------:R-:W-:Y:S06]  /*8670*/  STS [R8+0x600], R31 ;  /* 0x0006001f08007388 */ /* 0x000fec0000000800 */
[----:B------:R-:W0:Y:S01]  /*8680*/  MUFU.EX2 R37, R34 ;  /* 0x0000002200257308 */ /* 0x000e220000000800 */
[----:B---3--:R-:W-:Y:S01]  /*8690*/  FADD.FTZ R10, R10, R33 ;  /* 0x000000210a0a7221 */ /* 0x008fe20000010000 */
[----:B--2---:R-:W-:Y:S01]  /*86a0*/  FADD.FTZ R14, -R48, R14 ;  /* 0x0000000e300e7221 */ /* 0x004fe20000010100 */
[----:B------:R-:W-:Y:S03]  /*86b0*/  STS [R8+0x800], R33 ;  /* 0x0008002108007388 */ /* 0x000fe60000000800 */
[----:B------:R-:W-:-:S02]  /*86c0*/  FMUL.FTZ R14, R14, 1.4426950216293334961 ;  /* 0x3fb8aa3b0e0e7820 */ /* 0x000fc40000410000 */
[----:B------:R-:W2:Y:S01]  /*86d0*/  MUFU.EX2 R39, R36 ;  /* 0x0000002400277308 */ /* 0x000ea20000000800 */
[----:B----4-:R-:W-:Y:S01]  /*86e0*/  FADD.FTZ R10, R10, R35 ;  /* 0x000000230a0a7221 */ /* 0x010fe20000010000 */
[----:B------:R-:W-:Y:S06]  /*86f0*/  STS [R8+0xa00], R35 ;  /* 0x000a002308007388 */ /* 0x000fec0000000800 */
[----:B------:R-:W3:Y:S01]  /*8700*/  MUFU.EX2 R41, R38 ;  /* 0x0000002600297308 */ /* 0x000ee20000000800 */
[----:B0-----:R-:W-:Y:S01]  /*8710*/  FADD.FTZ R10, R10, R37 ;  /* 0x000000250a0a7221 */ /* 0x001fe20000010000 */
[----:B-1----:R-:W-:Y:S01]  /*8720*/  FADD.FTZ R20, -R48, R20 ;  /* 0x0000001430147221 */ /* 0x002fe20000010100 */
[----:B------:R-:W-:Y:S03]  /*8730*/  STS [R8+0xc00], R37 ;  /* 0x000c002508007388 */ /* 0x000fe60000000800 */
[----:B------:R-:W-:-:S02]  /*8740*/  FMUL.FTZ R20, R20, 1.4426950216293334961 ;  /* 0x3fb8aa3b14147820 */ /* 0x000fc40000410000 */
[----:B------:R-:W0:Y:S01]  /*8750*/  MUFU.EX2 R43, R40 ;  /* 0x00000028002b7308 */ /* 0x000e220000000800 */
[----:B--2---:R-:W-:Y:S01]  /*8760*/  FADD.FTZ R10, R10, R39 ;  /* 0x000000270a0a7221 */ /* 0x004fe20000010000 */
[----:B------:R-:W-:Y:S06]  /*8770*/  STS [R8+0xe00], R39 ;  /* 0x000e002708007388 */ /* 0x000fec0000000800 */
        /* <DEDUP_REMOVED lines=16> */
[----:B0-----:R-:W-:Y:S01]  /*8880*/  VIADD R8, R8, 0x2000 ;  /* 0x0000200008087836 */ /* 0x001fe20000000000 */
[----:B------:R-:W-:Y:S06]  /*8890*/  @!P1 BRA `(.L_x_1303) ;  /* 0xfffffff800709947 */ /* 0x000fec000383ffff */
.L_x_1302:
[----:B------:R-:W-:Y:S05]  /*88a0*/  BSYNC.RECONVERGENT B1 ;  /* 0x0000000000017941 */ /* 0x000fea0003800200 */
.L_x_1301:
[----:B------:R-:W-:Y:S01]  /*88b0*/  IMAD.IADD R9, R16, 0x1, -R7 ;  /* 0x0000000110097824 */ /* 0x000fe200078e0a07 */
[----:B------:R-:W-:Y:S04]  /*88c0*/  BSSY.RECONVERGENT B1, `(.L_x_1304) ;  /* 0x0000036000017945 */ /* 0x000fe80003800200 */
[----:B------:R-:W-:-:S13]  /*88d0*/  ISETP.GT.AND P1, PT, R9, 0x200, PT ;  /* 0x000002000900780c */ /* 0x000fda0003f24270 */
[----:B------:R-:W-:Y:S05]  /*88e0*/  @!P1 BRA `(.L_x_1305) ;  /* 0x0000000000cc9947 */ /* 0x000fea0003800000 */
[----:B------:R-:W1:Y:S01]  /*88f0*/  LDS R9, [R8+-0x400] ;  /* 0xfffc000008097984 */ /* 0x000e620000000800 */
[----:B------:R-:W-:Y:S02]  /*8900*/  PLOP3.LUT P0, PT, PT, PT, PT, 0x8, 0x80 ;  /* 0x000000000080781c */ /* 0x000fe40003f0e170 */
[----:B------:R-:W-:Y:S01]  /*8910*/  IADD3 R7, PT, PT, R7, 0x400, RZ ;  /* 0x0000040007077810 */ /* 0x000fe20007ffe0ff */
[----:B------:R-:W0:Y:S04]  /*8920*/  LDS R11, [R8+-0x200] ;  /* 0xfffe0000080b7984 */ /* 0x000e280000000800 */
[----:B------:R-:W3:Y:S04]  /*8930*/  LDS R12, [R8] ;  /* 0x00000000080c7984 */ /* 0x000ee80000000800 */
[----:B------:R-:W2:Y:S04]  /*8940*/  LDS R13, [R8+0x200] ;  /* 0x00020000080d7984 */ /* 0x000ea80000000800 */
[----:B------:R-:W4:Y:S04]  /*8950*/  LDS R15, [R8+0x400] ;  /* 0x00040000080f7984 */ /* 0x000f280000000800 */
[----:B------:R-:W4:Y:S04]  /*8960*/  LDS R21, [R8+0x600] ;  /* 0x0006000008157984 */ /* 0x000f280000000800 */
[----:B------:R-:W4:Y:S04]  /*8970*/  LDS R31, [R8+0x800] ;  /* 0x00080000081f7984 */ /* 0x000f280000000800 */
[----:B------:R-:W4:Y:S01]  /*8980*/  LDS R33, [R8+0xa00] ;  /* 0x000a000008217984 */ /* 0x000f220000000800 */
[----:B-1----:R-:W-:-:S04]  /*8990*/  FADD.FTZ R9, -R48, R9 ;  /* 0x0000000930097221 */ /* 0x002fc80000010100 */
[----:B------:R-:W-:Y:S01]  /*89a0*/  FMUL.FTZ R9, R9, 1.4426950216293334961 ;  /* 0x3fb8aa3b09097820 */ /* 0x000fe20000410000 */
[C---:B0-----:R-:W-:Y:S01]  /*89b0*/  FADD.FTZ R11, -R48.reuse, R11 ;  /* 0x0000000b300b7221 */ /* 0x041fe20000010100 */
[----:B---3--:R-:W-:-:S03]  /*89c0*/  FADD.FTZ R12, -R48, R12 ;  /* 0x0000000c300c7221 */ /* 0x008fc60000010100 */
[----:B------:R-:W-:Y:S01]  /*89d0*/  FMUL.FTZ R11, R11, 1.4426950216293334961 ;  /* 0x3fb8aa3b0b0b7820 */ /* 0x000fe20000410000 */
[----:B------:R-:W0:Y:S01]  /*89e0*/  MUFU.EX2 R9, R9 ;  /* 0x0000000900097308 */ /* 0x000e220000000800 */
[----:B------:R-:W-:Y:S01]  /*89f0*/  FMUL.FTZ R12, R12, 1.4426950216293334961 ;  /* 0x3fb8aa3b0c0c7820 */ /* 0x000fe20000410000 */
[C---:B--2---:R-:W-:Y:S01]  /*8a00*/  FADD.FTZ R14, -R48.reuse, R13 ;  /* 0x0000000d300e7221 */ /* 0x044fe20000010100 */
[----:B----4-:R-:W-:-:S03]  /*8a10*/  FADD.FTZ R20, -R48, R15 ;  /* 0x0000000f30147221 */ /* 0x010fc60000010100 */
[----:B------:R-:W-:Y:S02]  /*8a20*/  FMUL.FTZ R14, R14, 1.4426950216293334961 ;  /* 0x3fb8aa3b0e0e7820 */ /* 0x000fe40000410000 */
[----:B------:R-:W1:Y:S01]  /*8a30*/  MUFU.EX2 R11, R11 ;  /* 0x0000000b000b7308 */ /* 0x000e620000000800 */
[----:B------:R-:W-:Y:S01]  /*8a40*/  FMUL.FTZ R20, R20, 1.4426950216293334961 ;  /* 0x3fb8aa3b14147820 */ /* 0x000fe20000410000 */
[C---:B-----5:R-:W-:Y:S01]  /*8a50*/  FADD.FTZ R26, -R48.reuse, R21 ;  /* 0x00000015301a7221 */ /* 0x060fe20000010100 */
[----:B------:R-:W-:-:S03]  /*8a60*/  FADD.FTZ R32, -R48, R31 ;  /* 0x0000001f30207221 */ /* 0x000fc60000010100 */
[----:B------:R-:W-:Y:S02]  /*8a70*/  FMUL.FTZ R26, R26, 1.4426950216293334961 ;  /* 0x3fb8aa3b1a1a7820 */ /* 0x000fe40000410000 */
[----:B------:R2:W3:Y:S01]  /*8a80*/  MUFU.EX2 R13, R12 ;  /* 0x0000000c000d7308 */ /* 0x0004e20000000800 */
[----:B0-----:R-:W-:Y:S01]  /*8a90*/  FADD.FTZ R10, R10, R9 ;  /* 0x000000090a0a7221 */ /* 0x001fe20000010000 */
[----:B------:R-:W-:Y:S01]  /*8aa0*/  FMUL.FTZ R32, R32, 1.4426950216293334961 ;  /* 0x3fb8aa3b20207820 */ /* 0x000fe20000410000 */
[----:B------:R-:W-:Y:S05]  /*8ab0*/  STS [R8+-0x400], R9 ;  /* 0xfffc000908007388 */ /* 0x000fea0000000800 */
[----:B------:R-:W0:Y:S01]  /*8ac0*/  MUFU.EX2 R15, R14 ;  /* 0x0000000e000f7308 */ /* 0x000e220000000800 */
[----:B--2---:R-:W-:Y:S01]  /*8ad0*/  FADD.FTZ R12, -R48, R33 ;  /* 0x00000021300c7221 */ /* 0x004fe20000010100 */
[----:B-1----:R-:W-:Y:S01]  /*8ae0*/  FADD.FTZ R10, R10, R11 ;  /* 0x0000000b0a0a7221 */ /* 0x002fe20000010000 */
[----:B------:R-:W-:Y:S02]  /*8af0*/  STS [R8+-0x200], R11 ;  /* 0xfffe000b08007388 */ /* 0x000fe40000000800 */
[----:B------:R-:W-:-:S03]  /*8b00*/  FMUL.FTZ R12, R12, 1.4426950216293334961 ;  /* 0x3fb8aa3b0c0c7820 */ /* 0x000fc60000410000 */
        /* <DEDUP_REMOVED lines=17> */
.L_x_1305:
[----:B------:R-:W-:Y:S05]  /*8c20*/  BSYNC.RECONVERGENT B1 ;  /* 0x0000000000017941 */ /* 0x000fea0003800200 */
.L_x_1304:
[----:B------:R-:W-:-:S13]  /*8c30*/  ISETP.LT.OR P0, PT, R7, R16, P0 ;  /* 0x000000100700720c */ /* 0x000fda0000701670 */
[----:B------:R-:W-:Y:S05]  /*8c40*/  @!P0 BRA `(.L_x_1296) ;  /* 0x0000000400dc8947 */ /* 0x000fea0003800000 */
[----:B------:R-:W1:Y:S04]  /*8c50*/  LDS R7, [R8+-0x400] ;  /* 0xfffc000008077984 */ /* 0x000e680000000800 */
[----:B------:R-:W0:Y:S04]  /*8c60*/  LDS R9, [R8+-0x200] ;  /* 0xfffe000008097984 */ /* 0x000e280000000800 */
[----:B------:R-:W3:Y:S04]  /*8c70*/  LDS R11, [R8] ;  /* 0x00000000080b7984 */ /* 0x000ee80000000800 */
[----:B------:R-:W2:Y:S01]  /*8c80*/  LDS R12, [R8+0x200] ;  /* 0x00020000080c7984 */ /* 0x000ea20000000800 */
[C---:B-1----:R-:W-:Y:S01]  /*8c90*/  FADD.FTZ R7, -R48.reuse, R7 ;  /* 0x0000000730077221 */ /* 0x042fe20000010100 */
[----:B0-----:R-:W-:-:S03]  /*8ca0*/  FADD.FTZ R9, -R48, R9 ;  /* 0x0000000930097221 */ /* 0x001fc60000010100 */
[----:B------:R-:W-:Y:S01]  /*8cb0*/  FMUL.FTZ R7, R7, 1.4426950216293334961 ;  /* 0x3fb8aa3b07077820 */ /* 0x000fe20000410000 */
[----:B---3--:R-:W-:Y:S01]  /*8cc0*/  FADD.FTZ R11, -R48, R11 ;  /* 0x0000000b300b7221 */ /* 0x008fe20000010100 */
[----:B------:R-:W-:-:S04]  /*8cd0*/  FMUL.FTZ R9, R9, 1.4426950216293334961 ;  /* 0x3fb8aa3b09097820 */ /* 0x000fc80000410000 */
[----:B------:R-:W0:Y:S01]  /*8ce0*/  MUFU.EX2 R7, R7 ;  /* 0x0000000700077308 */ /* 0x000e220000000800 */
[----:B--2---:R-:W-:Y:S01]  /*8cf0*/  FADD.FTZ R12, -R48, R12 ;  /* 0x0000000c300c7221 */ /* 0x004fe20000010100 */
        /* <DEDUP_REMOVED lines=14> */
.L_x_1297:
[----:B------:R-:W-:Y:S01]  /*8de0*/  VIADDMNMX R10, R3, 0x80, R16, !PT ;  /* 0x00000080030a7846 */ /* 0x000fe20007800110 */
[----:B------:R-:W-:Y:S01]  /*8df0*/  BSSY.RECONVERGENT B1, `(.L_x_1306) ;  /* 0x0000024000017945 */ /* 0x000fe20003800200 */
[----:B------:R-:W-:-:S04]  /*8e00*/  LOP3.LUT R7, RZ, R18, RZ, 0x33, !PT ;  /* 0x00000012ff077212 */ /* 0x000fc800078e33ff */
[----:B------:R-:W-:Y:S01]  /*8e10*/  IADD3 R11, PT, PT, -R29, R10, R7 ;  /* 0x0000000a1d0b7210 */ /* 0x000fe20007ffe107 */
[----:B------:R-:W-:-:S03]  /*8e20*/  IMAD.MOV.U32 R10, RZ, RZ, RZ ;  /* 0x000000ffff0a7224 */ /* 0x000fc600078e00ff */
[C---:B------:R-:W-:Y:S02]  /*8e30*/  LOP3.LUT R7, R11.reuse, 0x180, RZ, 0xc0, !PT ;  /* 0x000001800b077812 */ /* 0x040fe400078ec0ff */
[----:B------:R-:W-:Y:S02]  /*8e40*/  ISETP.GE.U32.AND P0, PT, R11, 0x180, PT ;  /* 0x000001800b00780c */ /* 0x000fe40003f06070 */
[----:B------:R-:W-:Y:S02]  /*8e50*/  ISETP.NE.AND P1, PT, R7, 0x180, PT ;  /* 0x000001800700780c */ /* 0x000fe40003f25270 */
[----:B------:R-:W-:-:S11]  /*8e60*/  MOV R7, R3 ;  /* 0x0000000300077202 */ /* 0x000fd60000000f00 */
[----:B------:R-:W-:Y:S05]  /*8e70*/  @!P1 BRA `(.L_x_1307) ;  /* 0x00000000006c9947 */ /* 0x000fea0003800000 */
[----:B------:R-:W-:Y:S01]  /*8e80*/  VIADD R12, R12, 0x420 ;  /* 0x000004200c0c7836 */ /* 0x000fe20000000000 */
[----:B------:R-:W-:Y:S01]  /*8e90*/  LEA.HI R7, R11, 0x1, RZ, 0x19 ;  /* 0x000000010b077811 */ /* 0x000fe200078fc8ff */
[----:B------:R-:W-:Y:S01]  /*8ea0*/  IMAD.MOV.U32 R10, RZ, RZ, RZ ;  /* 0x000000ffff0a7224 */ /* 0x000fe200078e00ff */
[----:B------:R-:W-:Y:S02]  /*8eb0*/  IADD3 R15, P1, P2, R25, R8, R3 ;  /* 0x00000008190f7210 */ /* 0x000fe40007a3e003 */
[----:B------:R-:W-:Y:S02]  /*8ec0*/  LEA R11, R13, R12, 0x18 ;  /* 0x0000000c0d0b7211 */ /* 0x000fe400078ec0ff */
[----:B------:R-:W-:Y:S02]  /*8ed0*/  LOP3.LUT R8, R7, 0x3, RZ, 0xc0, !PT ;  /* 0x0000000307087812 */ /* 0x000fe400078ec0ff */
[----:B------:R-:W-:Y:S01]  /*8ee0*/  IADD3.X R9, PT, PT, R28, R9, RZ, P1, P2 ;  /* 0x000000091c097210 */ /* 0x000fe20000fe44ff */
[----:B------:R-:W-:Y:S01]  /*8ef0*/  IMAD.IADD R11, R22, 0x1, R11 ;  /* 0x00000001160b7824 */ /* 0x000fe200078e020b */
[----:B------:R-:W-:Y:S01]  /*8f00*/  MOV R7, R3 ;  /* 0x0000000300077202 */ /* 0x000fe20000000f00 */
[----:B------:R-:W-:-:S07]  /*8f10*/  IMAD.MOV R12, RZ, RZ, -R8 ;  /* 0x000000ffff0c7224 */ /* 0x000fce00078e0a08 */
.L_x_1308:
[----:B------:R-:W-:-:S06]  /*8f20*/  MOV R8, R15 ;  /* 0x0000000f00087202 */ /* 0x000fcc0000000f00 */
[----:B------:R0:W3:Y:S01]  /*8f30*/  LDG.E.U8 R8, desc[UR36][R8.64] ;  /* 0x0000002408087981 */ /* 0x0000e2000c1e1100 */
[----:B------:R-:W-:Y:S01]  /*8f40*/  VIADD R12, R12, 0x1 ;  /* 0x000000010c0c7836 */ /* 0x000fe20000000000 */
[----:B------:R-:W-:Y:S02]  /*8f50*/  IADD3 R15, P2, PT, R15, 0x80, RZ ;  /* 0x000000800f0f7810 */ /* 0x000fe40007f5e0ff */
[----:B------:R-:W-:-:S03]  /*8f60*/  IADD3 R7, PT, PT, R7, 0x80, RZ ;  /* 0x0000008007077810 */ /* 0x000fc60007ffe0ff */
[----:B0-----:R-:W-:Y:S01]  /*8f70*/  IMAD.X R9, RZ, RZ, R9, P2 ;  /* 0x000000ffff097224 */ /* 0x001fe200010e0609 */
[----:B---3--:R-:W-:-:S13]  /*8f80*/  ISETP.NE.AND P1, PT, R8, RZ, PT ;  /* 0x000000ff0800720c */ /* 0x008fda0003f25270 */
[----:B------:R-:W1:Y:S02]  /*8f90*/  @!P1 LDS R13, [R11] ;  /* 0x000000000b0d9984 */ /* 0x000e640000000800 */
[----:B-1----:R-:W-:Y:S01]  /*8fa0*/  @!P1 FADD.FTZ R14, -R48, R13 ;  /* 0x0000000d300e9221 */ /* 0x002fe20000010100 */
[----:B------:R-:W-:-:S03]  /*8fb0*/  IMAD.MOV.U32 R13, RZ, RZ, RZ ;  /* 0x000000ffff0d7224 */ /* 0x000fc600078e00ff */
[----:B------:R-:W-:-:S04]  /*8fc0*/  @!P1 FMUL.FTZ R14, R14, 1.4426950216293334961 ;  /* 0x3fb8aa3b0e0e9820 */ /* 0x000fc80000410000 */
[----:B------:R-:W0:Y:S01]  /*8fd0*/  @!P1 MUFU.EX2 R13, R14 ;  /* 0x0000000e000d9308 */ /* 0x000e220000000800 */
[----:B------:R-:W-:Y:S01]  /*8fe0*/  ISETP.NE.AND P1, PT, R12, RZ, PT ;  /* 0x000000ff0c00720c */ /* 0x000fe20003f25270 */
[----:B0-----:R0:W-:Y:S01]  /*8ff0*/  STS [R11], R13 ;  /* 0x0000000d0b007388 */ /* 0x0011e20000000800 */
[----:B------:R-:W-:Y:S01]  /*9000*/  FADD.FTZ R10, R13, R10 ;  /* 0x0000000a0d0a7221 */ /* 0x000fe20000010000 */
[----:B0-----:R-:W-:-:S10]  /*9010*/  VIADD R11, R11, 0x200 ;  /* 0x000002000b0b7836 */ /* 0x001fd40000000000 */
[----:B------:R-:W-:Y:S05]  /*9020*/  @P1 BRA `(.L_x_1308) ;  /* 0xfffffffc00bc1947 */ /* 0x000fea000383ffff */
.L_x_1307:
[----:B------:R-:W-:Y:S05]  /*9030*/  BSYNC.RECONVERGENT B1 ;  /* 0x0000000000017941 */ /* 0x000fea0003800200 */
.L_x_1306:
[----:B------:R-:W-:Y:S05]  /*9040*/  @!P0 BRA `(.L_x_1296) ;  /* 0x0000000000dc8947 */ /* 0x000fea0003800000 */
[----:B------:R-:W0:Y:S01]  /*9050*/  S2R R12, SR_CgaCtaId ;  /* 0x00000000000c7919 */ /* 0x000e220000008800 */
[----:B------:R-:W3:Y:S01]  /*9060*/  LDCU.64 UR4, c[0x0][0x420] ;  /* 0x00008400ff0477ac */ /* 0x000ee20008000a00 */
[----:B------:R-:W-:Y:S02]  /*9070*/  MOV R9, 0x400 ;  /* 0x0000040000097802 */ /* 0x000fe40000000f00 */
[----:B------:R-:W-:-:S03]  /*9080*/  SHF.L.U32 R8, R29, 0x2, RZ ;  /* 0x000000021d087819 */ /* 0x000fc600000006ff */
[----:B------:R-:W-:Y:S02]  /*9090*/  VIADD R9, R9, 0x420 ;  /* 0x0000042009097836 */ /* 0x000fe40000000000 */
[----:B------:R-:W-:Y:S01]  /*90a0*/  IMAD R8, R7, 0x4, -R8 ;  /* 0x0000000407087824 */ /* 0x000fe200078e0a08 */
[----:B---3--:R-:W-:-:S04]  /*90b0*/  IADD3 R13, P0, P1, R25, UR4, R7 ;  /* 0x00000004190d7c10 */ /* 0x008fc8000f91e007 */
[----:B------:R-:W-:Y:S02]  /*90c0*/  IADD3 R13, P2, PT, R13, 0x100, RZ ;  /* 0x000001000d0d7810 */ /* 0x000fe40007f5e0ff */
[----:B0-----:R-:W-:Y:S02]  /*90d0*/  LEA R11, R12, R9, 0x18 ;  /* 0x000000090c0b7211 */ /* 0x001fe400078ec0ff */
[----:B------:R-:W-:Y:S02]  /*90e0*/  IADD3.X R9, PT, PT, R28, UR5, RZ, P0, P1 ;  /* 0x000000051c097c10 */ /* 0x000fe400087e24ff */
[----:B------:R-:W-:Y:S02]  /*90f0*/  IADD3 R11, PT, PT, R8, 0x400, R11 ;  /* 0x00000400080b7810 */ /* 0x000fe40007ffe00b */
[----:B------:R-:W-:-:S07]  /*9100*/  IADD3.X R9, PT, PT, RZ, R9, RZ, P2, !PT ;  /* 0x00000009ff097210 */ /* 0x000fce00017fe4ff */
.L_x_1309:
[----:B------:R-:W-:-:S05]  /*9110*/  IMAD.MOV.U32 R8, RZ, RZ, R13 ;  /* 0x000000ffff087224 */ /* 0x000fca00078e000d */
[----:B------:R-:W3:Y:S04]  /*9120*/  LDG.E.U8 R14, desc[UR36][R8.64+-0x100] ;  /* 0xffff0024080e7981 */ /* 0x000ee8000c1e1100 */
[----:B------:R-:W2:Y:S04]  /*9130*/  LDG.E.U8 R12, desc[UR36][R8.64+-0x80] ;  /* 0xffff8024080c7981 */ /* 0x000ea8000c1e1100 */
[----:B------:R-:W4:Y:S04]  /*9140*/  LDG.E.U8 R13, desc[UR36][R8.64] ;  /* 0x00000024080d7981 */ /* 0x000f28000c1e1100 */
[----:B------:R-:W4:Y:S01]  /*9150*/  LDG.E.U8 R15, desc[UR36][R8.64+0x80] ;  /* 0x00008024080f7981 */ /* 0x000f22000c1e1100 */
[----:B------:R-:W-:-:S02]  /*9160*/  IADD3 R7, PT, PT, R7, 0x200, RZ ;  /* 0x0000020007077810 */ /* 0x000fc40007ffe0ff */
[----:B---3--:R-:W-:Y:S02]  /*9170*/  ISETP.NE.AND P0, PT, R14, RZ, PT ;  /* 0x000000ff0e00720c */ /* 0x008fe40003f05270 */
[----:B--2---:R-:W-:Y:S02]  /*9180*/  ISETP.NE.AND P1, PT, R12, RZ, PT ;  /* 0x000000ff0c00720c */ /* 0x004fe40003f25270 */
[----:B----4-:R-:W-:Y:S02]  /*9190*/  ISETP.NE.AND P2, PT, R13, RZ, PT ;  /* 0x000000ff0d00720c */ /* 0x010fe40003f45270 */
[----:B------:R-:W-:-:S07]  /*91a0*/  ISETP.NE.AND P3, PT, R15, RZ, PT ;  /* 0x000000ff0f00720c */ /* 0x000fce0003f65270 */
[----:B------:R-:W1:Y:S04]  /*91b0*/  @!P0 LDS R12, [R11+-0x400] ;  /* 0xfffc00000b0c8984 */ /* 0x000e680000000800 */
[----:B------:R-:W0:Y:S04]  /*91c0*/  @!P1 LDS R14, [R11+-0x200] ;  /* 0xfffe00000b0e9984 */ /* 0x000e280000000800 */
[----:B------:R-:W2:Y:S04]  /*91d0*/  @!P2 LDS R20, [R11] ;  /* 0x000000000b14a984 */ /* 0x000ea80000000800 */
[----:B-----5:R-:W3:Y:S01]  /*91e0*/  @!P3 LDS R26, [R11+0x200] ;  /* 0x000200000b1ab984 */ /* 0x020ee20000000800 */
[----:B-1----:R-:W-:Y:S01]  /*91f0*/  @!P0 FADD.FTZ R13, -R48, R12 ;  /* 0x0000000c300d8221 */ /* 0x002fe20000010100 */
[----:B------:R-:W-:-:S02]  /*9200*/  IMAD.MOV.U32 R12, RZ, RZ, RZ ;  /* 0x000000ffff0c7224 */ /* 0x000fc400078e00ff */
[C---:B0-----:R-:W-:Y:S01]  /*9210*/  @!P1 FADD.FTZ R15, -R48.reuse, R14 ;  /* 0x0000000e300f9221 */ /* 0x041fe20000010100 */
[----:B------:R-:W-:Y:S02]  /*9220*/  HFMA2 R14, -RZ, RZ, 0, 0 ;  /* 0x00000000ff0e7431 */ /* 0x000fe400000001ff */
[----:B------:R-:W-:Y:S01]  /*9230*/  @!P0 FMUL.FTZ R13, R13, 1.4426950216293334961 ;  /* 0x3fb8aa3b0d0d8820 */ /* 0x000fe20000410000 */
[----:B------:R-:W-:Y:S01]  /*9240*/  @!P1 FMUL.FTZ R15, R15, 1.4426950216293334961 ;  /* 0x3fb8aa3b0f0f9820 */ /* 0x000fe20000410000 */
[C---:B--2---:R-:W-:Y:S02]  /*9250*/  @!P2 FADD.FTZ R21, -R48.reuse, R20 ;  /* 0x000000143015a221 */ /* 0x044fe40000010100 */
[----:B------:R-:W0:Y:S01]  /*9260*/  @!P0 MUFU.EX2 R12, R13 ;  /* 0x0000000d000c8308 */ /* 0x000e220000000800 */
[----:B------:R-:W-:Y:S02]  /*9270*/  IMAD.MOV.U32 R20, RZ, RZ, RZ ;  /* 0x000000ffff147224 */ /* 0x000fe400078e00ff */
[----:B---3--:R-:W-:Y:S01]  /*9280*/  @!P3 FADD.FTZ R31, -R48, R26 ;  /* 0x0000001a301fb221 */ /* 0x008fe20000010100 */
[----:B------:R-:W-:Y:S01]  /*9290*/  @!P2 FMUL.FTZ R21, R21, 1.4426950216293334961 ;  /* 0x3fb8aa3b1515a820 */ /* 0x000fe20000410000 */
[----:B------:R-:W-:Y:S01]  /*92a0*/  IMAD.MOV.U32 R26, RZ, RZ, RZ ;  /* 0x000000ffff1a7224 */ /* 0x000fe200078e00ff */
[----:B------:R-:W-:Y:S01]  /*92b0*/  ISETP.GE.AND P0, PT, R7, R16, PT ;  /* 0x000000100700720c */ /* 0x000fe20003f06270 */
[----:B------:R-:W-:Y:S01]  /*92c0*/  @!P3 FMUL.FTZ R31, R31, 1.4426950216293334961 ;  /* 0x3fb8aa3b1f1fb820 */ /* 0x000fe20000410000 */
[----:B------:R-:W1:Y:S08]  /*92d0*/  @!P1 MUFU.EX2 R14, R15 ;  /* 0x0000000f000e9308 */ /* 0x000e700000000800 */
[----:B------:R-:W2:Y:S01]  /*92e0*/  @!P2 MUFU.EX2 R20, R21 ;  /* 0x000000150014a308 */ /* 0x000ea20000000800 */
[----:B0-----:R-:W-:Y:S01]  /*92f0*/  FADD.FTZ R13, R12, R10 ;  /* 0x0000000a0c0d7221 */ /* 0x001fe20000010000 */
[----:B------:R-:W-:Y:S06]  /*9300*/  STS [R11+-0x400], R12 ;  /* 0xfffc000c0b007388 */ /* 0x000fec0000000800 */
[----:B------:R-:W0:Y:S01]  /*9310*/  @!P3 MUFU.EX2 R26, R31 ;  /* 0x0000001f001ab308 */ /* 0x000e220000000800 */
[----:B-1----:R-:W-:Y:S01]  /*9320*/  FADD.FTZ R15, R13, R14 ;  /* 0x0000000e0d0f7221 */ /* 0x002fe20000010000 */
[----:B------:R-:W-:Y:S01]  /*9330*/  IADD3 R13, P1, PT, R8, 0x200, RZ ;  /* 0x00000200080d7810 */ /* 0x000fe20007f3e0ff */
[----:B------:R-:W-:Y:S04]  /*9340*/  STS [R11+-0x200], R14 ;  /* 0xfffe000e0b007388 */ /* 0x000fe80000000800 */
[----:B------:R-:W-:-:S02]  /*9350*/  IMAD.X R9, RZ, RZ, R9, P1 ;  /* 0x000000ffff097224 */ /* 0x000fc400008e0609 */
[----:B--2---:R-:W-:Y:S01]  /*9360*/  FADD.FTZ R15, R15, R20 ;  /* 0x000000140f0f7221 */ /* 0x004fe20000010000 */
[----:B------:R-:W-:Y:S04]  /*9370*/  STS [R11], R20 ;  /* 0x000000140b007388 */ /* 0x000fe80000000800 */
[----:B0-----:R0:W-:Y:S01]  /*9380*/  STS [R11+0x200], R26 ;  /* 0x0002001a0b007388 */ /* 0x0011e20000000800 */
[----:B------:R-:W-:Y:S01]  /*9390*/  FADD.FTZ R10, R15, R26 ;  /* 0x0000001a0f0a7221 */ /* 0x000fe20000010000 */
[----:B0-----:R-:W-:Y:S01]  /*93a0*/  VIADD R11, R11, 0x800 ;  /* 0x000008000b0b7836 */ /* 0x001fe20000000000 */
[----:B------:R-:W-:Y:S06]  /*93b0*/  @!P0 BRA `(.L_x_1309) ;  /* 0xfffffffc00548947 */ /* 0x000fec000383ffff */
.L_x_1296:
[----:B------:R-:W-:Y:S05]  /*93c0*/  BSYNC.RECONVERGENT B0 ;  /* 0x0000000000007941 */ /* 0x000fea0003800200 */
.L_x_1295:
[----:B0-----:R-:W0:Y:S01]  /*93d0*/  SHFL.BFLY PT, R7, R10, 0x10, 0x1f ;  /* 0x0e001f000a077f89 */ /* 0x001e2200000e0000 */
[C---:B------:R-:W-:Y:S01]  /*93e0*/  ISETP.NE.AND P0, PT, R6.reuse, RZ, PT ;  /* 0x000000ff0600720c */ /* 0x040fe20003f05270 */
[----:B------:R-:W3:Y:S01]  /*93f0*/  LDCU.U8 UR6, c[0x0][0x48c] ;  /* 0x00009180ff0677ac */ /* 0x000ee20008000000 */
[----:B------:R-:W-:Y:S01]  /*9400*/  ISETP.GT.U32.AND P1, PT, R6, 0x3, PT ;  /* 0x000000030600780c */ /* 0x000fe20003f24070 */
[----:B---3--:R-:W-:Y:S01]  /*9410*/  UISETP.NE.AND UP0, UPT, UR6, URZ, UPT ;  /* 0x000000ff0600728c */ /* 0x008fe2000bf05270 */
[----:B0-----:R-:W-:-:S05]  /*9420*/  FADD.FTZ R7, R7, R10 ;  /* 0x0000000a07077221 */ /* 0x001fca0000010000 */
[----:B------:R-:W0:Y:S02]  /*9430*/  SHFL.BFLY PT, R8, R7, 0x8, 0x1f ;  /* 0x0d001f0007087f89 */ /* 0x000e2400000e0000 */
[----:B0-----:R-:W-:-:S05]  /*9440*/  FADD.FTZ R8, R7, R8 ;  /* 0x0000000807087221 */ /* 0x001fca0000010000 */
[----:B------:R-:W0:Y:S02]  /*9450*/  SHFL.BFLY PT, R9, R8, 0x4, 0x1f ;  /* 0x0c801f0008097f89 */ /* 0x000e2400000e0000 */
[----:B0-----:R-:W-:-:S05]  /*9460*/  FADD.FTZ R9, R8, R9 ;  /* 0x0000000908097221 */ /* 0x001fca0000010000 */
[----:B------:R-:W0:Y:S02]  /*9470*/  SHFL.BFLY PT, R12, R9, 0x2, 0x1f ;  /* 0x0c401f00090c7f89 */ /* 0x000e2400000e0000 */
[----:B0-----:R-:W-:Y:S01]  /*9480*/  FADD.FTZ R11, R9, R12 ;  /* 0x0000000c090b7221 */ /* 0x001fe20000010000 */
[----:B------:R-:W-:-:S04]  /*9490*/  SHF.R.U32.HI R12, RZ, 0x5, R18 ;  /* 0x00000005ff0c7819 */ /* 0x000fc80000011612 */
[----:B------:R-:W0:Y:S01]  /*94a0*/  SHFL.BFLY PT, R14, R11, 0x1, 0x1f ;  /* 0x0c201f000b0e7f89 */ /* 0x000e2200000e0000 */
[----:B------:R-:W-:Y:S01]  /*94b0*/  @!P0 LEA R5, R12, R5, 0x2 ;  /* 0x000000050c058211 */ /* 0x000fe200078e10ff */
[----:B0-----:R-:W-:-:S05]  /*94c0*/  FADD.FTZ R14, R11, R14 ;  /* 0x0000000e0b0e7221 */ /* 0x001fca0000010000 */
[----:B------:R-:W-:Y:S01]  /*94d0*/  @!P0 STS [R5+0x10], R14 ;  /* 0x0000100e05008388 */ /* 0x000fe20000000800 */
[----:B------:R-:W-:Y:S01]  /*94e0*/  BAR.SYNC.DEFER_BLOCKING 0x0 ;  /* 0x0000000000007b1d */ /* 0x000fe20000010000 */
[----:B------:R-:W-:-:S05]  /*94f0*/  ISETP.GE.AND P0, PT, R3, R16, PT ;  /* 0x000000100300720c */ /* 0x000fca0003f06270 */
[----:B------:R0:W3:Y:S02]  /*9500*/  @!P1 LDS R14, [R4+0x10] ;  /* 0x00001000040e9984 */ /* 0x0000e40000000800 */
[----:B0-----:R-:W-:Y:S02]  /*9510*/  CS2R R4, SRZ ;  /* 0x0000000000047805 */ /* 0x001fe4000001ff00 */
[----:B---3--:R-:W0:Y:S02]  /*9520*/  SHFL.BFLY PT, R7, R14, 0x2, 0x1f ;  /* 0x0c401f000e077f89 */ /* 0x008e2400000e0000 */
[----:B0-----:R-:W-:-:S05]  /*9530*/  FADD.FTZ R7, R7, R14 ;  /* 0x0000000e07077221 */ /* 0x001fca0000010000 */
[----:B------:R-:W0:Y:S02]  /*9540*/  SHFL.BFLY PT, R6, R7, 0x1, 0x1f ;  /* 0x0c201f0007067f89 */ /* 0x000e2400000e0000 */
[----:B0-----:R-:W-:-:S06]  /*9550*/  FADD.FTZ R6, R7, R6 ;  /* 0x0000000607067221 */ /* 0x001fcc0000010000 */
[----:B------:R-:W0:Y:S02]  /*9560*/  SHFL.IDX PT, R6, R6, RZ, 0x1f ;  /* 0x00001fff06067589 */ /* 0x000e2400000e0000 */
[----:B0-----:R-:W-:-:S04]  /*9570*/  FADD.FTZ R8, R6, 9.9999999747524270788e-07 ;  /* 0x358637bd06087421 */ /* 0x001fc80000010000 */
[----:B--2---:R0:W2:Y:S01]  /*9580*/  MUFU.RCP R39, R8 ;  /* 0x0000000800277308 */ /* 0x0040a20000001000 */
[----:B------:R-:W-:Y:S05]  /*9590*/  BRA.U !UP0, `(.L_x_1310) ;  /* 0x0000000108187547 */ /* 0x000fea000b800000 */
[----:B------:R-:W3:Y:S08]  /*95a0*/  LDC R4, c[0x0][0x488] ;  /* 0x00012200ff047b82 */ /* 0x000ef00000000800 */
[----:B------:R-:W3:Y:S08]  /*95b0*/  LDC R5, c[0x0][0x40c] ;  /* 0x00010300ff057b82 */ /* 0x000ef00000000800 */
[----:B------:R-:W1:Y:S01]  /*95c0*/  LDC R6, c[0x0][0x3f4] ;  /* 0x0000fd00ff067b82 */ /* 0x000e620000000800 */
[----:B---3--:R-:W-:-:S04]  /*95d0*/  IMAD R19, R19, R4, R5 ;  /* 0x0000000413137224 */ /* 0x008fc800078e0205 */
[----:B-1----:R-:W-:-:S05]  /*95e0*/  IMAD R4, R19, R6, RZ ;  /* 0x0000000613047224 */ /* 0x002fca00078e02ff */
[----:B------:R-:W-:-:S07]  /*95f0*/  SHF.R.S32.HI R5, RZ, 0x1f, R4 ;  /* 0x0000001fff057819 */ /* 0x000fce0000011404 */
.L_x_1310:
[----:B------:R-:W-:Y:S04]  /*9600*/  BSSY.RECONVERGENT B0, `(.L_x_1311) ;  /* 0x0000154000007945 */ /* 0x000fe80003800200 */
[----:B------:R-:W-:Y:S05]  /*9610*/  @P0 BRA `(.L_x_1312) ;  /* 0x0000001400480947 */ /* 0x000fea0003800000 */
[----:B------:R-:W-:-:S09]  /*9620*/  UISETP.NE.AND UP0, UPT, UR6, URZ, UPT ;  /* 0x000000ff0600728c */ /* 0x000fd2000bf05270 */
[----:B------:R-:W-:Y:S05]  /*9630*/  BRA.U UP0, `(.L_x_1313) ;  /* 0x0000000900387547 */ /* 0x000fea000b800000 */
[----:B------:R-:W-:Y:S01]  /*9640*/  VIADDMNMX R4, R3, 0x80, R16, !PT ;  /* 0x0000008003047846 */ /* 0x000fe20007800110 */
[----:B------:R-:W-:Y:S01]  /*9650*/  BSSY.RECONVERGENT B1, `(.L_x_1314) ;  /* 0x0000019000017945 */ /* 0x000fe20003800200 */
[----:B------:R-:W-:-:S04]  /*9660*/  LOP3.LUT R5, RZ, R18, RZ, 0x33, !PT ;  /* 0x00000012ff057212 */ /* 0x000fc800078e33ff */
[----:B------:R-:W-:-:S04]  /*9670*/  IADD3 R4, PT, PT, -R29, R4, R5 ;  /* 0x000000041d047210 */ /* 0x000fc80007ffe105 */
[C---:B------:R-:W-:Y:S02]  /*9680*/  LOP3.LUT R5, R4.reuse, 0x180, RZ, 0xc0, !PT ;  /* 0x0000018004057812 */ /* 0x040fe400078ec0ff */
[----:B------:R-:W-:Y:S02]  /*9690*/  ISETP.GE.U32.AND P1, PT, R4, 0x180, PT ;  /* 0x000001800400780c */ /* 0x000fe40003f26070 */
[----:B------:R-:W-:-:S13]  /*96a0*/  ISETP.NE.AND P0, PT, R5, 0x180, PT ;  /* 0x000001800500780c */ /* 0x000fda0003f05270 */
[----:B------:R-:W-:Y:S05]  /*96b0*/  @!P0 BRA `(.L_x_1315) ;  /* 0x0000000000488947 */ /* 0x000fea0003800000 */
[----:B------:R-:W3:Y:S01]  /*96c0*/  S2UR UR5, SR_CgaCtaId ;  /* 0x00000000000579c3 */ /* 0x000ee20000008800 */
[----:B------:R-:W-:Y:S01]  /*96d0*/  LEA.HI R4, R4, 0x1, RZ, 0x19 ;  /* 0x0000000104047811 */ /* 0x000fe200078fc8ff */
[----:B------:R-:W-:Y:S02]  /*96e0*/  UMOV UR4, 0x400 ;  /* 0x0000040000047882 */ /* 0x000fe40000000000 */
[----:B------:R-:W-:Y:S02]  /*96f0*/  UIADD3 UR4, UPT, UPT, UR4, 0x420, URZ ;  /* 0x0000042004047890 */ /* 0x000fe4000fffe0ff */
[C---:B------:R-:W-:Y:S01]  /*9700*/  IMAD.SHL.U32 R5, R4.reuse, 0x80, RZ ;  /* 0x0000008004057824 */ /* 0x040fe200078e00ff */
[----:B------:R-:W-:-:S04]  /*9710*/  LOP3.LUT R4, R4, 0x3, RZ, 0xc0, !PT ;  /* 0x0000000304047812 */ /* 0x000fc800078ec0ff */
[----:B------:R-:W-:Y:S01]  /*9720*/  LOP3.LUT R6, R5, 0x180, RZ, 0xc0, !PT ;  /* 0x0000018005067812 */ /* 0x000fe200078ec0ff */
[----:B------:R-:W-:-:S03]  /*9730*/  IMAD.MOV R5, RZ, RZ, -R4 ;  /* 0x000000ffff057224 */ /* 0x000fc600078e0a04 */
[----:B------:R-:W-:Y:S01]  /*9740*/  IADD3 R3, PT, PT, R3, R6, RZ ;  /* 0x0000000603037210 */ /* 0x000fe20007ffe0ff */
[----:B---3--:R-:W-:-:S06]  /*9750*/  ULEA UR4, UR5, UR4, 0x18 ;  /* 0x0000000405047291 */ /* 0x008fcc000f8ec0ff */
[----:B------:R-:W-:-:S07]  /*9760*/  VIADD R4, R22, UR4 ;  /* 0x0000000416047c36 */ /* 0x000fce0008000000 */
.L_x_1316:
[----:B------:R-:W2:Y:S01]  /*9770*/  LDS R6, [R4] ;  /* 0x0000000004067984 */ /* 0x000ea20000000800 */
[----:B------:R-:W-:-:S05]  /*9780*/  VIADD R5, R5, 0x1 ;  /* 0x0000000105057836 */ /* 0x000fca0000000000 */
[----:B------:R-:W-:Y:S01]  /*9790*/  ISETP.NE.AND P0, PT, R5, RZ, PT ;  /* 0x000000ff0500720c */ /* 0x000fe20003f05270 */
[----:B--2---:R-:W-:-:S05]  /*97a0*/  FMUL.FTZ R7, R6, R39 ;  /* 0x0000002706077220 */ /* 0x004fca0000410000 */
[----:B------:R2:W-:Y:S02]  /*97b0*/  STS [R4], R7 ;  /* 0x0000000704007388 */ /* 0x0005e40000000800 */
[----:B--2---:R-:W-:-:S05]  /*97c0*/  IADD3 R4, PT, PT, R4, 0x200, RZ ;  /* 0x0000020004047810 */ /* 0x004fca0007ffe0ff */
[----:B------:R-:W-:Y:S05]  /*97d0*/  @P0 BRA `(.L_x_1316) ;  /* 0xfffffffc00e40947 */ /* 0x000fea000383ffff */
.L_x_1315:
[----:B------:R-:W-:Y:S05]  /*97e0*/  BSYNC.RECONVERGENT B1 ;  /* 0x0000000000017941 */ /* 0x000fea0003800200 */
.L_x_1314:
[----:B------:R-:W-:Y:S05]  /*97f0*/  @!P1 BRA `(.L_x_1312) ;  /* 0x0000001000d09947 */ /* 0x000fea0003800000 */
[----:B------:R-:W3:Y:S01]  /*9800*/  S2R R6, SR_CgaCtaId ;  /* 0x0000000000067919 */ /* 0x000ee20000008800 */
[----:B------:R-:W-:Y:S01]  /*9810*/  IMAD.IADD R4, R16, 0x1, -R3 ;  /* 0x0000000110047824 */ /* 0x000fe200078e0a03 */
[----:B------:R-:W-:Y:S01]  /*9820*/  MOV R5, 0x400 ;  /* 0x0000040000057802 */ /* 0x000fe20000000f00 */
[----:B------:R-:W-:Y:S01]  /*9830*/  BSSY.RECONVERGENT B1, `(.L_x_1317) ;  /* 0x000003f000017945 */ /* 0x000fe20003800200 */
[----:B------:R-:W-:Y:S02]  /*9840*/  PLOP3.LUT P0, PT, PT, PT, PT, 0x80, 0x8 ;  /* 0x000000000008781c */ /* 0x000fe40003f0f070 */
[----:B------:R-:W-:Y:S01]  /*9850*/  ISETP.GT.AND P1, PT, R4, 0x600, PT ;  /* 0x000006000400780c */ /* 0x000fe20003f24270 */
[----:B------:R-:W-:Y:S01]  /*9860*/  IMAD.SHL.U32 R4, R29, 0x4, RZ ;  /* 0x000000041d047824 */ /* 0x000fe200078e00ff */
[----:B------:R-:W-:-:S03]  /*9870*/  IADD3 R5, PT, PT, R5, 0x420, RZ ;  /* 0x0000042005057810 */ /* 0x000fc60007ffe0ff */
[----:B------:R-:W-:Y:S01]  /*9880*/  IMAD R4, R3, 0x4, -R4 ;  /* 0x0000000403047824 */ /* 0x000fe200078e0a04 */
[----:B---3--:R-:W-:-:S04]  /*9890*/  LEA R5, R6, R5, 0x18 ;  /* 0x0000000506057211 */ /* 0x008fc800078ec0ff */
[----:B------:R-:W-:-:S03]  /*98a0*/  IADD3 R4, PT, PT, R4, 0x400, R5 ;  /* 0x0000040004047810 */ /* 0x000fc60007ffe005 */
[----:B------:R-:W-:Y:S05]  /*98b0*/  @!P1 BRA `(.L_x_1318) ;  /* 0x0000000000d89947 */ /* 0x000fea0003800000 */
[----:B------:R-:W-:Y:S01]  /*98c0*/  PLOP3.LUT P0, PT, PT, PT, PT, 0x8, 0x80 ;  /* 0x000000000080781c */ /* 0x000fe20003f0e170 */
[----:B----4-:R-:W-:-:S12]  /*98d0*/  VIADD R40, R16, 0xfffffa00 ;  /* 0xfffffa0010287836 */ /* 0x010fd80000000000 */
.L_x_1319:
[----:B------:R-:W2:Y:S01]  /*98e0*/  LDS R5, [R4+-0x400] ;  /* 0xfffc000004057984 */ /* 0x000ea20000000800 */
[----:B------:R-:W-:-:S03]  /*98f0*/  IADD3 R3, PT, PT, R3, 0x800, RZ ;  /* 0x0000080003037810 */ /* 0x000fc60007ffe0ff */
[----:B------:R-:W3:Y:S01]  /*9900*/  LDS R6, [R4+-0x200] ;  /* 0xfffe000004067984 */ /* 0x000ee20000000800 */
[----:B------:R-:W-:-:S03]  /*9910*/  ISETP.GE.AND P1, PT, R3, R40, PT ;  /* 0x000000280300720c */ /* 0x000fc60003f26270 */
[----:B0-----:R-:W0:Y:S04]  /*9920*/  LDS R8, [R4] ;  /* 0x0000000004087984 */ /* 0x001e280000000800 */
[----:B------:R-:W4:Y:S04]  /*9930*/  LDS R10, [R4+0x200] ;  /* 0x00020000040a7984 */ /* 0x000f280000000800 */
[----:B------:R-:W1:Y:S04]  /*9940*/  LDS R13, [R4+0x400] ;  /* 0x00040000040d7984 */ /* 0x000e680000000800 */
[----:B------:R-:W1:Y:S04]  /*9950*/  LDS R14, [R4+0x600] ;  /* 0x00060000040e7984 */ /* 0x000e680000000800 */
[----:B------:R-:W1:Y:S04]  /*9960*/  LDS R19, [R4+0x800] ;  /* 0x0008000004137984 */ /* 0x000e680000000800 */
[----:B------:R-:W-:Y:S04]  /*9970*/  LDS R20, [R4+0xa00] ;  /* 0x000a000004147984 */ /* 0x000fe80000000800 */
[----:B------:R-:W1:Y:S04]  /*9980*/  LDS R21, [R4+0xc00] ;  /* 0x000c000004157984 */ /* 0x000e680000000800 */
[----:B-----5:R-:W1:Y:S04]  /*9990*/  LDS R26, [R4+0xe00] ;  /* 0x000e0000041a7984 */ /* 0x020e680000000800 */
[----:B------:R-:W1:Y:S01]  /*99a0*/  LDS R32, [R4+0x1000] ;  /* 0x0010000004207984 */ /* 0x000e620000000800 */
[----:B--2---:R-:W-:-:S03]  /*99b0*/  FMUL.FTZ R5, R39, R5 ;  /* 0x0000000527057220 */ /* 0x004fc60000410000 */
[----:B------:R-:W2:Y:S01]  /*99c0*/  LDS R34, [R4+0x1200] ;  /* 0x0012000004227984 */ /* 0x000ea20000000800 */
[----:B---3--:R-:W-:-:S03]  /*99d0*/  FMUL.FTZ R7, R39, R6 ;  /* 0x0000000627077220 */ /* 0x008fc60000410000 */
[----:B------:R-:W3:Y:S01]  /*99e0*/  LDS R35, [R4+0x1400] ;  /* 0x0014000004237984 */ /* 0x000ee20000000800 */
[----:B0-----:R-:W-:-:S03]  /*99f0*/  FMUL.FTZ R9, R39, R8 ;  /* 0x0000000827097220 */ /* 0x001fc60000410000 */
[----:B------:R-:W0:Y:S01]  /*9a00*/  LDS R36, [R4+0x1600] ;  /* 0x0016000004247984 */ /* 0x000e220000000800 */
[----:B----4-:R-:W-:-:S03]  /*9a10*/  FMUL.FTZ R11, R39, R10 ;  /* 0x0000000a270b7220 */ /* 0x010fc60000410000 */
[----:B------:R-:W4:Y:S01]  /*9a20*/  LDS R37, [R4+0x1800] ;  /* 0x0018000004257984 */ /* 0x000f220000000800 */
[----:B-1----:R-:W-:-:S03]  /*9a30*/  FMUL.FTZ R13, R39, R13 ;  /* 0x0000000d270d7220 */ /* 0x002fc60000410000 */
[----:B------:R-:W1:Y:S01]  /*9a40*/  LDS R38, [R4+0x1a00] ;  /* 0x001a000004267984 */ /* 0x000e620000000800 */
[----:B------:R-:W-:-:S03]  /*9a50*/  FMUL.FTZ R15, R39, R14 ;  /* 0x0000000e270f7220 */ /* 0x000fc60000410000 */
[----:B------:R2:W-:Y:S01]  /*9a60*/  STS [R4+-0x400], R5 ;  /* 0xfffc000504007388 */ /* 0x0005e20000000800 */
[----:B------:R-:W-:-:S03]  /*9a70*/  FMUL.FTZ R19, R39, R19 ;  /* 0x0000001327137220 */ /* 0x000fc60000410000 */
[----:B------:R2:W-:Y:S04]  /*9a80*/  STS [R4+-0x200], R7 ;  /* 0xfffe000704007388 */ /* 0x0005e80000000800 */
[----:B------:R0:W-:Y:S01]  /*9a90*/  STS [R4], R9 ;  /* 0x0000000904007388 */ /* 0x0001e20000000800 */
[C---:B------:R-:W-:Y:S01]  /*9aa0*/  FMUL.FTZ R21, R39.reuse, R21 ;  /* 0x0000001527157220 */ /* 0x040fe20000410000 */
[C---:B--2---:R-:W-:Y:S02]  /*9ab0*/  FMUL.FTZ R5, R39.reuse, R20 ;  /* 0x0000001427057220 */ /* 0x044fe40000410000 */
[----:B------:R1:W-:Y:S01]  /*9ac0*/  STS [R4+0x200], R11 ;  /* 0x0002000b04007388 */ /* 0x0003e20000000800 */
[C---:B------:R-:W-:Y:S01]  /*9ad0*/  FMUL.FTZ R31, R39.reuse, R26 ;  /* 0x0000001a271f7220 */ /* 0x040fe20000410000 */
[----:B------:R-:W-:-:S02]  /*9ae0*/  FMUL.FTZ R33, R39, R32 ;  /* 0x0000002027217220 */ /* 0x000fc40000410000 */
[----:B------:R-:W-:Y:S01]  /*9af0*/  STS [R4+0x400], R13 ;  /* 0x0004000d04007388 */ /* 0x000fe20000000800 */
[----:B------:R-:W-:-:S03]  /*9b00*/  FMUL.FTZ R7, R39, R34 ;  /* 0x0000002227077220 */ /* 0x000fc60000410000 */
[----:B------:R-:W-:Y:S01]  /*9b10*/  STS [R4+0x600], R15 ;  /* 0x0006000f04007388 */ /* 0x000fe20000000800 */
[----:B---3--:R-:W-:-:S03]  /*9b20*/  FMUL.FTZ R35, R39, R35 ;  /* 0x0000002327237220 */ /* 0x008fc60000410000 */
[----:B------:R-:W-:Y:S01]  /*9b30*/  STS [R4+0x800], R19 ;  /* 0x0008001304007388 */ /* 0x000fe20000000800 */
[----:B0-----:R-:W-:-:S03]  /*9b40*/  FMUL.FTZ R9, R39, R36 ;  /* 0x0000002427097220 */ /* 0x001fc60000410000 */
[----:B------:R-:W-:Y:S01]  /*9b50*/  STS [R4+0xa00], R5 ;  /* 0x000a000504007388 */ /* 0x000fe20000000800 */
[----:B----4-:R-:W-:-:S03]  /*9b60*/  FMUL.FTZ R37, R39, R37 ;  /* 0x0000002527257220 */ /* 0x010fc60000410000 */
[----:B------:R-:W-:Y:S01]  /*9b70*/  STS [R4+0xc00], R21 ;  /* 0x000c001504007388 */ /* 0x000fe20000000800 */
[----:B-1----:R-:W-:-:S03]  /*9b80*/  FMUL.FTZ R11, R39, R38 ;  /* 0x00000026270b7220 */ /* 0x002fc60000410000 */
        /* <DEDUP_REMOVED lines=9> */
.L_x_1318:
[----:B------:R-:W-:Y:S05]  /*9c20*/  BSYNC.RECONVERGENT B1 ;  /* 0x0000000000017941 */ /* 0x000fea0003800200 */
.L_x_1317:
[----:B------:R-:W-:Y:S01]  /*9c30*/  IMAD.IADD R5, R16, 0x1, -R3 ;  /* 0x0000000110057824 */ /* 0x000fe200078e0a03 */
[----:B------:R-:W-:Y:S04]  /*9c40*/  BSSY.RECONVERGENT B1, `(.L_x_1320) ;  /* 0x000001e000017945 */ /* 0x000fe80003800200 */
[----:B------:R-:W-:-:S13]  /*9c50*/  ISETP.GT.AND P1, PT, R5, 0x200, PT ;  /* 0x000002000500780c */ /* 0x000fda0003f24270 */
[----:B------:R-:W-:Y:S05]  /*9c60*/  @!P1 BRA `(.L_x_1321) ;  /* 0x00000000006c9947 */ /* 0x000fea0003800000 */
[----:B------:R-:W2:Y:S01]  /*9c70*/  LDS R5, [R4+-0x400] ;  /* 0xfffc000004057984 */ /* 0x000ea20000000800 */
[----:B------:R-:W-:Y:S02]  /*9c80*/  PLOP3.LUT P0, PT, PT, PT, PT, 0x8, 0x80 ;  /* 0x000000000080781c */ /* 0x000fe40003f0e170 */
[----:B------:R-:W-:Y:S01]  /*9c90*/  IADD3 R3, PT, PT, R3, 0x400, RZ ;  /* 0x0000040003037810 */ /* 0x000fe20007ffe0ff */
[----:B------:R-:W3:Y:S04]  /*9ca0*/  LDS R6, [R4+-0x200] ;  /* 0xfffe000004067984 */ /* 0x000ee80000000800 */
[----:B0-----:R-:W0:Y:S04]  /*9cb0*/  LDS R8, [R4] ;  /* 0x0000000004087984 */ /* 0x001e280000000800 */
[----:B------:R-:W1:Y:S04]  /*9cc0*/  LDS R10, [R4+0x200] ;  /* 0x00020000040a7984 */ /* 0x000e680000000800 */
[----:B------:R-:W4:Y:S04]  /*9cd0*/  LDS R13, [R4+0x400] ;  /* 0x00040000040d7984 */ /* 0x000f280000000800 */
[----:B------:R-:W4:Y:S04]  /*9ce0*/  LDS R14, [R4+0x600] ;  /* 0x00060000040e7984 */ /* 0x000f280000000800 */
[----:B------:R-:W4:Y:S04]  /*9cf0*/  LDS R19, [R4+0x800] ;  /* 0x0008000004137984 */ /* 0x000f280000000800 */
[----:B------:R-:W4:Y:S01]  /*9d00*/  LDS R20, [R4+0xa00] ;  /* 0x000a000004147984 */ /* 0x000f220000000800 */
[C---:B--2---:R-:W-:Y:S01]  /*9d10*/  FMUL.FTZ R5, R39.reuse, R5 ;  /* 0x0000000527057220 */ /* 0x044fe20000410000 */
[----:B---3--:R-:W-:-:S04]  /*9d20*/  FMUL.FTZ R7, R39, R6 ;  /* 0x0000000627077220 */ /* 0x008fc80000410000 */
[----:B------:R-:W-:Y:S01]  /*9d30*/  STS [R4+-0x400], R5 ;  /* 0xfffc000504007388 */ /* 0x000fe20000000800 */
[----:B0-----:R-:W-:-:S03]  /*9d40*/  FMUL.FTZ R9, R39, R8 ;  /* 0x0000000827097220 */ /* 0x001fc60000410000 */
[----:B------:R-:W-:Y:S01]  /*9d50*/  STS [R4+-0x200], R7 ;  /* 0xfffe000704007388 */ /* 0x000fe20000000800 */
[----:B-1----:R-:W-:-:S03]  /*9d60*/  FMUL.FTZ R11, R39, R10 ;  /* 0x0000000a270b7220 */ /* 0x002fc60000410000 */
[----:B------:R-:W-:Y:S01]  /*9d70*/  STS [R4], R9 ;  /* 0x0000000904007388 */ /* 0x000fe20000000800 */
[----:B----4-:R-:W-:-:S03]  /*9d80*/  FMUL.FTZ R13, R39, R13 ;  /* 0x0000000d270d7220 */ /* 0x010fc60000410000 */
[----:B------:R-:W-:Y:S01]  /*9d90*/  STS [R4+0x200], R11 ;  /* 0x0002000b04007388 */ /* 0x000fe20000000800 */
[----:B------:R-:W-:-:S03]  /*9da0*/  FMUL.FTZ R15, R39, R14 ;  /* 0x0000000e270f7220 */ /* 0x000fc60000410000 */
[----:B------:R-:W-:Y:S01]  /*9db0*/  STS [R4+0x400], R13 ;  /* 0x0004000d04007388 */ /* 0x000fe20000000800 */
[----:B------:R-:W-:-:S03]  /*9dc0*/  FMUL.FTZ R19, R39, R19 ;  /* 0x0000001327137220 */ /* 0x000fc60000410000 */
[----:B------:R-:W-:Y:S01]  /*9dd0*/  STS [R4+0x600], R15 ;  /* 0x0006000f04007388 */ /* 0x000fe20000000800 */
[----:B------:R-:W-:-:S03]  /*9de0*/  FMUL.FTZ R21, R39, R20 ;  /* 0x0000001427157220 */ /* 0x000fc60000410000 */
[----:B------:R-:W-:Y:S04]  /*9df0*/  STS [R4+0x800], R19 ;  /* 0x0008001304007388 */ /* 0x000fe80000000800 */
[----:B------:R0:W-:Y:S02]  /*9e00*/  STS [R4+0xa00], R21 ;  /* 0x000a001504007388 */ /* 0x0001e40000000800 */
[----:B0-----:R-:W-:-:S07]  /*9e10*/  VIADD R4, R4, 0x1000 ;  /* 0x0000100004047836 */ /* 0x001fce0000000000 */
.L_x_1321:
[----:B------:R-:W-:Y:S05]  /*9e20*/  BSYNC.RECONVERGENT B1 ;  /* 0x0000000000017941 */ /* 0x000fea0003800200 */
.L_x_1320:
[----:B------:R-:W-:-:S13]  /*9e30*/  ISETP.LT.OR P0, PT, R3, R16, P0 ;  /* 0x000000100300720c */ /* 0x000fda0000701670 */
[----:B------:R-:W-:Y:S05]  /*9e40*/  @!P0 BRA `(.L_x_1312) ;  /* 0x0000000c003c8947 */ /* 0x000fea0003800000 */
[----:B------:R-:W2:Y:S04]  /*9e50*/  LDS R3, [R4+-0x400] ;  /* 0xfffc000004037984 */ /* 0x000ea80000000800 */
[----:B------:R-:W3:Y:S04]  /*9e60*/  LDS R5, [R4+-0x200] ;  /* 0xfffe000004057984 */ /* 0x000ee80000000800 */
[----:B------:R-:W1:Y:S04]  /*9e70*/  LDS R6, [R4] ;  /* 0x0000000004067984 */ /* 0x000e680000000800 */
[----:B0-----:R-:W0:Y:S01]  /*9e80*/  LDS R8, [R4+0x200] ;  /* 0x0002000004087984 */ /* 0x001e220000000800 */
[-C--:B--2---:R-:W-:Y:S01]  /*9e90*/  FMUL.FTZ R3, R3, R39.reuse ;  /* 0x0000002703037220 */ /* 0x084fe20000410000 */
[----:B---3--:R-:W-:-:S04]  /*9ea0*/  FMUL.FTZ R5, R5, R39 ;  /* 0x0000002705057220 */ /* 0x008fc80000410000 */
[----:B------:R3:W-:Y:S01]  /*9eb0*/  STS [R4+-0x400], R3 ;  /* 0xfffc000304007388 */ /* 0x0007e20000000800 */
[----:B-1----:R-:W-:-:S03]  /*9ec0*/  FMUL.FTZ R7, R6, R39 ;  /* 0x0000002706077220 */ /* 0x002fc60000410000 */
[----:B------:R3:W-:Y:S01]  /*9ed0*/  STS [R4+-0x200], R5 ;  /* 0xfffe000504007388 */ /* 0x0007e20000000800 */
[----:B0-----:R-:W-:-:S03]  /*9ee0*/  FMUL.FTZ R9, R8, R39 ;  /* 0x0000002708097220 */ /* 0x001fc60000410000 */
[----:B------:R3:W-:Y:S04]  /*9ef0*/  STS [R4], R7 ;  /* 0x0000000704007388 */ /* 0x0007e80000000800 */
[----:B------:R3:W-:Y:S01]  /*9f00*/  STS [R4+0x200], R9 ;  /* 0x0002000904007388 */ /* 0x0007e20000000800 */
[----:B------:R-:W-:Y:S05]  /*9f10*/  BRA `(.L_x_1312) ;  /* 0x0000000c00087947 */ /* 0x000fea0003800000 */
.L_x_1313:
        /* <DEDUP_REMOVED lines=9> */
[----:B------:R-:W1:Y:S01]  /*9fb0*/  LDCU.64 UR8, c[0x0][0x480] ;  /* 0x00009000ff0877ac */ /* 0x000e620008000a00 */
[----:B------:R-:W-:Y:S02]  /*9fc0*/  LEA.HI R6, R6, 0x1, RZ, 0x19 ;  /* 0x0000000106067811 */ /* 0x000fe400078fc8ff */
[----:B------:R-:W-:Y:S01]  /*9fd0*/  IADD3 R13, P0, PT, R3, R4, RZ ;  /* 0x00000004030d7210 */ /* 0x000fe20007f1e0ff */
[----:B------:R-:W-:Y:S02]  /*9fe0*/  UMOV UR4, 0x400 ;  /* 0x0000040000047882 */ /* 0x000fe40000000000 */
[C---:B------:R-:W-:Y:S01]  /*9ff0*/  IMAD.SHL.U32 R7, R6.reuse, 0x80, RZ ;  /* 0x0000008006077824 */ /* 0x040fe200078e00ff */
[----:B------:R-:W-:Y:S01]  /*a000*/  UIADD3 UR4, UPT, UPT, UR4, 0x420, URZ ;  /* 0x0000042004047890 */ /* 0x000fe2000fffe0ff */
[----:B------:R-:W-:Y:S02]  /*a010*/  IADD3.X R14, PT, PT, RZ, R5, RZ, P0, !PT ;  /* 0x00000005ff0e7210 */ /* 0x000fe400007fe4ff */
[----:B------:R-:W-:-:S02]  /*a020*/  LOP3.LUT R6, R6, 0x3, RZ, 0xc0, !PT ;  /* 0x0000000306067812 */ /* 0x000fc400078ec0ff */
[----:B0-----:R-:W-:-:S03]  /*a030*/  LOP3.LUT R8, R7, 0x180, RZ, 0xc0, !PT ;  /* 0x0000018007087812 */ /* 0x001fc600078ec0ff */
[----:B------:R-:W-:Y:S02]  /*a040*/  IMAD.MOV R9, RZ, RZ, -R6 ;  /* 0x000000ffff097224 */ /* 0x000fe400078e0a06 */
[----:B------:R-:W-:Y:S01]  /*a050*/  IMAD.IADD R3, R3, 0x1, R8 ;  /* 0x0000000103037824 */ /* 0x000fe200078e0208 */
[----:B-1----:R-:W-:-:S04]  /*a060*/  LEA R10, P0, R13, UR8, 0x2 ;  /* 0x000000080d0a7c11 */ /* 0x002fc8000f8010ff */
[----:B------:R-:W-:Y:S01]  /*a070*/  LEA.HI.X R13, R13, UR9, R14, 0x2, P0 ;  /* 0x000000090d0d7c11 */ /* 0x000fe200080f140e */
[----:B---3--:R-:W-:-:S06]  /*a080*/  ULEA UR4, UR5, UR4, 0x18 ;  /* 0x0000000405047291 */ /* 0x008fcc000f8ec0ff */
[----:B------:R-:W-:-:S07]  /*a090*/  IADD3 R8, PT, PT, R22, UR4, RZ ;  /* 0x0000000416087c10 */ /* 0x000fce000fffe0ff */
.L_x_1324:
        /* <DEDUP_REMOVED lines=12> */
.L_x_1323:
[----:B------:R-:W-:Y:S05]  /*a160*/  BSYNC.RECONVERGENT B1 ;  /* 0x0000000000017941 */ /* 0x000fea0003800200 */
.L_x_1322:
[----:B------:R-:W-:Y:S05]  /*a170*/  @!P1 BRA `(.L_x_1312) ;  /* 0x0000000800709947 */ /* 0x000fea0003800000 */
[----:B0-----:R-:W0:Y:S01]  /*a180*/  S2R R8, SR_CgaCtaId ;  /* 0x0000000000087919 */ /* 0x001e220000008800 */
[----:B------:R-:W1:Y:S01]  /*a190*/  LDCU.64 UR4, c[0x0][0x480] ;  /* 0x00009000ff0477ac */ /* 0x000e620008000a00 */
[----:B---3--:R-:W-:Y:S01]  /*a1a0*/  IADD3 R6, P0, PT, R3, R4, RZ ;  /* 0x0000000403067210 */ /* 0x008fe20007f1e0ff */
[----:B------:R-:W-:Y:S01]  /*a1b0*/  IMAD.IADD R10, R16, 0x1, -R3 ;  /* 0x00000001100a7824 */ /* 0x000fe200078e0a03 */
[----:B------:R-:W-:Y:S01]  /*a1c0*/  MOV R4, 0x400 ;  /* 0x0000040000047802 */ /* 0x000fe20000000f00 */
[----:B------:R-:W-:Y:S01]  /*a1d0*/  BSSY.RECONVERGENT B1, `(.L_x_1325) ;  /* 0x0000058000017945 */ /* 0x000fe20003800200 */
[----:B------:R-:W-:Y:S02]  /*a1e0*/  IADD3.X R5, PT, PT, RZ, R5, RZ, P0, !PT ;  /* 0x00000005ff057210 */ /* 0x000fe400007fe4ff */
[----:B------:R-:W-:Y:S02]  /*a1f0*/  ISETP.GT.AND P1, PT, R10, 0x600, PT ;  /* 0x000006000a00780c */ /* 0x000fe40003f24270 */
[----:B-1----:R-:W-:-:S04]  /*a200*/  LEA R7, P0, R6, UR4, 0x2 ;  /* 0x0000000406077c11 */ /* 0x002fc8000f8010ff */
[----:B------:R-:W-:Y:S01]  /*a210*/  LEA.HI.X R9, R6, UR5, R5, 0x2, P0 ;  /* 0x0000000506097c11 */ /* 0x000fe200080f1405 */
[----:B------:R-:W-:Y:S01]  /*a220*/  VIADD R5, R4, 0x420 ;  /* 0x0000042004057836 */ /* 0x000fe20000000000 */
[----:B------:R-:W-:Y:S02]  /*a230*/  SHF.L.U32 R6, R29, 0x2, RZ ;  /* 0x000000021d067819 */ /* 0x000fe400000006ff */
[----:B------:R-:W-:-:S03]  /*a240*/  IADD3 R4, P0, PT, R7, 0x400, RZ ;  /* 0x0000040007047810 */ /* 0x000fc60007f1e0ff */
[----:B------:R-:W-:Y:S01]  /*a250*/  IMAD R6, R3, 0x4, -R6 ;  /* 0x0000000403067824 */ /* 0x000fe200078e0a06 */
[----:B0-----:R-:W-:Y:S01]  /*a260*/  LEA R7, R8, R5, 0x18 ;  /* 0x0000000508077211 */ /* 0x001fe200078ec0ff */
[----:B------:R-:W-:Y:S01]  /*a270*/  IMAD.X R5, RZ, RZ, R9, P0 ;  /* 0x000000ffff057224 */ /* 0x000fe200000e0609 */
[----:B------:R-:W-:Y:S02]  /*a280*/  PLOP3.LUT P0, PT, PT, PT, PT, 0x80, 0x8 ;  /* 0x000000000008781c */ /* 0x000fe40003f0f070 */
[----:B------:R-:W-:Y:S01]  /*a290*/  IADD3 R6, PT, PT, R6, 0x400, R7 ;  /* 0x0000040006067810 */ /* 0x000fe20007ffe007 */
[----:B------:R-:W-:Y:S10]  /*a2a0*/  @!P1 BRA `(.L_x_1326) ;  /* 0x0000000400289947 */ /* 0x000ff40003800000 */
[----:B------:R-:W-:Y:S02]  /*a2b0*/  PLOP3.LUT P0, PT, PT, PT, PT, 0x8, 0x80 ;  /* 0x000000000080781c */ /* 0x000fe40003f0e170 */
[----:B----4-:R-:W-:-:S11]  /*a2c0*/  IADD3 R40, PT, PT, R16, -0x600, RZ ;  /* 0xfffffa0010287810 */ /* 0x010fd60007ffe0ff */
.L_x_1327:
[----:B------:R-:W2:Y:S01]  /*a2d0*/  LDS R7, [R6+-0x400] ;  /* 0xfffc000006077984 */ /* 0x000ea20000000800 */
[----:B------:R-:W-:-:S03]  /*a2e0*/  VIADD R3, R3, 0x800 ;  /* 0x0000080003037836 */ /* 0x000fc60000000000 */
[----:B------:R-:W0:Y:S02]  /*a2f0*/  LDS R8, [R6+-0x200] ;  /* 0xfffe000006087984 */ /* 0x000e240000000800 */
[----:B------:R-:W-:Y:S02]  /*a300*/  ISETP.GE.AND P2, PT, R3, R40, PT ;  /* 0x000000280300720c */ /* 0x000fe40003f46270 */
[----:B------:R-:W1:Y:S04]  /*a310*/  LDS R10, [R6] ;  /* 0x00000000060a7984 */ /* 0x000e680000000800 */
[----:B------:R-:W3:Y:S04]  /*a320*/  LDS R13, [R6+0x200] ;  /* 0x00020000060d7984 */ /* 0x000ee80000000800 */
[----:B-----5:R-:W-:Y:S04]  /*a330*/  LDS R26, [R6+0xa00] ;  /* 0x000a0000061a7984 */ /* 0x020fe80000000800 */
[----:B------:R-:W-:Y:S04]  /*a340*/  LDS R32, [R6+0xe00] ;  /* 0x000e000006207984 */ /* 0x000fe80000000800 */
[----:B------:R-:W4:Y:S04]  /*a350*/  LDS R14, [R6+0x400] ;  /* 0x00040000060e7984 */ /* 0x000f280000000800 */
[----:B------:R-:W4:Y:S04]  /*a360*/  LDS R19, [R6+0x600] ;  /* 0x0006000006137984 */ /* 0x000f280000000800 */
[----:B------:R-:W4:Y:S04]  /*a370*/  LDS R20, [R6+0x800] ;  /* 0x0008000006147984 */ /* 0x000f280000000800 */
[----:B------:R-:W4:Y:S04]  /*a380*/  LDS R31, [R6+0xc00] ;  /* 0x000c0000061f7984 */ /* 0x000f280000000800 */
[----:B------:R-:W4:Y:S01]  /*a390*/  LDS R33, [R6+0x1000] ;  /* 0x0010000006217984 */ /* 0x000f220000000800 */
[----:B--2---:R-:W-:-:S03]  /*a3a0*/  FMUL.FTZ R7, R39, R7 ;  /* 0x0000000727077220 */ /* 0x004fc60000410000 */
[----:B------:R-:W-:Y:S01]  /*a3b0*/  LDS R34, [R6+0x1200] ;  /* 0x0012000006227984 */ /* 0x000fe20000000800 */
[C---:B0-----:R-:W-:Y:S01]  /*a3c0*/  FMUL.FTZ R9, R39.reuse, R8 ;  /* 0x0000000827097220 */ /* 0x041fe20000410000 */
[----:B------:R-:W-:Y:S02]  /*a3d0*/  IADD3 R8, P1, PT, R4, 0x2000, RZ ;  /* 0x0000200004087810 */ /* 0x000fe40007f3e0ff */
[----:B------:R-:W0:Y:S01]  /*a3e0*/  LDS R35, [R6+0x1400] ;  /* 0x0014000006237984 */ /* 0x000e220000000800 */
[----:B-1----:R-:W-:-:S03]  /*a3f0*/  FMUL.FTZ R11, R39, R10 ;  /* 0x0000000a270b7220 */ /* 0x002fc60000410000 */
[----:B------:R-:W-:Y:S01]  /*a400*/  LDS R36, [R6+0x1600] ;  /* 0x0016000006247984 */ /* 0x000fe20000000800 */
[----:B---3--:R-:W-:-:S03]  /*a410*/  FMUL.FTZ R13, R39, R13 ;  /* 0x0000000d270d7220 */ /* 0x008fc60000410000 */
[----:B------:R-:W1:Y:S04]  /*a420*/  LDS R37, [R6+0x1800] ;  /* 0x0018000006257984 */ /* 0x000e680000000800 */
[----:B------:R-:W2:Y:S04]  /*a430*/  LDS R38, [R6+0x1a00] ;  /* 0x001a000006267984 */ /* 0x000ea80000000800 */
[----:B------:R-:W-:Y:S01]  /*a440*/  STG.E desc[UR36][R4.64+-0x400], R7 ;  /* 0xfffc000704007986 */ /* 0x000fe2000c101924 */
[----:B----4-:R-:W-:-:S03]  /*a450*/  FMUL.FTZ R15, R39, R14 ;  /* 0x0000000e270f7220 */ /* 0x010fc60000410000 */
[----:B------:R3:W-:Y:S01]  /*a460*/  STS [R6+-0x400], R7 ;  /* 0xfffc000706007388 */ /* 0x0007e20000000800 */
[----:B------:R-:W-:-:S03]  /*a470*/  FMUL.FTZ R19, R39, R19 ;  /* 0x0000001327137220 */ /* 0x000fc60000410000 */
[----:B------:R-:W-:Y:S01]  /*a480*/  STG.E desc[UR36][R4.64+-0x200], R9 ;  /* 0xfffe000904007986 */ /* 0x000fe2000c101924 */
[----:B------:R-:W-:-:S03]  /*a490*/  FMUL.FTZ R21, R39, R20 ;  /* 0x0000001427157220 */ /* 0x000fc60000410000 */
[----:B------:R4:W-:Y:S01]  /*a4a0*/  STS [R6+-0x200], R9 ;  /* 0xfffe000906007388 */ /* 0x0009e20000000800 */
[C---:B------:R-:W-:Y:S01]  /*a4b0*/  FMUL.FTZ R31, R39.reuse, R31 ;  /* 0x0000001f271f7220 */ /* 0x040fe20000410000 */
[C---:B---3--:R-:W-:Y:S02]  /*a4c0*/  FMUL.FTZ R7, R39.reuse, R26 ;  /* 0x0000001a27077220 */ /* 0x048fe40000410000 */
[----:B------:R-:W-:Y:S01]  /*a4d0*/  STG.E desc[UR36][R4.64], R11 ;  /* 0x0000000b04007986 */ /* 0x000fe2000c101924 */
[----:B------:R-:W-:-:S03]  /*a4e0*/  FMUL.FTZ R33, R39, R33 ;  /* 0x0000002127217220 */ /* 0x000fc60000410000 */
[----:B------:R3:W-:Y:S01]  /*a4f0*/  STS [R6], R11 ;  /* 0x0000000b06007388 */ /* 0x0007e20000000800 */
[----:B----4-:R-:W-:-:S03]  /*a500*/  FMUL.FTZ R9, R39, R32 ;  /* 0x0000002027097220 */ /* 0x010fc60000410000 */
[----:B------:R-:W-:Y:S01]  /*a510*/  STG.E desc[UR36][R4.64+0x200], R13 ;  /* 0x0002000d04007986 */ /* 0x000fe2000c101924 */
[----:B0-----:R-:W-:-:S03]  /*a520*/  FMUL.FTZ R35, R39, R35 ;  /* 0x0000002327237220 */ /* 0x001fc60000410000 */
[----:B------:R2:W-:Y:S01]  /*a530*/  STS [R6+0x200], R13 ;  /* 0x0002000d06007388 */ /* 0x0005e20000000800 */
[----:B---3--:R-:W-:-:S03]  /*a540*/  FMUL.FTZ R11, R39, R34 ;  /* 0x00000022270b7220 */ /* 0x008fc60000410000 */
[----:B------:R-:W-:Y:S01]  /*a550*/  STG.E desc[UR36][R4.64+0xa00], R7 ;  /* 0x000a000704007986 */ /* 0x000fe2000c101924 */
[----:B-1----:R-:W-:-:S03]  /*a560*/  FMUL.FTZ R37, R39, R37 ;  /* 0x0000002527257220 */ /* 0x002fc60000410000 */
[----:B------:R0:W-:Y:S01]  /*a570*/  STS [R6+0xa00], R7 ;  /* 0x000a000706007388 */ /* 0x0001e20000000800 */
[----:B--2---:R-:W-:-:S03]  /*a580*/  FMUL.FTZ R13, R39, R38 ;  /* 0x00000026270d7220 */ /* 0x004fc60000410000 */
        /* <DEDUP_REMOVED lines=28> */
.L_x_1326:
[----:B------:R-:W-:Y:S05]  /*a750*/  BSYNC.RECONVERGENT B1 ;  /* 0x0000000000017941 */ /* 0x000fea0003800200 */
.L_x_1325:
[----:B------:R-:W-:Y:S01]  /*a760*/  IADD3 R7, PT, PT, R16, -R3, RZ ;  /* 0x8000000310077210 */ /* 0x000fe20007ffe0ff */
[----:B------:R-:W-:Y:S03]  /*a770*/  BSSY.RECONVERGENT B1, `(.L_x_1328) ;  /* 0x000002a000017945 */ /* 0x000fe60003800200 */
[----:B------:R-:W-:-:S13]  /*a780*/  ISETP.GT.AND P1, PT, R7, 0x200, PT ;  /* 0x000002000700780c */ /* 0x000fda0003f24270 */
[----:B------:R-:W-:Y:S05]  /*a790*/  @!P1 BRA `(.L_x_1329) ;  /* 0x00000000009c9947 */ /* 0x000fea0003800000 */
[----:B------:R-:W2:Y:S01]  /*a7a0*/  LDS R7, [R6+-0x400] ;  /* 0xfffc000006077984 */ /* 0x000ea20000000800 */
[----:B------:R-:W-:Y:S01]  /*a7b0*/  PLOP3.LUT P0, PT, PT, PT, PT, 0x8, 0x80 ;  /* 0x000000000080781c */ /* 0x000fe20003f0e170 */
[----:B------:R-:W-:Y:S02]  /*a7c0*/  VIADD R3, R3, 0x400 ;  /* 0x0000040003037836 */ /* 0x000fe40000000000 */
[----:B------:R-:W0:Y:S04]  /*a7d0*/  LDS R8, [R6+-0x200] ;  /* 0xfffe000006087984 */ /* 0x000e280000000800 */
[----:B------:R-:W1:Y:S04]  /*a7e0*/  LDS R10, [R6] ;  /* 0x00000000060a7984 */ /* 0x000e680000000800 */
[----:B------:R-:W3:Y:S04]  /*a7f0*/  LDS R13, [R6+0x200] ;  /* 0x00020000060d7984 */ /* 0x000ee80000000800 */
[----:B------:R-:W4:Y:S04]  /*a800*/  LDS R14, [R6+0x400] ;  /* 0x00040000060e7984 */ /* 0x000f280000000800 */
[----:B------:R-:W4:Y:S04]  /*a810*/  LDS R19, [R6+0x600] ;  /* 0x0006000006137984 */ /* 0x000f280000000800 */
[----:B------:R-:W4:Y:S04]  /*a820*/  LDS R20, [R6+0x800] ;  /* 0x0008000006147984 */ /* 0x000f280000000800 */
[----:B-----5:R-:W4:Y:S01]  /*a830*/  LDS R26, [R6+0xa00] ;  /* 0x000a0000061a7984 */ /* 0x020f220000000800 */
[C---:B--2---:R-:W-:Y:S01]  /*a840*/  FMUL.FTZ R7, R39.reuse, R7 ;  /* 0x0000000727077220 */ /* 0x044fe20000410000 */
[----:B0-----:R-:W-:Y:S01]  /*a850*/  FMUL.FTZ R9, R39, R8 ;  /* 0x0000000827097220 */ /* 0x001fe20000410000 */
[----:B------:R-:W-:-:S03]  /*a860*/  IADD3 R8, P1, PT, R4, 0x1000, RZ ;  /* 0x0000100004087810 */ /* 0x000fc60007f3e0ff */
[----:B------:R-:W-:Y:S01]  /*a870*/  STG.E desc[UR36][R4.64+-0x400], R7 ;  /* 0xfffc000704007986 */ /* 0x000fe2000c101924 */
[----:B-1----:R-:W-:-:S03]  /*a880*/  FMUL.FTZ R11, R39, R10 ;  /* 0x0000000a270b7220 */ /* 0x002fc60000410000 */
[----:B------:R0:W-:Y:S01]  /*a890*/  STS [R6+-0x400], R7 ;  /* 0xfffc000706007388 */ /* 0x0001e20000000800 */
[----:B---3--:R-:W-:-:S03]  /*a8a0*/  FMUL.FTZ R13, R39, R13 ;  /* 0x0000000d270d7220 */ /* 0x008fc60000410000 */
[----:B------:R-:W-:Y:S01]  /*a8b0*/  STG.E desc[UR36][R4.64+-0x200], R9 ;  /* 0xfffe000904007986 */ /* 0x000fe2000c101924 */
[----:B----4-:R-:W-:-:S03]  /*a8c0*/  FMUL.FTZ R15, R39, R14 ;  /* 0x0000000e270f7220 */ /* 0x010fc60000410000 */
[----:B------:R1:W-:Y:S01]  /*a8d0*/  STS [R6+-0x200], R9 ;  /* 0xfffe000906007388 */ /* 0x0003e20000000800 */
[----:B------:R-:W-:-:S03]  /*a8e0*/  FMUL.FTZ R19, R39, R19 ;  /* 0x0000001327137220 */ /* 0x000fc60000410000 */
[----:B------:R-:W-:Y:S01]  /*a8f0*/  STG.E desc[UR36][R4.64], R11 ;  /* 0x0000000b04007986 */ /* 0x000fe2000c101924 */
[----:B------:R-:W-:-:S03]  /*a900*/  FMUL.FTZ R21, R39, R20 ;  /* 0x0000001427157220 */ /* 0x000fc60000410000 */
[----:B------:R-:W-:Y:S01]  /*a910*/  STS [R6], R11 ;  /* 0x0000000b06007388 */ /* 0x000fe20000000800 */
[----:B0-----:R-:W-:Y:S01]  /*a920*/  FMUL.FTZ R7, R39, R26 ;  /* 0x0000001a27077220 */ /* 0x001fe20000410000 */
[----:B-1----:R-:W-:Y:S02]  /*a930*/  IMAD.X R9, RZ, RZ, R5, P1 ;  /* 0x000000ffff097224 */ /* 0x002fe400008e0605 */
        /* <DEDUP_REMOVED lines=12> */
[----:B------:R-:W-:-:S07]  /*aa00*/  IMAD.MOV.U32 R5, RZ, RZ, R9 ;  /* 0x000000ffff057224 */ /* 0x000fce00078e0009 */
.L_x_1329:
[----:B------:R-:W-:Y:S05]  /*aa10*/  BSYNC.RECONVERGENT B1 ;  /* 0x0000000000017941 */ /* 0x000fea0003800200 */
.L_x_1328:
[----:B------:R-:W-:-:S13]  /*aa20*/  ISETP.LT.OR P0, PT, R3, R16, P0 ;  /* 0x000000100300720c */ /* 0x000fda0000701670 */
[----:B------:R-:W-:Y:S05]  /*aa30*/  @!P0 BRA `(.L_x_1312) ;  /* 0x0000000000408947 */ /* 0x000fea0003800000 */
[----:B------:R-:W2:Y:S04]  /*aa40*/  LDS R3, [R6+-0x400] ;  /* 0xfffc000006037984 */ /* 0x000ea80000000800 */
[----:B------:R-:W0:Y:S04]  /*aa50*/  LDS R7, [R6+-0x200] ;  /* 0xfffe000006077984 */ /* 0x000e280000000800 */
[----:B------:R-:W1:Y:S04]  /*aa60*/  LDS R8, [R6] ;  /* 0x0000000006087984 */ /* 0x000e680000000800 */
[----:B------:R-:W3:Y:S01]  /*aa70*/  LDS R10, [R6+0x200] ;  /* 0x00020000060a7984 */ /* 0x000ee20000000800 */
[-C--:B--2---:R-:W-:Y:S01]  /*aa80*/  FMUL.FTZ R3, R3, R39.reuse ;  /* 0x0000002703037220 */ /* 0x084fe20000410000 */
[----:B0-----:R-:W-:-:S04]  /*aa90*/  FMUL.FTZ R7, R7, R39 ;  /* 0x0000002707077220 */ /* 0x001fc80000410000 */
[----:B------:R0:W-:Y:S01]  /*aaa0*/  STG.E desc[UR36][R4.64+-0x400], R3 ;  /* 0xfffc000304007986 */ /* 0x0001e2000c101924 */
[----:B-1----:R-:W-:-:S03]  /*aab0*/  FMUL.FTZ R9, R8, R39 ;  /* 0x0000002708097220 */ /* 0x002fc60000410000 */
[----:B------:R0:W-:Y:S01]  /*aac0*/  STS [R6+-0x400], R3 ;  /* 0xfffc000306007388 */ /* 0x0001e20000000800 */
[----:B---3--:R-:W-:-:S03]  /*aad0*/  FMUL.FTZ R11, R10, R39 ;  /* 0x000000270a0b7220 */ /* 0x008fc60000410000 */
[----:B------:R0:W-:Y:S04]  /*aae0*/  STG.E desc[UR36][R4.64+-0x200], R7 ;  /* 0xfffe000704007986 */ /* 0x0001e8000c101924 */
[----:B------:R0:W-:Y:S04]  /*aaf0*/  STS [R6+-0x200], R7 ;  /* 0xfffe000706007388 */ /* 0x0001e80000000800 */
[----:B------:R0:W-:Y:S04]  /*ab00*/  STG.E desc[UR36][R4.64], R9 ;  /* 0x0000000904007986 */ /* 0x0001e8000c101924 */
[----:B------:R0:W-:Y:S04]  /*ab10*/  STS [R6], R9 ;  /* 0x0000000906007388 */ /* 0x0001e80000000800 */
[----:B------:R0:W-:Y:S04]  /*ab20*/  STG.E desc[UR36][R4.64+0x200], R11 ;  /* 0x0002000b04007986 */ /* 0x0001e8000c101924 */
[----:B------:R0:W-:Y:S02]  /*ab30*/  STS [R6+0x200], R11 ;  /* 0x0002000b06007388 */ /* 0x0001e40000000800 */
.L_x_1312:
[----:B------:R-:W-:Y:S05]  /*ab40*/  BSYNC.RECONVERGENT B0 ;  /* 0x0000000000007941 */ /* 0x000fea0003800200 */
.L_x_1311:
[----:B------:R-:W1:Y:S01]  /*ab50*/  LDCU UR4, c[0x0][0x40c] ;  /* 0x00008180ff0477ac */ /* 0x000e620008000800 */
[----:B0--3--:R-:W-:Y:S01]  /*ab60*/  SHF.R.S32.HI R4, RZ, 0x1f, R23 ;  /* 0x0000001fff047819 */ /* 0x009fe20000011417 */
[----:B------:R-:W0:Y:S01]  /*ab70*/  S2R R32, SR_CgaCtaId ;  /* 0x0000000000207919 */ /* 0x000e220000008800 */
[----:B------:R-:W-:Y:S01]  /*ab80*/  LOP3.LUT R3, R22, 0x7c, RZ, 0xc0, !PT ;  /* 0x0000007c16037812 */ /* 0x000fe200078ec0ff */
[----:B------:R-:W-:Y:S01]  /*ab90*/  BSSY.RECONVERGENT B0, `(.L_x_1330) ;  /* 0x000001b000007945 */ /* 0x000fe20003800200 */
[----:B------:R-:W-:Y:S02]  /*aba0*/  LEA.HI R4, R4, R23, RZ, 0x2 ;  /* 0x0000001704047211 */ /* 0x000fe400078f10ff */
[----:B------:R-:W-:Y:S02]  /*abb0*/  CS2R R6, SRZ ;  /* 0x0000000000067805 */ /* 0x000fe4000001ff00 */
[----:B------:R-:W-:Y:S02]  /*abc0*/  MOV R14, 0x400 ;  /* 0x00000400000e7802 */ /* 0x000fe40000000f00 */
[----:B------:R-:W-:-:S02]  /*abd0*/  LOP3.LUT R4, R4, 0xfffffffc, RZ, 0xc0, !PT ;  /* 0xfffffffc04047812 */ /* 0x000fc400078ec0ff */
[----:B------:R-:W-:Y:S02]  /*abe0*/  IADD3 R5, PT, PT, R14, 0x220, RZ ;  /* 0x000002200e057810 */ /* 0x000fe40007ffe0ff */
[----:B------:R-:W-:Y:S01]  /*abf0*/  IADD3 R13, PT, PT, R23, -R4, RZ ;  /* 0x80000004170d7210 */ /* 0x000fe20007ffe0ff */
[----:B------:R-:W-:-:S03]  /*ac00*/  IMAD.SHL.U32 R4, R18, 0x10, RZ ;  /* 0x0000001012047824 */ /* 0x000fc600078e00ff */
[----:B------:R-:W-:Y:S01]  /*ac10*/  ISETP.NE.AND P0, PT, R12, R13, PT ;  /* 0x0000000d0c00720c */ /* 0x000fe20003f05270 */
[----:B-1----:R-:W-:Y:S01]  /*ac20*/  IMAD.U32 R52, RZ, RZ, UR4 ;  /* 0x00000004ff347e24 */ /* 0x002fe2000f8e00ff */
[----:B------:R-:W-:-:S04]  /*ac30*/  LOP3.LUT R4, R4, 0x1f0, RZ, 0xc0, !PT ;  /* 0x000001f004047812 */ /* 0x000fc800078ec0ff */
[----:B------:R-:W-:-:S04]  /*ac40*/  ISETP.NE.OR P0, PT, R52, RZ, P0 ;  /* 0x000000ff3400720c */ /* 0x000fc80000705670 */
[----:B------:R-:W-:Y:S02]  /*ac50*/  ISETP.GT.U32.OR P0, PT, R3, 0x5f, P0 ;  /* 0x0000005f0300780c */ /* 0x000fe40000704470 */
[----:B0-----:R-:W-:-:S05]  /*ac60*/  LEA R5, R32, R5, 0x18 ;  /* 0x0000000520057211 */ /* 0x001fca00078ec0ff */
[----:B------:R-:W-:Y:S01]  /*ac70*/  IMAD.IADD R19, R5, 0x1, R4 ;  /* 0x0000000105137824 */ /* 0x000fe200078e0204 */
[----:B------:R-:W-:-:S05]  /*ac80*/  CS2R R4, SRZ ;  /* 0x0000000000047805 */ /* 0x000fca000001ff00 */
        /* <DEDUP_REMOVED lines=10> */
.L_x_1332:
[----:B-----5:R0:W-:Y:S02]  /*ad30*/  STS.128 [R19], R4 ;  /* 0x0000000413007388 */ /* 0x0201e40000000c00 */
.L_x_1331:
[----:B------:R-:W-:Y:S05]  /*ad40*/  BSYNC.RECONVERGENT B0 ;  /* 0x0000000000007941 */ /* 0x000fea0003800200 */
.L_x_1330:
[----:B------:R-:W-:Y:S01]  /*ad50*/  BAR.SYNC.DEFER_BLOCKING 0x0 ;  /* 0x0000000000007b1d */ /* 0x000fe20000010000 */
[----:B------:R-:W-:Y:S02]  /*ad60*/  ISETP.GT.U32.AND P0, PT, R3, 0x5f, PT ;  /* 0x0000005f0300780c */ /* 0x000fe40003f04070 */
[----:B------:R-:W-:Y:S02]  /*ad70*/  CS2R R10, SRZ ;  /* 0x00000000000a7805 */ /* 0x000fe4000001ff00 */
[----:B------:R-:W-:Y:S01]  /*ad80*/  CS2R R8, SRZ ;  /* 0x0000000000087805 */ /* 0x000fe2000001ff00 */
[----:B------:R-:W1:Y:S01]  /*ad90*/  LDCU UR8, c[0x0][0x40c] ;  /* 0x00008180ff0877ac */ /* 0x000e620008000800 */
[----:B------:R-:W-:Y:S01]  /*ada0*/  BSSY.RECONVERGENT B0, `(.L_x_1333) ;  /* 0x000017b000007945 */ /* 0x000fe20003800200 */
[----:B------:R-:W3:Y:S06]  /*adb0*/  LDCU.64 UR6, c[0x0][0x3c8] ;  /* 0x00007900ff0677ac */ /* 0x000eec0008000a00 */
[----:B------:R-:W-:Y:S05]  /*adc0*/  @P0 BRA `(.L_x_1334) ;  /* 0x0000001400e00947 */ /* 0x000fea0003800000 */
[----:B------:R-:W0:Y:S01]  /*add0*/  LDC R36, c[0x0][0x3f4] ;  /* 0x0000fd00ff247b82 */ /* 0x000e220000000800 */
[----:B-----5:R-:W-:Y:S01]  /*ade0*/  IADD3 R26, PT, PT, R12, R29, RZ ;  /* 0x0000001d0c1a7210 */ /* 0x020fe20007ffe0ff */
[----:B------:R-:W-:Y:S01]  /*adf0*/  VIADD R31, R14, 0x420 ;  /* 0x000004200e1f7836 */ /* 0x000fe20000000000 */
[----:B------:R-:W-:Y:S04]  /*ae00*/  BSSY.RECONVERGENT B1, `(.L_x_1335) ;  /* 0x0000081000017945 */ /* 0x000fe80003800200 */
[----:B------:R-:W-:Y:S01]  /*ae10*/  LEA R57, R32, R31, 0x18 ;  /* 0x0000001f20397211 */ /* 0x000fe200078ec0ff */
[----:B------:R-:W2:Y:S03]  /*ae20*/  LDC.64 R20, c[0x0][0x3c0] ;  /* 0x0000f000ff147b82 */ /* 0x000ea60000000a00 */
[----:B------:R-:W-:-:S02]  /*ae30*/  LEA R31, R12, R57, 0x2 ;  /* 0x000000390c1f7211 */ /* 0x000fc400078e10ff */
[-C--:B0-----:R-:W-:Y:S01]  /*ae40*/  VIMNMX R22, PT, PT, R23, R36.reuse, PT ;  /* 0x0000002417167248 */ /* 0x081fe20003fe0100 */
[-CC-:B------:R-:W-:Y:S02]  /*ae50*/  IMAD R15, R24, R36.reuse, R3.reuse ;  /* 0x00000024180f7224 */ /* 0x180fe400078e0203 */
[----:B------:R-:W-:Y:S01]  /*ae60*/  IMAD R11, R0, R36, R3 ;  /* 0x00000024000b7224 */ /* 0x000fe200078e0203 */
[----:B------:R-:W-:Y:S01]  /*ae70*/  ISETP.GE.AND P0, PT, R26, R22, PT ;  /* 0x000000161a00720c */ /* 0x000fe20003f06270 */
[----:B--2---:R-:W-:-:S04]  /*ae80*/  IMAD.WIDE R14, R15, 0x4, R20 ;  /* 0x000000040f0e7825 */ /* 0x004fc800078e0214 */
[----:B------:R-:W-:-:S04]  /*ae90*/  IMAD.WIDE R20, R11, 0x4, R20 ;  /* 0x000000040b147825 */ /* 0x000fc800078e0214 */
[----:B------:R-:W-:-:S04]  /*aea0*/  IMAD.MOV.U32 R11, RZ, RZ, RZ ;  /* 0x000000ffff0b7224 */ /* 0x000fc800078e00ff */
[----:B------:R-:W-:Y:S05]  /*aeb0*/  @P0 BRA `(.L_x_1336) ;  /* 0x0000000400d40947 */ /* 0x000fea0003800000 */
[----:B------:R-:W-:Y:S01]  /*aec0*/  VIADD R37, R26, 0x4 ;  /* 0x000000041a257836 */ /* 0x000fe20000000000 */
[----:B------:R-:W0:Y:S01]  /*aed0*/  LDCU UR4, c[0x0][0x3f8] ;  /* 0x00007f00ff0477ac */ /* 0x000e220008000800 */
[----:B------:R-:W2:Y:S01]  /*aee0*/  LDC.64 R8, c[0x0][0x458] ;  /* 0x00011600ff087b82 */ /* 0x000ea20000000a00 */
[----:B------:R-:W-:Y:S01]  /*aef0*/  LOP3.LUT R0, RZ, R29, RZ, 0x33, !PT ;  /* 0x0000001dff007212 */ /* 0x000fe200078e33ff */
[----:B------:R-:W-:Y:S01]  /*af00*/  BSSY.RECONVERGENT B2, `(.L_x_1337) ;  /* 0x000002d000027945 */ /* 0x000fe20003800200 */
[----:B------:R-:W-:-:S04]  /*af10*/  VIMNMX R11, PT, PT, R22, R37, !PT ;  /* 0x00000025160b7248 */ /* 0x000fc80007fe0100 */
[----:B------:R-:W-:Y:S01]  /*af20*/  IADD3 R32, PT, PT, -R12, R11, R0 ;  /* 0x0000000b0c207210 */ /* 0x000fe20007ffe100 */
[----:B------:R-:W-:-:S03]  /*af30*/  IMAD.MOV.U32 R0, RZ, RZ, R26 ;  /* 0x000000ffff007224 */ /* 0x000fc600078e001a */
[----:B------:R-:W-:Y:S01]  /*af40*/  LOP3.LUT P0, RZ, R32, 0x4, RZ, 0xc0, !PT ;  /* 0x0000000420ff7812 */ /* 0x000fe2000780c0ff */
[----:B0-----:R-:W-:Y:S02]  /*af50*/  IMAD R10, R2, UR4, R17 ;  /* 0x00000004020a7c24 */ /* 0x001fe4000f8e0211 */
[----:B------:R-:W-:Y:S02]  /*af60*/  IMAD R33, R36, UR4, RZ ;  /* 0x0000000424217c24 */ /* 0x000fe4000f8e02ff */
[----:B------:R-:W-:Y:S01]  /*af70*/  IMAD R35, R10, 0x60, R3 ;  /* 0x000000600a237824 */ /* 0x000fe200078e0203 */
[----:B------:R-:W-:Y:S01]  /*af80*/  CS2R R10, SRZ ;  /* 0x00000000000a7805 */ /* 0x000fe2000001ff00 */
[----:B------:R-:W-:Y:S02]  /*af90*/  IMAD R38, R33, 0x60, RZ ;  /* 0x0000006021267824 */ /* 0x000fe400078e02ff */
[----:B--2---:R-:W-:Y:S01]  /*afa0*/  IMAD.WIDE R34, R35, 0x4, R8 ;  /* 0x0000000423227825 */ /* 0x004fe200078e0208 */
[----:B------:R-:W-:-:S03]  /*afb0*/  CS2R R8, SRZ ;  /* 0x0000000000087805 */ /* 0x000fc6000001ff00 */
[----:B------:R-:W-:Y:S05]  /*afc0*/  @P0 BRA `(.L_x_1338) ;  /* 0x0000000000800947 */ /* 0x000fea0003800000 */
[----:B------:R-:W0:Y:S01]  /*afd0*/  LDCU.64 UR4, c[0x0][0x3c8] ;  /* 0x00007900ff0477ac */ /* 0x000e220008000a00 */
[----:B------:R-:W-:-:S04]  /*afe0*/  IADD3 R0, P0, PT, R25, R26, RZ ;  /* 0x0000001a19007210 */ /* 0x000fc80007f1e0ff */
[----:B------:R-:W-:Y:S02]  /*aff0*/  IADD3.X R9, PT, PT, RZ, R28, RZ, P0, !PT ;  /* 0x0000001cff097210 */ /* 0x000fe400007fe4ff */
[----:B0-----:R-:W-:-:S04]  /*b000*/  LEA R10, P0, R0, UR4, 0x2 ;  /* 0x00000004000a7c11 */ /* 0x001fc8000f8010ff */
[----:B------:R-:W-:Y:S02]  /*b010*/  LEA.HI.X R11, R0, UR5, R9, 0x2, P0 ;  /* 0x00000005000b7c11 */ /* 0x000fe400080f1409 */
[----:B------:R0:W2:Y:S04]  /*b020*/  LDS R0, [R31] ;  /* 0x000000001f007984 */ /* 0x0000a80000000800 */
[----:B------:R-:W3:Y:S01]  /*b030*/  LDG.E R10, desc[UR36][R10.64] ;  /* 0x000000240a0a7981 */ /* 0x000ee2000c1e1900 */
[----:B------:R-:W-:Y:S01]  /*b040*/  ISETP.NE.AND P0, PT, R52, RZ, PT ;  /* 0x000000ff3400720c */ /* 0x000fe20003f05270 */
[----:B---3--:R-:W-:-:S04]  /*b050*/  IMAD R9, R33, R10, R26 ;  /* 0x0000000a21097224 */ /* 0x008fc800078e021a */
[----:B------:R-:W-:-:S04]  /*b060*/  IMAD R9, R9, 0x60, RZ ;  /* 0x0000006009097824 */ /* 0x000fc800078e02ff */
[----:B------:R-:W-:-:S05]  /*b070*/  IMAD.WIDE R8, R9, 0x4, R20 ;  /* 0x0000000409087825 */ /* 0x000fca00078e0214 */
[----:B----4-:R0:W5:Y:S01]  /*b080*/  LDG.E.128 R40, desc[UR36][R8.64] ;  /* 0x0000002408287981 */ /* 0x010162000c1e1d00 */
[----:B--2---:R-:W-:Y:S05]  /*b090*/  @P0 BRA `(.L_x_1339) ;  /* 0x0000000000380947 */ /* 0x004fea0003800000 */
[----:B------:R-:W-:Y:S01]  /*b0a0*/  ISETP.NE.AND P1, PT, R30, RZ, PT ;  /* 0x000000ff1e00720c */ /* 0x000fe20003f25270 */
[----:B0-----:R-:W0:-:S12]  /*b0b0*/  LDS.128 R8, [R19] ;  /* 0x0000000013087984 */ /* 0x001e180000000c00 */
[----:B------:R-:W2:Y:S01]  /*b0c0*/  @P1 LDG.E.128 R44, desc[UR36][R34.64] ;  /* 0x00000024222c1981 */ /* 0x000ea2000c1e1d00 */
        /* <DEDUP_REMOVED lines=11> */
.L_x_1339:
[C---:B0-2--5:R-:W-:Y:S01]  /*b180*/  FFMA.FTZ R8, R0.reuse, R40, RZ ;  /* 0x0000002800087223 */ /* 0x065fe200000100ff */
[C---:B------:R-:W-:Y:S01]  /*b190*/  FFMA.FTZ R9, R0.reuse, R41, RZ ;  /* 0x0000002900097223 */ /* 0x040fe200000100ff */
[C---:B------:R-:W-:Y:S01]  /*b1a0*/  FFMA.FTZ R10, R0.reuse, R42, RZ ;  /* 0x0000002a000a7223 */ /* 0x040fe200000100ff */
[----:B------:R-:W-:Y:S01]  /*b1b0*/  FFMA.FTZ R11, R0, R43, RZ ;  /* 0x0000002b000b7223 */ /* 0x000fe200000100ff */
[----:B------:R-:W-:-:S07]  /*b1c0*/  IMAD.MOV.U32 R0, RZ, RZ, R37 ;  /* 0x000000ffff007224 */ /* 0x000fce00078e0025 */
.L_x_1338:
[----:B-1-3--:R-:W-:Y:S05]  /*b1d0*/  BSYNC.RECONVERGENT B2 ;  /* 0x0000000000027941 */ /* 0x00afea0003800200 */
.L_x_1337:
[----:B------:R-:W-:-:S13]  /*b1e0*/  ISETP.GE.U32.AND P0, PT, R32, 0x4, PT ;  /* 0x000000042000780c */ /* 0x000fda0003f06070 */
[----:B------:R-:W-:Y:S05]  /*b1f0*/  @!P0 BRA `(.L_x_1336) ;  /* 0x0000000400048947 */ /* 0x000fea0003800000 */
[----:B------:R-:W-:Y:S01]  /*b200*/  IMAD.SHL.U32 R33, R29, 0x4, RZ ;  /* 0x000000041d217824 */ /* 0x000fe200078e00ff */
[----:B------:R-:W-:Y:S01]  /*b210*/  ISETP.NE.AND P1, PT, R52, RZ, PT ;  /* 0x000000ff3400720c */ /* 0x000fe20003f25270 */
[----:B----4-:R-:W-:-:S03]  /*b220*/  IMAD R41, R0, 0x60, RZ ;  /* 0x0000006000297824 */ /* 0x010fc600078e02ff */
[----:B------:R-:W-:-:S04]  /*b230*/  LEA R32, R0, -R33, 0x2 ;  /* 0x8000002100207211 */ /* 0x000fc800078e10ff */
[----:B------:R-:W-:-:S07]  /*b240*/  IADD3 R39, PT, PT, R32, 0x10, R57 ;  /* 0x0000001020277810 */ /* 0x000fce0007ffe039 */
.L_x_1343:
[----:B------:R-:W-:Y:S02]  /*b250*/  IADD3 R32, P0, PT, R25, R0, RZ ;  /* 0x0000000019207210 */ /* 0x000fe40007f1e0ff */
[----:B------:R-:W-:-:S03]  /*b260*/  ISETP.NE.AND P2, PT, R30, RZ, PT ;  /* 0x000000ff1e00720c */ /* 0x000fc60003f45270 */
[----:B------:R-:W-:Y:S01]  /*b270*/  IMAD.X R33, RZ, RZ, R28, P0 ;  /* 0x000000ffff217224 */ /* 0x000fe200000e061c */
        /* <DEDUP_REMOVED lines=8> */
[----:B------:R-:W2:Y:S01]  /*b300*/  @P2 LDG.E.128 R52, desc[UR36][R34.64] ;  /* 0x0000002422342981 */ /* 0x000ea2000c1e1d00 */
[----:B0-----:R-:W-:-:S03]  /*b310*/  IMAD.WIDE.U32 R32, R41, 0x4, R14 ;  /* 0x0000000429207825 */ /* 0x001fc600078e000e */
[----:B------:R-:W0:Y:S02]  /*b320*/  LDS.128 R48, [R19] ;  /* 0x0000000013307984 */ /* 0x000e240000000c00 */
[----:B0----5:R-:W-:Y:S01]  /*b330*/  FADD.FTZ R44, R44, R48 ;  /* 0x000000302c2c7221 */ /* 0x021fe20000010000 */
[----:B------:R-:W-:Y:S01]  /*b340*/  FADD.FTZ R45, R45, R49 ;  /* 0x000000312d2d7221 */ /* 0x000fe20000010000 */
[----:B------:R-:W-:Y:S01]  /*b350*/  FADD.FTZ R46, R46, R50 ;  /* 0x000000322e2e7221 */ /* 0x000fe20000010000 */
[----:B------:R-:W-:Y:S01]  /*b360*/  FADD.FTZ R47, R47, R51 ;  /* 0x000000332f2f7221 */ /* 0x000fe20000010000 */
[----:B--2---:R-:W-:Y:S01]  /*b370*/  @P2 FMUL.FTZ R44, R44, R52 ;  /* 0x000000342c2c2220 */ /* 0x004fe20000410000 */
[----:B------:R-:W-:Y:S01]  /*b380*/  @P2 FMUL.FTZ R45, R45, R53 ;  /* 0x000000352d2d2220 */ /* 0x000fe20000410000 */
[----:B------:R-:W-:Y:S01]  /*b390*/  @P2 FMUL.FTZ R46, R46, R54 ;  /* 0x000000362e2e2220 */ /* 0x000fe20000410000 */
[----:B------:R-:W-:-:S05]  /*b3a0*/  @P2 FMUL.FTZ R47, R47, R55 ;  /* 0x000000372f2f2220 */ /* 0x000fca0000410000 */
[----:B------:R1:W-:Y:S02]  /*b3b0*/  STG.E.128 desc[UR36][R32.64], R44 ;  /* 0x0000002c20007986 */ /* 0x0003e4000c101d24 */
.L_x_1341:
[----:B------:R-:W-:Y:S05]  /*b3c0*/  BSYNC.RECONVERGENT B2 ;  /* 0x0000000000027941 */ /* 0x000fea0003800200 */
.L_x_1340:
[----:B------:R-:W0:Y:S04]  /*b3d0*/  LDG.E R36, desc[UR36][R36.64+0x10] ;  /* 0x0000102424247981 */ /* 0x000e28000c1e1900 */
[----:B------:R-:W2:Y:S01]  /*b3e0*/  LDS R43, [R39+-0x10] ;  /* 0xfffff000272b7984 */ /* 0x000ea20000000800 */
[----:B------:R-:W-:Y:S01]  /*b3f0*/  MOV R52, UR8 ;  /* 0x0000000800347c02 */ /* 0x000fe20008000f00 */
[----:B01----:R-:W-:-:S04]  /*b400*/  IMAD R32, R38, R36, R41 ;  /* 0x0000002426207224 */ /* 0x003fc800078e0229 */
[----:B------:R-:W-:-:S04]  /*b410*/  VIADD R33, R32, 0x180 ;  /* 0x0000018020217836 */ /* 0x000fc80000000000 */
[----:B------:R-:W-:-:S05]  /*b420*/  IMAD.WIDE R32, R33, 0x4, R20 ;  /* 0x0000000421207825 */ /* 0x000fca00078e0214 */
[----:B------:R0:W5:Y:S01]  /*b430*/  LDG.E.128 R48, desc[UR36][R32.64] ;  /* 0x0000002420307981 */ /* 0x000162000c1e1d00 */
[----:B------:R-:W-:Y:S01]  /*b440*/  ISETP.NE.AND P1, PT, R52, RZ, PT ;  /* 0x000000ff3400720c */ /* 0x000fe20003f25270 */
[C---:B--2--5:R-:W-:Y:S01]  /*b450*/  FFMA.FTZ R40, R43.reuse, R45, R9 ;  /* 0x0000002d2b287223 */ /* 0x064fe20000010009 */
[C---:B------:R-:W-:Y:S01]  /*b460*/  FFMA.FTZ R44, R43.reuse, R44, R8 ;  /* 0x0000002c2b2c7223 */ /* 0x040fe20000010008 */
[C---:B------:R-:W-:Y:S01]  /*b470*/  FFMA.FTZ R45, R43.reuse, R46, R10 ;  /* 0x0000002e2b2d7223 */ /* 0x040fe2000001000a */
[----:B------:R-:W-:-:S09]  /*b480*/  FFMA.FTZ R36, R43, R47, R11 ;  /* 0x0000002f2b247223 */ /* 0x000fd2000001000b */
[----:B0-----:R-:W-:Y:S05]  /*b490*/  @P1 BRA `(.L_x_1342) ;  /* 0x0000000000341947 */ /* 0x001fea0003800000 */
[----:B------:R-:W2:Y:S01]  /*b4a0*/  @P2 LDG.E.128 R8, desc[UR36][R34.64] ;  /* 0x0000002422082981 */ /* 0x000ea2000c1e1d00 */
[----:B------:R-:W-:-:S03]  /*b4b0*/  VIADD R33, R41, 0x180 ;  /* 0x0000018029217836 */ /* 0x000fc60000000000 */
[----:B------:R-:W0:Y:S02]  /*b4c0*/  LDS.128 R60, [R19] ;  /* 0x00000000133c7984 */ /* 0x000e240000000c00 */
[----:B0-----:R-:W-:Y:S01]  /*b4d0*/  FADD.FTZ R48, R60, R48 ;  /* 0x000000303c307221 */ /* 0x001fe20000010000 */
[----:B------:R-:W-:Y:S01]  /*b4e0*/  FADD.FTZ R49, R61, R49 ;  /* 0x000000313d317221 */ /* 0x000fe20000010000 */
[----:B------:R-:W-:Y:S01]  /*b4f0*/  FADD.FTZ R50, R62, R50 ;  /* 0x000000323e327221 */ /* 0x000fe20000010000 */
[----:B------:R-:W-:Y:S01]  /*b500*/  FADD.FTZ R51, R63, R51 ;  /* 0x000000333f337221 */ /* 0x000fe20000010000 */
[----:B--2---:R-:W-:Y:S01]  /*b510*/  @P2 FMUL.FTZ R48, R48, R8 ;  /* 0x0000000830302220 */ /* 0x004fe20000410000 */
[----:B------:R-:W-:Y:S01]  /*b520*/  @P2 FMUL.FTZ R49, R49, R9 ;  /* 0x0000000931312220 */ /* 0x000fe20000410000 */
[----:B------:R-:W-:Y:S01]  /*b530*/  @P2 FMUL.FTZ R50, R50, R10 ;  /* 0x0000000a32322220 */ /* 0x000fe20000410000 */
[----:B------:R-:W-:Y:S01]  /*b540*/  @P2 FMUL.FTZ R51, R51, R11 ;  /* 0x0000000b33332220 */ /* 0x000fe20000410000 */
[----:B------:R-:W-:-:S05]  /*b550*/  IMAD.WIDE.U32 R8, R33, 0x4, R14 ;  /* 0x0000000421087825 */ /* 0x000fca00078e000e */
[----:B------:R0:W-:Y:S02]  /*b560*/  STG.E.128 desc[UR36][R8.64], R48 ;  /* 0x0000003008007986 */ /* 0x0001e4000c101d24 */
.L_x_1342:
[----:B------:R1:W0:Y:S01]  /*b570*/  LDS R11, [R39] ;  /* 0x00000000270b7984 */ /* 0x0002220000000800 */
[----:B------:R-:W-:Y:S01]  /*b580*/  VIADD R0, R0, 0x8 ;  /* 0x0000000800007836 */ /* 0x000fe20000000000 */
[----:B------:R-:W-:-:S04]  /*b590*/  IADD3 R41, PT, PT, R41, 0x300, RZ ;  /* 0x0000030029297810 */ /* 0x000fc80007ffe0ff */
[----:B------:R-:W-:Y:S01]  /*b5a0*/  ISETP.GE.AND P0, PT, R0, R22, PT ;  /* 0x000000160000720c */ /* 0x000fe20003f06270 */
[----:B-1----:R-:W-:Y:S02]  /*b5b0*/  VIADD R39, R39, 0x20 ;  /* 0x0000002027277836 */ /* 0x002fe40000000000 */
[C---:B0-----:R-:W-:Y:S01]  /*b5c0*/  FFMA.FTZ R8, R11.reuse, R48, R44 ;  /* 0x000000300b087223 */ /* 0x041fe2000001002c */
[C---:B------:R-:W-:Y:S01]  /*b5d0*/  FFMA.FTZ R9, R11.reuse, R49, R40 ;  /* 0x000000310b097223 */ /* 0x040fe20000010028 */
[C---:B------:R-:W-:Y:S01]  /*b5e0*/  FFMA.FTZ R10, R11.reuse, R50, R45 ;  /* 0x000000320b0a7223 */ /* 0x040fe2000001002d */
[----:B------:R-:W-:-:S07]  /*b5f0*/  FFMA.FTZ R11, R11, R51, R36 ;  /* 0x000000330b0b7223 */ /* 0x000fce0000010024 */
[----:B------:R-:W-:Y:S05]  /*b600*/  @!P0 BRA `(.L_x_1343) ;  /* 0xfffffffc00108947 */ /* 0x000fea000383ffff */
.L_x_1336:
[----:B-1-3--:R-:W-:Y:S05]  /*b610*/  BSYNC.RECONVERGENT B1 ;  /* 0x0000000000017941 */ /* 0x00afea0003800200 */
.L_x_1335:
[----:B------:R-:W-:Y:S01]  /*b620*/  ISETP.GE.AND P0, PT, R26, R23, PT ;  /* 0x000000171a00720c */ /* 0x000fe20003f06270 */
[----:B------:R-:W-:-:S12]  /*b630*/  BSSY.RECONVERGENT B1, `(.L_x_1344) ;  /* 0x00000cf000017945 */ /* 0x000fd80003800200 */
[----:B------:R-:W-:Y:S05]  /*b640*/  @P0 BRA `(.L_x_1345) ;  /* 0x0000000c00340947 */ /* 0x000fea0003800000 */
[----:B------:R-:W-:Y:S01]  /*b650*/  VIADD R44, R26, 0x4 ;  /* 0x000000041a2c7836 */ /* 0x000fe20000000000 */
[----:B------:R-:W0:Y:S01]  /*b660*/  LDC R37, c[0x0][0x3f4] ;  /* 0x0000fd00ff257b82 */ /* 0x000e220000000800 */
[----:B------:R-:W1:Y:S01]  /*b670*/  LDCU UR4, c[0x0][0x3f8] ;  /* 0x00007f00ff0477ac */ /* 0x000e620008000800 */
[----:B------:R-:W-:Y:S01]  /*b680*/  LOP3.LUT R0, RZ, R29, RZ, 0x33, !PT ;  /* 0x0000001dff007212 */ /* 0x000fe200078e33ff */
[----:B------:R-:W-:Y:S01]  /*b690*/  BSSY.RECONVERGENT B2, `(.L_x_1346) ;  /* 0x0000046000027945 */ /* 0x000fe20003800200 */
[----:B------:R-:W-:-:S04]  /*b6a0*/  VIMNMX R35, PT, PT, R23, R44, !PT ;  /* 0x0000002c17237248 */ /* 0x000fc80007fe0100 */
[----:B------:R-:W2:Y:S01]  /*b6b0*/  LDC.64 R32, c[0x0][0x458] ;  /* 0x00011600ff207b82 */ /* 0x000ea20000000a00 */
[----:B------:R-:W-:-:S04]  /*b6c0*/  IADD3 R0, PT, PT, -R12, R35, R0 ;  /* 0x000000230c007210 */ /* 0x000fc80007ffe100 */
[----:B------:R-:W-:Y:S01]  /*b6d0*/  LOP3.LUT P0, RZ, R0, 0x4, RZ, 0xc0, !PT ;  /* 0x0000000400ff7812 */ /* 0x000fe2000780c0ff */
[----:B-1----:R-:W-:-:S04]  /*b6e0*/  IMAD R22, R2, UR4, R17 ;  /* 0x0000000402167c24 */ /* 0x002fc8000f8e0211 */
[----:B------:R-:W-:Y:S01]  /*b6f0*/  IMAD R35, R22, 0x60, R3 ;  /* 0x0000006016237824 */ /* 0x000fe200078e0203 */
[----:B------:R-:W-:Y:S01]  /*b700*/  MOV R22, R26 ;  /* 0x0000001a00167202 */ /* 0x000fe20000000f00 */
[----:B0-----:R-:W-:Y:S02]  /*b710*/  IMAD R48, R37, UR4, RZ ;  /* 0x0000000425307c24 */ /* 0x001fe4000f8e02ff */
[----:B--2---:R-:W-:-:S04]  /*b720*/  IMAD.WIDE R32, R35, 0x4, R32 ;  /* 0x0000000423207825 */ /* 0x004fc800078e0220 */
[----:B------:R-:W-:Y:S05]  /*b730*/  @P0 BRA `(.L_x_1347) ;  /* 0x0000000000ec0947 */ /* 0x000fea0003800000 */
[----:B------:R-:W-:Y:S01]  /*b740*/  ISETP.GE.AND P0, PT, R26, R37, PT ;  /* 0x000000251a00720c */ /* 0x000fe20003f06270 */
[----:B------:R-:W-:-:S12]  /*b750*/  IMAD.MOV.U32 R22, RZ, RZ, R44 ;  /* 0x000000ffff167224 */ /* 0x000fd800078e002c */
[----:B------:R-:W-:Y:S05]  /*b760*/  @!P0 BRA `(.L_x_1347) ;  /* 0x0000000000e08947 */ /* 0x000fea0003800000 */
[----:B------:R-:W-:Y:S01]  /*b770*/  IABS R39, R37 ;  /* 0x0000002500277213 */ /* 0x000fe20000000000 */
[----:B------:R-:W-:Y:S01]  /*b780*/  IMAD.MOV.U32 R34, RZ, RZ, RZ ;  /* 0x000000ffff227224 */ /* 0x000fe200078e00ff */
[----:B------:R-:W-:Y:S01]  /*b790*/  ISETP.GE.AND P1, PT, R26, RZ, PT ;  /* 0x000000ff1a00720c */ /* 0x000fe20003f26270 */
[----:B------:R-:W0:Y:S01]  /*b7a0*/  LDCU.64 UR4, c[0x0][0x3c8] ;  /* 0x00007900ff0477ac */ /* 0x000e220008000a00 */
[----:B------:R-:W1:Y:S01]  /*b7b0*/  I2F.RP R36, R39 ;  /* 0x0000002700247306 */ /* 0x000e620000209400 */
[----:B------:R-:W-:Y:S01]  /*b7c0*/  ISETP.NE.AND P2, PT, R37, RZ, PT ;  /* 0x000000ff2500720c */ /* 0x000fe20003f45270 */
[----:B------:R-:W2:Y:S06]  /*b7d0*/  LDS R31, [R31] ;  /* 0x000000001f1f7984 */ /* 0x000eac0000000800 */
[----:B-1----:R-:W1:Y:S02]  /*b7e0*/  MUFU.RCP R36, R36 ;  /* 0x0000002400247308 */ /* 0x002e640000001000 */
[----:B-1----:R-:W-:-:S06]  /*b7f0*/  VIADD R38, R36, 0xffffffe ;  /* 0x0ffffffe24267836 */ /* 0x002fcc0000000000 */
[----:B------:R-:W1:Y:S02]  /*b800*/  F2I.FTZ.U32.TRUNC.NTZ R35, R38 ;  /* 0x0000002600237305 */ /* 0x000e64000021f000 */
[----:B-1----:R-:W-:-:S05]  /*b810*/  IADD3 R22, PT, PT, RZ, -R35, RZ ;  /* 0x80000023ff167210 */ /* 0x002fca0007ffe0ff */
[----:B----4-:R-:W-:Y:S01]  /*b820*/  IMAD R41, R22, R39, RZ ;  /* 0x0000002716297224 */ /* 0x010fe200078e02ff */
[----:B------:R-:W-:-:S03]  /*b830*/  IABS R22, R26 ;  /* 0x0000001a00167213 */ /* 0x000fc60000000000 */
[----:B------:R-:W-:-:S04]  /*b840*/  IMAD.HI.U32 R41, R35, R41, R34 ;  /* 0x0000002923297227 */ /* 0x000fc800078e0022 */
[----:B------:R-:W-:-:S04]  /*b850*/  IMAD.MOV.U32 R34, RZ, RZ, R22 ;  /* 0x000000ffff227224 */ /* 0x000fc800078e0016 */
[----:B------:R-:W-:-:S05]  /*b860*/  IMAD.HI.U32 R22, R41, R34, RZ ;  /* 0x0000002229167227 */ /* 0x000fca00078e00ff */
[----:B------:R-:W-:-:S05]  /*b870*/  IADD3 R35, PT, PT, -R22, RZ, RZ ;  /* 0x000000ff16237210 */ /* 0x000fca0007ffe1ff */
[----:B------:R-:W-:-:S05]  /*b880*/  IMAD R22, R39, R35, R34 ;  /* 0x0000002327167224 */ /* 0x000fca00078e0222 */
[----:B------:R-:W-:-:S13]  /*b890*/  ISETP.GT.U32.AND P0, PT, R39, R22, PT ;  /* 0x000000162700720c */ /* 0x000fda0003f04070 */
[----:B------:R-:W-:-:S05]  /*b8a0*/  @!P0 IMAD.IADD R22, R22, 0x1, -R39 ;  /* 0x0000000116168824 */ /* 0x000fca00078e0a27 */
[----:B------:R-:W-:-:S13]  /*b8b0*/  ISETP.GT.U32.AND P0, PT, R39, R22, PT ;  /* 0x000000162700720c */ /* 0x000fda0003f04070 */
[----:B------:R-:W-:-:S05]  /*b8c0*/  @!P0 IMAD.IADD R22, R22, 0x1, -R39 ;  /* 0x0000000116168824 */ /* 0x000fca00078e0a27 */
[----:B------:R-:W-:Y:S02]  /*b8d0*/  @!P1 IADD3 R22, PT, PT, -R22, RZ, RZ ;  /* 0x000000ff16169210 */ /* 0x000fe40007ffe1ff */
[----:B------:R-:W-:-:S04]  /*b8e0*/  @!P2 LOP3.LUT R22, RZ, R37, RZ, 0x33, !PT ;  /* 0x00000025ff16a212 */ /* 0x000fc800078e33ff */
[----:B------:R-:W-:-:S05]  /*b8f0*/  IADD3 R34, P0, PT, R25, R22, RZ ;  /* 0x0000001619227210 */ /* 0x000fca0007f1e0ff */
[----:B------:R-:W-:Y:S01]  /*b900*/  IMAD.X R35, RZ, RZ, R28, P0 ;  /* 0x000000ffff237224 */ /* 0x000fe200000e061c */
[----:B0-----:R-:W-:-:S04]  /*b910*/  LEA R36, P0, R34, UR4, 0x2 ;  /* 0x0000000422247c11 */ /* 0x001fc8000f8010ff */
[----:B------:R-:W-:-:S06]  /*b920*/  LEA.HI.X R37, R34, UR5, R35, 0x2, P0 ;  /* 0x0000000522257c11 */ /* 0x000fcc00080f1423 */
[----:B------:R-:W3:Y:S01]  /*b930*/  LDG.E R37, desc[UR36][R36.64] ;  /* 0x0000002424257981 */ /* 0x000ee2000c1e1900 */
[----:B------:R-:W-:Y:S01]  /*b940*/  ISETP.NE.AND P0, PT, R52, RZ, PT ;  /* 0x000000ff3400720c */ /* 0x000fe20003f05270 */
[----:B---3--:R-:W-:-:S04]  /*b950*/  IMAD R22, R48, R37, R22 ;  /* 0x0000002530167224 */ /* 0x008fc800078e0216 */
[----:B------:R-:W-:-:S04]  /*b960*/  IMAD R35, R22, 0x60, RZ ;  /* 0x0000006016237824 */ /* 0x000fc800078e02ff */
[----:B------:R-:W-:-:S05]  /*b970*/  IMAD.WIDE R34, R35, 0x4, R20 ;  /* 0x0000000423227825 */ /* 0x000fca00078e0214 */
[----:B------:R0:W5:Y:S01]  /*b980*/  LDG.E.128 R40, desc[UR36][R34.64] ;  /* 0x0000002422287981 */ /* 0x000162000c1e1d00 */
[----:B------:R-:W-:Y:S04]  /*b990*/  BSSY.RECONVERGENT B3, `(.L_x_1348) ;  /* 0x0000010000037945 */ /* 0x000fe80003800200 */
[----:B--2---:R-:W-:Y:S05]  /*b9a0*/  @P0 BRA `(.L_x_1349) ;  /* 0x0000000000380947 */ /* 0x004fea0003800000 */
[----:B------:R-:W-:Y:S01]  /*b9b0*/  ISETP.NE.AND P3, PT, R30, RZ, PT ;  /* 0x000000ff1e00720c */ /* 0x000fe20003f65270 */
[----:B------:R-:W1:-:S12]  /*b9c0*/  LDS.128 R52, [R19] ;  /* 0x0000000013347984 */ /* 0x000e580000000c00 */
[----:B------:R-:W2:Y:S01]  /*b9d0*/  @P3 LDG.E.128 R36, desc[UR36][R32.64] ;  /* 0x0000002420243981 */ /* 0x000ea2000c1e1d00 */
[----:B0-----:R-:W-:-:S04]  /*b9e0*/  IMAD R35, R26, 0x60, RZ ;  /* 0x000000601a237824 */ /* 0x001fc800078e02ff */
[----:B------:R-:W-:-:S04]  /*b9f0*/  IMAD.WIDE.U32 R34, R35, 0x4, R14 ;  /* 0x0000000423227825 */ /* 0x000fc800078e000e */
[----:B-1---5:R-:W-:Y:S01]  /*ba00*/  FADD.FTZ R40, R52, R40 ;  /* 0x0000002834287221 */ /* 0x022fe20000010000 */
        /* <DEDUP_REMOVED lines=8> */
.L_x_1349:
[----:B------:R-:W-:Y:S05]  /*ba90*/  BSYNC.RECONVERGENT B3 ;  /* 0x0000000000037941 */ /* 0x000fea0003800200 */
.L_x_1348:
[C---:B-----5:R-:W-:Y:S01]  /*baa0*/  FFMA.FTZ R8, R31.reuse, R40, R8 ;  /* 0x000000281f087223 */ /* 0x060fe20000010008 */
[C---:B------:R-:W-:Y:S01]  /*bab0*/  FFMA.FTZ R9, R31.reuse, R41, R9 ;  /* 0x000000291f097223 */ /* 0x040fe20000010009 */
[C---:B------:R-:W-:Y:S01]  /*bac0*/  FFMA.FTZ R10, R31.reuse, R42, R10 ;  /* 0x0000002a1f0a7223 */ /* 0x040fe2000001000a */
[----:B------:R-:W-:Y:S01]  /*bad0*/  FFMA.FTZ R11, R31, R43, R11 ;  /* 0x0000002b1f0b7223 */ /* 0x000fe2000001000b */
[----:B------:R-:W-:-:S07]  /*bae0*/  IMAD.MOV.U32 R22, RZ, RZ, R44 ;  /* 0x000000ffff167224 */ /* 0x000fce00078e002c */
.L_x_1347:
[----:B------:R-:W-:Y:S05]  /*baf0*/  BSYNC.RECONVERGENT B2 ;  /* 0x0000000000027941 */ /* 0x000fea0003800200 */
.L_x_1346:
[----:B------:R-:W-:-:S13]  /*bb00*/  ISETP.GE.U32.AND P0, PT, R0, 0x4, PT ;  /* 0x000000040000780c */ /* 0x000fda0003f06070 */
[----:B------:R-:W-:Y:S05]  /*bb10*/  @!P0 BRA `(.L_x_1345) ;  /* 0x0000000800008947 */ /* 0x000fea0003800000 */
[----:B------:R-:W-:Y:S01]  /*bb20*/  SHF.L.U32 R29, R29, 0x2, RZ ;  /* 0x000000021d1d7819 */ /* 0x000fe200000006ff */
[----:B------:R-:W-:-:S04]  /*bb30*/  VIADD R26, R22, 0x4 ;  /* 0x00000004161a7836 */ /* 0x000fc80000000000 */
[C---:B------:R-:W-:Y:S02]  /*bb40*/  IMAD R0, R22.reuse, 0x4, -R29 ;  /* 0x0000000416007824 */ /* 0x040fe400078e0a1d */
[----:B------:R-:W-:-:S03]  /*bb50*/  IMAD R29, R22, 0x60, RZ ;  /* 0x00000060161d7824 */ /* 0x000fc600078e02ff */
[----:B------:R-:W-:-:S07]  /*bb60*/  IADD3 R0, PT, PT, R0, 0x10, R57 ;  /* 0x0000001000007810 */ /* 0x000fce0007ffe039 */
.L_x_1356:
[----:B------:R-:W2:Y:S01]  /*bb70*/  LDC R49, c[0x0][0x3f4] ;  /* 0x0000fd00ff317b82 */ /* 0x000ea20000000800 */
[----:B------:R-:W-:Y:S01]  /*bb80*/  IADD3 R36, PT, PT, R26, -0x4, RZ ;  /* 0xfffffffc1a247810 */ /* 0x000fe20007ffe0ff */
[----:B------:R-:W-:Y:S03]  /*bb90*/  BSSY.RECONVERGENT B2, `(.L_x_1350) ;  /* 0x0000038000027945 */ /* 0x000fe60003800200 */
[----:B--2---:R-:W-:-:S13]  /*bba0*/  ISETP.GE.AND P0, PT, R36, R49, PT ;  /* 0x000000312400720c */ /* 0x004fda0003f06270 */
[----:B0-----:R-:W-:Y:S05]  /*bbb0*/  @!P0 BRA `(.L_x_1351) ;  /* 0x0000000000d48947 */ /* 0x001fea0003800000 */
[----:B------:R-:W-:Y:S01]  /*bbc0*/  IABS R37, R49 ;  /* 0x0000003100257213 */ /* 0x000fe20000000000 */
[----:B------:R-:W2:Y:S01]  /*bbd0*/  LDCU.64 UR4, c[0x0][0x3c8] ;  /* 0x00007900ff0477ac */ /* 0x000ea20008000a00 */
[----:B------:R-:W-:Y:S02]  /*bbe0*/  IABS R39, R36 ;  /* 0x0000002400277213 */ /* 0x000fe40000000000 */
[----:B------:R-:W3:Y:S01]  /*bbf0*/  I2F.RP R38, R37 ;  /* 0x0000002500267306 */ /* 0x000ee20000209400 */
[----:B------:R-:W-:Y:S02]  /*bc00*/  ISETP.GE.AND P1, PT, R36, RZ, PT ;  /* 0x000000ff2400720c */ /* 0x000fe40003f26270 */
[----:B------:R-:W-:-:S05]  /*bc10*/  ISETP.NE.AND P2, PT, R49, RZ, PT ;  /* 0x000000ff3100720c */ /* 0x000fca0003f45270 */
[----:B---3--:R-:W0:Y:S02]  /*bc20*/  MUFU.RCP R38, R38 ;  /* 0x0000002600267308 */ /* 0x008e240000001000 */
[----:B01----:R-:W-:-:S06]  /*bc30*/  VIADD R34, R38, 0xffffffe ;  /* 0x0ffffffe26227836 */ /* 0x003fcc0000000000 */
[----:B------:R0:W1:Y:S02]  /*bc40*/  F2I.FTZ.U32.TRUNC.NTZ R35, R34 ;  /* 0x0000002200237305 */ /* 0x000064000021f000 */
[----:B0-----:R-:W-:Y:S02]  /*bc50*/  HFMA2 R34, -RZ, RZ, 0, 0 ;  /* 0x00000000ff227431 */ /* 0x001fe400000001ff */
[----:B-1----:R-:W-:-:S04]  /*bc60*/  IMAD.MOV R22, RZ, RZ, -R35 ;  /* 0x000000ffff167224 */ /* 0x002fc800078e0a23 */
[----:B------:R-:W-:-:S04]  /*bc70*/  IMAD R31, R22, R37, RZ ;  /* 0x00000025161f7224 */ /* 0x000fc800078e02ff */
        /* <DEDUP_REMOVED lines=11> */
[----:B------:R-:W-:-:S04]  /*bd30*/  IADD3 R31, P0, PT, R25, R22, RZ ;  /* 0x00000016191f7210 */ /* 0x000fc80007f1e0ff */
[----:B------:R-:W-:Y:S02]  /*bd40*/  IADD3.X R34, PT, PT, RZ, R28, RZ, P0, !PT ;  /* 0x0000001cff227210 */ /* 0x000fe400007fe4ff */
[C---:B--2---:R-:W-:Y:S01]  /*bd50*/  LEA R36, P0, R31.reuse, UR4, 0x2 ;  /* 0x000000041f247c11 */ /* 0x044fe2000f8010ff */
[----:B------:R-:W0:Y:S03]  /*bd60*/  LDCU UR4, c[0x0][0x40c] ;  /* 0x00008180ff0477ac */ /* 0x000e260008000800 */
[----:B------:R-:W-:Y:S02]  /*bd70*/  LEA.HI.X R37, R31, UR5, R34, 0x2, P0 ;  /* 0x000000051f257c11 */ /* 0x000fe400080f1422 */
[----:B------:R1:W2:Y:S04]  /*bd80*/  LDS R31, [R0+-0x10] ;  /* 0xfffff000001f7984 */ /* 0x0002a80000000800 */
[----:B------:R-:W3:Y:S02]  /*bd90*/  LDG.E R37, desc[UR36][R36.64] ;  /* 0x0000002424257981 */ /* 0x000ee4000c1e1900 */
[----:B---3--:R-:W-:-:S04]  /*bda0*/  IMAD R22, R48, R37, R22 ;  /* 0x0000002530167224 */ /* 0x008fc800078e0216 */
[----:B------:R-:W-:-:S04]  /*bdb0*/  IMAD R35, R22, 0x60, RZ ;  /* 0x0000006016237824 */ /* 0x000fc800078e02ff */
[----:B------:R-:W-:-:S05]  /*bdc0*/  IMAD.WIDE R34, R35, 0x4, R20 ;  /* 0x0000000423227825 */ /* 0x000fca00078e0214 */
[----:B----4-:R1:W5:Y:S01]  /*bdd0*/  LDG.E.128 R40, desc[UR36][R34.64] ;  /* 0x0000002422287981 */ /* 0x010362000c1e1d00 */
[----:B0-----:R-:W-:-:S09]  /*bde0*/  UISETP.NE.AND UP0, UPT, UR4, URZ, UPT ;  /* 0x000000ff0400728c */ /* 0x001fd2000bf05270 */
[----:B-12---:R-:W-:Y:S05]  /*bdf0*/  BRA.U UP0, `(.L_x_1352) ;  /* 0x0000000100347547 */ /* 0x006fea000b800000 */
[----:B------:R-:W-:Y:S01]  /*be00*/  ISETP.NE.AND P3, PT, R30, RZ, PT ;  /* 0x000000ff1e00720c */ /* 0x000fe20003f65270 */
[----:B------:R-:W0:-:S12]  /*be10*/  LDS.128 R36, [R19] ;  /* 0x0000000013247984 */ /* 0x000e180000000c00 */
[----:B------:R-:W2:Y:S01]  /*be20*/  @P3 LDG.E.128 R44, desc[UR36][R32.64] ;  /* 0x00000024202c3981 */ /* 0x000ea2000c1e1d00 */
[----:B------:R-:W-:-:S04]  /*be30*/  IMAD.WIDE.U32 R34, R29, 0x4, R14 ;  /* 0x000000041d227825 */ /* 0x000fc800078e000e */
        /* <DEDUP_REMOVED lines=9> */
.L_x_1352:
[C---:B-----5:R-:W-:Y:S01]  /*bed0*/  FFMA.FTZ R8, R31.reuse, R40, R8 ;  /* 0x000000281f087223 */ /* 0x060fe20000010008 */
[C---:B------:R-:W-:Y:S01]  /*bee0*/  FFMA.FTZ R9, R31.reuse, R41, R9 ;  /* 0x000000291f097223 */ /* 0x040fe20000010009 */
[C---:B------:R-:W-:Y:S01]  /*bef0*/  FFMA.FTZ R10, R31.reuse, R42, R10 ;  /* 0x0000002a1f0a7223 */ /* 0x040fe2000001000a */
[----:B------:R-:W-:-:S07]  /*bf00*/  FFMA.FTZ R11, R31, R43, R11 ;  /* 0x0000002b1f0b7223 */ /* 0x000fce000001000b */
.L_x_1351:
[----:B------:R-:W-:Y:S05]  /*bf10*/  BSYNC.RECONVERGENT B2 ;  /* 0x0000000000027941 */ /* 0x000fea0003800200 */
.L_x_1350:
[----:B------:R-:W-:Y:S01]  /*bf20*/  ISETP.GE.AND P0, PT, R26, R49, PT ;  /* 0x000000311a00720c */ /* 0x000fe20003f06270 */
[----:B------:R-:W-:-:S12]  /*bf30*/  BSSY.RECONVERGENT B2, `(.L_x_1353) ;  /* 0x0000038000027945 */ /* 0x000fd80003800200 */
[----:B------:R-:W-:Y:S05]  /*bf40*/  @!P0 BRA `(.L_x_1354) ;  /* 0x0000000000d88947 */ /* 0x000fea0003800000 */
        /* <DEDUP_REMOVED lines=9> */
[----:B0-----:R-:W-:Y:S01]  /*bfe0*/  MOV R34, RZ ;  /* 0x000000ff00227202 */ /* 0x001fe20000000f00 */
        /* <DEDUP_REMOVED lines=18> */
[----:B------:R1:W2:Y:S04]  /*c110*/  LDS R31, [R0] ;  /* 0x00000000001f7984 */ /* 0x0002a80000000800 */
        /* <DEDUP_REMOVED lines=10> */
[----:B------:R-:W-:-:S04]  /*c1c0*/  VIADD R35, R29, 0x180 ;  /* 0x000001801d237836 */ /* 0x000fc80000000000 */
        /* <DEDUP_REMOVED lines=10> */
.L_x_1355:
[C---:B-----5:R-:W-:Y:S01]  /*c270*/  FFMA.FTZ R8, R31.reuse, R40, R8 ;  /* 0x000000281f087223 */ /* 0x060fe20000010008 */
[C---:B------:R-:W-:Y:S01]  /*c280*/  FFMA.FTZ R9, R31.reuse, R41, R9 ;  /* 0x000000291f097223 */ /* 0x040fe20000010009 */
[C---:B------:R-:W-:Y:S01]  /*c290*/  FFMA.FTZ R10, R31.reuse, R42, R10 ;  /* 0x0000002a1f0a7223 */ /* 0x040fe2000001000a */
[----:B------:R-:W-:-:S07]  /*c2a0*/  FFMA.FTZ R11, R31, R43, R11 ;  /* 0x0000002b1f0b7223 */ /* 0x000fce000001000b */
.L_x_1354:
[----:B------:R-:W-:Y:S05]  /*c2b0*/  BSYNC.RECONVERGENT B2 ;  /* 0x0000000000027941 */ /* 0x000fea0003800200 */
.L_x_1353:
[C---:B------:R-:W-:Y:S01]  /*c2c0*/  VIADD R22, R26.reuse, 0x4 ;  /* 0x000000041a167836 */ /* 0x040fe20000000000 */
[----:B------:R-:W-:Y:S01]  /*c2d0*/  IADD3 R26, PT, PT, R26, 0x8, RZ ;  /* 0x000000081a1a7810 */ /* 0x000fe20007ffe0ff */
[----:B------:R-:W-:Y:S02]  /*c2e0*/  VIADD R29, R29, 0x300 ;  /* 0x000003001d1d7836 */ /* 0x000fe40000000000 */
[----:B------:R-:W-:Y:S01]  /*c2f0*/  VIADD R0, R0, 0x20 ;  /* 0x0000002000007836 */ /* 0x000fe20000000000 */
[----:B------:R-:W-:-:S13]  /*c300*/  ISETP.GE.AND P0, PT, R22, R23, PT ;  /* 0x000000171600720c */ /* 0x000fda0003f06270 */
[----:B------:R-:W-:Y:S05]  /*c310*/  @!P0 BRA `(.L_x_1356) ;  /* 0xfffffff800148947 */ /* 0x000fea000383ffff */
.L_x_1345:
[----:B------:R-:W-:Y:S05]  /*c320*/  BSYNC.RECONVERGENT B1 ;  /* 0x0000000000017941 */ /* 0x000fea0003800200 */
.L_x_1344:
[----:B------:R-:W-:-:S13]  /*c330*/  ISETP.NE.AND P0, PT, R12, R13, PT ;  /* 0x0000000d0c00720c */ /* 0x000fda0003f05270 */
[----:B------:R-:W-:Y:S05]  /*c340*/  @P0 BRA `(.L_x_1334) ;  /* 0x0000000000800947 */ /* 0x000fea0003800000 */
[----:B------:R-:W-:Y:S01]  /*c350*/  HFMA2 R21, -RZ, RZ, 0, 5.7220458984375e-06 ;  /* 0x00000060ff157431 */ /* 0x000fe200000001ff */
[----:B------:R2:W3:Y:S01]  /*c360*/  LDS R13, [R232+-0x4] ;  /* 0xfffffc00e80d7984 */ /* 0x0004e20000000800 */
[----:B------:R-:W0:Y:S03]  /*c370*/  LDCU UR4, c[0x0][0x40c] ;  /* 0x00008180ff0477ac */ /* 0x000e260008000800 */
[----:B------:R-:W-:-:S04]  /*c380*/  IMAD R21, R16, R21, -0x60 ;  /* 0xffffffa010157424 */ /* 0x000fc800078e0215 */
[----:B------:R-:W-:-:S05]  /*c390*/  IMAD.WIDE R20, R21, 0x4, R14 ;  /* 0x0000000415147825 */ /* 0x000fca00078e020e */
[----:B------:R2:W5:Y:S01]  /*c3a0*/  LDG.E.128 R28, desc[UR36][R20.64] ;  /* 0x00000024141c7981 */ /* 0x000562000c1e1d00 */
[----:B0-----:R-:W-:-:S09]  /*c3b0*/  UISETP.NE.AND UP0, UPT, UR4, URZ, UPT ;  /* 0x000000ff0400728c */ /* 0x001fd2000bf05270 */
[----:B--2---:R-:W-:Y:S05]  /*c3c0*/  BRA.U UP0, `(.L_x_1357) ;  /* 0x0000000100507547 */ /* 0x004fea000b800000 */
        /* <DEDUP_REMOVED lines=9> */
[----:B-----5:R-:W-:Y:S01]  /*c460*/  FADD.FTZ R28, R28, R4 ;  /* 0x000000041c1c7221 */ /* 0x020fe20000010000 */
[----:B------:R-:W-:Y:S02]  /*c470*/  IMAD R27, R27, 0x60, RZ ;  /* 0x000000601b1b7824 */ /* 0x000fe400078e02ff */
[----:B------:R-:W-:Y:S01]  /*c480*/  FADD.FTZ R29, R29, R5 ;  /* 0x000000051d1d7221 */ /* 0x000fe20000010000 */
[----:B------:R-:W-:Y:S01]  /*c490*/  FADD.FTZ R30, R30, R6 ;  /* 0x000000061e1e7221 */ /* 0x000fe20000010000 */
[----:B------:R-:W-:Y:S01]  /*c4a0*/  FADD.FTZ R31, R31, R7 ;  /* 0x000000071f1f7221 */ /* 0x000fe20000010000 */
[----:B------:R-:W-:-:S04]  /*c4b0*/  IMAD.WIDE R14, R27, 0x4, R14 ;  /* 0x000000041b0e7825 */ /* 0x000fc800078e020e */
[----:B--2---:R-:W-:Y:S01]  /*c4c0*/  @P0 FMUL.FTZ R28, R28, R20 ;  /* 0x000000141c1c0220 */ /* 0x004fe20000410000 */
[----:B------:R-:W-:Y:S01]  /*c4d0*/  @P0 FMUL.FTZ R29, R29, R21 ;  /* 0x000000151d1d0220 */ /* 0x000fe20000410000 */
[----:B------:R-:W-:Y:S01]  /*c4e0*/  @P0 FMUL.FTZ R30, R30, R22 ;  /* 0x000000161e1e0220 */ /* 0x000fe20000410000 */
[----:B------:R-:W-:-:S05]  /*c4f0*/  @P0 FMUL.FTZ R31, R31, R23 ;  /* 0x000000171f1f0220 */ /* 0x000fca0000410000 */
[----:B------:R0:W-:Y:S02]  /*c500*/  STG.E.128 desc[UR36][R14.64], R28 ;  /* 0x0000001c0e007986 */ /* 0x0001e4000c101d24 */
.L_x_1357:
[C---:B---3-5:R-:W-:Y:S01]  /*c510*/  FFMA.FTZ R8, R13.reuse, R28, R8 ;  /* 0x0000001c0d087223 */ /* 0x068fe20000010008 */
[C---:B------:R-:W-:Y:S01]  /*c520*/  FFMA.FTZ R9, R13.reuse, R29, R9 ;  /* 0x0000001d0d097223 */ /* 0x040fe20000010009 */
[C---:B------:R-:W-:Y:S01]  /*c530*/  FFMA.FTZ R10, R13.reuse, R30, R10 ;  /* 0x0000001e0d0a7223 */ /* 0x040fe2000001000a */
[----:B------:R-:W-:-:S07]  /*c540*/  FFMA.FTZ R11, R13, R31, R11 ;  /* 0x0000001f0d0b7223 */ /* 0x000fce000001000b */
.L_x_1334:
[----:B-1-3--:R-:W-:Y:S05]  /*c550*/  BSYNC.RECONVERGENT B0 ;  /* 0x0000000000007941 */ /* 0x00afea0003800200 */
.L_x_1333:
[----:B------:R-:W-:Y:S01]  /*c560*/  BAR.SYNC.DEFER_BLOCKING 0x0 ;  /* 0x0000000000007b1d */ /* 0x000fe20000010000 */
[----:B------:R-:W-:-:S13]  /*c570*/  ISETP.GT.U32.AND P0, PT, R3, 0x5f, PT ;  /* 0x0000005f0300780c */ /* 0x000fda0003f04070 */
[----:B------:R-:W-:Y:S05]  /*c580*/  @P0 EXIT ;  /* 0x000000000000094d */ /* 0x000fea0003800000 */
[----:B------:R-:W1:Y:S01]  /*c590*/  S2UR UR5, SR_CgaCtaId ;  /* 0x00000000000579c3 */ /* 0x000e620000008800 */
[----:B------:R-:W-:Y:S01]  /*c5a0*/  UMOV UR4, 0x400 ;  /* 0x0000040000047882 */ /* 0x000fe20000000000 */
[----:B------:R-:W-:Y:S01]  /*c5b0*/  LOP3.LUT R0, R18, 0x3c0, RZ, 0xc0, !PT ;  /* 0x000003c012007812 */ /* 0x000fe200078ec0ff */
[----:B------:R-:W-:Y:S01]  /*c5c0*/  UIADD3 UR4, UPT, UPT, UR4, 0x420, URZ ;  /* 0x0000042004047890 */ /* 0x000fe2000fffe0ff */
[----:B------:R-:W-:Y:S01]  /*c5d0*/  IMAD R12, R12, 0x60, R3 ;  /* 0x000000600c0c7824 */ /* 0x000fe200078e0203 */
[----:B------:R-:W-:Y:S02]  /*c5e0*/  ISETP.GT.U32.AND P1, PT, R18, 0x3f, PT ;  /* 0x0000003f1200780c */ /* 0x000fe40003f24070 */
[----:B------:R-:W-:Y:S02]  /*c5f0*/  ISETP.NE.AND P0, PT, R0, 0x40, PT ;  /* 0x000000400000780c */ /* 0x000fe40003f05270 */
[C---:B------:R-:W-:Y:S02]  /*c600*/  LOP3.LUT R0, R18.reuse, 0x3e0, RZ, 0xc0, !PT ;  /* 0x000003e012007812 */ /* 0x040fe400078ec0ff */
[----:B------:R-:W-:Y:S01]  /*c610*/  ISETP.GT.U32.AND P2, PT, R18, 0x1f, PT ;  /* 0x0000001f1200780c */ /* 0x000fe20003f44070 */
[----:B-1----:R-:W-:-:S06]  /*c620*/  ULEA UR4, UR5, UR4, 0x18 ;  /* 0x0000000405047291 */ /* 0x002fcc000f8ec0ff */
[----:B------:R-:W-:-:S05]  /*c630*/  LEA R12, R12, UR4, 0x2 ;  /* 0x000000040c0c7c11 */ /* 0x000fca000f8e10ff */
[----:B------:R-:W-:Y:S01]  /*c640*/  @!P0 STS.128 [R12+-0x300], R8 ;  /* 0xfffd00080c008388 */ /* 0x000fe20000000c00 */
[----:B------:R-:W-:Y:S01]  /*c650*/  BAR.SYNC.DEFER_BLOCKING 0x0 ;  /* 0x0000000000007b1d */ /* 0x000fe20000010000 */
[----:B------:R-:W-:-:S05]  /*c660*/  ISETP.NE.AND P0, PT, R0, 0x20, PT ;  /* 0x000000200000780c */ /* 0x000fca0003f05270 */
[----:B0-----:R-:W0:Y:S02]  /*c670*/  @!P1 LDS.128 R4, [R12] ;  /* 0x000000000c049984 */ /* 0x001e240000000c00 */
[----:B0-----:R-:W-:Y:S01]  /*c680*/  @!P1 FADD.FTZ R8, R8, R4 ;  /* 0x0000000408089221 */ /* 0x001fe20000010000 */
[----:B------:R-:W-:Y:S01]  /*c690*/  @!P1 FADD.FTZ R9, R9, R5 ;  /* 0x0000000509099221 */ /* 0x000fe20000010000 */
[----:B------:R-:W-:Y:S01]  /*c6a0*/  @!P1 FADD.FTZ R10, R10, R6 ;  /* 0x000000060a0a9221 */ /* 0x000fe20000010000 */
[----:B------:R-:W-:Y:S01]  /*c6b0*/  @!P1 FADD.FTZ R11, R11, R7 ;  /* 0x000000070b0b9221 */ /* 0x000fe20000010000 */
[----:B------:R-:W-:Y:S06]  /*c6c0*/  BAR.SYNC.DEFER_BLOCKING 0x0 ;  /* 0x0000000000007b1d */ /* 0x000fec0000010000 */
[----:B------:R0:W-:Y:S02]  /*c6d0*/  @!P0 STS.128 [R12+-0x180], R8 ;  /* 0xfffe80080c008388 */ /* 0x0001e40000000c00 */
[----:B------:R-:W-:Y:S06]  /*c6e0*/  BAR.SYNC.DEFER_BLOCKING 0x0 ;  /* 0x0000000000007b1d */ /* 0x000fec0000010000 */
[----:B------:R0:W1:Y:S02]  /*c6f0*/  @!P2 LDS.128 R4, [R12] ;  /* 0x000000000c04a984 */ /* 0x0000640000000c00 */
[----:B------:R-:W-:Y:S06]  /*c700*/  BAR.SYNC.DEFER_BLOCKING 0x0 ;  /* 0x0000000000007b1d */ /* 0x000fec0000010000 */
[----:B------:R-:W-:Y:S05]  /*c710*/  @P2 EXIT ;  /* 0x000000000000294d */ /* 0x000fea0003800000 */
[----:B------:R-:W3:Y:S01]  /*c720*/  LDCU UR4, c[0x0][0x478] ;  /* 0x00008f00ff0477ac */ /* 0x000ee20008000800 */
[----:B01----:R-:W-:Y:S01]  /*c730*/  @!P2 FADD.FTZ R8, R8, R4 ;  /* 0x000000040808a221 */ /* 0x003fe20000010000 */
[----:B------:R-:W-:Y:S01]  /*c740*/  @!P2 FADD.FTZ R9, R9, R5 ;  /* 0x000000050909a221 */ /* 0x000fe20000010000 */
[----:B------:R-:W-:Y:S01]  /*c750*/  @!P2 FADD.FTZ R10, R10, R6 ;  /* 0x000000060a0aa221 */ /* 0x000fe20000010000 */
[----:B------:R-:W-:Y:S01]  /*c760*/  @!P2 FADD.FTZ R11, R11, R7 ;  /* 0x000000070b0ba221 */ /* 0x000fe20000010000 */
[----:B---3--:R-:W-:-:S09]  /*c770*/  UISETP.NE.AND UP0, UPT, UR4, 0x2, UPT ;  /* 0x000000020400788c */ /* 0x008fd2000bf05270 */
[----:B------:R-:W-:Y:S05]  /*c780*/  BRA.U UP0, `(.L_x_1358) ;  /* 0x00000001007c7547 */ /* 0x000fea000b800000 */
[----:B------:R-:W0:Y:S01]  /*c790*/  LDC.64 R4, c[0x0][0x470] ;  /* 0x00011c00ff047b82 */ /* 0x000e220000000a00 */
[----:B------:R-:W1:Y:S01]  /*c7a0*/  LDCU.64 UR4, c[0x0][0x380] ;  /* 0x00007000ff0477ac */ /* 0x000e620008000a00 */
[----:B0-----:R-:W3:Y:S01]  /*c7b0*/  LDG.E R4, desc[UR36][R4.64] ;  /* 0x0000002404047981 */ /* 0x001ee2000c1e1900 */
[----:B------:R-:W-:Y:S02]  /*c7c0*/  IMAD.IADD R3, R24, 0x1, R3 ;  /* 0x0000000118037824 */ /* 0x000fe400078e0203 */
[C---:B---3--:R-:W-:Y:S01]  /*c7d0*/  FMUL.FTZ R10, R4.reuse, R10 ;  /* 0x0000000a040a7220 */ /* 0x048fe20000410000 */
[C---:B------:R-:W-:Y:S01]  /*c7e0*/  FMUL.FTZ R11, R4.reuse, R11 ;  /* 0x0000000b040b7220 */ /* 0x040fe20000410000 */
[C---:B------:R-:W-:Y:S01]  /*c7f0*/  FMUL.FTZ R9, R4.reuse, R9 ;  /* 0x0000000904097220 */ /* 0x040fe20000410000 */
[----:B------:R-:W-:-:S03]  /*c800*/  FMUL.FTZ R8, R4, R8 ;  /* 0x0000000804087220 */ /* 0x000fc60000410000 */
[----:B------:R-:W0:Y:S08]  /*c810*/  F2I.S8.NTZ R10, R10 ;  /* 0x0000000a000a7305 */ /* 0x000e300000202100 */
[----:B------:R-:W3:Y:S01]  /*c820*/  F2I.S8.NTZ R11, R11 ;  /* 0x0000000b000b7305 */ /* 0x000ee20000202100 */
[----:B0-----:R-:W-:-:S07]  /*c830*/  PRMT R0, R10, 0x8880, RZ ;  /* 0x000088800a007816 */ /* 0x001fce00000000ff */
[----:B------:R-:W0:Y:S01]  /*c840*/  F2I.S8.NTZ R9, R9 ;  /* 0x0000000900097305 */ /* 0x000e220000202100 */
[----:B------:R-:W-:Y:S02]  /*c850*/  PRMT R0, R0, 0x7710, RZ ;  /* 0x0000771000007816 */ /* 0x000fe400000000ff */
[----:B---3--:R-:W-:-:S05]  /*c860*/  PRMT R4, R11, 0x8880, RZ ;  /* 0x000088800b047816 */ /* 0x008fca00000000ff */
[----:B------:R-:W3:Y:S01]  /*c870*/  F2I.S8.NTZ R8, R8 ;  /* 0x0000000800087305 */ /* 0x000ee20000202100 */
[----:B------:R-:W-:Y:S01]  /*c880*/  IMAD.U32 R2, R0, 0x10000, RZ ;  /* 0x0001000000027824 */ /* 0x000fe200078e00ff */
[----:B------:R-:W-:-:S04]  /*c890*/  PRMT R0, R4, 0x7710, RZ ;  /* 0x0000771004007816 */ /* 0x000fc800000000ff */
[----:B------:R-:W-:Y:S02]  /*c8a0*/  LOP3.LUT R5, R2, 0xff0000, RZ, 0xc0, !PT ;  /* 0x00ff000002057812 */ /* 0x000fe400078ec0ff */
[----:B0-----:R-:W-:Y:S02]  /*c8b0*/  PRMT R9, R9, 0x8880, RZ ;  /* 0x0000888009097816 */ /* 0x001fe400000000ff */
[----:B------:R-:W-:Y:S02]  /*c8c0*/  LEA R5, R0, R5, 0x18 ;  /* 0x0000000500057211 */ /* 0x000fe400078ec0ff */
[----:B------:R-:W-:Y:S02]  /*c8d0*/  PRMT R2, R9, 0x7710, RZ ;  /* 0x0000771009027816 */ /* 0x000fe400000000ff */
[----:B---3--:R-:W-:-:S04]  /*c8e0*/  PRMT R4, R8, 0x8880, RZ ;  /* 0x0000888008047816 */ /* 0x008fc800000000ff */
[----:B------:R-:W-:Y:S02]  /*c8f0*/  PRMT R0, R4, 0x7710, RZ ;  /* 0x0000771004007816 */ /* 0x000fe400000000ff */
[----:B------:R-:W-:Y:S02]  /*c900*/  LOP3.LUT R4, R2, 0xff, RZ, 0xc0, !PT ;  /* 0x000000ff02047812 */ /* 0x000fe400078ec0ff */
[----:B------:R-:W-:Y:S02]  /*c910*/  LOP3.LUT R7, R0, 0xff, RZ, 0xc0, !PT ;  /* 0x000000ff00077812 */ /* 0x000fe400078ec0ff */
[----:B-1----:R-:W-:Y:S01]  /*c920*/  IADD3 R2, P0, PT, R3, UR4, RZ ;  /* 0x0000000403027c10 */ /* 0x002fe2000ff1e0ff */
[----:B------:R-:W-:-:S03]  /*c930*/  IMAD R4, R4, 0x100, R5 ;  /* 0x0000010004047824 */ /* 0x000fc600078e0205 */
[----:B------:R-:W-:Y:S01]  /*c940*/  LEA.HI.X.SX32 R3, R3, UR5, 0x1, P0 ;  /* 0x0000000503037c11 */ /* 0x000fe200080f0eff */
[----:B------:R-:W-:-:S05]  /*c950*/  IMAD.IADD R7, R4, 0x1, R7 ;  /* 0x0000000104077824 */ /* 0x000fca00078e0207 */
[----:B------:R-:W-:Y:S01]  /*c960*/  STG.E desc[UR36][R2.64], R7 ;  /* 0x0000000702007986 */ /* 0x000fe2000c101924 */
[----:B------:R-:W-:Y:S05]  /*c970*/  EXIT ;  /* 0x000000000000794d */ /* 0x000fea0003800000 */
.L_x_1358:
[----:B------:R-:W0:Y:S01]  /*c980*/  LDC.64 R4, c[0x0][0x380] ;  /* 0x0000e000ff047b82 */ /* 0x000e220000000a00 */
[----:B------:R-:W-:-:S05]  /*c990*/  IADD3 R3, PT, PT, R24, R3, RZ ;  /* 0x0000000318037210 */ /* 0x000fca0007ffe0ff */
[----:B0-----:R-:W-:-:S05]  /*c9a0*/  IMAD.WIDE R2, R3, 0x4, R4 ;  /* 0x0000000403027825 */ /* 0x001fca00078e0204 */
[----:B------:R-:W-:Y:S01]  /*c9b0*/  STG.E.128 desc[UR36][R2.64], R8 ;  /* 0x0000000802007986 */ /* 0x000fe2000c101d24 */
[----:B------:R-:W-:Y:S05]  /*c9c0*/  EXIT ;  /* 0x000000000000794d */ /* 0x000fea0003800000 */
.L_x_1220:
[----:B------:R-:W-:Y:S01]  /*c9d0*/  IMAD.MOV.U32 R12, RZ, RZ, 0x10 ;  /* 0x00000010ff0c7424 */ /* 0x000fe200078e00ff */
[----:B------:R-:W-:Y:S01]  /*c9e0*/  MOV R15, 0xffffffff ;  /* 0xffffffff000f7802 */ /* 0x000fe20000000f00 */
[----:B------:R-:W-:-:S07]  /*c9f0*/  IMAD.MOV.U32 R11, RZ, RZ, 0x1f ;  /* 0x0000001fff0b7424 */ /* 0x000fce00078e00ff */
[----:B-1---5:R-:W-:Y:S05]  /*ca00*/  WARPSYNC.COLLECTIVE R15, `(.L_x_1359) ;  /* 0x000000000f087348 */ /* 0x022fea0003c00000 */
[----:B------:R0:W2:Y:S02]  /*ca10*/  SHFL.BFLY P6, R14, R13, R12, R11 ;  /* 0x0c00000c0d0e7389 */ /* 0x0000a400000c000b */
[----:B012--5:R-:W-:Y:S05]  /*ca20*/  ENDCOLLECTIVE ;  /* 0x000000000000791b */ /* 0x027fea0003800000 */
.L_x_1359:
[----:B------:R-:W-:Y:S02]  /*ca30*/  IMAD.MOV.U32 R12, RZ, RZ, 0x8 ;  /* 0x00000008ff0c7424 */ /* 0x000fe400078e00ff */
[----:B------:R-:W-:-:S04]  /*ca40*/  FADD.FTZ R0, R13, R14 ;  /* 0x0000000e0d007221 */ /* 0x000fc80000010000 */
[----:B------:R-:W-:-:S07]  /*ca50*/  IMAD.MOV.U32 R13, RZ, RZ, R0 ;  /* 0x000000ffff0d7224 */ /* 0x000fce00078e0000 */
[----:B------:R-:W-:Y:S05]  /*ca60*/  WARPSYNC.COLLECTIVE R15, `(.L_x_1360) ;  /* 0x000000000f087348 */ /* 0x000fea0003c00000 */
[----:B------:R0:W1:Y:S02]  /*ca70*/  SHFL.BFLY P6, R14, R13, R12, R11 ;  /* 0x0c00000c0d0e7389 */ /* 0x00006400000c000b */
[----:B01----:R-:W-:Y:S05]  /*ca80*/  ENDCOLLECTIVE ;  /* 0x000000000000791b */ /* 0x003fea0003800000 */
.L_x_1360:
[----:B------:R-:W-:Y:S02]  /*ca90*/  IMAD.MOV.U32 R12, RZ, RZ, 0x4 ;  /* 0x00000004ff0c7424 */ /* 0x000fe400078e00ff */
[----:B------:R-:W-:-:S05]  /*caa0*/  FADD.FTZ R3, R0, R14 ;  /* 0x0000000e00037221 */ /* 0x000fca0000010000 */
[----:B------:R-:W-:-:S07]  /*cab0*/  MOV R13, R3 ;  /* 0x00000003000d7202 */ /* 0x000fce0000000f00 */
[----:B------:R-:W-:Y:S05]  /*cac0*/  WARPSYNC.COLLECTIVE R15, `(.L_x_1361) ;  /* 0x000000000f087348 */ /* 0x000fea0003c00000 */
[----:B------:R0:W1:Y:S02]  /*cad0*/  SHFL.BFLY P6, R14, R13, R12, R11 ;  /* 0x0c00000c0d0e7389 */ /* 0x00006400000c000b */
[----:B01----:R-:W-:Y:S05]  /*cae0*/  ENDCOLLECTIVE ;  /* 0x000000000000791b */ /* 0x003fea0003800000 */
.L_x_1361:
[----:B------:R-:W-:Y:S02]  /*caf0*/  HFMA2 R12, -RZ, RZ, 0, 1.1920928955078125e-07 ;  /* 0x00000002ff0c7431 */ /* 0x000fe400000001ff */
[----:B------:R-:W-:-:S04]  /*cb00*/  FADD.FTZ R4, R3, R14 ;  /* 0x0000000e03047221 */ /* 0x000fc80000010000 */
[----:B------:R-:W-:-:S07]  /*cb10*/  IMAD.MOV.U32 R13, RZ, RZ, R4 ;  /* 0x000000ffff0d7224 */ /* 0x000fce00078e0004 */
[----:B------:R-:W-:Y:S05]  /*cb20*/  WARPSYNC.COLLECTIVE R15, `(.L_x_1362) ;  /* 0x000000000f087348 */ /* 0x000fea0003c00000 */
[----:B------:R0:W1:Y:S02]  /*cb30*/  SHFL.BFLY P6, R14, R13, R12, R11 ;  /* 0x0c00000c0d0e7389 */ /* 0x00006400000c000b */
[----:B01----:R-:W-:Y:S05]  /*cb40*/  ENDCOLLECTIVE ;  /* 0x000000000000791b */ /* 0x003fea0003800000 */
.L_x_1362:
[----:B------:R-:W-:Y:S02]  /*cb50*/  IMAD.MOV.U32 R12, RZ, RZ, 0x1 ;  /* 0x00000001ff0c7424 */ /* 0x000fe400078e00ff */
[----:B------:R-:W-:-:S04]  /*cb60*/  FADD.FTZ R5, R4, R14 ;  /* 0x0000000e04057221 */ /* 0x000fc80000010000 */
[----:B------:R-:W-:-:S07]  /*cb70*/  IMAD.MOV.U32 R13, RZ, RZ, R5 ;  /* 0x000000ffff0d7224 */ /* 0x000fce00078e0005 */
[----:B------:R-:W-:Y:S05]  /*cb80*/  WARPSYNC.COLLECTIVE R15, `(.L_x_1363) ;  /* 0x000000000f087348 */ /* 0x000fea0003c00000 */
[----:B------:R0:W1:Y:S02]  /*cb90*/  SHFL.BFLY P6, R14, R13, R12, R11 ;  /* 0x0c00000c0d0e7389 */ /* 0x00006400000c000b */
[----:B01----:R-:W-:Y:S05]  /*cba0*/  ENDCOLLECTIVE ;  /* 0x000000000000791b */ /* 0x003fea0003800000 */
.L_x_1363:
[----:B------:R-:W-:Y:S05]  /*cbb0*/  BRA `(.L_x_1364) ;  /* 0xffffff5000b47947 */ /* 0x000fea000383ffff */
.L_x_1290:
[----:B------:R-:W-:Y:S01]  /*cbc0*/  BSSY B0, `(.L_x_1365) ;  /* 0x0000007000007945 */ /* 0x000fe20003800000 */
[----:B------:R-:W-:Y:S01]  /*cbd0*/  MOV R12, 0x1 ;  /* 0x00000001000c7802 */ /* 0x000fe20000000f00 */
[----:B------:R-:W-:Y:S02]  /*cbe0*/  IMAD.MOV.U32 R11, RZ, RZ, 0x1f ;  /* 0x0000001fff0b7424 */ /* 0x000fe400078e00ff */
[----:B------:R-:W-:-:S07]  /*cbf0*/  IMAD.MOV.U32 R15, RZ, RZ, -0x1 ;  /* 0xffffffffff0f7424 */ /* 0x000fce00078e00ff */
[----:B-12-4-:R-:W-:Y:S05]  /*cc00*/  WARPSYNC.COLLECTIVE R15, `(.L_x_1366) ;  /* 0x000000000f087348 */ /* 0x016fea0003c00000 */
[----:B------:R0:W3:Y:S02]  /*cc10*/  SHFL.BFLY P6, R14, R13, R12, R11 ;  /* 0x0c00000c0d0e7389 */ /* 0x0000e400000c000b */
[----:B01234-:R-:W-:Y:S05]  /*cc20*/  ENDCOLLECTIVE ;  /* 0x000000000000791b */ /* 0x01ffea0003800000 */
.L_x_1366:
[----:B------:R-:W-:Y:S05]  /*cc30*/  BSYNC B0 ;  /* 0x0000000000007941 */ /* 0x000fea0003800000 */
.L_x_1365:
[----:B------:R-:W-:Y:S05]  /*cc40*/  BRA `(.L_x_1367) ;  /* 0xffffffac00cc7947 */ /* 0x000fea000383ffff */
.L_x_1294:
[----:B------:R-:W-:Y:S01]  /*cc50*/  BSSY B0, `(.L_x_1368) ;  /* 0x0000008000007945 */ /* 0x000fe20003800000 */
[----:B------:R-:W-:Y:S01]  /*cc60*/  MOV R13, R231 ;  /* 0x000000e7000d7202 */ /* 0x000fe20000000f00 */
[----:B------:R-:W-:Y:S01]  /*cc70*/  IMAD.MOV.U32 R12, RZ, RZ, 0x10 ;  /* 0x00000010ff0c7424 */ /* 0x000fe200078e00ff */
[----:B------:R-:W-:Y:S01]  /*cc80*/  MOV R15, 0xffffffff ;  /* 0xffffffff000f7802 */ /* 0x000fe20000000f00 */
[----:B------:R-:W-:-:S07]  /*cc90*/  IMAD.MOV.U32 R11, RZ, RZ, 0x1f ;  /* 0x0000001fff0b7424 */ /* 0x000fce00078e00ff */
[----:B-12-45:R-:W-:Y:S05]  /*cca0*/  WARPSYNC.COLLECTIVE R15, `(.L_x_1369) ;  /* 0x000000000f087348 */ /* 0x036fea0003c00000 */
[----:B------:R0:W3:Y:S02]  /*ccb0*/  SHFL.BFLY P6, R14, R13, R12, R11 ;  /* 0x0c00000c0d0e7389 */ /* 0x0000e400000c000b */
[----:B012345:R-:W-:Y:S05]  /*ccc0*/  ENDCOLLECTIVE ;  /* 0x000000000000791b */ /* 0x03ffea0003800000 */
.L_x_1369:
[----:B------:R-:W-:Y:S05]  /*ccd0*/  BSYNC B0 ;  /* 0x0000000000007941 */ /* 0x000fea0003800000 */
.L_x_1368:
[----:B------:R-:W-:Y:S01]  /*cce0*/  FMNMX.FTZ R13, R14, R231, !PT ;  /* 0x000000e70e0d7209 */ /* 0x000fe20007810000 */
[----:B------:R-:W-:Y:S01]  /*ccf0*/  IMAD.MOV.U32 R12, RZ, RZ, 0x8 ;  /* 0x00000008ff0c7424 */ /* 0x000fe200078e00ff */
[----:B------:R-:W-:Y:S01]  /*cd00*/  MOV R15, 0xffffffff ;  /* 0xffffffff000f7802 */ /* 0x000fe20000000f00 */
[----:B------:R-:W-:-:S07]  /*cd10*/  IMAD.MOV.U32 R11, RZ, RZ, 0x1f ;  /* 0x0000001fff0b7424 */ /* 0x000fce00078e00ff */
[----:B------:R-:W-:Y:S05]  /*cd20*/  WARPSYNC.COLLECTIVE R15, `(.L_x_1370) ;  /* 0x000000000f087348 */ /* 0x000fea0003c00000 */
[----:B------:R0:W1:Y:S02]  /*cd30*/  SHFL.BFLY P6, R14, R13, R12, R11 ;  /* 0x0c00000c0d0e7389 */ /* 0x00006400000c000b */
[----:B01----:R-:W-:Y:S05]  /*cd40*/  ENDCOLLECTIVE ;  /* 0x000000000000791b */ /* 0x003fea0003800000 */
.L_x_1370:
[----:B------:R-:W-:Y:S01]  /*cd50*/  IMAD.MOV.U32 R12, RZ, RZ, 0x4 ;  /* 0x00000004ff0c7424 */ /* 0x000fe200078e00ff */
[----:B------:R-:W-:-:S05]  /*cd60*/  FMNMX.FTZ R3, R13, R14, !PT ;  /* 0x0000000e0d037209 */ /* 0x000fca0007810000 */
[----:B------:R-:W-:-:S07]  /*cd70*/  IMAD.MOV.U32 R13, RZ, RZ, R3 ;  /* 0x000000ffff0d7224 */ /* 0x000fce00078e0003 */
[----:B------:R-:W-:Y:S05]  /*cd80*/  WARPSYNC.COLLECTIVE R15, `(.L_x_1371) ;  /* 0x000000000f087348 */ /* 0x000fea0003c00000 */
[----:B------:R0:W1:Y:S02]  /*cd90*/  SHFL.BFLY P6, R14, R13, R12, R11 ;  /* 0x0c00000c0d0e7389 */ /* 0x00006400000c000b */
[----:B01----:R-:W-:Y:S05]  /*cda0*/  ENDCOLLECTIVE ;  /* 0x000000000000791b */ /* 0x003fea0003800000 */
.L_x_1371:
[----:B------:R-:W-:Y:S01]  /*cdb0*/  IMAD.MOV.U32 R12, RZ, RZ, 0x2 ;  /* 0x00000002ff0c7424 */ /* 0x000fe200078e00ff */
[----:B------:R-:W-:-:S04]  /*cdc0*/  FMNMX.FTZ R4, R3, R14, !PT ;  /* 0x0000000e03047209 */ /* 0x000fc80007810000 */
[----:B------:R-:W-:-:S07]  /*cdd0*/  MOV R13, R4 ;  /* 0x00000004000d7202 */ /* 0x000fce0000000f00 */
[----:B------:R-:W-:Y:S05]  /*cde0*/  WARPSYNC.COLLECTIVE R15, `(.L_x_1372) ;  /* 0x000000000f087348 */ /* 0x000fea0003c00000 */
[----:B------:R0:W1:Y:S02]  /*cdf0*/  SHFL.BFLY P6, R14, R13, R12, R11 ;  /* 0x0c00000c0d0e7389 */ /* 0x00006400000c000b */
[----:B01----:R-:W-:Y:S05]  /*ce00*/  ENDCOLLECTIVE ;  /* 0x000000000000791b */ /* 0x003fea0003800000 */
.L_x_1372:
[----:B------:R-:W-:Y:S05]  /*ce10*/  BRA `(.L_x_1373) ;  /* 0xffffffac00f87947 */ /* 0x000fea000383ffff */
.L_x_1374:
        /* <DEDUP_REMOVED lines=14> */
.L_x_4060:


//--------------------- .text._ZN4mmha33masked_multihead_attention_kernelIfLi96ELi128ELi4ELi32ELi64ELb1ELb1EEEv26Multihead_attention_paramsIT_XT5_EE --------------------------
	.section	.text._ZN4mmha33masked_multihead_attention_kernelIfLi96ELi128ELi4ELi32ELi64ELb1ELb1EEEv26Multihead_attention_paramsIT_XT5_EE,"ax",@progbits
	.align	128
        .global         _ZN4mmha33masked_multihead_attention_kernelIfLi96ELi128ELi4ELi32ELi64ELb1ELb1EEEv26Multihead_attention_paramsIT_XT5_EE
        .type           _ZN4mmha33masked_multihead_attention_kernelIfLi96ELi128ELi4ELi32ELi64ELb1ELb1EEEv26Multihead_attention_paramsIT_XT5_EE,@function
        .size           _ZN4mmha33masked_multihead_attention_kernelIfLi96ELi128ELi4ELi32ELi64ELb1ELb1EEEv26Multihead_attention_paramsIT_XT5_EE,(.L_x_4061 - _ZN4mmha33masked_multihead_attention_kernelIfLi96ELi128ELi4ELi32ELi64ELb1ELb1EEEv26Multihead_attention_paramsIT_XT5_EE)
        .other          _ZN4mmha33masked_multihead_attention_kernelIfLi96ELi128ELi4ELi32ELi64ELb1ELb1EEEv26Multihead_attention_paramsIT_XT5_EE,@"STO_CUDA_ENTRY STV_DEFAULT"
_ZN4mmha33masked_multihead_attention_kernelIfLi96ELi128ELi4ELi32ELi64ELb1ELb1EEEv26Multihead_attention_paramsIT_XT5_EE:
.text._ZN4mmha33masked_multihead_attention_kernelIfLi96ELi128ELi4ELi32ELi64ELb1ELb1EEEv26Multihead_attention_paramsIT_XT5_EE:
[----:B------:R-:W0:Y:S01]  /*0000*/  LDC R1, c[0x0][0x37c] ;  /* 0x0000df00ff017b82 */ /* 0x000e220000000800 */
[----:B------:R-:W1:Y:S07]  /*0010*/  LDCU.64 UR4, c[0x0][0x490] ;  /* 0x00009200ff0477ac */ /* 0x000e6e0008000a00 */
[----:B------:R-:W2:Y:S01]  /*0020*/  S2UR UR8, SR_CTAID.Y ;  /* 0x00000000000879c3 */ /* 0x000ea20000002600 */
[----:B------:R-:W3:Y:S01]  /*0030*/  LDCU.64 UR36, c[0x0][0x358] ;  /* 0x00006b00ff2477ac */ /* 0x000ee20008000a00 */
[----:B-1----:R-:W-:-:S04]  /*0040*/  UISETP.NE.U32.AND UP0, UPT, UR4, URZ, UPT ;  /* 0x000000ff0400728c */ /* 0x002fc8000bf05070 */
[----:B------:R-:W-:-:S09]  /*0050*/  UISETP.NE.AND.EX UP0, UPT, UR5, URZ, UPT, UP0 ;  /* 0x000000ff0500728c */ /* 0x000fd2000bf05300 */
[----:B--23--:R-:W-:Y:S05]  /*0060*/  BRA.U !UP0, `(.L_x_1375) ;  /* 0x0000000108187547 */ /* 0x00cfea000b800000 */
[----:B------:R-:W-:-:S05]  /*0070*/  IMAD.U32 R2, RZ, RZ, UR4 ;  /* 0x00000004ff027e24 */ /* 0x000fca000f8e00ff */
[----:B------:R-:W-:-:S05]  /*0080*/  IADD3 R2, P0, PT, R2, UR8, RZ ;  /* 0x0000000802027c10 */ /* 0x000fca000ff1e0ff */
[----:B------:R-:W-:-:S05]  /*0090*/  IMAD.X R3, RZ, RZ, UR5, P0 ;  /* 0x00000005ff037e24 */ /* 0x000fca00080e06ff */
[----:B------:R-:W2:Y:S02]  /*00a0*/  LDG.E.U8 R2, desc[UR36][R2.64] ;  /* 0x0000002402027981 */ /* 0x000ea4000c1e1100 */
[----:B--2---:R-:W-:-:S13]  /*00b0*/  ISETP.NE.AND P0, PT, R2, 0x1, PT ;  /* 0x000000010200780c */ /* 0x004fda0003f05270 */
[----:B------:R-:W-:Y:S05]  /*00c0*/  @!P0 EXIT ;  /* 0x000000000000894d */ /* 0x000fea0003800000 */
.L_x_1375:
[----:B------:R-:W1:Y:S01]  /*00d0*/  S2R R23, SR_CTAID.Y ;  /* 0x0000000000177919 */ /* 0x000e620000002600 */
[----:B------:R-:W1:Y:S01]  /*00e0*/  LDC.64 R2, c[0x0][0x498] ;  /* 0x00012600ff027b82 */ /* 0x000e620000000a00 */
[----:B------:R-:W2:Y:S01]  /*00f0*/  LDCU UR7, c[0x0][0x3f0] ;  /* 0x00007e00ff0777ac */ /* 0x000ea20008000800 */
[----:B------:R-:W3:Y:S01]  /*0100*/  S2R R6, SR_CTAID.Y ;  /* 0x0000000000067919 */ /* 0x000ee20000002600 */
[----:B------:R-:W4:Y:S01]  /*0110*/  LDCU UR10, c[0x0][0x3f4] ;  /* 0x00007e80ff0a77ac */ /* 0x000f220008000800 */
[----:B------:R-:W0:Y:S04]  /*0120*/  S2R R52, SR_TID.X ;  /* 0x0000000000347919 */ /* 0x000e280000002100 */
[----:B------:R-:W0:Y:S01]  /*0130*/  S2UR UR44, SR_CTAID.X ;  /* 0x00000000002c79c3 */ /* 0x000e220000002500 */
[----:B------:R-:W0:Y:S07]  /*0140*/  LDCU UR9, c[0x0][0x3f8] ;  /* 0x00007f00ff0977ac */ /* 0x000e2e0008000800 */
[----:B------:R-:W0:Y:S01]  /*0150*/  LDC.64 R20, c[0x0][0x418] ;  /* 0x00010600ff147b82 */ /* 0x000e220000000a00 */
[----:B--2---:R-:W-:-:S05]  /*0160*/  IMAD.U32 R0, RZ, RZ, UR7 ;  /* 0x00000007ff007e24 */ /* 0x004fca000f8e00ff */
[----:B------:R-:W-:-:S04]  /*0170*/  IABS R7, R0 ;  /* 0x0000000000077213 */ /* 0x000fc80000000000 */
[----:B------:R-:W2:Y:S01]  /*0180*/  I2F.RP R0, R7 ;  /* 0x0000000700007306 */ /* 0x000ea20000209400 */
[----:B-1----:R-:W-:-:S05]  /*0190*/  IMAD.WIDE.U32 R2, R23, 0x4, R2 ;  /* 0x0000000417027825 */ /* 0x002fca00078e0002 */
[----:B------:R1:W4:Y:S02]  /*01a0*/  LDG.E R10, desc[UR36][R2.64] ;  /* 0x00000024020a7981 */ /* 0x000324000c1e1900 */
[----:B--2---:R-:W2:Y:S02]  /*01b0*/  MUFU.RCP R0, R0 ;  /* 0x0000000000007308 */ /* 0x004ea40000001000 */
[----:B--2---:R-:W-:-:S06]  /*01c0*/  VIADD R4, R0, 0xffffffe ;  /* 0x0ffffffe00047836 */ /* 0x004fcc0000000000 */
[----:B------:R2:W1:Y:S01]  /*01d0*/  F2I.FTZ.U32.TRUNC.NTZ R5, R4 ;  /* 0x0000000400057305 */ /* 0x000462000021f000 */
[----:B---3--:R-:W-:Y:S01]  /*01e0*/  IABS R0, R6 ;  /* 0x0000000600007213 */ /* 0x008fe20000000000 */
[----:B--2---:R-:W-:Y:S02]  /*01f0*/  IMAD.MOV.U32 R4, RZ, RZ, RZ ;  /* 0x000000ffff047224 */ /* 0x004fe400078e00ff */
[----:B-1----:R-:W-:-:S04]  /*0200*/  IMAD.MOV R8, RZ, RZ, -R5 ;  /* 0x000000ffff087224 */ /* 0x002fc800078e0a05 */
[----:B------:R-:W-:-:S04]  /*0210*/  IMAD R9, R8, R7, RZ ;  /* 0x0000000708097224 */ /* 0x000fc800078e02ff */
[----:B------:R-:W-:Y:S02]  /*0220*/  IMAD.HI.U32 R5, R5, R9, R4 ;  /* 0x0000000905057227 */ /* 0x000fe400078e0004 */
[----:B------:R-:W1:Y:S04]  /*0230*/  LDC.64 R8, c[0x0][0x460] ;  /* 0x00011800ff087b82 */ /* 0x000e680000000a00 */
[----:B------:R-:W-:-:S05]  /*0240*/  IMAD.HI.U32 R5, R5, R0, RZ ;  /* 0x0000000005057227 */ /* 0x000fca00078e00ff */
[----:B------:R-:W-:-:S13]  /*0250*/  R2UR UR6, R5 ;  /* 0x00000000050672ca */ /* 0x000fda00000e0000 */
[----:B------:R-:W-:-:S04]  /*0260*/  IMAD R4, RZ, RZ, -UR6 ;  /* 0x80000006ff047e24 */ /* 0x000fc8000f8e02ff */
[C---:B------:R-:W-:Y:S02]  /*0270*/  IMAD R2, R7.reuse, R4, R0 ;  /* 0x0000000407027224 */ /* 0x040fe400078e0200 */
[----:B------:R-:W-:Y:S01]  /*0280*/  IMAD.U32 R3, RZ, RZ, UR6 ;  /* 0x00000006ff037e24 */ /* 0x000fe2000f8e00ff */
[----:B------:R-:W2:Y:S02]  /*0290*/  LDC R0, c[0x0][0x40c] ;  /* 0x00010300ff007b82 */ /* 0x000ea40000000800 */
[----:B------:R-:W-:-:S13]  /*02a0*/  ISETP.GT.U32.AND P0, PT, R7, R2, PT ;  /* 0x000000020700720c */ /* 0x000fda0003f04070 */
[----:B------:R-:W-:Y:S02]  /*02b0*/  @!P0 VIADD R3, R3, 0x1 ;  /* 0x0000000103038836 */ /* 0x000fe40000000000 */
[----:B------:R-:W-:-:S03]  /*02c0*/  @!P0 IMAD.IADD R2, R2, 0x1, -R7 ;  /* 0x0000000102028824 */ /* 0x000fc600078e0a07 */
[----:B------:R-:W-:Y:S02]  /*02d0*/  @!P0 R2UR UR6, R3 ;  /* 0x00000000030682ca */ /* 0x000fe400000e0000 */
[----:B------:R-:W-:Y:S01]  /*02e0*/  ISETP.GE.U32.AND P1, PT, R2, R7, PT ;  /* 0x000000070200720c */ /* 0x000fe20003f26070 */
[----:B----4-:R-:W-:Y:S01]  /*02f0*/  IMAD.U32 R37, RZ, RZ, UR10 ;  /* 0x0000000aff257e24 */ /* 0x010fe2000f8e00ff */
[----:B-1----:R-:W-:-:S09]  /*0300*/  ISETP.NE.U32.AND P0, PT, R8, RZ, PT ;  /* 0x000000ff0800720c */ /* 0x002fd20003f05070 */
[----:B------:R-:W-:Y:S01]  /*0310*/  IMAD.U32 R3, RZ, RZ, UR6 ;  /* 0x00000006ff037e24 */ /* 0x000fe2000f8e00ff */
[----:B------:R-:W-:-:S03]  /*0320*/  IABS R8, R37 ;  /* 0x0000002500087213 */ /* 0x000fc60000000000 */
[----:B------:R-:W-:Y:S01]  /*0330*/  @P1 VIADD R3, R3, 0x1 ;  /* 0x0000000103031836 */ /* 0x000fe20000000000 */
[----:B------:R-:W-:-:S04]  /*0340*/  ISETP.NE.AND.EX P0, PT, R9, RZ, PT, P0 ;  /* 0x000000ff0900720c */ /* 0x000fc80003f05300 */
[----:B------:R-:W-:Y:S02]  /*0350*/  @P1 R2UR UR6, R3 ;  /* 0x00000000030612ca */ /* 0x000fe400000e0000 */
[----:B------:R-:W1:Y:S01]  /*0360*/  I2F.RP R3, R8 ;  /* 0x0000000800037306 */ /* 0x000e620000209400 */
[----:B--2---:R-:W-:Y:S01]  /*0370*/  ISETP.EQ.AND P4, PT, R0, RZ, P0 ;  /* 0x000000ff0000720c */ /* 0x004fe20000782270 */
[----:B------:R-:W-:-:S05]  /*0380*/  IMAD.U32 R2, RZ, RZ, UR7 ;  /* 0x00000007ff027e24 */ /* 0x000fca000f8e00ff */
[----:B------:R-:W-:-:S04]  /*0390*/  LOP3.LUT R2, R2, UR8, RZ, 0x3c, !PT ;  /* 0x0000000802027c12 */ /* 0x000fc8000f8e3cff */
[----:B------:R-:W-:-:S03]  /*03a0*/  ISETP.GE.AND P0, PT, R2, RZ, PT ;  /* 0x000000ff0200720c */ /* 0x000fc60003f06270 */
[----:B------:R-:W-:Y:S01]  /*03b0*/  VOTEU.ANY UP2, P4 ;  /* 0x0000000000ff7886 */ /* 0x000fe20002040100 */
[----:B-1----:R-:W1:Y:S01]  /*03c0*/  MUFU.RCP R3, R3 ;  /* 0x0000000300037308 */ /* 0x002e620000001000 */
[----:B------:R-:W-:-:S03]  /*03d0*/  UISETP.NE.AND UP0, UPT, UR7, URZ, UPT ;  /* 0x000000ff0700728c */ /* 0x000fc6000bf05270 */
[----:B------:R-:W2:Y:S05]  /*03e0*/  @UP2 LDCU.64 UR4, c[0x0][0x460] ;  /* 0x00008c00ff0427ac */ /* 0x000eaa0008000a00 */
[----:B------:R-:W-:Y:S01]  /*03f0*/  VOTEU.ANY UP1, P0 ;  /* 0x0000000000ff7886 */ /* 0x000fe20000020100 */
[----:B------:R-:W-:-:S04]  /*0400*/  PLOP3.LUT P0, PT, PT, PT, UP2, 0x80, 0x8 ;  /* 0x000000000008781c */ /* 0x000fc80003f0f028 */
[----:B------:R-:W-:Y:S01]  /*0410*/  @!UP1 UIADD3 UR6, UPT, UPT, -UR6, URZ, URZ ;  /* 0x000000ff06069290 */ /* 0x000fe2000fffe1ff */
[----:B-1----:R-:W-:Y:S01]  /*0420*/  VIADD R6, R3, 0xffffffe ;  /* 0x0ffffffe03067836 */ /* 0x002fe20000000000 */
[----:B------:R-:W-:-:S03]  /*0430*/  @!UP0 ULOP3.LUT UR6, URZ, UR7, URZ, 0x33, !UPT ;  /* 0x00000007ff068292 */ /* 0x000fc6000f8e33ff */
[----:B------:R1:W3:Y:S01]  /*0440*/  F2I.FTZ.U32.TRUNC.NTZ R7, R6 ;  /* 0x0000000600077305 */ /* 0x0002e2000021f000 */
[----:B--2---:R-:W-:Y:S01]  /*0450*/  @UP2 UIMAD.WIDE UR4, UR6, 0x4, UR4 ;  /* 0x00000004060428a5 */ /* 0x004fe2000f8e0204 */
[----:B------:R-:W-:-:S05]  /*0460*/  IMAD.MOV.U32 R2, RZ, RZ, RZ ;  /* 0x000000ffff027224 */ /* 0x000fca00078e00ff */
[----:B------:R-:W-:Y:S02]  /*0470*/  IMAD.U32 R4, RZ, RZ, UR4 ;  /* 0x00000004ff047e24 */ /* 0x000fe4000f8e00ff */
[----:B------:R-:W-:Y:S02]  /*0480*/  IMAD.U32 R5, RZ, RZ, UR5 ;  /* 0x00000005ff057e24 */ /* 0x000fe4000f8e00ff */
[----:B-1----:R-:W-:Y:S01]  /*0490*/  IMAD.MOV.U32 R6, RZ, RZ, RZ ;  /* 0x000000ffff067224 */ /* 0x002fe200078e00ff */
[----:B------:R-:W1:Y:S02]  /*04a0*/  LDCU UR4, c[0x0][0x3e8] ;  /* 0x00007d00ff0477ac */ /* 0x000e640008000800 */
[----:B------:R3:W5:Y:S02]  /*04b0*/  @P0 LDG.E R2, desc[UR36][R4.64] ;  /* 0x0000002404020981 */ /* 0x000764000c1e1900 */
[----:B---3--:R-:W-:-:S04]  /*04c0*/  IMAD.MOV R5, RZ, RZ, -R7 ;  /* 0x000000ffff057224 */ /* 0x008fc800078e0a07 */
[----:B------:R-:W-:-:S04]  /*04d0*/  IMAD R5, R5, R8, RZ ;  /* 0x0000000805057224 */ /* 0x000fc800078e02ff */
[----:B------:R-:W-:Y:S01]  /*04e0*/  IMAD.HI.U32 R7, R7, R5, R6 ;  /* 0x0000000507077227 */ /* 0x000fe200078e0006 */
[----:B-1----:R-:W-:Y:S01]  /*04f0*/  UISETP.NE.AND UP1, UPT, UR4, URZ, UPT ;  /* 0x000000ff0400728c */ /* 0x002fe2000bf25270 */
[----:B0-----:R-:W-:Y:S01]  /*0500*/  ISETP.GT.U32.AND P3, PT, R52, 0x17, PT ;  /* 0x000000173400780c */ /* 0x001fe20003f64070 */
[----:B------:R-:W-:Y:S02]  /*0510*/  UP2UR UR41, UPR, URZ, 0x4 ;  /* 0x00000004ff297883 */ /* 0x000fe40008000000 */
[----:B------:R-:W-:Y:S01]  /*0520*/  UISETP.NE.AND UP0, UPT, UR10, URZ, UPT ;  /* 0x000000ff0a00728c */ /* 0x000fe2000bf05270 */
[----:B------:R-:W-:-:S13]  /*0530*/  R2UR UR42, R10 ;  /* 0x000000000a2a72ca */ /* 0x000fda00000e0000 */
[----:B------:R-:W-:-:S06]  /*0540*/  UIADD3 UR43, UPT, UPT, UR42, -0x1, URZ ;  /* 0xffffffff2a2b7890 */ /* 0x000fcc000fffe0ff */
[----:B------:R-:W-:-:S05]  /*0550*/  IABS R3, UR43 ;  /* 0x0000002b00037c13 */ /* 0x000fca0008000000 */
        /* <DEDUP_REMOVED lines=8> */
[----:B------:R-:W-:-:S12]  /*05e0*/  UISETP.GE.AND UP2, UPT, UR43, URZ, UPT ;  /* 0x000000ff2b00728c */ /* 0x000fd8000bf46270 */
[----:B------:R-:W-:-:S04]  /*05f0*/  @!P0 IADD3 R8, PT, PT, -R8, UR39, RZ ;  /* 0x0000002708088c10 */ /* 0x000fc8000fffe1ff */
[----:B------:R-:W-:Y:S01]  /*0600*/  @!P0 R2UR UR39, R8 ;  /* 0x00000000082782ca */ /* 0x000fe200000e0000 */
[----:B------:R-:W-:Y:S02]  /*0610*/  UIMAD UR5, UR8, UR9, UR44 ;  /* 0x00000009080572a4 */ /* 0x000fe4000f8e022c */
[----:B------:R-:W-:Y:S01]  /*0620*/  @UP1 UIMAD UR4, UR8, UR4, URZ ;  /* 0x00000004080412a4 */ /* 0x000fe2000f8e02ff */
[----:B------:R-:W-:Y:S01]  /*0630*/  BSSY.RECONVERGENT B0, `(.L_x_1376) ;  /* 0x0000022000007945 */ /* 0x000fe20003800200 */
[----:B------:R-:W-:Y:S02]  /*0640*/  @!UP1 UIMAD UR7, UR5, 0x60, URZ ;  /* 0x00000060050798a4 */ /* 0x000fe4000f8e02ff */
[----:B------:R-:W-:Y:S02]  /*0650*/  @UP1 UIMAD UR7, UR44, 0x60, UR4 ;  /* 0x000000602c0718a4 */ /* 0x000fe4000f8e0204 */
[----:B------:R-:W-:-:S04]  /*0660*/  UIMAD UR40, UR6, UR9, URZ ;  /* 0x00000009062872a4 */ /* 0x000fc8000f8e02ff */
[----:B------:R-:W-:Y:S02]  /*0670*/  @!UP2 UIADD3 UR39, UPT, UPT, -UR39, URZ, URZ ;  /* 0x000000ff2727a290 */ /* 0x000fe4000fffe1ff */
[----:B------:R-:W-:Y:S01]  /*0680*/  @!UP0 ULOP3.LUT UR39, URZ, UR10, URZ, 0x33, !UPT ;  /* 0x0000000aff278292 */ /* 0x000fe2000f8e33ff */
[----:B------:R-:W-:Y:S01]  /*0690*/  P2R R16, PR, RZ, 0x10 ;  /* 0x00000010ff107803 */ /* 0x000fe20000000000 */
[----:B------:R-:W-:Y:S02]  /*06a0*/  IMAD.MOV.U32 R7, RZ, RZ, RZ ;  /* 0x000000ffff077224 */ /* 0x000fe400078e00ff */
[----:B------:R-:W-:Y:S02]  /*06b0*/  IMAD.MOV.U32 R6, RZ, RZ, RZ ;  /* 0x000000ffff067224 */ /* 0x000fe400078e00ff */
[----:B------:R-:W-:Y:S02]  /*06c0*/  IMAD.MOV.U32 R5, RZ, RZ, RZ ;  /* 0x000000ffff057224 */ /* 0x000fe400078e00ff */
[----:B------:R-:W-:-:S02]  /*06d0*/  IMAD.MOV.U32 R4, RZ, RZ, RZ ;  /* 0x000000ffff047224 */ /* 0x000fc400078e00ff */
[----:B------:R-:W-:Y:S02]  /*06e0*/  IMAD.SHL.U32 R17, R52, 0x4, RZ ;  /* 0x0000000434117824 */ /* 0x000fe400078e00ff */
[----:B------:R-:W-:Y:S01]  /*06f0*/  IMAD R56, R37, UR8, RZ ;  /* 0x0000000825387c24 */ /* 0x000fe2000f8e02ff */
        /* <DEDUP_REMOVED lines=12> */
[----:B----4-:R-:W3:Y:S08]  /*07c0*/  @!P0 I2F.S8 R7, R12.B2 ;  /* 0x2000000c00078306 */ /* 0x010ef00000001400 */
[----:B------:R-:W0:Y:S08]  /*07d0*/  @!P0 I2F.S8 R3, R12 ;  /* 0x0000000c00038306 */ /* 0x000e300000001400 */
[----:B------:R-:W1:Y:S08]  /*07e0*/  @!P0 I2F.S8 R5, R12.B1 ;  /* 0x1000000c00058306 */ /* 0x000e700000001400 */
[----:B------:R-:W2:Y:S01]  /*07f0*/  @!P0 I2F.S8 R15, R12.B3 ;  /* 0x3000000c000f8306 */ /* 0x000ea20000001400 */
[C---:B---3--:R-:W-:Y:S01]  /*0800*/  @!P0 FMUL.FTZ R6, R8.reuse, R7 ;  /* 0x0000000708068220 */ /* 0x048fe20000410000 */
[C---:B0-----:R-:W-:Y:S01]  /*0810*/  @!P0 FMUL.FTZ R4, R8.reuse, R3 ;  /* 0x0000000308048220 */ /* 0x041fe20000410000 */
[C---:B-1----:R-:W-:Y:S01]  /*0820*/  @!P0 FMUL.FTZ R5, R8.reuse, R5 ;  /* 0x0000000508058220 */ /* 0x042fe20000410000 */
[----:B--2---:R-:W-:-:S06]  /*0830*/  @!P0 FMUL.FTZ R7, R8, R15 ;  /* 0x0000000f08078220 */ /* 0x004fcc0000410000 */
[----:B------:R0:W5:Y:S02]  /*0840*/  @P0 LDG.E.128 R4, desc[UR36][R10.64] ;  /* 0x000000240a040981 */ /* 0x000164000c1e1d00 */
.L_x_1377:
[----:B------:R-:W-:Y:S05]  /*0850*/  BSYNC.RECONVERGENT B0 ;  /* 0x0000000000007941 */ /* 0x000fea0003800200 */
.L_x_1376:
[----:B------:R-:W1:Y:S01]  /*0860*/  LDCU.64 UR12, c[0x0][0x3a0] ;  /* 0x00007400ff0c77ac */ /* 0x000e620008000a00 */
[----:B------:R-:W-:Y:S01]  /*0870*/  ISETP.NE.U32.AND P0, PT, R20, RZ, PT ;  /* 0x000000ff1400720c */ /* 0x000fe20003f05070 */
[----:B------:R-:W2:Y:S01]  /*0880*/  S2R R22, SR_CTAID.X ;  /* 0x0000000000167919 */ /* 0x000ea20000002500 */
[----:B------:R-:W3:Y:S01]  /*0890*/  @!P3 LDC.64 R8, c[0x0][0x3b8] ;  /* 0x0000ee00ff08bb82 */ /* 0x000ee20000000a00 */
[----:B------:R-:W4:Y:S01]  /*08a0*/  LDCU.64 UR6, c[0x0][0x390] ;  /* 0x00007200ff0677ac */ /* 0x000f220008000a00 */
[----:B------:R-:W-:Y:S01]  /*08b0*/  ISETP.NE.AND.EX P0, PT, R21, RZ, PT, P0 ;  /* 0x000000ff1500720c */ /* 0x000fe20003f05300 */
[----:B------:R-:W-:Y:S01]  /*08c0*/  @!P3 IMAD R3, R52, R37, UR43 ;  /* 0x0000002b3403be24 */ /* 0x000fe2000f8e0225 */
[----:B------:R-:W-:Y:S01]  /*08d0*/  VOTEU.ANY UP0, P4 ;  /* 0x0000000000ff7886 */ /* 0x000fe20002000100 */
[----:B------:R-:W-:Y:S01]  /*08e0*/  IMAD.U32 R55, RZ, RZ, UR5 ;  /* 0x00000005ff377e24 */ /* 0x000fe2000f8e00ff */
[----:B------:R-:W-:Y:S01]  /*08f0*/  CS2R R26, SRZ ;  /* 0x00000000001a7805 */ /* 0x000fe2000001ff00 */
[----:B------:R-:W-:Y:S01]  /*0900*/  @!P3 IMAD.SHL.U32 R20, R3, 0x4, RZ ;  /* 0x000000040314b824 */ /* 0x000fe200078e00ff */
[----:B------:R-:W-:Y:S01]  /*0910*/  CS2R R24, SRZ ;  /* 0x0000000000187805 */ /* 0x000fe2000001ff00 */
[----:B------:R-:W-:Y:S01]  /*0920*/  IMAD R55, R55, 0x60, RZ ;  /* 0x0000006037377824 */ /* 0x000fe200078e02ff */
[----:B------:R-:W-:-:S02]  /*0930*/  CS2R R30, SRZ ;  /* 0x00000000001e7805 */ /* 0x000fc4000001ff00 */
[----:B------:R-:W-:Y:S02]  /*0940*/  CS2R R28, SRZ ;  /* 0x00000000001c7805 */ /* 0x000fe4000001ff00 */
[----:B------:R-:W-:Y:S01]  /*0950*/  CS2R R34, SRZ ;  /* 0x0000000000227805 */ /* 0x000fe2000001ff00 */
[----:B------:R-:W-:Y:S01]  /*0960*/  @!P3 IMAD R21, R55, UR10, R20 ;  /* 0x0000000a3715bc24 */ /* 0x000fe2000f8e0214 */
[----:B-1----:R-:W-:Y:S01]  /*0970*/  ISETP.NE.U32.AND P2, PT, RZ, UR12, PT ;  /* 0x0000000cff007c0c */ /* 0x002fe2000bf45070 */
[----:B------:R-:W1:Y:S01]  /*0980*/  @P0 LDC.64 R18, c[0x0][0x418] ;  /* 0x00010600ff120b82 */ /* 0x000e620000000a00 */
[----:B------:R-:W-:Y:S01]  /*0990*/  CS2R R32, SRZ ;  /* 0x0000000000207805 */ /* 0x000fe2000001ff00 */
[----:B------:R-:W0:Y:S01]  /*09a0*/  LDCU.U8 UR4, c[0x0][0x404] ;  /* 0x00008080ff0477ac */ /* 0x000e220008000000 */
[----:B------:R-:W-:Y:S02]  /*09b0*/  ISETP.NE.AND.EX P2, PT, RZ, UR13, PT, P2 ;  /* 0x0000000dff007c0c */ /* 0x000fe4000bf45320 */
[----:B----4-:R-:W-:-:S02]  /*09c0*/  ISETP.NE.U32.AND P1, PT, RZ, UR6, PT ;  /* 0x00000006ff007c0c */ /* 0x010fc4000bf25070 */
[----:B------:R-:W-:Y:S01]  /*09d0*/  ISETP.GT.U32.OR P2, PT, R52, 0x17, !P2 ;  /* 0x000000173400780c */ /* 0x000fe20005744470 */
[----:B---3--:R-:W-:Y:S01]  /*09e0*/  @!P3 IMAD.WIDE R8, R21, 0x4, R8 ;  /* 0x000000041508b825 */ /* 0x008fe200078e0208 */
[----:B------:R-:W-:Y:S02]  /*09f0*/  ISETP.NE.AND.EX P1, PT, RZ, UR7, PT, P1 ;  /* 0x00000007ff007c0c */ /* 0x000fe4000bf25310 */
[----:B------:R-:W-:Y:S02]  /*0a00*/  ISETP.NE.OR P4, PT, R0, RZ, P2 ;  /* 0x000000ff0000720c */ /* 0x000fe40001785670 */
[----:B------:R-:W-:Y:S01]  /*0a10*/  PLOP3.LUT P2, PT, PT, PT, UP0, 0x40, 0x4 ;  /* 0x000000000004781c */ /* 0x000fe20003f4e808 */
[----:B------:R-:W3:Y:S01]  /*0a20*/  @!P3 LDG.E.128 R24, desc[UR36][R8.64] ;  /* 0x000000240818b981 */ /* 0x000ee2000c1e1d00 */
[----:B------:R-:W-:Y:S01]  /*0a30*/  ISETP.GT.U32.OR P1, PT, R52, 0x17, !P1 ;  /* 0x000000173400780c */ /* 0x000fe20004f24470 */
[----:B--2---:R-:W-:Y:S01]  /*0a40*/  IMAD R3, R22, 0x60, R17 ;  /* 0x0000006016037824 */ /* 0x004fe200078e0211 */
[----:B------:R-:W-:-:S07]  /*0a50*/  ISETP.GT.U32.OR P2, PT, R52, 0x1f, P2 ;  /* 0x0000001f3400780c */ /* 0x000fce0001744470 */
[----:B------:R-:W2:Y:S01]  /*0a60*/  @!P4 LDC.64 R12, c[0x0][0x3a0] ;  /* 0x0000e800ff0ccb82 */ /* 0x000ea20000000a00 */
[----:B-1----:R-:W-:-:S05]  /*0a70*/  @P0 IMAD.WIDE.U32 R18, R23, 0x4, R18 ;  /* 0x0000000417120825 */ /* 0x002fca00078e0012 */
[----:B-----5:R-:W-:Y:S01]  /*0a80*/  @!P2 IMAD R20, R2, UR9, RZ ;  /* 0x000000090214ac24 */ /* 0x020fe2000f8e02ff */
[----:B------:R-:W4:Y:S01]  /*0a90*/  @P0 LDG.E R18, desc[UR36][R18.64] ;  /* 0x0000002412120981 */ /* 0x000f22000c1e1900 */
[----:B0-----:R-:W0:Y:S02]  /*0aa0*/  @!P1 LDC.64 R10, c[0x0][0x390] ;  /* 0x0000e400ff0a9b82 */ /* 0x001e240000000a00 */
[----:B------:R-:W-:-:S06]  /*0ab0*/  @!P2 IMAD R21, R20, 0x60, R3 ;  /* 0x000000601415a824 */ /* 0x000fcc00078e0203 */
[----:B------:R-:W1:Y:S01]  /*0ac0*/  @!P2 LDC.64 R14, c[0x0][0x450] ;  /* 0x00011400ff0eab82 */ /* 0x000e620000000a00 */
[----:B--2---:R-:W-:-:S05]  /*0ad0*/  @!P4 IMAD.WIDE.U32 R12, R3, 0x4, R12 ;  /* 0x00000004030cc825 */ /* 0x004fca00078e000c */
[----:B------:R-:W3:Y:S01]  /*0ae0*/  @!P4 LDG.E.128 R28, desc[UR36][R12.64] ;  /* 0x000000240c1cc981 */ /* 0x000ee2000c1e1d00 */
[----:B0-----:R-:W-:-:S05]  /*0af0*/  @!P1 IMAD.WIDE.U32 R10, R3, 0x4, R10 ;  /* 0x00000004030a9825 */ /* 0x001fca00078e000a */
[----:B------:R0:W2:Y:S01]  /*0b00*/  @!P1 LDG.E.128 R32, desc[UR36][R10.64] ;  /* 0x000000240a209981 */ /* 0x0000a2000c1e1d00 */
[----:B-1----:R-:W-:-:S05]  /*0b10*/  @!P2 IMAD.WIDE R14, R21, 0x4, R14 ;  /* 0x00000004150ea825 */ /* 0x002fca00078e020e */
[----:B------:R-:W2:Y:S01]  /*0b20*/  @!P2 LDG.E.128 R20, desc[UR36][R14.64] ;  /* 0x000000240e14a981 */ /* 0x000ea2000c1e1d00 */
[----:B0-----:R-:W0:Y:S01]  /*0b30*/  LDC R10, c[0x0][0x400] ;  /* 0x00010000ff0a7b82 */ /* 0x001e220000000800 */
[----:B------:R-:W-:Y:S02]  /*0b40*/  ISETP.NE.AND P1, PT, RZ, UR4, PT ;  /* 0x00000004ff007c0c */ /* 0x000fe4000bf25270 */
[----:B------:R-:W-:Y:S01]  /*0b50*/  ISETP.NE.AND P3, PT, R0, RZ, PT ;  /* 0x000000ff0000720c */ /* 0x000fe20003f65270 */
[----:B------:R-:W-:Y:S01]  /*0b60*/  IMAD.MOV R3, RZ, RZ, -R37 ;  /* 0x000000ffff037224 */ /* 0x000fe200078e0a25 */
[----:B------:R-:W-:-:S04]  /*0b70*/  UMOV UR38, URZ ;  /* 0x000000ff00267c82 */ /* 0x000fc80008000000 */
[----:B------:R-:W-:Y:S01]  /*0b80*/  VIADDMNMX R3, R3, UR42, RZ, !PT ;  /* 0x0000002a03037c46 */ /* 0x000fe2000f8001ff */
[----:B------:R-:W-:Y:S01]  /*0b90*/  BSSY.RECONVERGENT B6, `(.L_x_1378) ;  /* 0x0000121000067945 */ /* 0x000fe20003800200 */
[----:B0-----:R-:W-:Y:S02]  /*0ba0*/  ISETP.LT.OR P1, PT, R10, 0x1, P1 ;  /* 0x000000010a00780c */ /* 0x001fe40000f21670 */
[----:B------:R-:W-:Y:S02]  /*0bb0*/  R2UR UR45, R3 ;  /* 0x00000000032d72ca */ /* 0x000fe400000e0000 */
[----:B------:R-:W-:Y:S02]  /*0bc0*/  SHF.R.S32.HI R57, RZ, 0x1f, R56 ;  /* 0x0000001fff397819 */ /* 0x000fe40000011438 */
[----:B----4-:R-:W-:Y:S01]  /*0bd0*/  @P0 R2UR UR38, R18 ;  /* 0x00000000122602ca */ /* 0x010fe200000e0000 */
[----:B---3--:R-:W-:Y:S01]  /*0be0*/  @!P3 FADD.FTZ R24, R24, R28 ;  /* 0x0000001c1818b221 */ /* 0x008fe20000010000 */
[----:B------:R-:W-:Y:S01]  /*0bf0*/  @!P3 FADD.FTZ R25, R25, R29 ;  /* 0x0000001d1919b221 */ /* 0x000fe20000010000 */
[----:B------:R-:W-:Y:S01]  /*0c00*/  @!P3 FADD.FTZ R26, R26, R30 ;  /* 0x0000001e1a1ab221 */ /* 0x000fe20000010000 */
[----:B------:R-:W-:Y:S01]  /*0c10*/  @!P3 FADD.FTZ R27, R27, R31 ;  /* 0x0000001f1b1bb221 */ /* 0x000fe20000010000 */
[----:B--2---:R-:W-:Y:S01]  /*0c20*/  FADD.FTZ R32, R32, R4 ;  /* 0x0000000420207221 */ /* 0x004fe20000010000 */
[----:B------:R-:W-:Y:S01]  /*0c30*/  FADD.FTZ R33, R33, R5 ;  /* 0x0000000521217221 */ /* 0x000fe20000010000 */
[----:B------:R-:W-:Y:S01]  /*0c40*/  FADD.FTZ R34, R34, R6 ;  /* 0x0000000622227221 */ /* 0x000fe20000010000 */
[----:B------:R-:W-:Y:S01]  /*0c50*/  FADD.FTZ R35, R35, R7 ;  /* 0x0000000723237221 */ /* 0x000fe20000010000 */
[----:B------:R-:W-:Y:S01]  /*0c60*/  @!P2 FMUL.FTZ R24, R24, R20 ;  /* 0x000000141818a220 */ /* 0x000fe20000410000 */
[----:B------:R-:W-:Y:S01]  /*0c70*/  @!P2 FMUL.FTZ R25, R25, R21 ;  /* 0x000000151919a220 */ /* 0x000fe20000410000 */
[----:B------:R-:W-:Y:S01]  /*0c80*/  @!P2 FMUL.FTZ R26, R26, R22 ;  /* 0x000000161a1aa220 */ /* 0x000fe20000410000 */
[----:B------:R-:W-:Y:S01]  /*0c90*/  @!P2 FMUL.FTZ R27, R27, R23 ;  /* 0x000000171b1ba220 */ /* 0x000fe20000410000 */
[----:B------:R-:W-:Y:S06]  /*0ca0*/  @P1 BRA `(.L_x_1379) ;  /* 0x00000004002c1947 */ /* 0x000fec0003800000 */
[----:B------:R-:W-:Y:S05]  /*0cb0*/  @P3 BRA `(.L_x_1380) ;  /* 0x0000000000a83947 */ /* 0x000fea0003800000 */
[----:B------:R-:W-:-:S13]  /*0cc0*/  ISETP.GE.AND P0, PT, R17, R10, PT ;  /* 0x0000000a1100720c */ /* 0x000fda0003f06270 */
[----:B------:R-:W-:Y:S05]  /*0cd0*/  @P0 BRA `(.L_x_1381) ;  /* 0x0000001000300947 */ /* 0x000fea0003800000 */
[----:B------:R-:W-:Y:S01]  /*0ce0*/  I2FP.F32.U32 R4, R10 ;  /* 0x0000000a00047245 */ /* 0x000fe20000201000 */
[----:B------:R-:W-:Y:S02]  /*0cf0*/  VIADD R3, R17, 0x2 ;  /* 0x0000000211037836 */ /* 0x000fe40000000000 */
[----:B------:R-:W-:-:S03]  /*0d00*/  VIADD R0, R0, -UR38 ;  /* 0x8000002600007c36 */ /* 0x000fc60008000000 */
        /* <DEDUP_REMOVED lines=18> */
[-C--:B------:R-:W-:Y:S01]  /*0e30*/  FMUL.FTZ R9, R27, R6.reuse ;  /* 0x000000061b097220 */ /* 0x080fe20000410000 */
[-C--:B------:R-:W-:Y:S01]  /*0e40*/  FMUL.FTZ R10, R34, R6.reuse ;  /* 0x00000006220a7220 */ /* 0x080fe20000410000 */
[----:B------:R-:W-:-:S04]  /*0e50*/  FMUL.FTZ R12, R26, R6 ;  /* 0x000000061a0c7220 */ /* 0x000fc80000410000 */
[----:B------:R-:W0:Y:S01]  /*0e60*/  MUFU.COS R0, R11 ;  /* 0x0000000b00007308 */ /* 0x000e220000000000 */
[-C--:B-1----:R-:W-:Y:S01]  /*0e70*/  FMUL.FTZ R3, R33, R4.reuse ;  /* 0x0000000421037220 */ /* 0x082fe20000410000 */
[-C--:B------:R-:W-:Y:S01]  /*0e80*/  FMUL.FTZ R6, R32, R4.reuse ;  /* 0x0000000420067220 */ /* 0x080fe20000410000 */
[-C--:B--2---:R-:W-:Y:S01]  /*0e90*/  FFMA.FTZ R8, R34, R7.reuse, -R5 ;  /* 0x0000000722087223 */ /* 0x084fe20000010805 */
[-C--:B------:R-:W-:Y:S01]  /*0ea0*/  FMUL.FTZ R5, R25, R4.reuse ;  /* 0x0000000419057220 */ /* 0x080fe20000410000 */
[----:B------:R-:W-:Y:S01]  /*0eb0*/  FMUL.FTZ R4, R24, R4 ;  /* 0x0000000418047220 */ /* 0x000fe20000410000 */
[-C--:B------:R-:W-:Y:S01]  /*0ec0*/  FFMA.FTZ R26, R26, R7.reuse, -R9 ;  /* 0x000000071a1a7223 */ /* 0x080fe20000010809 */
[-C--:B------:R-:W-:Y:S01]  /*0ed0*/  FFMA.FTZ R35, R35, R7.reuse, R10 ;  /* 0x0000000723237223 */ /* 0x080fe2000001000a */
[----:B------:R-:W-:Y:S01]  /*0ee0*/  FFMA.FTZ R27, R27, R7, R12 ;  /* 0x000000071b1b7223 */ /* 0x000fe2000001000c */
[----:B------:R-:W-:Y:S02]  /*0ef0*/  IMAD.MOV.U32 R34, RZ, RZ, R8 ;  /* 0x000000ffff227224 */ /* 0x000fe400078e0008 */
[-C--:B0-----:R-:W-:Y:S01]  /*0f00*/  FFMA.FTZ R3, R32, R0.reuse, -R3 ;  /* 0x0000000020037223 */ /* 0x081fe20000010803 */
[-C--:B------:R-:W-:Y:S01]  /*0f10*/  FFMA.FTZ R24, R24, R0.reuse, -R5 ;  /* 0x0000000018187223 */ /* 0x080fe20000010805 */
[-C--:B------:R-:W-:Y:S01]  /*0f20*/  FFMA.FTZ R33, R33, R0.reuse, R6 ;  /* 0x0000000021217223 */ /* 0x080fe20000010006 */
[----:B------:R-:W-:Y:S01]  /*0f30*/  FFMA.FTZ R25, R25, R0, R4 ;  /* 0x0000000019197223 */ /* 0x000fe20000010004 */
[----:B------:R-:W-:Y:S01]  /*0f40*/  IMAD.MOV.U32 R32, RZ, RZ, R3 ;  /* 0x000000ffff207224 */ /* 0x000fe200078e0003 */
[----:B------:R-:W-:Y:S06]  /*0f50*/  BRA `(.L_x_1381) ;  /* 0x0000000c00907947 */ /* 0x000fec0003800000 */
.L_x_1380:
        /* <DEDUP_REMOVED lines=11> */
[----:B------:R-:W-:Y:S02]  /*1010*/  FMUL.FTZ R3, R3, R10 ;  /* 0x0000000a03037220 */ /* 0x000fe40000410000 */
[----:B------:R-:W0:Y:S02]  /*1020*/  MUFU.EX2 R5, -R4 ;  /* 0x8000000400057308 */ /* 0x000e240000000800 */
[----:B------:R-:W-:-:S06]  /*1030*/  FMUL.FTZ R3, R3, 13.28771209716796875 ;  /* 0x41549a7803037820 */ /* 0x000fcc0000410000 */
        /* <DEDUP_REMOVED lines=18> */
.L_x_1379:
        /* <DEDUP_REMOVED lines=13> */
[----:B0-----:R-:W-:Y:S02]  /*1230*/  IMAD.MOV.U32 R4, RZ, RZ, RZ ;  /* 0x000000ffff047224 */ /* 0x001fe400078e00ff */
        /* <DEDUP_REMOVED lines=13> */
[----:B------:R-:W-:Y:S01]  /*1310*/  @P0 VIADD R19, R19, 0x1 ;  /* 0x0000000113130836 */ /* 0x000fe20000000000 */
[----:B------:R-:W-:-:S05]  /*1320*/  ISETP.GE.AND P0, PT, R17, R10, PT ;  /* 0x0000000a1100720c */ /* 0x000fca0003f06270 */
        /* <DEDUP_REMOVED lines=10> */
[----:B------:R-:W-:Y:S02]  /*13d0*/  IMAD.MOV.U32 R8, RZ, RZ, 0x53f ;  /* 0x0000053fff087424 */ /* 0x000fe400078e00ff */
[----:B------:R1:W2:Y:S01]  /*13e0*/  LDC.64 R14, c[0x4][R0] ;  /* 0x01000000000e7b82 */ /* 0x0002a20000000a00 */
[----:B------:R-:W3:Y:S01]  /*13f0*/  LDCU.64 UR6, c[0x4][0xd0] ;  /* 0x01001a00ff0677ac */ /* 0x000ee20008000a00 */
[----:B------:R-:W-:Y:S02]  /*1400*/  IMAD.MOV.U32 R12, RZ, RZ, 0x1 ;  /* 0x00000001ff0c7424 */ /* 0x000fe400078e00ff */
[----:B------:R-:W-:Y:S01]  /*1410*/  IMAD.MOV.U32 R13, RZ, RZ, RZ ;  /* 0x000000ffff0d7224 */ /* 0x000fe200078e00ff */
[----:B------:R-:W4:Y:S01]  /*1420*/  LDCU.64 UR8, c[0x4][0x80] ;  /* 0x01001000ff0877ac */ /* 0x000f220008000a00 */
[----:B0-----:R-:W-:-:S02]  /*1430*/  IMAD.U32 R4, RZ, RZ, UR4 ;  /* 0x00000004ff047e24 */ /* 0x001fc4000f8e00ff */
[----:B------:R-:W-:Y:S02]  /*1440*/  IMAD.U32 R5, RZ, RZ, UR5 ;  /* 0x00000005ff057e24 */ /* 0x000fe4000f8e00ff */
[----:B---3--:R-:W-:Y:S02]  /*1450*/  IMAD.U32 R6, RZ, RZ, UR6 ;  /* 0x00000006ff067e24 */ /* 0x008fe4000f8e00ff */
[----:B------:R-:W-:Y:S02]  /*1460*/  IMAD.U32 R7, RZ, RZ, UR7 ;  /* 0x00000007ff077e24 */ /* 0x000fe4000f8e00ff */
[----:B----4-:R-:W-:Y:S02]  /*1470*/  IMAD.U32 R10, RZ, RZ, UR8 ;  /* 0x00000008ff0a7e24 */ /* 0x010fe4000f8e00ff */
[----:B-1----:R-:W-:-:S07]  /*1480*/  IMAD.U32 R11, RZ, RZ, UR9 ;  /* 0x00000009ff0b7e24 */ /* 0x002fce000f8e00ff */
[----:B------:R-:W-:-:S07]  /*1490*/  LEPC R20, `(.L_x_1382) ;  /* 0x000000001014794e */ /* 0x000fce0000000000 */
[----:B--2---:R-:W-:Y:S05]  /*14a0*/  CALL.ABS.NOINC R14 ;  /* 0x000000000e007343 */ /* 0x004fea0003c00000 */
.L_x_1382:
        /* <DEDUP_REMOVED lines=15> */
.L_x_1383:
        /* <DEDUP_REMOVED lines=60> */
[----:B------:R-:W-:Y:S01]  /*1960*/  FFMA.FTZ R27, R27, R8, R14 ;  /* 0x000000081b1b7223 */ /* 0x000fe2000001000e */
[----:B------:R-:W-:Y:S02]  /*1970*/  IMAD.MOV.U32 R34, RZ, RZ, R10 ;  /* 0x000000ffff227224 */ /* 0x000fe400078e000a */
        /* <DEDUP_REMOVED lines=9> */
.L_x_1389:
[----:B------:R-:W-:Y:S05]  /*1a10*/  BSYNC.RECONVERGENT B2 ;  /* 0x0000000000027941 */ /* 0x000fea0003800200 */
.L_x_1388:
[----:B-1----:R0:W-:Y:S04]  /*1a20*/  STS [R23], R24 ;  /* 0x0000001817007388 */ /* 0x0021e80000000800 */
[----:B--2---:R0:W-:Y:S04]  /*1a30*/  STS [R23+0x4], R26 ;  /* 0x0000041a17007388 */ /* 0x0041e80000000800 */
[----:B---3--:R0:W-:Y:S04]  /*1a40*/  STS [R36], R25 ;  /* 0x0000001924007388 */ /* 0x0081e80000000800 */
[----:B----4-:R0:W-:Y:S01]  /*1a50*/  STS [R36+0x4], R27 ;  /* 0x0000041b24007388 */ /* 0x0101e20000000800 */
[----:B------:R-:W-:Y:S05]  /*1a60*/  BRA `(.L_x_1390) ;  /* 0x0000000000847947 */ /* 0x000fea0003800000 */
.L_x_1387:
        /* <DEDUP_REMOVED lines=33> */
.L_x_1390:
[----:B------:R-:W-:Y:S05]  /*1c80*/  BSYNC.RECONVERGENT B1 ;  /* 0x0000000000017941 */ /* 0x000fea0003800200 */
.L_x_1386:
[----:B------:R1:W-:Y:S04]  /*1c90*/  STS [R21], R32 ;  /* 0x0000002015007388 */ /* 0x0003e80000000800 */
[----:B------:R1:W-:Y:S04]  /*1ca0*/  STS [R21+0x4], R34 ;  /* 0x0000042215007388 */ /* 0x0003e80000000800 */
[----:B------:R1:W-:Y:S04]  /*1cb0*/  STS [R20], R33 ;  /* 0x0000002114007388 */ /* 0x0003e80000000800 */
[----:B------:R1:W-:Y:S02]  /*1cc0*/  STS [R20+0x4], R35 ;  /* 0x0000042314007388 */ /* 0x0003e40000000800 */
.L_x_1385:
[----:B------:R-:W-:Y:S05]  /*1cd0*/  BSYNC.RECONVERGENT B0 ;  /* 0x0000000000007941 */ /* 0x000fea0003800200 */
.L_x_1384:
        /* <DEDUP_REMOVED lines=10> */
.L_x_1392:
[----:B------:R-:W-:Y:S05]  /*1d80*/  BSYNC.RECONVERGENT B0 ;  /* 0x0000000000007941 */ /* 0x000fea0003800200 */
.L_x_1391:
[----:B------:R-:W-:Y:S06]  /*1d90*/  BAR.SYNC.DEFER_BLOCKING 0x0 ;  /* 0x0000000000007b1d */ /* 0x000fec0000010000 */
.L_x_1381:
[----:B------:R-:W-:Y:S05]  /*1da0*/  BSYNC.RECONVERGENT B6 ;  /* 0x0000000000067941 */ /* 0x000fea0003800200 */
.L_x_1378:
[----:B------:R-:W5:Y:S01]  /*1db0*/  S2UR UR10, SR_CgaCtaId ;  /* 0x00000000000a79c3 */ /* 0x000f620000008800 */
[----:B------:R-:W-:Y:S01]  /*1dc0*/  ISETP.GT.U32.AND P0, PT, R52, 0x1f, PT ;  /* 0x0000001f3400780c */ /* 0x000fe20003f04070 */
[----:B------:R-:W-:Y:S01]  /*1dd0*/  UMOV UR9, 0x400 ;  /* 0x0000040000097882 */ /* 0x000fe20000000000 */
[----:B------:R-:W-:Y:S01]  /*1de0*/  UIADD3 UR4, UPT, UPT, UR42, -UR45, URZ ;  /* 0x8000002d2a047290 */ /* 0x000fe2000fffe0ff */
[----:B------:R-:W-:Y:S01]  /*1df0*/  IMAD.MOV.U32 R87, RZ, RZ, -0x800001 ;  /* 0xff7fffffff577424 */ /* 0x000fe200078e00ff */
[----:B------:R-:W-:-:S04]  /*1e00*/  UIADD3 UR5, UPT, UPT, UR9, 0x410, URZ ;  /* 0x0000041009057890 */ /* 0x000fc8000fffe0ff */
[----:B-----5:R-:W-:-:S04]  /*1e10*/  ULEA UR5, UR10, UR5, 0x18 ;  /* 0x000000050a057291 */ /* 0x020fc8000f8ec0ff */
[----:B------:R-:W-:Y:S01]  /*1e20*/  ULEA UR4, UR4, UR5, 0x2 ;  /* 0x0000000504047291 */ /* 0x000fe2000f8e10ff */
[----:B------:R-:W-:Y:S11]  /*1e30*/  @P0 BRA `(.L_x_1393) ;  /* 0x0000000000d40947 */ /* 0x000ff60003800000 */
[----:B------:R-:W5:Y:S01]  /*1e40*/  LDCU UR6, c[0x0][0x40c] ;  /* 0x00008180ff0677ac */ /* 0x000f620008000800 */
[----:B--2-4-:R-:W-:Y:S01]  /*1e50*/  FMUL.FTZ R6, R32, R24 ;  /* 0x0000001820067220 */ /* 0x014fe20000410000 */
[----:B-----5:R-:W-:Y:S02]  /*1e60*/  UISETP.NE.AND UP0, UPT, UR6, URZ, UPT ;  /* 0x000000ff0600728c */ /* 0x020fe4000bf05270 */
[----:B------:R-:W-:-:S04]  /*1e70*/  UIADD3 UR6, UPT, UPT, UR9, 0x10, URZ ;  /* 0x0000001009067890 */ /* 0x000fc8000fffe0ff */
[----:B------:R-:W-:Y:S01]  /*1e80*/  PLOP3.LUT P1, PT, PT, PT, UP0, 0x80, 0x8 ;  /* 0x000000000008781c */ /* 0x000fe20003f2f008 */
[----:B------:R-:W-:-:S03]  /*1e90*/  ULEA UR6, UR10, UR6, 0x18 ;  /* 0x000000060a067291 */ /* 0x000fc6000f8ec0ff */
[----:B------:R-:W-:Y:S01]  /*1ea0*/  ISETP.GT.U32.OR P0, PT, R52, 0x17, P1 ;  /* 0x000000173400780c */ /* 0x000fe20000f04470 */
[----:B------:R-:W-:-:S04]  /*1eb0*/  @!UP0 UIADD3 UR7, UPT, UPT, UR9, 0x210, URZ ;  /* 0x0000021009078890 */ /* 0x000fc8000fffe0ff */
[----:B------:R-:W-:-:S06]  /*1ec0*/  @!UP0 ULEA UR7, UR10, UR7, 0x18 ;  /* 0x000000070a078291 */ /* 0x000fcc000f8ec0ff */
[C---:B---3--:R-:W-:Y:S02]  /*1ed0*/  @!P1 LEA R3, R52.reuse, UR7, 0x4 ;  /* 0x0000000734039c11 */ /* 0x048fe4000f8e20ff */
[----:B------:R-:W2:Y:S08]  /*1ee0*/  @!P0 LDC R7, c[0x0][0x3f4] ;  /* 0x0000fd00ff078b82 */ /* 0x000eb00000000800 */
[----:B-1----:R-:W1:Y:S01]  /*1ef0*/  @!P0 LDC.64 R4, c[0x0][0x3b8] ;  /* 0x0000ee00ff048b82 */ /* 0x002e620000000a00 */
[----:B--2---:R-:W-:-:S04]  /*1f00*/  @!P0 IMAD R0, R52, R7, UR39 ;  /* 0x0000002734008e24 */ /* 0x004fc8000f8e0207 */
[----:B------:R-:W-:-:S04]  /*1f10*/  @!P0 IMAD.SHL.U32 R0, R0, 0x4, RZ ;  /* 0x0000000400008824 */ /* 0x000fc800078e00ff */
[----:B------:R-:W-:Y:S01]  /*1f20*/  @!P0 IMAD R7, R55, R7, R0 ;  /* 0x0000000737078224 */ /* 0x000fe200078e0200 */
[----:B------:R-:W-:Y:S01]  /*1f30*/  LEA R0, R52, UR6, 0x4 ;  /* 0x0000000634007c11 */ /* 0x000fe2000f8e20ff */
[----:B------:R-:W-:Y:S02]  /*1f40*/  UMOV UR6, 0xffffffff ;  /* 0xffffffff00067882 */ /* 0x000fe40000000000 */
        /* <DEDUP_REMOVED lines=17> */
.L_x_1779:
[----:B------:R-:W-:Y:S01]  /*2060*/  ISETP.NE.AND P0, PT, R52, RZ, PT ;  /* 0x000000ff3400720c */ /* 0x000fe20003f05270 */
[----:B--2---:R-:W-:-:S12]  /*2070*/  FADD.FTZ R14, R5, R14 ;  /* 0x0000000e050e7221 */ /* 0x004fd80000010000 */
[----:B------:R-:W-:Y:S05]  /*2080*/  @P0 BRA `(.L_x_1393) ;  /* 0x0000000000400947 */ /* 0x000fea0003800000 */
[----:B------:R-:W2:Y:S01]  /*2090*/  LDCU.64 UR12, c[0x0][0x438] ;  /* 0x00008700ff0c77ac */ /* 0x000ea20008000a00 */
[----:B------:R-:W3:Y:S01]  /*20a0*/  LDCU UR6, c[0x0][0x410] ;  /* 0x00008200ff0677ac */ /* 0x000ee20008000800 */
[----:B--2---:R-:W-:-:S04]  /*20b0*/  UISETP.NE.U32.AND UP0, UPT, UR12, URZ, UPT ;  /* 0x000000ff0c00728c */ /* 0x004fc8000bf05070 */
[----:B------:R-:W-:Y:S01]  /*20c0*/  UISETP.NE.AND.EX UP0, UPT, UR13, URZ, UPT, UP0 ;  /* 0x000000ff0d00728c */ /* 0x000fe2000bf05300 */
[----:B---3--:R-:W-:-:S08]  /*20d0*/  FMUL.FTZ R87, R14, UR6 ;  /* 0x000000060e577c20 */ /* 0x008fd00008410000 */
[----:B------:R-:W-:Y:S05]  /*20e0*/  BRA.U !UP0, `(.L_x_1395) ;  /* 0x0000000108247547 */ /* 0x000fea000b800000 */
[----:B------:R-:W2:Y:S01]  /*20f0*/  LDCU UR8, c[0x0][0x440] ;  /* 0x00008800ff0877ac */ /* 0x000ea20008000800 */
[----:B-1----:R-:W1:Y:S01]  /*2100*/  LDC.64 R4, c[0x0][0x438] ;  /* 0x00010e00ff047b82 */ /* 0x002e620000000a00 */
[----:B------:R-:W-:-:S04]  /*2110*/  UIADD3 UR6, UPT, UPT, UR43, -UR38, URZ ;  /* 0x800000262b067290 */ /* 0x000fc8000fffe0ff */
[----:B--2---:R-:W-:-:S04]  /*2120*/  UIMAD UR7, UR44, UR8, UR6 ;  /* 0x000000082c0772a4 */ /* 0x004fc8000f8e0206 */
[----:B------:R-:W-:-:S06]  /*2130*/  UIMAD UR7, UR7, UR8, UR6 ;  /* 0x00000008070772a4 */ /* 0x000fcc000f8e0206 */
[----:B------:R-:W-:-:S04]  /*2140*/  IMAD.U32 R3, RZ, RZ, UR7 ;  /* 0x00000007ff037e24 */ /* 0x000fc8000f8e00ff */
[----:B-1----:R-:W-:-:S06]  /*2150*/  IMAD.WIDE R4, R3, 0x4, R4 ;  /* 0x0000000403047825 */ /* 0x002fcc00078e0204 */
[----:B------:R-:W2:Y:S02]  /*2160*/  LDG.E R4, desc[UR36][R4.64] ;  /* 0x0000002404047981 */ /* 0x000ea4000c1e1900 */
[----:B--2---:R-:W-:-:S07]  /*2170*/  FADD.FTZ R87, R87, R4 ;  /* 0x0000000457577221 */ /* 0x004fce0000010000 */
.L_x_1395:
[----:B------:R2:W-:Y:S02]  /*2180*/  STS [UR4+-0x4], R87 ;  /* 0xfffffc57ff007988 */ /* 0x0005e40008000804 */
.L_x_1393:
[----:B------:R-:W-:Y:S05]  /*2190*/  WARPSYNC.ALL ;  /* 0x0000000000007948 */ /* 0x000fea0003800000 */
[----:B------:R-:W-:Y:S01]  /*21a0*/  BAR.SYNC.DEFER_BLOCKING 0x0 ;  /* 0x0000000000007b1d */ /* 0x000fe20000010000 */
[----:B------:R-:W-:Y:S01]  /*21b0*/  UIADD3 UR6, UPT, UPT, UR9, 0x10, URZ ;  /* 0x0000001009067890 */ /* 0x000fe2000fffe0ff */
[----:B------:R-:W-:Y:S02]  /*21c0*/  LOP3.LUT R12, R17, 0xc, RZ, 0xc0, !PT ;  /* 0x0000000c110c7812 */ /* 0x000fe400078ec0ff */
[----:B------:R-:W-:Y:S01]  /*21d0*/  LOP3.LUT R11, R52, 0x3, RZ, 0xc0, !PT ;  /* 0x00000003340b7812 */ /* 0x000fe200078ec0ff */
[----:B------:R-:W-:Y:S01]  /*21e0*/  ULEA UR6, UR10, UR6, 0x18 ;  /* 0x000000060a067291 */ /* 0x000fe2000f8ec0ff */
[----:B------:R-:W5:Y:S08]  /*21f0*/  LDCU UR7, c[0x0][0x40c] ;  /* 0x00008180ff0777ac */ /* 0x000f700008000800 */
[----:B------:R0:W0:Y:S01]  /*2200*/  LDS R86, [R12+UR6] ;  /* 0x000000060c567984 */ /* 0x0000220008000800 */
[----:B-----5:R-:W-:-:S03]  /*2210*/  UISETP.NE.AND UP0, UPT, UR7, URZ, UPT ;  /* 0x000000ff0700728c */ /* 0x020fc6000bf05270 */
        /* <DEDUP_REMOVED lines=21> */
[----:B-1----:R3:W1:Y:S04]  /*2370*/  LDS R4, [R12+UR6+0x160] ;  /* 0x000160060c047984 */ /* 0x0026680008000800 */
        /* <DEDUP_REMOVED lines=9> */
[----:B------:R-:W-:Y:S05]  /*2410*/  BRA.U UP0, `(.L_x_1396) ;  /* 0x00000001008c7547 */ /* 0x000fea000b800000 */
[----:B------:R-:W-:-:S04]  /*2420*/  UIADD3 UR9, UPT, UPT, UR9, 0x210, URZ ;  /* 0x0000021009097890 */ /* 0x000fc8000fffe0ff */
[----:B------:R-:W-:-:S06]  /*2430*/  ULEA UR9, UR10, UR9, 0x18 ;  /* 0x000000090a097291 */ /* 0x000fcc000f8ec0ff */
[----:B0--3--:R-:W-:-:S05]  /*2440*/  LEA R12, R11, UR9, 0x2 ;  /* 0x000000090b0c7c11 */ /* 0x009fca000f8e10ff */
[----:B------:R0:W3:Y:S04]  /*2450*/  LDS R20, [R12] ;  /* 0x000000000c147984 */ /* 0x0000e80000000800 */
[----:B------:R0:W0:Y:S04]  /*2460*/  LDS R21, [R12+0x10] ;  /* 0x000010000c157984 */ /* 0x0000280000000800 */
[----:B------:R0:W0:Y:S04]  /*2470*/  LDS R22, [R12+0x20] ;  /* 0x000020000c167984 */ /* 0x0000280000000800 */
[----:B------:R0:W0:Y:S04]  /*2480*/  LDS R23, [R12+0x30] ;  /* 0x000030000c177984 */ /* 0x0000280000000800 */
[----:B--2---:R2:W0:Y:S04]  /*2490*/  LDS R24, [R12+0x40] ;  /* 0x000040000c187984 */ /* 0x0044280000000800 */
[----:B------:R2:W0:Y:S04]  /*24a0*/  LDS R25, [R12+0x50] ;  /* 0x000050000c197984 */ /* 0x0004280000000800 */
[----:B------:R2:W0:Y:S04]  /*24b0*/  LDS R26, [R12+0x60] ;  /* 0x000060000c1a7984 */ /* 0x0004280000000800 */
[----:B------:R2:W0:Y:S04]  /*24c0*/  LDS R27, [R12+0x70] ;  /* 0x000070000c1b7984 */ /* 0x0004280000000800 */
[----:B------:R2:W0:Y:S04]  /*24d0*/  LDS R28, [R12+0x80] ;  /* 0x000080000c1c7984 */ /* 0x0004280000000800 */
[----:B------:R2:W0:Y:S04]  /*24e0*/  LDS R29, [R12+0x90] ;  /* 0x000090000c1d7984 */ /* 0x0004280000000800 */
[----:B------:R2:W0:Y:S04]  /*24f0*/  LDS R30, [R12+0xa0] ;  /* 0x0000a0000c1e7984 */ /* 0x0004280000000800 */
[----:B------:R2:W0:Y:S04]  /*2500*/  LDS R31, [R12+0xb0] ;  /* 0x0000b0000c1f7984 */ /* 0x0004280000000800 */
[----:B----4-:R2:W4:Y:S04]  /*2510*/  LDS R32, [R12+0xc0] ;  /* 0x0000c0000c207984 */ /* 0x0105280000000800 */
        /* <DEDUP_REMOVED lines=18> */
[----:B---34-:R2:W0:Y:S02]  /*2640*/  LDS R51, [R12+0x1f0] ;  /* 0x0001f0000c337984 */ /* 0x0184240000000800 */
.L_x_1396:
[----:B------:R-:W-:Y:S01]  /*2650*/  UIADD3 UR14, UPT, UPT, UR43, 0x7, -UR45 ;  /* 0x000000072b0e7890 */ /* 0x000fe2000fffe82d */
[----:B------:R-:W-:Y:S01]  /*2660*/  SHF.R.U32.HI R59, RZ, 0x2, R52 ;  /* 0x00000002ff3b7819 */ /* 0x000fe20000011634 */
[----:B------:R-:W5:Y:S01]  /*2670*/  LDCU.64 UR6, c[0x0][0x3f0] ;  /* 0x00007e00ff0677ac */ /* 0x000f620008000a00 */
[----:B------:R-:W-:Y:S03]  /*2680*/  BSSY B1, `(.L_x_1397) ;  /* 0x0000c63000017945 */ /* 0x000fe60003800000 */
[----:B0-23--:R-:W-:Y:S01]  /*2690*/  IMAD.U32 R12, RZ, RZ, UR14 ;  /* 0x0000000eff0c7e24 */ /* 0x00dfe2000f8e00ff */
[----:B------:R-:W0:Y:S04]  /*26a0*/  LDCU UR16, c[0x0][0x40c] ;  /* 0x00008180ff1077ac */ /* 0x000e280008000800 */
[----:B------:R-:W-:Y:S01]  /*26b0*/  SHF.R.S32.HI R12, RZ, 0x1f, R12 ;  /* 0x0000001fff0c7819 */ /* 0x000fe2000001140c */
[----:B------:R-:W2:Y:S03]  /*26c0*/  LDCU UR17, c[0x0][0x3f4] ;  /* 0x00007e80ff1177ac */ /* 0x000ea60008000800 */
[----:B------:R-:W-:Y:S01]  /*26d0*/  LEA.HI R12, R12, UR14, RZ, 0x3 ;  /* 0x0000000e0c0c7c11 */ /* 0x000fe2000f8f18ff */
[----:B------:R-:W3:Y:S03]  /*26e0*/  LDCU UR18, c[0x0][0x410] ;  /* 0x00008200ff1277ac */ /* 0x000ee60008000800 */
[----:B------:R-:W-:Y:S01]  /*26f0*/  LOP3.LUT R58, R12, 0xfffffff8, RZ, 0xc0, !PT ;  /* 0xfffffff80c3a7812 */ /* 0x000fe200078ec0ff */
[----:B-----5:R-:W-:Y:S01]  /*2700*/  UIMAD UR6, UR40, UR6, UR44 ;  /* 0x00000006280672a4 */ /* 0x020fe2000f8e022c */
[----:B------:R-:W-:Y:S01]  /*2710*/  IMAD.U32 R52, RZ, RZ, UR7 ;  /* 0x00000007ff347e24 */ /* 0x000fe2000f8e00ff */
[----:B------:R-:W0:Y:S01]  /*2720*/  LDCU.64 UR8, c[0x0][0x3c8] ;  /* 0x00007900ff0877ac */ /* 0x000e220008000a00 */
[----:B------:R-:W-:Y:S01]  /*2730*/  ISETP.GE.AND P0, PT, R59, R58, PT ;  /* 0x0000003a3b00720c */ /* 0x000fe20003f06270 */
[----:B------:R-:W0:Y:S01]  /*2740*/  LDCU.64 UR10, c[0x0][0x3b8] ;  /* 0x00007700ff0a77ac */ /* 0x000e220008000a00 */
[----:B------:R-:W0:Y:S01]  /*2750*/  LDCU.64 UR12, c[0x0][0x438] ;  /* 0x00008700ff0c77ac */ /* 0x000e220008000a00 */
[----:B------:R-:W0:Y:S01]  /*2760*/  LDCU.64 UR14, c[0x0][0x448] ;  /* 0x00008900ff0e77ac */ /* 0x000e220008000a00 */
[----:B------:R-:W-:-:S09]  /*2770*/  UIMAD UR6, UR6, 0x60, URZ ;  /* 0x00000060060678a4 */ /* 0x000fd2000f8e02ff */
[----:B--23--:R-:W-:Y:S05]  /*2780*/  @P0 BRA `(.L_x_1398) ;  /* 0x000000c400480947 */ /* 0x00cfea0003800000 */
[-C--:B------:R-:W-:Y:S01]  /*2790*/  IABS R53, R52.reuse ;  /* 0x0000003400357213 */ /* 0x080fe20000000000 */
[----:B------:R-:W2:Y:S01]  /*27a0*/  S2R R15, SR_CTAID.X ;  /* 0x00000000000f7919 */ /* 0x000ea20000002500 */
[----:B------:R-:W3:Y:S01]  /*27b0*/  LDCU UR19, c[0x0][0x3f8] ;  /* 0x00007f00ff1377ac */ /* 0x000ee20008000800 */
[----:B------:R-:W5:Y:S01]  /*27c0*/  LDC.64 R120, c[0x0][0x450] ;  /* 0x00011400ff787b82 */ /* 0x000f620000000a00 */
[----:B------:R-:W1:Y:S01]  /*27d0*/  I2F.RP R14, R53 ;  /* 0x00000035000e7306 */ /* 0x000e620000209400 */
[----:B------:R-:W-:Y:S01]  /*27e0*/  VIADD R61, R59, UR45 ;  /* 0x0000002d3b3d7c36 */ /* 0x000fe20008000000 */
[----:B------:R-:W4:Y:S01]  /*27f0*/  LDCU UR22, c[0x0][0x440] ;  /* 0x00008800ff1677ac */ /* 0x000f220008000800 */
[----:B------:R-:W-:Y:S01]  /*2800*/  IMAD R54, R55, R52, R11 ;  /* 0x0000003437367224 */ /* 0x000fe200078e020b */
[----:B------:R-:W-:Y:S01]  /*2810*/  LEA R59, R59, UR5, 0x2 ;  /* 0x000000053b3b7c11 */ /* 0x000fe2000f8e10ff */
[----:B------:R-:W-:Y:S01]  /*2820*/  VIADD R58, R58, UR45 ;  /* 0x0000002d3a3a7c36 */ /* 0x000fe20008000000 */
[----:B------:R-:W0:Y:S01]  /*2830*/  LDCU.64 UR20, c[0x0][0x420] ;  /* 0x00008400ff1477ac */ /* 0x000e220008000a00 */
[----:B------:R-:W5:Y:S01]  /*2840*/  LDC R63, c[0x0][0x430] ;  /* 0x00010c00ff3f7b82 */ /* 0x000f620000000800 */
[----:B------:R-:W-:Y:S01]  /*2850*/  SHF.R.S32.HI R62, RZ, 0x1f, R54 ;  /* 0x0000001fff3e7819 */ /* 0x000fe20000011436 */
[----:B------:R-:W5:Y:S01]  /*2860*/  LDCU UR7, c[0x0][0x408] ;  /* 0x00008100ff0777ac */ /* 0x000f620008000800 */
[----:B-1----:R-:W1:Y:S01]  /*2870*/  MUFU.RCP R14, R14 ;  /* 0x0000000e000e7308 */ /* 0x002e620000001000 */
[----:B---3--:R-:W-:-:S02]  /*2880*/  IMAD R64, R52, UR19, RZ ;  /* 0x0000001334407c24 */ /* 0x008fc4000f8e02ff */
[----:B----4-:R-:W-:Y:S02]  /*2890*/  IMAD.U32 R60, RZ, RZ, UR22 ;  /* 0x00000016ff3c7e24 */ /* 0x010fe4000f8e00ff */
[----:B------:R-:W-:Y:S01]  /*28a0*/  IMAD R64, R64, 0x60, RZ ;  /* 0x0000006040407824 */ /* 0x000fe200078e02ff */
[----:B0-----:R-:W-:Y:S02]  /*28b0*/  IADD3 R56, P1, P2, R56, UR20, R61 ;  /* 0x0000001438387c10 */ /* 0x001fe4000fa3e03d */
[----:B------:R-:W-:Y:S02]  /*28c0*/  ISETP.NE.U32.AND P0, PT, RZ, UR20, PT ;  /* 0x00000014ff007c0c */ /* 0x000fe4000bf05070 */
[----:B------:R-:W-:Y:S01]  /*28d0*/  IADD3.X R57, PT, PT, R57, UR21, RZ, P1, P2 ;  /* 0x0000001539397c10 */ /* 0x000fe20008fe44ff */
[----:B--2---:R-:W-:Y:S01]  /*28e0*/  IMAD R12, R2, UR19, R15 ;  /* 0x00000013020c7c24 */ /* 0x004fe2000f8e020f */
[----:B------:R-:W-:Y:S01]  /*28f0*/  ISETP.NE.AND.EX P0, PT, RZ, UR21, PT, P0 ;  /* 0x00000015ff007c0c */ /* 0x000fe2000bf05300 */
[----:B------:R-:W-:-:S02]  /*2900*/  IMAD R60, R15, R60, UR43 ;  /* 0x0000002b0f3c7e24 */ /* 0x000fc4000f8e023c */
[----:B-1----:R-:W-:Y:S02]  /*2910*/  VIADD R13, R14, 0xffffffe ;  /* 0x0ffffffe0e0d7836 */ /* 0x002fe40000000000 */
[----:B------:R-:W-:Y:S02]  /*2920*/  IMAD R11, R12, 0x60, R11 ;  /* 0x000000600c0b7824 */ /* 0x000fe400078e020b */
[----:B------:R-:W-:Y:S02]  /*2930*/  IMAD.MOV.U32 R12, RZ, RZ, RZ ;  /* 0x000000ffff0c7224 */ /* 0x000fe400078e00ff */
[----:B------:R-:W0:Y:S01]  /*2940*/  F2I.FTZ.U32.TRUNC.NTZ R13, R13 ;  /* 0x0000000d000d7305 */ /* 0x000e22000021f000 */
[----:B------:R-:W-:Y:S02]  /*2950*/  IMAD R60, R60, UR22, R61 ;  /* 0x000000163c3c7c24 */ /* 0x000fe4000f8e023d */
[----:B-----5:R-:W-:-:S04]  /*2960*/  IMAD.WIDE R120, R11, 0x4, R120 ;  /* 0x000000040b787825 */ /* 0x020fc800078e0278 */
[----:B------:R-:W-:Y:S02]  /*2970*/  VIADD R61, R61, 0x1 ;  /* 0x000000013d3d7836 */ /* 0x000fe40000000000 */
[----:B------:R-:W-:Y:S02]  /*2980*/  VIADD R63, R63, UR7 ;  /* 0x000000073f3f7c36 */ /* 0x000fe40008000000 */
[----:B0-----:R-:W-:-:S04]  /*2990*/  IMAD.MOV R14, RZ, RZ, -R13 ;  /* 0x000000ffff0e7224 */ /* 0x001fc800078e0a0d */
[----:B------:R-:W-:-:S04]  /*29a0*/  IMAD R55, R14, R53, RZ ;  /* 0x000000350e377224 */ /* 0x000fc800078e02ff */
[----:B------:R-:W-:-:S07]  /*29b0*/  IMAD.HI.U32 R55, R13, R55, R12 ;  /* 0x000000370d377227 */ /* 0x000fce00078e000c */
.L_x_1708:
[----:B0-----:R-:W2:Y:S01]  /*29c0*/  @P0 LDG.E.U8 R13, desc[UR36][R56.64] ;  /* 0x00000024380d0981 */ /* 0x001ea2000c1e1100 */
[----:B------:R-:W-:Y:S01]  /*29d0*/  VIADD R66, R61, 0xffffffff ;  /* 0xffffffff3d427836 */ /* 0x000fe20000000000 */
[----:B------:R-:W-:Y:S01]  /*29e0*/  UISETP.NE.AND UP0, UPT, UR16, URZ, UPT ;  /* 0x000000ff1000728c */ /* 0x000fe2000bf05270 */
[----:B------:R-:W-:Y:S01]  /*29f0*/  IMAD.U32 R52, RZ, RZ, UR17 ;  /* 0x00000011ff347e24 */ /* 0x000fe2000f8e00ff */
[----:B------:R-:W-:Y:S02]  /*2a00*/  BSSY.RECONVERGENT B0, `(.L_x_1399) ;  /* 0x0000be2000007945 */ /* 0x000fe40003800200 */
[----:B------:R-:W-:Y:S02]  /*2a10*/  IABS R12, R66 ;  /* 0x00000042000c7213 */ /* 0x000fe40000000000 */
[----:B------:R-:W-:Y:S02]  /*2a20*/  IABS R14, R52 ;  /* 0x00000034000e7213 */ /* 0x000fe40000000000 */
[----:B------:R-:W-:Y:S01]  /*2a30*/  ISETP.GE.AND P3, PT, R66, RZ, PT ;  /* 0x000000ff4200720c */ /* 0x000fe20003f66270 */
[----:B------:R-:W-:-:S04]  /*2a40*/  IMAD.HI.U32 R11, R55, R12, RZ ;  /* 0x0000000c370b7227 */ /* 0x000fc800078e00ff */
[----:B------:R-:W-:-:S04]  /*2a50*/  IMAD.MOV R11, RZ, RZ, -R11 ;  /* 0x000000ffff0b7224 */ /* 0x000fc800078e0a0b */
[----:B------:R-:W-:-:S05]  /*2a60*/  IMAD R11, R14, R11, R12 ;  /* 0x0000000b0e0b7224 */ /* 0x000fca00078e020c */
[----:B------:R-:W-:-:S13]  /*2a70*/  ISETP.GT.U32.AND P1, PT, R53, R11, PT ;  /* 0x0000000b3500720c */ /* 0x000fda0003f24070 */
[----:B------:R-:W-:-:S05]  /*2a80*/  @!P1 IMAD.IADD R11, R11, 0x1, -R14 ;  /* 0x000000010b0b9824 */ /* 0x000fca00078e0a0e */
[----:B------:R-:W-:-:S13]  /*2a90*/  ISETP.GT.U32.AND P1, PT, R53, R11, PT ;  /* 0x0000000b3500720c */ /* 0x000fda0003f24070 */
[----:B------:R-:W-:Y:S01]  /*2aa0*/  @!P1 IMAD.IADD R11, R11, 0x1, -R14 ;  /* 0x000000010b0b9824 */ /* 0x000fe200078e0a0e */
[----:B------:R-:W-:-:S03]  /*2ab0*/  ISETP.NE.AND P1, PT, R52, RZ, PT ;  /* 0x000000ff3400720c */ /* 0x000fc60003f25270 */
[----:B------:R-:W-:-:S10]  /*2ac0*/  @!P3 IMAD.MOV R11, RZ, RZ, -R11 ;  /* 0x000000ffff0bb224 */ /* 0x000fd400078e0a0b */
[----:B------:R-:W-:Y:S02]  /*2ad0*/  @!P1 LOP3.LUT R11, RZ, R52, RZ, 0x33, !PT ;  /* 0x00000034ff0b9212 */ /* 0x000fe400078e33ff */
[----:B--2---:R-:W-:Y:S01]  /*2ae0*/  ISETP.NE.AND P2, PT, R13, RZ, P0 ;  /* 0x000000ff0d00720c */ /* 0x004fe20000745270 */
[----:B------:R-:W-:-:S12]  /*2af0*/  BRA.U UP0, `(.L_x_1400) ;  /* 0x0000008900d47547 */ /* 0x000fd8000b800000 */
[----:B------:R-:W-:-:S13]  /*2b00*/  ISETP.NE.AND P4, PT, R16, RZ, PT ;  /* 0x000000ff1000720c */ /* 0x000fda0003f85270 */
[----:B------:R-:W-:Y:S02]  /*2b10*/  VOTEU.ANY UP0, P4 ;  /* 0x0000000000ff7886 */ /* 0x000fe40002000100 */
[----:B------:R-:W-:Y:S05]  /*2b20*/  BRA.U !UP0, `(.L_x_1401) ;  /* 0x0000004508e47547 */ /* 0x000fea000b800000 */
[----:B------:R-:W-:Y:S01]  /*2b30*/  ISETP.GE.AND P1, PT, R66, UR43, PT ;  /* 0x0000002b42007c0c */ /* 0x000fe2000bf26270 */
[----:B------:R-:W-:Y:S01]  /*2b40*/  BSSY.RECONVERGENT B2, `(.L_x_1402) ;  /* 0x0000023000027945 */ /* 0x000fe20003800200 */
[----:B------:R-:W-:Y:S02]  /*2b50*/  IMAD.SHL.U32 R13, R11, 0x4, RZ ;  /* 0x000000040b0d7824 */ /* 0x000fe400078e00ff */
[----:B------:R-:W-:-:S09]  /*2b60*/  IMAD R12, R52, 0x60, RZ ;  /* 0x00000060340c7824 */ /* 0x000fd200078e02ff */
[----:B------:R-:W-:Y:S05]  /*2b70*/  @P1 BRA `(.L_x_1403) ;  /* 0x00000000007c1947 */ /* 0x000fea0003800000 */
[----:B------:R-:W-:Y:S01]  /*2b80*/  ISETP.GE.AND P1, PT, R13, R12, PT ;  /* 0x0000000c0d00720c */ /* 0x000fe20003f26270 */
[----:B------:R-:W-:Y:S01]  /*2b90*/  BSSY.RECONVERGENT B3, `(.L_x_1404) ;  /* 0x0000014000037945 */ /* 0x000fe20003800200 */
[----:B------:R-:W-:-:S11]  /*2ba0*/  IMAD.MOV.U32 R119, RZ, RZ, RZ ;  /* 0x000000ffff777224 */ /* 0x000fd600078e00ff */
[----:B------:R-:W-:Y:S05]  /*2bb0*/  @P1 BRA `(.L_x_1405) ;  /* 0x0000000000441947 */ /* 0x000fea0003800000 */
[----:B------:R-:W0:Y:S02]  /*2bc0*/  S2UR UR7, SR_CTAID.Y ;  /* 0x00000000000779c3 */ /* 0x000e240000002600 */
[----:B0-----:R-:W-:-:S05]  /*2bd0*/  IMAD R122, R52, UR7, RZ ;  /* 0x00000007347a7c24 */ /* 0x001fca000f8e02ff */
[----:B------:R-:W-:-:S04]  /*2be0*/  IADD3 R14, P3, PT, R122, R11, RZ ;  /* 0x0000000b7a0e7210 */ /* 0x000fc80007f7e0ff */
[----:B------:R-:W-:Y:S02]  /*2bf0*/  LEA.HI.X.SX32 R15, R122, RZ, 0x1, P3 ;  /* 0x000000ff7a0f7211 */ /* 0x000fe400018f0eff */
[----:B------:R-:W-:-:S04]  /*2c00*/  LEA R122, P3, R14, UR8, 0x2 ;  /* 0x000000080e7a7c11 */ /* 0x000fc8000f8610ff */
[----:B------:R-:W-:-:S05]  /*2c10*/  LEA.HI.X R123, R14, UR9, R15, 0x2, P3 ;  /* 0x000000090e7b7c11 */ /* 0x000fca00098f140f */
[----:B------:R-:W2:Y:S01]  /*2c20*/  LDG.E R122, desc[UR36][R122.64] ;  /* 0x000000247a7a7981 */ /* 0x000ea2000c1e1900 */
[----:B------:R-:W0:Y:S02]  /*2c30*/  S2R R14, SR_TID.X ;  /* 0x00000000000e7919 */ /* 0x000e240000002100 */
[----:B0-----:R-:W-:-:S05]  /*2c40*/  LOP3.LUT R15, R14, 0x3, RZ, 0xc0, !PT ;  /* 0x000000030e0f7812 */ /* 0x001fca00078ec0ff */
        /* <DEDUP_REMOVED lines=8> */
.L_x_1405:
[----:B------:R-:W-:Y:S05]  /*2cd0*/  BSYNC.RECONVERGENT B3 ;  /* 0x0000000000037941 */ /* 0x000fea0003800200 */
.L_x_1404:
[----:B------:R-:W2:Y:S01]  /*2ce0*/  LDG.E R113, desc[UR36][R120.64] ;  /* 0x0000002478717981 */ /* 0x000ea2000c1e1900 */
[----:B0-----:R-:W0:Y:S01]  /*2cf0*/  @!P1 LDC.64 R14, c[0x0][0x3b8] ;  /* 0x0000ee00ff0e9b82 */ /* 0x001e220000000a00 */
[----:B------:R-:W-:-:S05]  /*2d00*/  @!P1 IADD3 R122, P3, PT, R54, R13, RZ ;  /* 0x0000000d367a9210 */ /* 0x000fca0007f7e0ff */
[----:B------:R-:W-:Y:S01]  /*2d10*/  @!P1 IMAD.X R123, RZ, RZ, R62, P3 ;  /* 0x000000ffff7b9224 */ /* 0x000fe200018e063e */
[----:B0-----:R-:W-:-:S04]  /*2d20*/  @!P1 LEA R14, P4, R122, R14, 0x2 ;  /* 0x0000000e7a0e9211 */ /* 0x001fc800078810ff */
[----:B------:R-:W-:Y:S01]  /*2d30*/  @!P1 LEA.HI.X R15, R122, R15, R123, 0x2, P4 ;  /* 0x0000000f7a0f9211 */ /* 0x000fe200020f147b */
[----:B-----5:R-:W-:-:S04]  /*2d40*/  FADD.FTZ R122, R20, R119 ;  /* 0x00000077147a7221 */ /* 0x020fc80000010000 */
[----:B--2---:R-:W-:-:S05]  /*2d50*/  FMUL.FTZ R113, R122, R113 ;  /* 0x000000717a717220 */ /* 0x004fca0000410000 */
[----:B------:R0:W-:Y:S02]  /*2d60*/  @!P1 STG.E desc[UR36][R14.64], R113 ;  /* 0x000000710e009986 */ /* 0x0001e4000c101924 */
.L_x_1403:
[----:B------:R-:W-:Y:S05]  /*2d70*/  BSYNC.RECONVERGENT B2 ;  /* 0x0000000000027941 */ /* 0x000fea0003800200 */
.L_x_1402:
[----:B------:R-:W-:Y:S01]  /*2d80*/  ISETP.GE.AND P1, PT, R66, UR43, PT ;  /* 0x0000002b42007c0c */ /* 0x000fe2000bf26270 */
[----:B------:R-:W-:Y:S01]  /*2d90*/  BSSY.RECONVERGENT B2, `(.L_x_1406) ;  /* 0x0000044000027945 */ /* 0x000fe20003800200 */
[----:B------:R-:W-:-:S11]  /*2da0*/  IMAD.IADD R119, R11, 0x1, R52 ;  /* 0x000000010b777824 */ /* 0x000fd600078e0234 */
[----:B------:R-:W-:Y:S05]  /*2db0*/  @P1 BRA `(.L_x_1407) ;  /* 0x0000000400041947 */ /* 0x000fea0003800000 */
[----:B------:R-:W-:Y:S01]  /*2dc0*/  IMAD.SHL.U32 R117, R119, 0x4, RZ ;  /* 0x0000000477757824 */ /* 0x000fe200078e00ff */
[----:B------:R-:W-:Y:S01]  /*2dd0*/  BSSY.RECONVERGENT B3, `(.L_x_1408) ;  /* 0x0000015000037945 */ /* 0x000fe20003800200 */
[----:B------:R-:W-:-:S03]  /*2de0*/  IMAD.MOV.U32 R122, RZ, RZ, RZ ;  /* 0x000000ffff7a7224 */ /* 0x000fc600078e00ff */
[----:B------:R-:W-:-:S13]  /*2df0*/  ISETP.GE.AND P3, PT, R117, R12, PT ;  /* 0x0000000c7500720c */ /* 0x000fda0003f66270 */
        /* <DEDUP_REMOVED lines=18> */
.L_x_1409:
[----:B------:R-:W-:Y:S05]  /*2f20*/  BSYNC.RECONVERGENT B3 ;  /* 0x0000000000037941 */ /* 0x000fea0003800200 */
.L_x_1408:
[----:B------:R-:W2:Y:S01]  /*2f30*/  LDG.E R118, desc[UR36][R120.64+0x10] ;  /* 0x0000102478767981 */ /* 0x000ea2000c1e1900 */
[----:B0-----:R-:W0:Y:S01]  /*2f40*/  @!P3 LDC.64 R14, c[0x0][0x3b8] ;  /* 0x0000ee00ff0ebb82 */ /* 0x001e220000000a00 */
[----:B-1----:R-:W-:Y:S01]  /*2f50*/  @!P3 IADD3 R123, P4, PT, R54, R117, RZ ;  /* 0x00000075367bb210 */ /* 0x002fe20007f9e0ff */
[----:B------:R-:W-:Y:S03]  /*2f60*/  BSSY.RECONVERGENT B3, `(.L_x_1410) ;  /* 0x000001d000037945 */ /* 0x000fe60003800200 */
[----:B------:R-:W-:Y:S01]  /*2f70*/  @!P3 LEA.HI.X.SX32 R124, R117, R62, 0x1, P4 ;  /* 0x0000003e757cb211 */ /* 0x000fe200020f0eff */
[----:B-----5:R-:W-:Y:S01]  /*2f80*/  FADD.FTZ R117, R21, R122 ;  /* 0x0000007a15757221 */ /* 0x020fe20000010000 */
[----:B0-----:R-:W-:-:S04]  /*2f90*/  @!P3 LEA R14, P4, R123, R14, 0x2 ;  /* 0x0000000e7b0eb211 */ /* 0x001fc800078810ff */
[----:B------:R-:W-:Y:S01]  /*2fa0*/  @!P3 LEA.HI.X R15, R123, R15, R124, 0x2, P4 ;  /* 0x0000000f7b0fb211 */ /* 0x000fe200020f147c */
[----:B------:R-:W-:Y:S02]  /*2fb0*/  IMAD.MOV.U32 R123, RZ, RZ, RZ ;  /* 0x000000ffff7b7224 */ /* 0x000fe400078e00ff */
[----:B--2---:R-:W-:Y:S01]  /*2fc0*/  FMUL.FTZ R118, R117, R118 ;  /* 0x0000007675767220 */ /* 0x004fe20000410000 */
[----:B------:R-:W-:-:S04]  /*2fd0*/  IMAD R117, R52, 0x8, R13 ;  /* 0x0000000834757824 */ /* 0x000fc800078e020d */
[----:B------:R0:W-:Y:S01]  /*2fe0*/  @!P3 STG.E desc[UR36][R14.64], R118 ;  /* 0x000000760e00b986 */ /* 0x0001e2000c101924 */
[CC--:B------:R-:W-:Y:S02]  /*2ff0*/  ISETP.GE.AND P5, PT, R117.reuse, R12.reuse, PT ;  /* 0x0000000c7500720c */ /* 0x0c0fe40003fa6270 */
[----:B------:R-:W-:-:S11]  /*3000*/  ISETP.GE.AND P4, PT, R117, R12, PT ;  /* 0x0000000c7500720c */ /* 0x000fd60003f86270 */
[----:B0-----:R-:W-:Y:S05]  /*3010*/  @P5 BRA `(.L_x_1411) ;  /* 0x0000000000445947 */ /* 0x001fea0003800000 */
        /* <DEDUP_REMOVED lines=15> */
[----:B------:R-:W-:-:S06]  /*3110*/  LEA.HI.X R123, R124, UR11, R123, 0x2, P3 ;  /* 0x0000000b7c7b7c11 */ /* 0x000fcc00098f147b */
[----:B------:R0:W5:Y:S03]  /*3120*/  LDG.E R123, desc[UR36][R122.64] ;  /* 0x000000247a7b7981 */ /* 0x000166000c1e1900 */
.L_x_1411:
[----:B------:R-:W-:Y:S05]  /*3130*/  BSYNC.RECONVERGENT B3 ;  /* 0x0000000000037941 */ /* 0x000fea0003800200 */
.L_x_1410:
[----:B------:R-:W1:Y:S01]  /*3140*/  @!P4 LDC.64 R14, c[0x0][0x3b8] ;  /* 0x0000ee00ff0ecb82 */ /* 0x000e620000000a00 */
[----:B0-----:R-:W-:-:S04]  /*3150*/  @!P4 IADD3 R122, P3, PT, R54, R117, RZ ;  /* 0x00000075367ac210 */ /* 0x001fc80007f7e0ff */
[----:B------:R-:W-:Y:S02]  /*3160*/  @!P4 LEA.HI.X.SX32 R117, R117, R62, 0x1, P3 ;  /* 0x0000003e7575c211 */ /* 0x000fe400018f0eff */
[----:B-1----:R-:W-:-:S04]  /*3170*/  @!P4 LEA R14, P3, R122, R14, 0x2 ;  /* 0x0000000e7a0ec211 */ /* 0x002fc800078610ff */
[----:B------:R-:W-:Y:S02]  /*3180*/  @!P4 LEA.HI.X R15, R122, R15, R117, 0x2, P3 ;  /* 0x0000000f7a0fc211 */ /* 0x000fe400018f1475 */
[----:B------:R-:W2:Y:S01]  /*3190*/  LDG.E R122, desc[UR36][R120.64+0x20] ;  /* 0x00002024787a7981 */ /* 0x000ea2000c1e1900 */
[----:B-----5:R-:W-:-:S04]  /*31a0*/  FADD.FTZ R123, R22, R123 ;  /* 0x0000007b167b7221 */ /* 0x020fc80000010000 */
[----:B--2---:R-:W-:-:S05]  /*31b0*/  FMUL.FTZ R117, R123, R122 ;  /* 0x0000007a7b757220 */ /* 0x004fca0000410000 */
[----:B------:R1:W-:Y:S02]  /*31c0*/  @!P4 STG.E desc[UR36][R14.64], R117 ;  /* 0x000000750e00c986 */ /* 0x0003e4000c101924 */
.L_x_1407:
[----:B------:R-:W-:Y:S05]  /*31d0*/  BSYNC.RECONVERGENT B2 ;  /* 0x0000000000027941 */ /* 0x000fea0003800200 */
.L_x_1406:
[----:B------:R-:W-:Y:S04]  /*31e0*/  BSSY.RECONVERGENT B2, `(.L_x_1412) ;  /* 0x0000046000027945 */ /* 0x000fe80003800200 */
[----:B------:R-:W-:Y:S05]  /*31f0*/  @P1 BRA `(.L_x_1413) ;  /* 0x0000000400101947 */ /* 0x000fea0003800000 */
[----:B------:R-:W-:Y:S01]  /*3200*/  IMAD R125, R52, 0x2, R119 ;  /* 0x00000002347d7824 */ /* 0x000fe200078e0277 */
[----:B------:R-:W-:Y:S01]  /*3210*/  BSSY.RECONVERGENT B3, `(.L_x_1414) ;  /* 0x0000017000037945 */ /* 0x000fe20003800200 */
[----:B------:R-:W-:Y:S02]  /*3220*/  IMAD.MOV.U32 R122, RZ, RZ, RZ ;  /* 0x000000ffff7a7224 */ /* 0x000fe400078e00ff */
[----:B------:R-:W-:-:S05]  /*3230*/  IMAD.SHL.U32 R125, R125, 0x4, RZ ;  /* 0x000000047d7d7824 */ /* 0x000fca00078e00ff */
[CC--:B------:R-:W-:Y:S02]  /*3240*/  ISETP.GE.AND P4, PT, R125.reuse, R12.reuse, PT ;  /* 0x0000000c7d00720c */ /* 0x0c0fe40003f86270 */
[----:B------:R-:W-:-:S11]  /*3250*/  ISETP.GE.AND P3, PT, R125, R12, PT ;  /* 0x0000000c7d00720c */ /* 0x000fd60003f66270 */
[----:B------:R-:W-:Y:S05]  /*3260*/  @P4 BRA `(.L_x_1415) ;  /* 0x0000000000444947 */ /* 0x000fea0003800000 */
[----:B------:R-:W0:Y:S02]  /*3270*/  S2UR UR7, SR_CTAID.Y ;  /* 0x00000000000779c3 */ /* 0x000e240000002600 */
[----:B01----:R-:W-:-:S05]  /*3280*/  IMAD R14, R52, UR7, RZ ;  /* 0x00000007340e7c24 */ /* 0x003fca000f8e02ff */
        /* <DEDUP_REMOVED lines=15> */
.L_x_1415:
[----:B------:R-:W-:Y:S05]  /*3380*/  BSYNC.RECONVERGENT B3 ;  /* 0x0000000000037941 */ /* 0x000fea0003800200 */
.L_x_1414:
[----:B--2---:R-:W2:Y:S01]  /*3390*/  LDG.E R123, desc[UR36][R120.64+0x30] ;  /* 0x00003024787b7981 */ /* 0x004ea2000c1e1900 */
[----:B01----:R-:W0:Y:S01]  /*33a0*/  @!P3 LDC.64 R14, c[0x0][0x3b8] ;  /* 0x0000ee00ff0ebb82 */ /* 0x003e220000000a00 */
[----:B------:R-:W-:Y:S01]  /*33b0*/  @!P3 IADD3 R116, P4, PT, R54, R125, RZ ;  /* 0x0000007d3674b210 */ /* 0x000fe20007f9e0ff */
[----:B-----5:R-:W-:-:S03]  /*33c0*/  FADD.FTZ R122, R23, R122 ;  /* 0x0000007a177a7221 */ /* 0x020fc60000010000 */
[----:B------:R-:W-:Y:S02]  /*33d0*/  @!P3 LEA.HI.X.SX32 R125, R125, R62, 0x1, P4 ;  /* 0x0000003e7d7db211 */ /* 0x000fe400020f0eff */
[----:B0-----:R-:W-:-:S04]  /*33e0*/  @!P3 LEA R14, P4, R116, R14, 0x2 ;  /* 0x0000000e740eb211 */ /* 0x001fc800078810ff */
[----:B------:R-:W-:Y:S01]  /*33f0*/  @!P3 LEA.HI.X R15, R116, R15, R125, 0x2, P4 ;  /* 0x0000000f740fb211 */ /* 0x000fe200020f147d */
[----:B--2---:R-:W-:-:S05]  /*3400*/  FMUL.FTZ R116, R122, R123 ;  /* 0x0000007b7a747220 */ /* 0x004fca0000410000 */
[----:B------:R2:W-:Y:S01]  /*3410*/  @!P3 STG.E desc[UR36][R14.64], R116 ;  /* 0x000000740e00b986 */ /* 0x0005e2000c101924 */
[----:B------:R-:W-:Y:S05]  /*3420*/  @P1 BRA `(.L_x_1413) ;  /* 0x0000000000841947 */ /* 0x000fea0003800000 */
[----:B------:R-:W-:Y:S01]  /*3430*/  IMAD R111, R52, 0x10, R13 ;  /* 0x00000010346f7824 */ /* 0x000fe200078e020d */
[----:B------:R-:W-:Y:S01]  /*3440*/  BSSY.RECONVERGENT B3, `(.L_x_1416) ;  /* 0x0000016000037945 */ /* 0x000fe20003800200 */
[----:B------:R-:W-:-:S03]  /*3450*/  IMAD.MOV.U32 R123, RZ, RZ, RZ ;  /* 0x000000ffff7b7224 */ /* 0x000fc600078e00ff */
[CC--:B------:R-:W-:Y:S02]  /*3460*/  ISETP.GE.AND P4, PT, R111.reuse, R12.reuse, PT ;  /* 0x0000000c6f00720c */ /* 0x0c0fe40003f86270 */
[----:B------:R-:W-:-:S11]  /*3470*/  ISETP.GE.AND P3, PT, R111, R12, PT ;  /* 0x0000000c6f00720c */ /* 0x000fd60003f66270 */
[----:B------:R-:W-:Y:S05]  /*3480*/  @P4 BRA `(.L_x_1417) ;  /* 0x0000000000444947 */ /* 0x000fea0003800000 */
[----:B------:R-:W2:Y:S02]  /*3490*/  S2UR UR7, SR_CTAID.Y ;  /* 0x00000000000779c3 */ /* 0x000ea40000002600 */
[----:B--2---:R-:W-:-:S05]  /*34a0*/  IMAD R14, R52, UR7, RZ ;  /* 0x00000007340e7c24 */ /* 0x004fca000f8e02ff */
        /* <DEDUP_REMOVED lines=15> */
.L_x_1417:
[----:B------:R-:W-:Y:S05]  /*35a0*/  BSYNC.RECONVERGENT B3 ;  /* 0x0000000000037941 */ /* 0x000fea0003800200 */
.L_x_1416:
[----:B--2---:R-:W1:Y:S01]  /*35b0*/  @!P3 LDC.64 R14, c[0x0][0x3b8] ;  /* 0x0000ee00ff0ebb82 */ /* 0x004e620000000a00 */
        /* <DEDUP_REMOVED lines=8> */
.L_x_1413:
[----:B------:R-:W-:Y:S05]  /*3640*/  BSYNC.RECONVERGENT B2 ;  /* 0x0000000000027941 */ /* 0x000fea0003800200 */
.L_x_1412:
[----:B------:R-:W-:Y:S01]  /*3650*/  BSSY.RECONVERGENT B2, `(.L_x_1418) ;  /* 0x0000023000027945 */ /* 0x000fe20003800200 */
[----:B------:R-:W-:-:S03]  /*3660*/  IMAD R119, R52, 0x4, R119 ;  /* 0x0000000434777824 */ /* 0x000fc600078e0277 */
[----:B------:R-:W-:Y:S05]  /*3670*/  @P1 BRA `(.L_x_1419) ;  /* 0x0000000000801947 */ /* 0x000fea0003800000 */
[----:B------:R-:W-:Y:S01]  /*3680*/  IMAD.SHL.U32 R125, R119, 0x4, RZ ;  /* 0x00000004777d7824 */ /* 0x000fe200078e00ff */
[----:B------:R-:W-:Y:S01]  /*3690*/  BSSY.RECONVERGENT B3, `(.L_x_1420) ;  /* 0x0000015000037945 */ /* 0x000fe20003800200 */
[----:B------:R-:W-:-:S03]  /*36a0*/  IMAD.MOV.U32 R122, RZ, RZ, RZ ;  /* 0x000000ffff7a7224 */ /* 0x000fc600078e00ff */
[----:B------:R-:W-:-:S13]  /*36b0*/  ISETP.GE.AND P3, PT, R125, R12, PT ;  /* 0x0000000c7d00720c */ /* 0x000fda0003f66270 */
[----:B------:R-:W-:Y:S05]  /*36c0*/  @P3 BRA `(.L_x_1421) ;  /* 0x0000000000443947 */ /* 0x000fea0003800000 */
[----:B------:R-:W0:Y:S02]  /*36d0*/  S2UR UR7, SR_CTAID.Y ;  /* 0x00000000000779c3 */ /* 0x000e240000002600 */
[----:B0123--:R-:W-:-:S05]  /*36e0*/  IMAD R14, R52, UR7, RZ ;  /* 0x00000007340e7c24 */ /* 0x00ffca000f8e02ff */
        /* <DEDUP_REMOVED lines=15> */
.L_x_1421:
[----:B------:R-:W-:Y:S05]  /*37e0*/  BSYNC.RECONVERGENT B3 ;  /* 0x0000000000037941 */ /* 0x000fea0003800200 */
.L_x_1420:
[----:B----4-:R-:W4:Y:S01]  /*37f0*/  LDG.E R123, desc[UR36][R120.64+0x50] ;  /* 0x00005024787b7981 */ /* 0x010f22000c1e1900 */
[----:B0123--:R-:W0:Y:S01]  /*3800*/  @!P3 LDC.64 R14, c[0x0][0x3b8] ;  /* 0x0000ee00ff0ebb82 */ /* 0x00fe220000000a00 */
[----:B------:R-:W-:Y:S01]  /*3810*/  @!P3 IADD3 R114, P4, PT, R54, R125, RZ ;  /* 0x0000007d3672b210 */ /* 0x000fe20007f9e0ff */
[----:B-----5:R-:W-:-:S03]  /*3820*/  FADD.FTZ R122, R25, R122 ;  /* 0x0000007a197a7221 */ /* 0x020fc60000010000 */
[----:B------:R-:W-:Y:S02]  /*3830*/  @!P3 LEA.HI.X.SX32 R125, R125, R62, 0x1, P4 ;  /* 0x0000003e7d7db211 */ /* 0x000fe400020f0eff */
[----:B0-----:R-:W-:-:S04]  /*3840*/  @!P3 LEA R14, P4, R114, R14, 0x2 ;  /* 0x0000000e720eb211 */ /* 0x001fc800078810ff */
[----:B------:R-:W-:Y:S01]  /*3850*/  @!P3 LEA.HI.X R15, R114, R15, R125, 0x2, P4 ;  /* 0x0000000f720fb211 */ /* 0x000fe200020f147d */
[----:B----4-:R-:W-:-:S05]  /*3860*/  FMUL.FTZ R114, R122, R123 ;  /* 0x0000007b7a727220 */ /* 0x010fca0000410000 */
[----:B------:R4:W-:Y:S03]  /*3870*/  @!P3 STG.E desc[UR36][R14.64], R114 ;  /* 0x000000720e00b986 */ /* 0x0009e6000c101924 */
.L_x_1419:
[----:B------:R-:W-:Y:S05]  /*3880*/  BSYNC.RECONVERGENT B2 ;  /* 0x0000000000027941 */ /* 0x000fea0003800200 */
.L_x_1418:
[----:B------:R-:W-:Y:S01]  /*3890*/  BSSY.RECONVERGENT B2, `(.L_x_1422) ;  /* 0x0000023000027945 */ /* 0x000fe20003800200 */
[----:B------:R-:W-:-:S03]  /*38a0*/  IMAD.IADD R119, R119, 0x1, R52 ;  /* 0x0000000177777824 */ /* 0x000fc600078e0234 */
[----:B------:R-:W-:Y:S05]  /*38b0*/  @P1 BRA `(.L_x_1423) ;  /* 0x0000000000801947 */ /* 0x000fea0003800000 */
[----:B------:R-:W-:Y:S01]  /*38c0*/  IMAD.SHL.U32 R109, R119, 0x4, RZ ;  /* 0x00000004776d7824 */ /* 0x000fe200078e00ff */
[----:B------:R-:W-:Y:S01]  /*38d0*/  BSSY.RECONVERGENT B3, `(.L_x_1424) ;  /* 0x0000015000037945 */ /* 0x000fe20003800200 */
[----:B------:R-:W-:-:S03]  /*38e0*/  IMAD.MOV.U32 R123, RZ, RZ, RZ ;  /* 0x000000ffff7b7224 */ /* 0x000fc600078e00ff */
[----:B------:R-:W-:-:S13]  /*38f0*/  ISETP.GE.AND P3, PT, R109, R12, PT ;  /* 0x0000000c6d00720c */ /* 0x000fda0003f66270 */
[----:B------:R-:W-:Y:S05]  /*3900*/  @P3 BRA `(.L_x_1425) ;  /* 0x0000000000443947 */ /* 0x000fea0003800000 */
[----:B------:R-:W0:Y:S02]  /*3910*/  S2UR UR7, SR_CTAID.Y ;  /* 0x00000000000779c3 */ /* 0x000e240000002600 */
[----:B01234-:R-:W-:-:S05]  /*3920*/  IMAD R14, R52, UR7, RZ ;  /* 0x00000007340e7c24 */ /* 0x01ffca000f8e02ff */
        /* <DEDUP_REMOVED lines=15> */
.L_x_1425:
[----:B------:R-:W-:Y:S05]  /*3a20*/  BSYNC.RECONVERGENT B3 ;  /* 0x0000000000037941 */ /* 0x000fea0003800200 */
.L_x_1424:
[----:B01234-:R-:W0:Y:S01]  /*3a30*/  @!P3 LDC.64 R14, c[0x0][0x3b8] ;  /* 0x0000ee00ff0ebb82 */ /* 0x01fe220000000a00 */
[----:B------:R-:W-:-:S04]  /*3a40*/  @!P3 IADD3 R122, P4, PT, R54, R109, RZ ;  /* 0x0000006d367ab210 */ /* 0x000fc80007f9e0ff */
[----:B------:R-:W-:Y:S02]  /*3a50*/  @!P3 LEA.HI.X.SX32 R109, R109, R62, 0x1, P4 ;  /* 0x0000003e6d6db211 */ /* 0x000fe400020f0eff */
[----:B0-----:R-:W-:-:S04]  /*3a60*/  @!P3 LEA R14, P4, R122, R14, 0x2 ;  /* 0x0000000e7a0eb211 */ /* 0x001fc800078810ff */
[----:B------:R-:W-:Y:S02]  /*3a70*/  @!P3 LEA.HI.X R15, R122, R15, R109, 0x2, P4 ;  /* 0x0000000f7a0fb211 */ /* 0x000fe400020f146d */
[----:B------:R-:W2:Y:S01]  /*3a80*/  LDG.E R122, desc[UR36][R120.64+0x60] ;  /* 0x00006024787a7981 */ /* 0x000ea2000c1e1900 */
[----:B-----5:R-:W-:-:S04]  /*3a90*/  FADD.FTZ R123, R26, R123 ;  /* 0x0000007b1a7b7221 */ /* 0x020fc80000010000 */
[----:B--2---:R-:W-:-:S05]  /*3aa0*/  FMUL.FTZ R109, R123, R122 ;  /* 0x0000007a7b6d7220 */ /* 0x004fca0000410000 */
[----:B------:R0:W-:Y:S02]  /*3ab0*/  @!P3 STG.E desc[UR36][R14.64], R109 ;  /* 0x0000006d0e00b986 */ /* 0x0001e4000c101924 */
.L_x_1423:
[----:B------:R-:W-:Y:S05]  /*3ac0*/  BSYNC.RECONVERGENT B2 ;  /* 0x0000000000027941 */ /* 0x000fea0003800200 */
.L_x_1422:
        /* <DEDUP_REMOVED lines=25> */
.L_x_1429:
[----:B------:R-:W-:Y:S05]  /*3c60*/  BSYNC.RECONVERGENT B3 ;  /* 0x0000000000037941 */ /* 0x000fea0003800200 */
.L_x_1428:
[----:B------:R-:W2:Y:S02]  /*3c70*/  LDG.E R112, desc[UR36][R120.64+0x70] ;  /* 0x0000702478707981 */ /* 0x000ea4000c1e1900 */
[----:B01234-:R-:W0:Y:S01]  /*3c80*/  @!P3 LDC.64 R14, c[0x0][0x3b8] ;  /* 0x0000ee00ff0ebb82 */ /* 0x01fe220000000a00 */
[----:B------:R-:W-:Y:S01]  /*3c90*/  @!P3 IADD3 R123, P4, PT, R54, R115, RZ ;  /* 0x00000073367bb210 */ /* 0x000fe20007f9e0ff */
[----:B------:R-:W-:Y:S03]  /*3ca0*/  BSSY.RECONVERGENT B3, `(.L_x_1430) ;  /* 0x000001d000037945 */ /* 0x000fe60003800200 */
[----:B------:R-:W-:Y:S01]  /*3cb0*/  @!P3 LEA.HI.X.SX32 R124, R115, R62, 0x1, P4 ;  /* 0x0000003e737cb211 */ /* 0x000fe200020f0eff */
[----:B-----5:R-:W-:Y:S01]  /*3cc0*/  FADD.FTZ R115, R27, R122 ;  /* 0x0000007a1b737221 */ /* 0x020fe20000010000 */
[----:B0-----:R-:W-:-:S04]  /*3cd0*/  @!P3 LEA R14, P4, R123, R14, 0x2 ;  /* 0x0000000e7b0eb211 */ /* 0x001fc800078810ff */
[----:B------:R-:W-:Y:S01]  /*3ce0*/  @!P3 LEA.HI.X R15, R123, R15, R124, 0x2, P4 ;  /* 0x0000000f7b0fb211 */ /* 0x000fe200020f147c */
[----:B------:R-:W-:Y:S02]  /*3cf0*/  IMAD.MOV.U32 R123, RZ, RZ, RZ ;  /* 0x000000ffff7b7224 */ /* 0x000fe400078e00ff */
[----:B------:R-:W-:Y:S01]  /*3d00*/  FMUL.FTZ R112, R115, R112 ;  /* 0x0000007073707220 */ /* 0x000fe20000410000 */
        /* <DEDUP_REMOVED lines=22> */
.L_x_1431:
[----:B------:R-:W-:Y:S05]  /*3e70*/  BSYNC.RECONVERGENT B3 ;  /* 0x0000000000037941 */ /* 0x000fea0003800200 */
.L_x_1430:
        /* <DEDUP_REMOVED lines=9> */
.L_x_1427:
[----:B------:R-:W-:Y:S05]  /*3f10*/  BSYNC.RECONVERGENT B2 ;  /* 0x0000000000027941 */ /* 0x000fea0003800200 */
.L_x_1426:
        /* <DEDUP_REMOVED lines=25> */
.L_x_1435:
[----:B------:R-:W-:Y:S05]  /*40b0*/  BSYNC.RECONVERGENT B3 ;  /* 0x0000000000037941 */ /* 0x000fea0003800200 */
.L_x_1434:
[----:B0-----:R-:W2:Y:S02]  /*40c0*/  LDG.E R123, desc[UR36][R120.64+0x90] ;  /* 0x00009024787b7981 */ /* 0x001ea4000c1e1900 */
[----:B-1234-:R-:W0:Y:S01]  /*40d0*/  @!P3 LDC.64 R14, c[0x0][0x3b8] ;  /* 0x0000ee00ff0ebb82 */ /* 0x01ee220000000a00 */
[----:B------:R-:W-:Y:S01]  /*40e0*/  @!P3 IADD3 R110, P4, PT, R54, R125, RZ ;  /* 0x0000007d366eb210 */ /* 0x000fe20007f9e0ff */
[----:B-----5:R-:W-:-:S03]  /*40f0*/  FADD.FTZ R122, R29, R122 ;  /* 0x0000007a1d7a7221 */ /* 0x020fc60000010000 */
[----:B------:R-:W-:Y:S02]  /*4100*/  @!P3 LEA.HI.X.SX32 R125, R125, R62, 0x1, P4 ;  /* 0x0000003e7d7db211 */ /* 0x000fe400020f0eff */
[----:B0-----:R-:W-:-:S04]  /*4110*/  @!P3 LEA R14, P4, R110, R14, 0x2 ;  /* 0x0000000e6e0eb211 */ /* 0x001fc800078810ff */
[----:B------:R-:W-:Y:S01]  /*4120*/  @!P3 LEA.HI.X R15, R110, R15, R125, 0x2, P4 ;  /* 0x0000000f6e0fb211 */ /* 0x000fe200020f147d */
[----:B------:R-:W-:-:S05]  /*4130*/  FMUL.FTZ R110, R122, R123 ;  /* 0x0000007b7a6e7220 */ /* 0x000fca0000410000 */
[----:B------:R0:W-:Y:S03]  /*4140*/  @!P3 STG.E desc[UR36][R14.64], R110 ;  /* 0x0000006e0e00b986 */ /* 0x0001e6000c101924 */
.L_x_1433:
[----:B------:R-:W-:Y:S05]  /*4150*/  BSYNC.RECONVERGENT B2 ;  /* 0x0000000000027941 */ /* 0x000fea0003800200 */
.L_x_1432:
        /* <DEDUP_REMOVED lines=25> */
.L_x_1439:
[----:B------:R-:W-:Y:S05]  /*42f0*/  BSYNC.RECONVERGENT B3 ;  /* 0x0000000000037941 */ /* 0x000fea0003800200 */
.L_x_1438:
        /* <DEDUP_REMOVED lines=9> */
.L_x_1437:
[----:B------:R-:W-:Y:S05]  /*4390*/  BSYNC.RECONVERGENT B2 ;  /* 0x0000000000027941 */ /* 0x000fea0003800200 */
.L_x_1436:
        /* <DEDUP_REMOVED lines=25> */
.L_x_1443:
[----:B------:R-:W-:Y:S05]  /*4530*/  BSYNC.RECONVERGENT B3 ;  /* 0x0000000000037941 */ /* 0x000fea0003800200 */
.L_x_1442:
        /* <DEDUP_REMOVED lines=9> */
.L_x_1441:
[----:B------:R-:W-:Y:S05]  /*45d0*/  BSYNC.RECONVERGENT B2 ;  /* 0x0000000000027941 */ /* 0x000fea0003800200 */
.L_x_1440:
        /* <DEDUP_REMOVED lines=25> */
.L_x_1447:
[----:B------:R-:W-:Y:S05]  /*4770*/  BSYNC.RECONVERGENT B3 ;  /* 0x0000000000037941 */ /* 0x000fea0003800200 */
.L_x_1446:
        /* <DEDUP_REMOVED lines=9> */
.L_x_1445:
[----:B------:R-:W-:Y:S05]  /*4810*/  BSYNC.RECONVERGENT B2 ;  /* 0x0000000000027941 */ /* 0x000fea0003800200 */
.L_x_1444:
        /* <DEDUP_REMOVED lines=25> */
.L_x_1451:
[----:B------:R-:W-:Y:S05]  /*49b0*/  BSYNC.RECONVERGENT B3 ;  /* 0x0000000000037941 */ /* 0x000fea0003800200 */
.L_x_1450:
        /* <DEDUP_REMOVED lines=9> */
.L_x_1449:
[----:B------:R-:W-:Y:S05]  /*4a50*/  BSYNC.RECONVERGENT B2 ;  /* 0x0000000000027941 */ /* 0x000fea0003800200 */
.L_x_1448:
        /* <DEDUP_REMOVED lines=25> */
.L_x_1455:
[----:B------:R-:W-:Y:S05]  /*4bf0*/  BSYNC.RECONVERGENT B3 ;  /* 0x0000000000037941 */ /* 0x000fea0003800200 */
.L_x_1454:
        /* <DEDUP_REMOVED lines=9> */
.L_x_1453:
[----:B------:R-:W-:Y:S05]  /*4c90*/  BSYNC.RECONVERGENT B2 ;  /* 0x0000000000027941 */ /* 0x000fea0003800200 */
.L_x_1452:
        /* <DEDUP_REMOVED lines=25> */
.L_x_1459:
[----:B------:R-:W-:Y:S05]  /*4e30*/  BSYNC.RECONVERGENT B3 ;  /* 0x0000000000037941 */ /* 0x000fea0003800200 */
.L_x_1458:
        /* <DEDUP_REMOVED lines=9> */
.L_x_1457:
[----:B------:R-:W-:Y:S05]  /*4ed0*/  BSYNC.RECONVERGENT B2 ;  /* 0x0000000000027941 */ /* 0x000fea0003800200 */
.L_x_1456:
[----:B------:R-:W-:Y:S01]  /*4ee0*/  BSSY.RECONVERGENT B2, `(.L_x_1460) ;  /* 0x0000022000027945 */ /* 0x000fe20003800200 */
[----:B------:R-:W-:-:S03]  /*4ef0*/  IMAD R13, R52, 0x40, R13 ;  /* 0x00000040340d7824 */ /* 0x000fc600078e020d */
[----:B------:R-:W-:Y:S05]  /*4f00*/  @P1 BRA `(.L_x_1461) ;  /* 0x00000000007c1947 */ /* 0x000fea0003800000 */
[----:B------:R-:W-:Y:S01]  /*4f10*/  ISETP.GE.AND P3, PT, R13, R12, PT ;  /* 0x0000000c0d00720c */ /* 0x000fe20003f66270 */
[----:B------:R-:W-:Y:S01]  /*4f20*/  BSSY.RECONVERGENT B3, `(.L_x_1462) ;  /* 0x0000014000037945 */ /* 0x000fe20003800200 */
[----:B------:R-:W-:-:S11]  /*4f30*/  IMAD.MOV.U32 R123, RZ, RZ, RZ ;  /* 0x000000ffff7b7224 */ /* 0x000fd600078e00ff */
        /* <DEDUP_REMOVED lines=18> */
.L_x_1463:
[----:B------:R-:W-:Y:S05]  /*5060*/  BSYNC.RECONVERGENT B3 ;  /* 0x0000000000037941 */ /* 0x000fea0003800200 */
.L_x_1462:
[----:B------:R-:W2:Y:S02]  /*5070*/  LDG.E R101, desc[UR36][R120.64+0x100] ;  /* 0x0001002478657981 */ /* 0x000ea4000c1e1900 */
[----:B01234-:R-:W0:Y:S01]  /*5080*/  @!P3 LDC.64 R14, c[0x0][0x3b8] ;  /* 0x0000ee00ff0ebb82 */ /* 0x01fe220000000a00 */
[----:B------:R-:W-:-:S04]  /*5090*/  @!P3 IADD3 R122, P4, PT, R54, R13, RZ ;  /* 0x0000000d367ab210 */ /* 0x000fc80007f9e0ff */
[----:B------:R-:W-:Y:S02]  /*50a0*/  @!P3 LEA.HI.X.SX32 R13, R13, R62, 0x1, P4 ;  /* 0x0000003e0d0db211 */ /* 0x000fe400020f0eff */
[----:B0-----:R-:W-:-:S04]  /*50b0*/  @!P3 LEA R14, P4, R122, R14, 0x2 ;  /* 0x0000000e7a0eb211 */ /* 0x001fc800078810ff */
[----:B------:R-:W-:Y:S01]  /*50c0*/  @!P3 LEA.HI.X R15, R122, R15, R13, 0x2, P4 ;  /* 0x0000000f7a0fb211 */ /* 0x000fe200020f140d */
[----:B-----5:R-:W-:-:S04]  /*50d0*/  FADD.FTZ R122, R36, R123 ;  /* 0x0000007b247a7221 */ /* 0x020fc80000010000 */
[----:B------:R-:W-:-:S05]  /*50e0*/  FMUL.FTZ R101, R122, R101 ;  /* 0x000000657a657220 */ /* 0x000fca0000410000 */
[----:B------:R0:W-:Y:S02]  /*50f0*/  @!P3 STG.E desc[UR36][R14.64], R101 ;  /* 0x000000650e00b986 */ /* 0x0001e4000c101924 */
.L_x_1461:
[----:B------:R-:W-:Y:S05]  /*5100*/  BSYNC.RECONVERGENT B2 ;  /* 0x0000000000027941 */ /* 0x000fea0003800200 */
.L_x_1460:
        /* <DEDUP_REMOVED lines=25> */
.L_x_1467:
[----:B------:R-:W-:Y:S05]  /*52a0*/  BSYNC.RECONVERGENT B3 ;  /* 0x0000000000037941 */ /* 0x000fea0003800200 */
.L_x_1466:
[----:B------:R-:W2:Y:S02]  /*52b0*/  LDG.E R102, desc[UR36][R120.64+0x110] ;  /* 0x0001102478667981 */ /* 0x000ea4000c1e1900 */
[----:B01234-:R-:W0:Y:S01]  /*52c0*/  @!P3 LDC.64 R14, c[0x0][0x3b8] ;  /* 0x0000ee00ff0ebb82 */ /* 0x01fe220000000a00 */
[----:B------:R-:W-:-:S04]  /*52d0*/  @!P3 IADD3 R123, P4, PT, R54, R119, RZ ;  /* 0x00000077367bb210 */ /* 0x000fc80007f9e0ff */
[----:B------:R-:W-:Y:S01]  /*52e0*/  @!P3 LEA.HI.X.SX32 R124, R119, R62, 0x1, P4 ;  /* 0x0000003e777cb211 */ /* 0x000fe200020f0eff */
[----:B-----5:R-:W-:Y:S01]  /*52f0*/  FADD.FTZ R119, R37, R122 ;  /* 0x0000007a25777221 */ /* 0x020fe20000010000 */
[----:B0-----:R-:W-:-:S04]  /*5300*/  @!P3 LEA R14, P4, R123, R14, 0x2 ;  /* 0x0000000e7b0eb211 */ /* 0x001fc800078810ff */
[----:B------:R-:W-:Y:S01]  /*5310*/  @!P3 LEA.HI.X R15, R123, R15, R124, 0x2, P4 ;  /* 0x0000000f7b0fb211 */ /* 0x000fe200020f147c */
[----:B------:R-:W-:-:S05]  /*5320*/  FMUL.FTZ R102, R119, R102 ;  /* 0x0000006677667220 */ /* 0x000fca0000410000 */
[----:B------:R0:W-:Y:S03]  /*5330*/  @!P3 STG.E desc[UR36][R14.64], R102 ;  /* 0x000000660e00b986 */ /* 0x0001e6000c101924 */
.L_x_1465:
[----:B------:R-:W-:Y:S05]  /*5340*/  BSYNC.RECONVERGENT B2 ;  /* 0x0000000000027941 */ /* 0x000fea0003800200 */
.L_x_1464:
        /* <DEDUP_REMOVED lines=25> */
.L_x_1471:
[----:B------:R-:W-:Y:S05]  /*54e0*/  BSYNC.RECONVERGENT B3 ;  /* 0x0000000000037941 */ /* 0x000fea0003800200 */
.L_x_1470:
[----:B------:R-:W2:Y:S02]  /*54f0*/  LDG.E R100, desc[UR36][R120.64+0x120] ;  /* 0x0001202478647981 */ /* 0x000ea4000c1e1900 */
[----:B01234-:R-:W0:Y:S01]  /*5500*/  @!P3 LDC.64 R14, c[0x0][0x3b8] ;  /* 0x0000ee00ff0ebb82 */ /* 0x01fe220000000a00 */
[----:B------:R-:W-:Y:S01]  /*5510*/  @!P3 IADD3 R122, P4, PT, R54, R119, RZ ;  /* 0x00000077367ab210 */ /* 0x000fe20007f9e0ff */
[----:B-----5:R-:W-:-:S03]  /*5520*/  FADD.FTZ R123, R38, R123 ;  /* 0x0000007b267b7221 */ /* 0x020fc60000010000 */
[----:B------:R-:W-:Y:S02]  /*5530*/  @!P3 LEA.HI.X.SX32 R119, R119, R62, 0x1, P4 ;  /* 0x0000003e7777b211 */ /* 0x000fe400020f0eff */
[----:B0-----:R-:W-:-:S04]  /*5540*/  @!P3 LEA R14, P4, R122, R14, 0x2 ;  /* 0x0000000e7a0eb211 */ /* 0x001fc800078810ff */
[----:B------:R-:W-:Y:S01]  /*5550*/  @!P3 LEA.HI.X R15, R122, R15, R119, 0x2, P4 ;  /* 0x0000000f7a0fb211 */ /* 0x000fe200020f1477 */
[----:B------:R-:W-:-:S05]  /*5560*/  FMUL.FTZ R100, R123, R100 ;  /* 0x000000647b647220 */ /* 0x000fca0000410000 */
[----:B------:R0:W-:Y:S03]  /*5570*/  @!P3 STG.E desc[UR36][R14.64], R100 ;  /* 0x000000640e00b986 */ /* 0x0001e6000c101924 */
.L_x_1469:
[----:B------:R-:W-:Y:S05]  /*5580*/  BSYNC.RECONVERGENT B2 ;  /* 0x0000000000027941 */ /* 0x000fea0003800200 */
.L_x_1468:
        /* <DEDUP_REMOVED lines=25> */
.L_x_1475:
[----:B------:R-:W-:Y:S05]  /*5720*/  BSYNC.RECONVERGENT B3 ;  /* 0x0000000000037941 */ /* 0x000fea0003800200 */
.L_x_1474:
        /* <DEDUP_REMOVED lines=9> */
.L_x_1473:
[----:B------:R-:W-:Y:S05]  /*57c0*/  BSYNC.RECONVERGENT B2 ;  /* 0x0000000000027941 */ /* 0x000fea0003800200 */
.L_x_1472:
        /* <DEDUP_REMOVED lines=25> */
.L_x_1479:
[----:B------:R-:W-:Y:S05]  /*5960*/  BSYNC.RECONVERGENT B3 ;  /* 0x0000000000037941 */ /* 0x000fea0003800200 */
.L_x_1478:
        /* <DEDUP_REMOVED lines=9> */
.L_x_1477:
[----:B------:R-:W-:Y:S05]  /*5a00*/  BSYNC.RECONVERGENT B2 ;  /* 0x0000000000027941 */ /* 0x000fea0003800200 */
.L_x_1476:
        /* <DEDUP_REMOVED lines=25> */
.L_x_1483:
[----:B------:R-:W-:Y:S05]  /*5ba0*/  BSYNC.RECONVERGENT B3 ;  /* 0x0000000000037941 */ /* 0x000fea0003800200 */
.L_x_1482:
        /* <DEDUP_REMOVED lines=9> */
.L_x_1481:
[----:B------:R-:W-:Y:S05]  /*5c40*/  BSYNC.RECONVERGENT B2 ;  /* 0x0000000000027941 */ /* 0x000fea0003800200 */
.L_x_1480:
        /* <DEDUP_REMOVED lines=25> */
.L_x_1487:
[----:B------:R-:W-:Y:S05]  /*5de0*/  BSYNC.RECONVERGENT B3 ;  /* 0x0000000000037941 */ /* 0x000fea0003800200 */
.L_x_1486:
        /* <DEDUP_REMOVED lines=9> */
.L_x_1485:
[----:B------:R-:W-:Y:S05]  /*5e80*/  BSYNC.RECONVERGENT B2 ;  /* 0x0000000000027941 */ /* 0x000fea0003800200 */
.L_x_1484:
        /* <DEDUP_REMOVED lines=25> */
.L_x_1491:
[----:B------:R-:W-:Y:S05]  /*6020*/  BSYNC.RECONVERGENT B3 ;  /* 0x0000000000037941 */ /* 0x000fea0003800200 */
.L_x_1490:
        /* <DEDUP_REMOVED lines=9> */
.L_x_1489:
[----:B------:R-:W-:Y:S05]  /*60c0*/  BSYNC.RECONVERGENT B2 ;  /* 0x0000000000027941 */ /* 0x000fea0003800200 */
.L_x_1488:
        /* <DEDUP_REMOVED lines=25> */
.L_x_1495:
[----:B------:R-:W-:Y:S05]  /*6260*/  BSYNC.RECONVERGENT B3 ;  /* 0x0000000000037941 */ /* 0x000fea0003800200 */
.L_x_1494:
        /* <DEDUP_REMOVED lines=9> */
.L_x_1493:
[----:B------:R-:W-:Y:S05]  /*6300*/  BSYNC.RECONVERGENT B2 ;  /* 0x0000000000027941 */ /* 0x000fea0003800200 */
.L_x_1492:
        /* <DEDUP_REMOVED lines=25> */
.L_x_1499:
[----:B------:R-:W-:Y:S05]  /*64a0*/  BSYNC.RECONVERGENT B3 ;  /* 0x0000000000037941 */ /* 0x000fea0003800200 */
.L_x_1498:
        /* <DEDUP_REMOVED lines=9> */
.L_x_1497:
[----:B------:R-:W-:Y:S05]  /*6540*/  BSYNC.RECONVERGENT B2 ;  /* 0x0000000000027941 */ /* 0x000fea0003800200 */
.L_x_1496:
        /* <DEDUP_REMOVED lines=25> */
.L_x_1503:
[----:B------:R-:W-:Y:S05]  /*66e0*/  BSYNC.RECONVERGENT B3 ;  /* 0x0000000000037941 */ /* 0x000fea0003800200 */
.L_x_1502:
        /* <DEDUP_REMOVED lines=9> */
.L_x_1501:
[----:B------:R-:W-:Y:S05]  /*6780*/  BSYNC.RECONVERGENT B2 ;  /* 0x0000000000027941 */ /* 0x000fea0003800200 */
.L_x_1500:
        /* <DEDUP_REMOVED lines=25> */
.L_x_1507:
[----:B------:R-:W-:Y:S05]  /*6920*/  BSYNC.RECONVERGENT B3 ;  /* 0x0000000000037941 */ /* 0x000fea0003800200 */
.L_x_1506:
        /* <DEDUP_REMOVED lines=9> */
.L_x_1505:
[----:B------:R-:W-:Y:S05]  /*69c0*/  BSYNC.RECONVERGENT B2 ;  /* 0x0000000000027941 */ /* 0x000fea0003800200 */
.L_x_1504:
        /* <DEDUP_REMOVED lines=25> */
.L_x_1511:
[----:B------:R-:W-:Y:S05]  /*6b60*/  BSYNC.RECONVERGENT B3 ;  /* 0x0000000000037941 */ /* 0x000fea0003800200 */
.L_x_1510:
        /* <DEDUP_REMOVED lines=9> */
.L_x_1509:
[----:B------:R-:W-:Y:S05]  /*6c00*/  BSYNC.RECONVERGENT B2 ;  /* 0x0000000000027941 */ /* 0x000fea0003800200 */
.L_x_1508:
        /* <DEDUP_REMOVED lines=25> */
.L_x_1515:
[----:B------:R-:W-:Y:S05]  /*6da0*/  BSYNC.RECONVERGENT B3 ;  /* 0x0000000000037941 */ /* 0x000fea0003800200 */
.L_x_1514:
        /* <DEDUP_REMOVED lines=9> */
.L_x_1513:
[----:B------:R-:W-:Y:S05]  /*6e40*/  BSYNC.RECONVERGENT B2 ;  /* 0x0000000000027941 */ /* 0x000fea0003800200 */
.L_x_1512:
        /* <DEDUP_REMOVED lines=25> */
.L_x_1519:
[----:B------:R-:W-:Y:S05]  /*6fe0*/  BSYNC.RECONVERGENT B3 ;  /* 0x0000000000037941 */ /* 0x000fea0003800200 */
.L_x_1518:
        /* <DEDUP_REMOVED lines=9> */
.L_x_1517:
[----:B------:R-:W-:Y:S05]  /*7080*/  BSYNC.RECONVERGENT B2 ;  /* 0x0000000000027941 */ /* 0x000fea0003800200 */
.L_x_1516:
[----:B------:R-:W-:Y:S05]  /*7090*/  @P1 BRA `(.L_x_1520) ;  /* 0x0000007400e01947 */ /* 0x000fea0003800000 */
[----:B------:R-:W-:Y:S01]  /*70a0*/  IMAD.IADD R119, R13, 0x1, R52 ;  /* 0x000000010d777824 */ /* 0x000fe200078e0234 */
[----:B------:R-:W-:Y:S01]  /*70b0*/  BSSY.RECONVERGENT B2, `(.L_x_1521) ;  /* 0x0000016000027945 */ /* 0x000fe20003800200 */
[----:B01234-:R-:W-:Y:S02]  /*70c0*/  IMAD.MOV.U32 R14, RZ, RZ, RZ ;  /* 0x000000ffff0e7224 */ /* 0x01ffe400078e00ff */
[----:B------:R-:W-:-:S05]  /*70d0*/  IMAD.SHL.U32 R119, R119, 0x4, RZ ;  /* 0x0000000477777824 */ /* 0x000fca00078e00ff */
        /* <DEDUP_REMOVED lines=19> */
.L_x_1522:
[----:B------:R-:W-:Y:S05]  /*7210*/  BSYNC.RECONVERGENT B2 ;  /* 0x0000000000027941 */ /* 0x000fea0003800200 */
.L_x_1521:
[----:B------:R-:W2:Y:S01]  /*7220*/  LDG.E R11, desc[UR36][R120.64+0x1f0] ;  /* 0x0001f024780b7981 */ /* 0x000ea2000c1e1900 */
[----:B-----5:R-:W-:-:S04]  /*7230*/  FADD.FTZ R14, R51, R14 ;  /* 0x0000000e330e7221 */ /* 0x020fc80000010000 */
[----:B--2---:R-:W-:Y:S01]  /*7240*/  FMUL.FTZ R68, R14, R11 ;  /* 0x0000000b0e447220 */ /* 0x004fe20000410000 */
[----:B------:R-:W-:Y:S06]  /*7250*/  @P1 BRA `(.L_x_1520) ;  /* 0x0000007400701947 */ /* 0x000fec0003800000 */
[----:B------:R-:W-:-:S04]  /*7260*/  IADD3 R11, P1, PT, R54, R119, RZ ;  /* 0x00000077360b7210 */ /* 0x000fc80007f3e0ff */
[----:B------:R-:W-:Y:S02]  /*7270*/  LEA.HI.X.SX32 R14, R119, R62, 0x1, P1 ;  /* 0x0000003e770e7211 */ /* 0x000fe400008f0eff */
[----:B------:R-:W-:-:S04]  /*7280*/  LEA R12, P1, R11, UR10, 0x2 ;  /* 0x0000000a0b0c7c11 */ /* 0x000fc8000f8210ff */
[----:B------:R-:W-:-:S05]  /*7290*/  LEA.HI.X R13, R11, UR11, R14, 0x2, P1 ;  /* 0x0000000b0b0d7c11 */ /* 0x000fca00088f140e */
[----:B------:R1:W-:Y:S01]  /*72a0*/  STG.E desc[UR36][R12.64], R68 ;  /* 0x000000440c007986 */ /* 0x0003e2000c101924 */
[----:B------:R-:W-:Y:S05]  /*72b0*/  BRA `(.L_x_1520) ;  /* 0x0000007400587947 */ /* 0x000fea0003800000 */
.L_x_1401:
        /* <DEDUP_REMOVED lines=26> */
.L_x_1526:
[----:B------:R-:W-:Y:S05]  /*7460*/  BSYNC.RECONVERGENT B3 ;  /* 0x0000000000037941 */ /* 0x000fea0003800200 */
.L_x_1525:
[----:B------:R-:W1:Y:S01]  /*7470*/  @!P1 LDC.64 R14, c[0x0][0x3b8] ;  /* 0x0000ee00ff0e9b82 */ /* 0x000e620000000a00 */
[----:B------:R-:W-:Y:S01]  /*7480*/  @!P1 IADD3 R119, P3, PT, R54, R13, RZ ;  /* 0x0000000d36779210 */ /* 0x000fe20007f7e0ff */
[----:B-----5:R-:W-:-:S04]  /*7490*/  FADD.FTZ R113, R20, R113 ;  /* 0x0000007114717221 */ /* 0x020fc80000010000 */
[----:B0-----:R-:W-:Y:S01]  /*74a0*/  @!P1 IMAD.X R122, RZ, RZ, R62, P3 ;  /* 0x000000ffff7a9224 */ /* 0x001fe200018e063e */
[----:B-1----:R-:W-:-:S04]  /*74b0*/  @!P1 LEA R14, P4, R119, R14, 0x2 ;  /* 0x0000000e770e9211 */ /* 0x002fc800078810ff */
[----:B------:R-:W-:-:S05]  /*74c0*/  @!P1 LEA.HI.X R15, R119, R15, R122, 0x2, P4 ;  /* 0x0000000f770f9211 */ /* 0x000fca00020f147a */
[----:B------:R0:W-:Y:S04]  /*74d0*/  @!P1 STG.E desc[UR36][R14.64], R113 ;  /* 0x000000710e009986 */ /* 0x0001e8000c101924 */
.L_x_1524:
[----:B------:R-:W-:Y:S05]  /*74e0*/  BSYNC.RECONVERGENT B2 ;  /* 0x0000000000027941 */ /* 0x000fea0003800200 */
.L_x_1523:
        /* <DEDUP_REMOVED lines=26> */
.L_x_1530:
[----:B------:R-:W-:Y:S05]  /*7690*/  BSYNC.RECONVERGENT B3 ;  /* 0x0000000000037941 */ /* 0x000fea0003800200 */
.L_x_1529:
[----:B0-----:R-:W0:Y:S01]  /*76a0*/  @!P3 LDC.64 R14, c[0x0][0x3b8] ;  /* 0x0000ee00ff0ebb82 */ /* 0x001e220000000a00 */
[----:B-1----:R-:W-:Y:S01]  /*76b0*/  @!P3 IADD3 R122, P4, PT, R54, R117, RZ ;  /* 0x00000075367ab210 */ /* 0x002fe20007f9e0ff */
[----:B-----5:R-:W-:Y:S01]  /*76c0*/  FADD.FTZ R118, R21, R118 ;  /* 0x0000007615767221 */ /* 0x020fe20000010000 */
[----:B------:R-:W-:Y:S01]  /*76d0*/  BSSY.RECONVERGENT B3, `(.L_x_1531) ;  /* 0x000001b000037945 */ /* 0x000fe20003800200 */
[----:B------:R-:W-:Y:S01]  /*76e0*/  IMAD.MOV.U32 R123, RZ, RZ, RZ ;  /* 0x000000ffff7b7224 */ /* 0x000fe200078e00ff */
[----:B------:R-:W-:Y:S02]  /*76f0*/  @!P3 LEA.HI.X.SX32 R117, R117, R62, 0x1, P4 ;  /* 0x0000003e7575b211 */ /* 0x000fe400020f0eff */
[----:B0-----:R-:W-:-:S04]  /*7700*/  @!P3 LEA R14, P4, R122, R14, 0x2 ;  /* 0x0000000e7a0eb211 */ /* 0x001fc800078810ff */
[----:B------:R-:W-:Y:S01]  /*7710*/  @!P3 LEA.HI.X R15, R122, R15, R117, 0x2, P4 ;  /* 0x0000000f7a0fb211 */ /* 0x000fe200020f1475 */
        /* <DEDUP_REMOVED lines=22> */
.L_x_1532:
[----:B------:R-:W-:Y:S05]  /*7880*/  BSYNC.RECONVERGENT B3 ;  /* 0x0000000000037941 */ /* 0x000fea0003800200 */
.L_x_1531:
[----:B------:R-:W1:Y:S01]  /*7890*/  @!P4 LDC.64 R14, c[0x0][0x3b8] ;  /* 0x0000ee00ff0ecb82 */ /* 0x000e620000000a00 */
[----:B0-----:R-:W-:-:S04]  /*78a0*/  @!P4 IADD3 R122, P3, PT, R54, R117, RZ ;  /* 0x00000075367ac210 */ /* 0x001fc80007f7e0ff */
[----:B------:R-:W-:Y:S02]  /*78b0*/  @!P4 LEA.HI.X.SX32 R117, R117, R62, 0x1, P3 ;  /* 0x0000003e7575c211 */ /* 0x000fe400018f0eff */
[----:B-1----:R-:W-:-:S04]  /*78c0*/  @!P4 LEA R14, P3, R122, R14, 0x2 ;  /* 0x0000000e7a0ec211 */ /* 0x002fc800078610ff */
[----:B------:R-:W-:Y:S01]  /*78d0*/  @!P4 LEA.HI.X R15, R122, R15, R117, 0x2, P3 ;  /* 0x0000000f7a0fc211 */ /* 0x000fe200018f1475 */
[----:B-----5:R-:W-:-:S05]  /*78e0*/  FADD.FTZ R117, R22, R123 ;  /* 0x0000007b16757221 */ /* 0x020fca0000010000 */
[----:B------:R1:W-:Y:S03]  /*78f0*/  @!P4 STG.E desc[UR36][R14.64], R117 ;  /* 0x000000750e00c986 */ /* 0x0003e6000c101924 */
.L_x_1528:
[----:B------:R-:W-:Y:S05]  /*7900*/  BSYNC.RECONVERGENT B2 ;  /* 0x0000000000027941 */ /* 0x000fea0003800200 */
.L_x_1527:
        /* <DEDUP_REMOVED lines=26> */
.L_x_1536:
[----:B------:R-:W-:Y:S05]  /*7ab0*/  BSYNC.RECONVERGENT B3 ;  /* 0x0000000000037941 */ /* 0x000fea0003800200 */
.L_x_1535:
[----:B01----:R-:W0:Y:S01]  /*7ac0*/  @!P3 LDC.64 R14, c[0x0][0x3b8] ;  /* 0x0000ee00ff0ebb82 */ /* 0x003e220000000a00 */
[----:B--2---:R-:W-:Y:S01]  /*7ad0*/  @!P3 IADD3 R122, P4, PT, R54, R125, RZ ;  /* 0x0000007d367ab210 */ /* 0x004fe20007f9e0ff */
[----:B-----5:R-:W-:-:S03]  /*7ae0*/  FADD.FTZ R116, R23, R116 ;  /* 0x0000007417747221 */ /* 0x020fc60000010000 */
[----:B------:R-:W-:Y:S02]  /*7af0*/  @!P3 LEA.HI.X.SX32 R125, R125, R62, 0x1, P4 ;  /* 0x0000003e7d7db211 */ /* 0x000fe400020f0eff */
[----:B0-----:R-:W-:-:S04]  /*7b00*/  @!P3 LEA R14, P4, R122, R14, 0x2 ;  /* 0x0000000e7a0eb211 */ /* 0x001fc800078810ff */
[----:B------:R-:W-:-:S05]  /*7b10*/  @!P3 LEA.HI.X R15, R122, R15, R125, 0x2, P4 ;  /* 0x0000000f7a0fb211 */ /* 0x000fca00020f147d */
        /* <DEDUP_REMOVED lines=25> */
.L_x_1538:
[----:B------:R-:W-:Y:S05]  /*7cb0*/  BSYNC.RECONVERGENT B3 ;  /* 0x0000000000037941 */ /* 0x000fea0003800200 */
.L_x_1537:
[----:B--2---:R-:W1:Y:S01]  /*7cc0*/  @!P3 LDC.64 R14, c[0x0][0x3b8] ;  /* 0x0000ee00ff0ebb82 */ /* 0x004e620000000a00 */
[----:B0-----:R-:W-:-:S04]  /*7cd0*/  @!P3 IADD3 R122, P4, PT, R54, R111, RZ ;  /* 0x0000006f367ab210 */ /* 0x001fc80007f9e0ff */
[----:B------:R-:W-:Y:S02]  /*7ce0*/  @!P3 LEA.HI.X.SX32 R111, R111, R62, 0x1, P4 ;  /* 0x0000003e6f6fb211 */ /* 0x000fe400020f0eff */
[----:B-1----:R-:W-:-:S04]  /*7cf0*/  @!P3 LEA R14, P4, R122, R14, 0x2 ;  /* 0x0000000e7a0eb211 */ /* 0x002fc800078810ff */
[----:B------:R-:W-:Y:S01]  /*7d00*/  @!P3 LEA.HI.X R15, R122, R15, R111, 0x2, P4 ;  /* 0x0000000f7a0fb211 */ /* 0x000fe200020f146f */
[----:B-----5:R-:W-:-:S05]  /*7d10*/  FADD.FTZ R111, R24, R123 ;  /* 0x0000007b186f7221 */ /* 0x020fca0000010000 */
[----:B------:R3:W-:Y:S03]  /*7d20*/  @!P3 STG.E desc[UR36][R14.64], R111 ;  /* 0x0000006f0e00b986 */ /* 0x0007e6000c101924 */
.L_x_1534:
[----:B------:R-:W-:Y:S05]  /*7d30*/  BSYNC.RECONVERGENT B2 ;  /* 0x0000000000027941 */ /* 0x000fea0003800200 */
.L_x_1533:
        /* <DEDUP_REMOVED lines=25> */
.L_x_1542:
[----:B------:R-:W-:Y:S05]  /*7ed0*/  BSYNC.RECONVERGENT B3 ;  /* 0x0000000000037941 */ /* 0x000fea0003800200 */
.L_x_1541:
[----:B0123--:R-:W0:Y:S01]  /*7ee0*/  @!P3 LDC.64 R14, c[0x0][0x3b8] ;  /* 0x0000ee00ff0ebb82 */ /* 0x00fe220000000a00 */
[----:B----4-:R-:W-:Y:S01]  /*7ef0*/  @!P3 IADD3 R122, P4, PT, R54, R125, RZ ;  /* 0x0000007d367ab210 */ /* 0x010fe20007f9e0ff */
[----:B-----5:R-:W-:-:S03]  /*7f00*/  FADD.FTZ R114, R25, R114 ;  /* 0x0000007219727221 */ /* 0x020fc60000010000 */
[----:B------:R-:W-:Y:S02]  /*7f10*/  @!P3 LEA.HI.X.SX32 R125, R125, R62, 0x1, P4 ;  /* 0x0000003e7d7db211 */ /* 0x000fe400020f0eff */
[----:B0-----:R-:W-:-:S04]  /*7f20*/  @!P3 LEA R14, P4, R122, R14, 0x2 ;  /* 0x0000000e7a0eb211 */ /* 0x001fc800078810ff */
[----:B------:R-:W-:-:S05]  /*7f30*/  @!P3 LEA.HI.X R15, R122, R15, R125, 0x2, P4 ;  /* 0x0000000f7a0fb211 */ /* 0x000fca00020f147d */
[----:B------:R4:W-:Y:S04]  /*7f40*/  @!P3 STG.E desc[UR36][R14.64], R114 ;  /* 0x000000720e00b986 */ /* 0x0009e8000c101924 */
.L_x_1540:
[----:B------:R-:W-:Y:S05]  /*7f50*/  BSYNC.RECONVERGENT B2 ;  /* 0x0000000000027941 */ /* 0x000fea0003800200 */
.L_x_1539:
        /* <DEDUP_REMOVED lines=25> */
.L_x_1546:
[----:B------:R-:W-:Y:S05]  /*80f0*/  BSYNC.RECONVERGENT B3 ;  /* 0x0000000000037941 */ /* 0x000fea0003800200 */
.L_x_1545:
[----:B01234-:R-:W0:Y:S01]  /*8100*/  @!P3 LDC.64 R14, c[0x0][0x3b8] ;  /* 0x0000ee00ff0ebb82 */ /* 0x01fe220000000a00 */
[----:B------:R-:W-:-:S04]  /*8110*/  @!P3 IADD3 R122, P4, PT, R54, R109, RZ ;  /* 0x0000006d367ab210 */ /* 0x000fc80007f9e0ff */
[----:B------:R-:W-:Y:S02]  /*8120*/  @!P3 LEA.HI.X.SX32 R109, R109, R62, 0x1, P4 ;  /* 0x0000003e6d6db211 */ /* 0x000fe400020f0eff */
[----:B0-----:R-:W-:-:S04]  /*8130*/  @!P3 LEA R14, P4, R122, R14, 0x2 ;  /* 0x0000000e7a0eb211 */ /* 0x001fc800078810ff */
[----:B------:R-:W-:Y:S01]  /*8140*/  @!P3 LEA.HI.X R15, R122, R15, R109, 0x2, P4 ;  /* 0x0000000f7a0fb211 */ /* 0x000fe200020f146d */
[----:B-----5:R-:W-:-:S05]  /*8150*/  FADD.FTZ R109, R26, R123 ;  /* 0x0000007b1a6d7221 */ /* 0x020fca0000010000 */
[----:B------:R0:W-:Y:S03]  /*8160*/  @!P3 STG.E desc[UR36][R14.64], R109 ;  /* 0x0000006d0e00b986 */ /* 0x0001e6000c101924 */
.L_x_1544:
[----:B------:R-:W-:Y:S05]  /*8170*/  BSYNC.RECONVERGENT B2 ;  /* 0x0000000000027941 */ /* 0x000fea0003800200 */
.L_x_1543:
        /* <DEDUP_REMOVED lines=25> */
.L_x_1550:
[----:B------:R-:W-:Y:S05]  /*8310*/  BSYNC.RECONVERGENT B3 ;  /* 0x0000000000037941 */ /* 0x000fea0003800200 */
.L_x_1549:
[----:B01234-:R-:W0:Y:S01]  /*8320*/  @!P3 LDC.64 R14, c[0x0][0x3b8] ;  /* 0x0000ee00ff0ebb82 */ /* 0x01fe220000000a00 */
[----:B------:R-:W-:Y:S01]  /*8330*/  @!P3 IADD3 R122, P4, PT, R54, R115, RZ ;  /* 0x00000073367ab210 */ /* 0x000fe20007f9e0ff */
        /* <DEDUP_REMOVED lines=28> */
.L_x_1552:
[----:B------:R-:W-:Y:S05]  /*8500*/  BSYNC.RECONVERGENT B3 ;  /* 0x0000000000037941 */ /* 0x000fea0003800200 */
.L_x_1551:
[----:B------:R-:W1:Y:S01]  /*8510*/  @!P4 LDC.64 R14, c[0x0][0x3b8] ;  /* 0x0000ee00ff0ecb82 */ /* 0x000e620000000a00 */
[----:B0-----:R-:W-:-:S04]  /*8520*/  @!P4 IADD3 R122, P3, PT, R54, R115, RZ ;  /* 0x00000073367ac210 */ /* 0x001fc80007f7e0ff */
[----:B------:R-:W-:Y:S02]  /*8530*/  @!P4 LEA.HI.X.SX32 R115, R115, R62, 0x1, P3 ;  /* 0x0000003e7373c211 */ /* 0x000fe400018f0eff */
[----:B-1----:R-:W-:-:S04]  /*8540*/  @!P4 LEA R14, P3, R122, R14, 0x2 ;  /* 0x0000000e7a0ec211 */ /* 0x002fc800078610ff */
[----:B------:R-:W-:Y:S01]  /*8550*/  @!P4 LEA.HI.X R15, R122, R15, R115, 0x2, P3 ;  /* 0x0000000f7a0fc211 */ /* 0x000fe200018f1473 */
[----:B-----5:R-:W-:-:S05]  /*8560*/  FADD.FTZ R115, R28, R123 ;  /* 0x0000007b1c737221 */ /* 0x020fca0000010000 */
[----:B------:R0:W-:Y:S03]  /*8570*/  @!P4 STG.E desc[UR36][R14.64], R115 ;  /* 0x000000730e00c986 */ /* 0x0001e6000c101924 */
.L_x_1548:
[----:B------:R-:W-:Y:S05]  /*8580*/  BSYNC.RECONVERGENT B2 ;  /* 0x0000000000027941 */ /* 0x000fea0003800200 */
.L_x_1547:
        /* <DEDUP_REMOVED lines=25> */
.L_x_1556:
[----:B------:R-:W-:Y:S05]  /*8720*/  BSYNC.RECONVERGENT B3 ;  /* 0x0000000000037941 */ /* 0x000fea0003800200 */
.L_x_1555:
[----:B01234-:R-:W0:Y:S01]  /*8730*/  @!P3 LDC.64 R14, c[0x0][0x3b8] ;  /* 0x0000ee00ff0ebb82 */ /* 0x01fe220000000a00 */
[----:B------:R-:W-:Y:S01]  /*8740*/  @!P3 IADD3 R122, P4, PT, R54, R125, RZ ;  /* 0x0000007d367ab210 */ /* 0x000fe20007f9e0ff */
[----:B-----5:R-:W-:-:S03]  /*8750*/  FADD.FTZ R110, R29, R110 ;  /* 0x0000006e1d6e7221 */ /* 0x020fc60000010000 */
[----:B------:R-:W-:Y:S02]  /*8760*/  @!P3 LEA.HI.X.SX32 R125, R125, R62, 0x1, P4 ;  /* 0x0000003e7d7db211 */ /* 0x000fe400020f0eff */
[----:B0-----:R-:W-:-:S04]  /*8770*/  @!P3 LEA R14, P4, R122, R14, 0x2 ;  /* 0x0000000e7a0eb211 */ /* 0x001fc800078810ff */
[----:B------:R-:W-:-:S05]  /*8780*/  @!P3 LEA.HI.X R15, R122, R15, R125, 0x2, P4 ;  /* 0x0000000f7a0fb211 */ /* 0x000fca00020f147d */
[----:B------:R0:W-:Y:S04]  /*8790*/  @!P3 STG.E desc[UR36][R14.64], R110 ;  /* 0x0000006e0e00b986 */ /* 0x0001e8000c101924 */
.L_x_1554:
[----:B------:R-:W-:Y:S05]  /*87a0*/  BSYNC.RECONVERGENT B2 ;  /* 0x0000000000027941 */ /* 0x000fea0003800200 */
.L_x_1553:
        /* <DEDUP_REMOVED lines=25> */
.L_x_1560:
[----:B------:R-:W-:Y:S05]  /*8940*/  BSYNC.RECONVERGENT B3 ;  /* 0x0000000000037941 */ /* 0x000fea0003800200 */
.L_x_1559:
[----:B01234-:R-:W0:Y:S01]  /*8950*/  @!P3 LDC.64 R14, c[0x0][0x3b8] ;  /* 0x0000ee00ff0ebb82 */ /* 0x01fe220000000a00 */
[----:B------:R-:W-:-:S04]  /*8960*/  @!P3 IADD3 R122, P4, PT, R54, R107, RZ ;  /* 0x0000006b367ab210 */ /* 0x000fc80007f9e0ff */
[----:B------:R-:W-:Y:S02]  /*8970*/  @!P3 LEA.HI.X.SX32 R107, R107, R62, 0x1, P4 ;  /* 0x0000003e6b6bb211 */ /* 0x000fe400020f0eff */
[----:B0-----:R-:W-:-:S04]  /*8980*/  @!P3 LEA R14, P4, R122, R14, 0x2 ;  /* 0x0000000e7a0eb211 */ /* 0x001fc800078810ff */
[----:B------:R-:W-:Y:S01]  /*8990*/  @!P3 LEA.HI.X R15, R122, R15, R107, 0x2, P4 ;  /* 0x0000000f7a0fb211 */ /* 0x000fe200020f146b */
[----:B-----5:R-:W-:-:S05]  /*89a0*/  FADD.FTZ R107, R30, R123 ;  /* 0x0000007b1e6b7221 */ /* 0x020fca0000010000 */
[----:B------:R0:W-:Y:S03]  /*89b0*/  @!P3 STG.E desc[UR36][R14.64], R107 ;  /* 0x0000006b0e00b986 */ /* 0x0001e6000c101924 */
.L_x_1558:
[----:B------:R-:W-:Y:S05]  /*89c0*/  BSYNC.RECONVERGENT B2 ;  /* 0x0000000000027941 */ /* 0x000fea0003800200 */
.L_x_1557:
        /* <DEDUP_REMOVED lines=25> */
.L_x_1564:
[----:B------:R-:W-:Y:S05]  /*8b60*/  BSYNC.RECONVERGENT B3 ;  /* 0x0000000000037941 */ /* 0x000fea0003800200 */
.L_x_1563:
[----:B01234-:R-:W0:Y:S01]  /*8b70*/  @!P3 LDC.64 R14, c[0x0][0x3b8] ;  /* 0x0000ee00ff0ebb82 */ /* 0x01fe220000000a00 */
[----:B------:R-:W-:Y:S01]  /*8b80*/  @!P3 IADD3 R122, P4, PT, R54, R125, RZ ;  /* 0x0000007d367ab210 */ /* 0x000fe20007f9e0ff */
[----:B-----5:R-:W-:-:S03]  /*8b90*/  FADD.FTZ R108, R31, R108 ;  /* 0x0000006c1f6c7221 */ /* 0x020fc60000010000 */
[----:B------:R-:W-:Y:S02]  /*8ba0*/  @!P3 LEA.HI.X.SX32 R125, R125, R62, 0x1, P4 ;  /* 0x0000003e7d7db211 */ /* 0x000fe400020f0eff */
[----:B0-----:R-:W-:-:S04]  /*8bb0*/  @!P3 LEA R14, P4, R122, R14, 0x2 ;  /* 0x0000000e7a0eb211 */ /* 0x001fc800078810ff */
[----:B------:R-:W-:-:S05]  /*8bc0*/  @!P3 LEA.HI.X R15, R122, R15, R125, 0x2, P4 ;  /* 0x0000000f7a0fb211 */ /* 0x000fca00020f147d */
[----:B------:R0:W-:Y:S04]  /*8bd0*/  @!P3 STG.E desc[UR36][R14.64], R108 ;  /* 0x0000006c0e00b986 */ /* 0x0001e8000c101924 */
.L_x_1562:
[----:B------:R-:W-:Y:S05]  /*8be0*/  BSYNC.RECONVERGENT B2 ;  /* 0x0000000000027941 */ /* 0x000fea0003800200 */
.L_x_1561:
        /* <DEDUP_REMOVED lines=25> */
.L_x_1568:
[----:B------:R-:W-:Y:S05]  /*8d80*/  BSYNC.RECONVERGENT B3 ;  /* 0x0000000000037941 */ /* 0x000fea0003800200 */
.L_x_1567:
[----:B01234-:R-:W0:Y:S01]  /*8d90*/  @!P3 LDC.64 R14, c[0x0][0x3b8] ;  /* 0x0000ee00ff0ebb82 */ /* 0x01fe220000000a00 */
[----:B------:R-:W-:-:S04]  /*8da0*/  @!P3 IADD3 R122, P4, PT, R54, R105, RZ ;  /* 0x00000069367ab210 */ /* 0x000fc80007f9e0ff */
[----:B------:R-:W-:Y:S02]  /*8db0*/  @!P3 LEA.HI.X.SX32 R105, R105, R62, 0x1, P4 ;  /* 0x0000003e6969b211 */ /* 0x000fe400020f0eff */
[----:B0-----:R-:W-:-:S04]  /*8dc0*/  @!P3 LEA R14, P4, R122, R14, 0x2 ;  /* 0x0000000e7a0eb211 */ /* 0x001fc800078810ff */
[----:B------:R-:W-:Y:S01]  /*8dd0*/  @!P3 LEA.HI.X R15, R122, R15, R105, 0x2, P4 ;  /* 0x0000000f7a0fb211 */ /* 0x000fe200020f1469 */
[----:B-----5:R-:W-:-:S05]  /*8de0*/  FADD.FTZ R105, R32, R123 ;  /* 0x0000007b20697221 */ /* 0x020fca0000010000 */
[----:B------:R0:W-:Y:S03]  /*8df0*/  @!P3 STG.E desc[UR36][R14.64], R105 ;  /* 0x000000690e00b986 */ /* 0x0001e6000c101924 */
.L_x_1566:
[----:B------:R-:W-:Y:S05]  /*8e00*/  BSYNC.RECONVERGENT B2 ;  /* 0x0000000000027941 */ /* 0x000fea0003800200 */
.L_x_1565:
        /* <DEDUP_REMOVED lines=25> */
.L_x_1572:
[----:B------:R-:W-:Y:S05]  /*8fa0*/  BSYNC.RECONVERGENT B3 ;  /* 0x0000000000037941 */ /* 0x000fea0003800200 */
.L_x_1571:
[----:B01234-:R-:W0:Y:S01]  /*8fb0*/  @!P3 LDC.64 R14, c[0x0][0x3b8] ;  /* 0x0000ee00ff0ebb82 */ /* 0x01fe220000000a00 */
[----:B------:R-:W-:Y:S01]  /*8fc0*/  @!P3 IADD3 R122, P4, PT, R54, R125, RZ ;  /* 0x0000007d367ab210 */ /* 0x000fe20007f9e0ff */
[----:B-----5:R-:W-:-:S03]  /*8fd0*/  FADD.FTZ R106, R33, R106 ;  /* 0x0000006a216a7221 */ /* 0x020fc60000010000 */
[----:B------:R-:W-:Y:S02]  /*8fe0*/  @!P3 LEA.HI.X.SX32 R125, R125, R62, 0x1, P4 ;  /* 0x0000003e7d7db211 */ /* 0x000fe400020f0eff */
[----:B0-----:R-:W-:-:S04]  /*8ff0*/  @!P3 LEA R14, P4, R122, R14, 0x2 ;  /* 0x0000000e7a0eb211 */ /* 0x001fc800078810ff */
[----:B------:R-:W-:-:S05]  /*9000*/  @!P3 LEA.HI.X R15, R122, R15, R125, 0x2, P4 ;  /* 0x0000000f7a0fb211 */ /* 0x000fca00020f147d */
[----:B------:R0:W-:Y:S04]  /*9010*/  @!P3 STG.E desc[UR36][R14.64], R106 ;  /* 0x0000006a0e00b986 */ /* 0x0001e8000c101924 */
.L_x_1570:
[----:B------:R-:W-:Y:S05]  /*9020*/  BSYNC.RECONVERGENT B2 ;  /* 0x0000000000027941 */ /* 0x000fea0003800200 */
.L_x_1569:
        /* <DEDUP_REMOVED lines=25> */
.L_x_1576:
[----:B------:R-:W-:Y:S05]  /*91c0*/  BSYNC.RECONVERGENT B3 ;  /* 0x0000000000037941 */ /* 0x000fea0003800200 */
.L_x_1575:
[----:B01234-:R-:W0:Y:S01]  /*91d0*/  @!P3 LDC.64 R14, c[0x0][0x3b8] ;  /* 0x0000ee00ff0ebb82 */ /* 0x01fe220000000a00 */
[----:B------:R-:W-:-:S04]  /*91e0*/  @!P3 IADD3 R122, P4, PT, R54, R103, RZ ;  /* 0x00000067367ab210 */ /* 0x000fc80007f9e0ff */
[----:B------:R-:W-:Y:S02]  /*91f0*/  @!P3 LEA.HI.X.SX32 R103, R103, R62, 0x1, P4 ;  /* 0x0000003e6767b211 */ /* 0x000fe400020f0eff */
[----:B0-----:R-:W-:-:S04]  /*9200*/  @!P3 LEA R14, P4, R122, R14, 0x2 ;  /* 0x0000000e7a0eb211 */ /* 0x001fc800078810ff */
[----:B------:R-:W-:Y:S01]  /*9210*/  @!P3 LEA.HI.X R15, R122, R15, R103, 0x2, P4 ;  /* 0x0000000f7a0fb211 */ /* 0x000fe200020f1467 */
[----:B-----5:R-:W-:-:S05]  /*9220*/  FADD.FTZ R103, R34, R123 ;  /* 0x0000007b22677221 */ /* 0x020fca0000010000 */
[----:B------:R0:W-:Y:S03]  /*9230*/  @!P3 STG.E desc[UR36][R14.64], R103 ;  /* 0x000000670e00b986 */ /* 0x0001e6000c101924 */
.L_x_1574:
[----:B------:R-:W-:Y:S05]  /*9240*/  BSYNC.RECONVERGENT B2 ;  /* 0x0000000000027941 */ /* 0x000fea0003800200 */
.L_x_1573:
        /* <DEDUP_REMOVED lines=25> */
.L_x_1580:
[----:B------:R-:W-:Y:S05]  /*93e0*/  BSYNC.RECONVERGENT B3 ;  /* 0x0000000000037941 */ /* 0x000fea0003800200 */
.L_x_1579:
[----:B01234-:R-:W0:Y:S01]  /*93f0*/  @!P3 LDC.64 R14, c[0x0][0x3b8] ;  /* 0x0000ee00ff0ebb82 */ /* 0x01fe220000000a00 */
[----:B------:R-:W-:Y:S01]  /*9400*/  @!P3 IADD3 R122, P4, PT, R54, R125, RZ ;  /* 0x0000007d367ab210 */ /* 0x000fe20007f9e0ff */
[----:B-----5:R-:W-:-:S03]  /*9410*/  FADD.FTZ R104, R35, R104 ;  /* 0x0000006823687221 */ /* 0x020fc60000010000 */
[----:B------:R-:W-:Y:S02]  /*9420*/  @!P3 LEA.HI.X.SX32 R125, R125, R62, 0x1, P4 ;  /* 0x0000003e7d7db211 */ /* 0x000fe400020f0eff */
[----:B0-----:R-:W-:-:S04]  /*9430*/  @!P3 LEA R14, P4, R122, R14, 0x2 ;  /* 0x0000000e7a0eb211 */ /* 0x001fc800078810ff */
[----:B------:R-:W-:-:S05]  /*9440*/  @!P3 LEA.HI.X R15, R122, R15, R125, 0x2, P4 ;  /* 0x0000000f7a0fb211 */ /* 0x000fca00020f147d */
[----:B------:R0:W-:Y:S04]  /*9450*/  @!P3 STG.E desc[UR36][R14.64], R104 ;  /* 0x000000680e00b986 */ /* 0x0001e8000c101924 */
.L_x_1578:
[----:B------:R-:W-:Y:S05]  /*9460*/  BSYNC.RECONVERGENT B2 ;  /* 0x0000000000027941 */ /* 0x000fea0003800200 */
.L_x_1577:
        /* <DEDUP_REMOVED lines=24> */
.L_x_1584:
[----:B------:R-:W-:Y:S05]  /*95f0*/  BSYNC.RECONVERGENT B3 ;  /* 0x0000000000037941 */ /* 0x000fea0003800200 */
.L_x_1583:
[----:B01234-:R-:W0:Y:S01]  /*9600*/  @!P3 LDC.64 R14, c[0x0][0x3b8] ;  /* 0x0000ee00ff0ebb82 */ /* 0x01fe220000000a00 */
[----:B------:R-:W-:Y:S01]  /*9610*/  @!P3 IADD3 R122, P4, PT, R54, R13, RZ ;  /* 0x0000000d367ab210 */ /* 0x000fe20007f9e0ff */
[----:B-----5:R-:W-:-:S03]  /*9620*/  FADD.FTZ R101, R36, R101 ;  /* 0x0000006524657221 */ /* 0x020fc60000010000 */
[----:B------:R-:W-:Y:S02]  /*9630*/  @!P3 LEA.HI.X.SX32 R13, R13, R62, 0x1, P4 ;  /* 0x0000003e0d0db211 */ /* 0x000fe400020f0eff */
[----:B0-----:R-:W-:-:S04]  /*9640*/  @!P3 LEA R14, P4, R122, R14, 0x2 ;  /* 0x0000000e7a0eb211 */ /* 0x001fc800078810ff */
[----:B------:R-:W-:-:S05]  /*9650*/  @!P3 LEA.HI.X R15, R122, R15, R13, 0x2, P4 ;  /* 0x0000000f7a0fb211 */ /* 0x000fca00020f140d */
[----:B------:R0:W-:Y:S04]  /*9660*/  @!P3 STG.E desc[UR36][R14.64], R101 ;  /* 0x000000650e00b986 */ /* 0x0001e8000c101924 */
.L_x_1582:
[----:B------:R-:W-:Y:S05]  /*9670*/  BSYNC.RECONVERGENT B2 ;  /* 0x0000000000027941 */ /* 0x000fea0003800200 */
.L_x_1581:
        /* <DEDUP_REMOVED lines=25> */
.L_x_1588:
[----:B------:R-:W-:Y:S05]  /*9810*/  BSYNC.RECONVERGENT B3 ;  /* 0x0000000000037941 */ /* 0x000fea0003800200 */
.L_x_1587:
[----:B01234-:R-:W0:Y:S01]  /*9820*/  @!P3 LDC.64 R14, c[0x0][0x3b8] ;  /* 0x0000ee00ff0ebb82 */ /* 0x01fe220000000a00 */
[----:B------:R-:W-:Y:S01]  /*9830*/  @!P3 IADD3 R122, P4, PT, R54, R119, RZ ;  /* 0x00000077367ab210 */ /* 0x000fe20007f9e0ff */
[----:B-----5:R-:W-:-:S03]  /*9840*/  FADD.FTZ R102, R37, R102 ;  /* 0x0000006625667221 */ /* 0x020fc60000010000 */
[----:B------:R-:W-:Y:S02]  /*9850*/  @!P3 LEA.HI.X.SX32 R119, R119, R62, 0x1, P4 ;  /* 0x0000003e7777b211 */ /* 0x000fe400020f0eff */
[----:B0-----:R-:W-:-:S04]  /*9860*/  @!P3 LEA R14, P4, R122, R14, 0x2 ;  /* 0x0000000e7a0eb211 */ /* 0x001fc800078810ff */
[----:B------:R-:W-:-:S05]  /*9870*/  @!P3 LEA.HI.X R15, R122, R15, R119, 0x2, P4 ;  /* 0x0000000f7a0fb211 */ /* 0x000fca00020f1477 */
[----:B------:R0:W-:Y:S04]  /*9880*/  @!P3 STG.E desc[UR36][R14.64], R102 ;  /* 0x000000660e00b986 */ /* 0x0001e8000c101924 */
.L_x_1586:
[----:B------:R-:W-:Y:S05]  /*9890*/  BSYNC.RECONVERGENT B2 ;  /* 0x0000000000027941 */ /* 0x000fea0003800200 */
.L_x_1585:
        /* <DEDUP_REMOVED lines=25> */
.L_x_1592:
[----:B------:R-:W-:Y:S05]  /*9a30*/  BSYNC.RECONVERGENT B3 ;  /* 0x0000000000037941 */ /* 0x000fea0003800200 */
.L_x_1591:
[----:B01234-:R-:W0:Y:S01]  /*9a40*/  @!P3 LDC.64 R14, c[0x0][0x3b8] ;  /* 0x0000ee00ff0ebb82 */ /* 0x01fe220000000a00 */
[----:B------:R-:W-:-:S04]  /*9a50*/  @!P3 IADD3 R100, P4, PT, R54, R119, RZ ;  /* 0x000000773664b210 */ /* 0x000fc80007f9e0ff */
[----:B------:R-:W-:Y:S02]  /*9a60*/  @!P3 LEA.HI.X.SX32 R119, R119, R62, 0x1, P4 ;  /* 0x0000003e7777b211 */ /* 0x000fe400020f0eff */
[----:B0-----:R-:W-:-:S04]  /*9a70*/  @!P3 LEA R14, P4, R100, R14, 0x2 ;  /* 0x0000000e640eb211 */ /* 0x001fc800078810ff */
[----:B------:R-:W-:Y:S01]  /*9a80*/  @!P3 LEA.HI.X R15, R100, R15, R119, 0x2, P4 ;  /* 0x0000000f640fb211 */ /* 0x000fe200020f1477 */
[----:B-----5:R-:W-:-:S05]  /*9a90*/  FADD.FTZ R100, R38, R123 ;  /* 0x0000007b26647221 */ /* 0x020fca0000010000 */
[----:B------:R0:W-:Y:S03]  /*9aa0*/  @!P3 STG.E desc[UR36][R14.64], R100 ;  /* 0x000000640e00b986 */ /* 0x0001e6000c101924 */
.L_x_1590:
[----:B------:R-:W-:Y:S05]  /*9ab0*/  BSYNC.RECONVERGENT B2 ;  /* 0x0000000000027941 */ /* 0x000fea0003800200 */
.L_x_1589:
        /* <DEDUP_REMOVED lines=25> */
.L_x_1596:
[----:B------:R-:W-:Y:S05]  /*9c50*/  BSYNC.RECONVERGENT B3 ;  /* 0x0000000000037941 */ /* 0x000fea0003800200 */
.L_x_1595:
[----:B01234-:R-:W0:Y:S01]  /*9c60*/  @!P3 LDC.64 R14, c[0x0][0x3b8] ;  /* 0x0000ee00ff0ebb82 */ /* 0x01fe220000000a00 */
[----:B------:R-:W-:Y:S01]  /*9c70*/  @!P3 IADD3 R122, P4, PT, R54, R119, RZ ;  /* 0x00000077367ab210 */ /* 0x000fe20007f9e0ff */
[----:B-----5:R-:W-:-:S03]  /*9c80*/  FADD.FTZ R98, R39, R98 ;  /* 0x0000006227627221 */ /* 0x020fc60000010000 */
[----:B------:R-:W-:Y:S02]  /*9c90*/  @!P3 LEA.HI.X.SX32 R119, R119, R62, 0x1, P4 ;  /* 0x0000003e7777b211 */ /* 0x000fe400020f0eff */
[----:B0-----:R-:W-:-:S04]  /*9ca0*/  @!P3 LEA R14, P4, R122, R14, 0x2 ;  /* 0x0000000e7a0eb211 */ /* 0x001fc800078810ff */
[----:B------:R-:W-:-:S05]  /*9cb0*/  @!P3 LEA.HI.X R15, R122, R15, R119, 0x2, P4 ;  /* 0x0000000f7a0fb211 */ /* 0x000fca00020f1477 */
[----:B------:R0:W-:Y:S04]  /*9cc0*/  @!P3 STG.E desc[UR36][R14.64], R98 ;  /* 0x000000620e00b986 */ /* 0x0001e8000c101924 */
.L_x_1594:
[----:B------:R-:W-:Y:S05]  /*9cd0*/  BSYNC.RECONVERGENT B2 ;  /* 0x0000000000027941 */ /* 0x000fea0003800200 */
.L_x_1593:
        /* <DEDUP_REMOVED lines=25> */
.L_x_1600:
[----:B------:R-:W-:Y:S05]  /*9e70*/  BSYNC.RECONVERGENT B3 ;  /* 0x0000000000037941 */ /* 0x000fea0003800200 */
.L_x_1599:
[----:B01234-:R-:W0:Y:S01]  /*9e80*/  @!P3 LDC.64 R14, c[0x0][0x3b8] ;  /* 0x0000ee00ff0ebb82 */ /* 0x01fe220000000a00 */
[----:B------:R-:W-:-:S04]  /*9e90*/  @!P3 IADD3 R119, P4, PT, R54, R99, RZ ;  /* 0x000000633677b210 */ /* 0x000fc80007f9e0ff */
[----:B------:R-:W-:Y:S01]  /*9ea0*/  @!P3 LEA.HI.X.SX32 R122, R99, R62, 0x1, P4 ;  /* 0x0000003e637ab211 */ /* 0x000fe200020f0eff */
[----:B-----5:R-:W-:Y:S01]  /*9eb0*/  FADD.FTZ R99, R40, R123 ;  /* 0x0000007b28637221 */ /* 0x020fe20000010000 */
[----:B0-----:R-:W-:-:S04]  /*9ec0*/  @!P3 LEA R14, P4, R119, R14, 0x2 ;  /* 0x0000000e770eb211 */ /* 0x001fc800078810ff */
[----:B------:R-:W-:-:S05]  /*9ed0*/  @!P3 LEA.HI.X R15, R119, R15, R122, 0x2, P4 ;  /* 0x0000000f770fb211 */ /* 0x000fca00020f147a */
[----:B------:R0:W-:Y:S04]  /*9ee0*/  @!P3 STG.E desc[UR36][R14.64], R99 ;  /* 0x000000630e00b986 */ /* 0x0001e8000c101924 */
.L_x_1598:
[----:B------:R-:W-:Y:S05]  /*9ef0*/  BSYNC.RECONVERGENT B2 ;  /* 0x0000000000027941 */ /* 0x000fea0003800200 */
.L_x_1597:
        /* <DEDUP_REMOVED lines=25> */
.L_x_1604:
[----:B------:R-:W-:Y:S05]  /*a090*/  BSYNC.RECONVERGENT B3 ;  /* 0x0000000000037941 */ /* 0x000fea0003800200 */
.L_x_1603:
[----:B01234-:R-:W0:Y:S01]  /*a0a0*/  @!P3 LDC.64 R14, c[0x0][0x3b8] ;  /* 0x0000ee00ff0ebb82 */ /* 0x01fe220000000a00 */
[----:B------:R-:W-:Y:S01]  /*a0b0*/  @!P3 IADD3 R122, P4, PT, R54, R119, RZ ;  /* 0x00000077367ab210 */ /* 0x000fe20007f9e0ff */
[----:B-----5:R-:W-:-:S03]  /*a0c0*/  FADD.FTZ R96, R41, R96 ;  /* 0x0000006029607221 */ /* 0x020fc60000010000 */
[----:B------:R-:W-:Y:S02]  /*a0d0*/  @!P3 LEA.HI.X.SX32 R119, R119, R62, 0x1, P4 ;  /* 0x0000003e7777b211 */ /* 0x000fe400020f0eff */
[----:B0-----:R-:W-:-:S04]  /*a0e0*/  @!P3 LEA R14, P4, R122, R14, 0x2 ;  /* 0x0000000e7a0eb211 */ /* 0x001fc800078810ff */
[----:B------:R-:W-:-:S05]  /*a0f0*/  @!P3 LEA.HI.X R15, R122, R15, R119, 0x2, P4 ;  /* 0x0000000f7a0fb211 */ /* 0x000fca00020f1477 */
[----:B------:R0:W-:Y:S04]  /*a100*/  @!P3 STG.E desc[UR36][R14.64], R96 ;  /* 0x000000600e00b986 */ /* 0x0001e8000c101924 */
.L_x_1602:
[----:B------:R-:W-:Y:S05]  /*a110*/  BSYNC.RECONVERGENT B2 ;  /* 0x0000000000027941 */ /* 0x000fea0003800200 */
.L_x_1601:
        /* <DEDUP_REMOVED lines=25> */
.L_x_1608:
[----:B------:R-:W-:Y:S05]  /*a2b0*/  BSYNC.RECONVERGENT B3 ;  /* 0x0000000000037941 */ /* 0x000fea0003800200 */
.L_x_1607:
[----:B01234-:R-:W0:Y:S01]  /*a2c0*/  @!P3 LDC.64 R14, c[0x0][0x3b8] ;  /* 0x0000ee00ff0ebb82 */ /* 0x01fe220000000a00 */
[----:B------:R-:W-:-:S04]  /*a2d0*/  @!P3 IADD3 R119, P4, PT, R54, R97, RZ ;  /* 0x000000613677b210 */ /* 0x000fc80007f9e0ff */
[----:B------:R-:W-:Y:S01]  /*a2e0*/  @!P3 LEA.HI.X.SX32 R122, R97, R62, 0x1, P4 ;  /* 0x0000003e617ab211 */ /* 0x000fe200020f0eff */
[----:B-----5:R-:W-:Y:S01]  /*a2f0*/  FADD.FTZ R97, R42, R123 ;  /* 0x0000007b2a617221 */ /* 0x020fe20000010000 */
[----:B0-----:R-:W-:-:S04]  /*a300*/  @!P3 LEA R14, P4, R119, R14, 0x2 ;  /* 0x0000000e770eb211 */ /* 0x001fc800078810ff */
[----:B------:R-:W-:-:S05]  /*a310*/  @!P3 LEA.HI.X R15, R119, R15, R122, 0x2, P4 ;  /* 0x0000000f770fb211 */ /* 0x000fca00020f147a */
[----:B------:R0:W-:Y:S04]  /*a320*/  @!P3 STG.E desc[UR36][R14.64], R97 ;  /* 0x000000610e00b986 */ /* 0x0001e8000c101924 */
.L_x_1606:
[----:B------:R-:W-:Y:S05]  /*a330*/  BSYNC.RECONVERGENT B2 ;  /* 0x0000000000027941 */ /* 0x000fea0003800200 */
.L_x_1605:
        /* <DEDUP_REMOVED lines=25> */
.L_x_1612:
[----:B------:R-:W-:Y:S05]  /*a4d0*/  BSYNC.RECONVERGENT B3 ;  /* 0x0000000000037941 */ /* 0x000fea0003800200 */
.L_x_1611:
[----:B01234-:R-:W0:Y:S01]  /*a4e0*/  @!P3 LDC.64 R14, c[0x0][0x3b8] ;  /* 0x0000ee00ff0ebb82 */ /* 0x01fe220000000a00 */
[----:B------:R-:W-:Y:S01]  /*a4f0*/  @!P3 IADD3 R122, P4, PT, R54, R119, RZ ;  /* 0x00000077367ab210 */ /* 0x000fe20007f9e0ff */
[----:B-----5:R-:W-:-:S03]  /*a500*/  FADD.FTZ R94, R43, R94 ;  /* 0x0000005e2b5e7221 */ /* 0x020fc60000010000 */
[----:B------:R-:W-:Y:S02]  /*a510*/  @!P3 LEA.HI.X.SX32 R119, R119, R62, 0x1, P4 ;  /* 0x0000003e7777b211 */ /* 0x000fe400020f0eff */
[----:B0-----:R-:W-:-:S04]  /*a520*/  @!P3 LEA R14, P4, R122, R14, 0x2 ;  /* 0x0000000e7a0eb211 */ /* 0x001fc800078810ff */
[----:B------:R-:W-:-:S05]  /*a530*/  @!P3 LEA.HI.X R15, R122, R15, R119, 0x2, P4 ;  /* 0x0000000f7a0fb211 */ /* 0x000fca00020f1477 */
[----:B------:R0:W-:Y:S04]  /*a540*/  @!P3 STG.E desc[UR36][R14.64], R94 ;  /* 0x0000005e0e00b986 */ /* 0x0001e8000c101924 */
.L_x_1610:
[----:B------:R-:W-:Y:S05]  /*a550*/  BSYNC.RECONVERGENT B2 ;  /* 0x0000000000027941 */ /* 0x000fea0003800200 */
.L_x_1609:
        /* <DEDUP_REMOVED lines=25> */
.L_x_1616:
[----:B------:R-:W-:Y:S05]  /*a6f0*/  BSYNC.RECONVERGENT B3 ;  /* 0x0000000000037941 */ /* 0x000fea0003800200 */
.L_x_1615:
[----:B01234-:R-:W0:Y:S01]  /*a700*/  @!P3 LDC.64 R14, c[0x0][0x3b8] ;  /* 0x0000ee00ff0ebb82 */ /* 0x01fe220000000a00 */
[----:B------:R-:W-:-:S04]  /*a710*/  @!P3 IADD3 R119, P4, PT, R54, R95, RZ ;  /* 0x0000005f3677b210 */ /* 0x000fc80007f9e0ff */
[----:B------:R-:W-:Y:S01]  /*a720*/  @!P3 LEA.HI.X.SX32 R122, R95, R62, 0x1, P4 ;  /* 0x0000003e5f7ab211 */ /* 0x000fe200020f0eff */
[----:B-----5:R-:W-:Y:S01]  /*a730*/  FADD.FTZ R95, R44, R123 ;  /* 0x0000007b2c5f7221 */ /* 0x020fe20000010000 */
[----:B0-----:R-:W-:-:S04]  /*a740*/  @!P3 LEA R14, P4, R119, R14, 0x2 ;  /* 0x0000000e770eb211 */ /* 0x001fc800078810ff */
[----:B------:R-:W-:-:S05]  /*a750*/  @!P3 LEA.HI.X R15, R119, R15, R122, 0x2, P4 ;  /* 0x0000000f770fb211 */ /* 0x000fca00020f147a */
[----:B------:R0:W-:Y:S04]  /*a760*/  @!P3 STG.E desc[UR36][R14.64], R95 ;  /* 0x0000005f0e00b986 */ /* 0x0001e8000c101924 */
.L_x_1614:
[----:B------:R-:W-:Y:S05]  /*a770*/  BSYNC.RECONVERGENT B2 ;  /* 0x0000000000027941 */ /* 0x000fea0003800200 */
.L_x_1613:
        /* <DEDUP_REMOVED lines=25> */
.L_x_1620:
[----:B------:R-:W-:Y:S05]  /*a910*/  BSYNC.RECONVERGENT B3 ;  /* 0x0000000000037941 */ /* 0x000fea0003800200 */
.L_x_1619:
[----:B01234-:R-:W0:Y:S01]  /*a920*/  @!P3 LDC.64 R14, c[0x0][0x3b8] ;  /* 0x0000ee00ff0ebb82 */ /* 0x01fe220000000a00 */
[----:B------:R-:W-:Y:S01]  /*a930*/  @!P3 IADD3 R122, P4, PT, R54, R119, RZ ;  /* 0x00000077367ab210 */ /* 0x000fe20007f9e0ff */
[----:B-----5:R-:W-:-:S03]  /*a940*/  FADD.FTZ R92, R45, R92 ;  /* 0x0000005c2d5c7221 */ /* 0x020fc60000010000 */
[----:B------:R-:W-:Y:S02]  /*a950*/  @!P3 LEA.HI.X.SX32 R119, R119, R62, 0x1, P4 ;  /* 0x0000003e7777b211 */ /* 0x000fe400020f0eff */
[----:B0-----:R-:W-:-:S04]  /*a960*/  @!P3 LEA R14, P4, R122, R14, 0x2 ;  /* 0x0000000e7a0eb211 */ /* 0x001fc800078810ff */
[----:B------:R-:W-:-:S05]  /*a970*/  @!P3 LEA.HI.X R15, R122, R15, R119, 0x2, P4 ;  /* 0x0000000f7a0fb211 */ /* 0x000fca00020f1477 */
[----:B------:R0:W-:Y:S04]  /*a980*/  @!P3 STG.E desc[UR36][R14.64], R92 ;  /* 0x0000005c0e00b986 */ /* 0x0001e8000c101924 */
.L_x_1618:
[----:B------:R-:W-:Y:S05]  /*a990*/  BSYNC.RECONVERGENT B2 ;  /* 0x0000000000027941 */ /* 0x000fea0003800200 */
.L_x_1617:
        /* <DEDUP_REMOVED lines=25> */
.L_x_1624:
[----:B------:R-:W-:Y:S05]  /*ab30*/  BSYNC.RECONVERGENT B3 ;  /* 0x0000000000037941 */ /* 0x000fea0003800200 */
.L_x_1623:
[----:B01234-:R-:W0:Y:S01]  /*ab40*/  @!P3 LDC.64 R14, c[0x0][0x3b8] ;  /* 0x0000ee00ff0ebb82 */ /* 0x01fe220000000a00 */
[----:B------:R-:W-:-:S04]  /*ab50*/  @!P3 IADD3 R119, P4, PT, R54, R93, RZ ;  /* 0x0000005d3677b210 */ /* 0x000fc80007f9e0ff */
[----:B------:R-:W-:Y:S01]  /*ab60*/  @!P3 LEA.HI.X.SX32 R122, R93, R62, 0x1, P4 ;  /* 0x0000003e5d7ab211 */ /* 0x000fe200020f0eff */
[----:B-----5:R-:W-:Y:S01]  /*ab70*/  FADD.FTZ R93, R46, R123 ;  /* 0x0000007b2e5d7221 */ /* 0x020fe20000010000 */
[----:B0-----:R-:W-:-:S04]  /*ab80*/  @!P3 LEA R14, P4, R119, R14, 0x2 ;  /* 0x0000000e770eb211 */ /* 0x001fc800078810ff */
[----:B------:R-:W-:-:S05]  /*ab90*/  @!P3 LEA.HI.X R15, R119, R15, R122, 0x2, P4 ;  /* 0x0000000f770fb211 */ /* 0x000fca00020f147a */
[----:B------:R0:W-:Y:S04]  /*aba0*/  @!P3 STG.E desc[UR36][R14.64], R93 ;  /* 0x0000005d0e00b986 */ /* 0x0001e8000c101924 */
.L_x_1622:
[----:B------:R-:W-:Y:S05]  /*abb0*/  BSYNC.RECONVERGENT B2 ;  /* 0x0000000000027941 */ /* 0x000fea0003800200 */
.L_x_1621:
        /* <DEDUP_REMOVED lines=25> */
.L_x_1628:
[----:B------:R-:W-:Y:S05]  /*ad50*/  BSYNC.RECONVERGENT B3 ;  /* 0x0000000000037941 */ /* 0x000fea0003800200 */
.L_x_1627:
[----:B01234-:R-:W0:Y:S01]  /*ad60*/  @!P3 LDC.64 R14, c[0x0][0x3b8] ;  /* 0x0000ee00ff0ebb82 */ /* 0x01fe220000000a00 */
[----:B------:R-:W-:Y:S01]  /*ad70*/  @!P3 IADD3 R122, P4, PT, R54, R119, RZ ;  /* 0x00000077367ab210 */ /* 0x000fe20007f9e0ff */
[----:B-----5:R-:W-:-:S03]  /*ad80*/  FADD.FTZ R90, R47, R90 ;  /* 0x0000005a2f5a7221 */ /* 0x020fc60000010000 */
[----:B------:R-:W-:Y:S02]  /*ad90*/  @!P3 LEA.HI.X.SX32 R119, R119, R62, 0x1, P4 ;  /* 0x0000003e7777b211 */ /* 0x000fe400020f0eff */
[----:B0-----:R-:W-:-:S04]  /*ada0*/  @!P3 LEA R14, P4, R122, R14, 0x2 ;  /* 0x0000000e7a0eb211 */ /* 0x001fc800078810ff */
[----:B------:R-:W-:-:S05]  /*adb0*/  @!P3 LEA.HI.X R15, R122, R15, R119, 0x2, P4 ;  /* 0x0000000f7a0fb211 */ /* 0x000fca00020f1477 */
[----:B------:R0:W-:Y:S04]  /*adc0*/  @!P3 STG.E desc[UR36][R14.64], R90 ;  /* 0x0000005a0e00b986 */ /* 0x0001e8000c101924 */
.L_x_1626:
[----:B------:R-:W-:Y:S05]  /*add0*/  BSYNC.RECONVERGENT B2 ;  /* 0x0000000000027941 */ /* 0x000fea0003800200 */
.L_x_1625:
        /* <DEDUP_REMOVED lines=25> */
.L_x_1632:
[----:B------:R-:W-:Y:S05]  /*af70*/  BSYNC.RECONVERGENT B3 ;  /* 0x0000000000037941 */ /* 0x000fea0003800200 */
.L_x_1631:
[----:B01234-:R-:W0:Y:S01]  /*af80*/  @!P3 LDC.64 R14, c[0x0][0x3b8] ;  /* 0x0000ee00ff0ebb82 */ /* 0x01fe220000000a00 */
[----:B------:R-:W-:-:S04]  /*af90*/  @!P3 IADD3 R119, P4, PT, R54, R91, RZ ;  /* 0x0000005b3677b210 */ /* 0x000fc80007f9e0ff */
[----:B------:R-:W-:Y:S01]  /*afa0*/  @!P3 LEA.HI.X.SX32 R122, R91, R62, 0x1, P4 ;  /* 0x0000003e5b7ab211 */ /* 0x000fe200020f0eff */
[----:B-----5:R-:W-:Y:S01]  /*afb0*/  FADD.FTZ R91, R48, R123 ;  /* 0x0000007b305b7221 */ /* 0x020fe20000010000 */
[----:B0-----:R-:W-:-:S04]  /*afc0*/  @!P3 LEA R14, P4, R119, R14, 0x2 ;  /* 0x0000000e770eb211 */ /* 0x001fc800078810ff */
[----:B------:R-:W-:-:S05]  /*afd0*/  @!P3 LEA.HI.X R15, R119, R15, R122, 0x2, P4 ;  /* 0x0000000f770fb211 */ /* 0x000fca00020f147a */
[----:B------:R0:W-:Y:S04]  /*afe0*/  @!P3 STG.E desc[UR36][R14.64], R91 ;  /* 0x0000005b0e00b986 */ /* 0x0001e8000c101924 */
.L_x_1630:
[----:B------:R-:W-:Y:S05]  /*aff0*/  BSYNC.RECONVERGENT B2 ;  /* 0x0000000000027941 */ /* 0x000fea0003800200 */
.L_x_1629:
        /* <DEDUP_REMOVED lines=25> */
.L_x_1636:
[----:B------:R-:W-:Y:S05]  /*b190*/  BSYNC.RECONVERGENT B3 ;  /* 0x0000000000037941 */ /* 0x000fea0003800200 */
.L_x_1635:
[----:B01234-:R-:W0:Y:S01]  /*b1a0*/  @!P3 LDC.64 R14, c[0x0][0x3b8] ;  /* 0x0000ee00ff0ebb82 */ /* 0x01fe220000000a00 */
[----:B------:R-:W-:Y:S01]  /*b1b0*/  @!P3 IADD3 R122, P4, PT, R54, R119, RZ ;  /* 0x00000077367ab210 */ /* 0x000fe20007f9e0ff */
[----:B-----5:R-:W-:-:S03]  /*b1c0*/  FADD.FTZ R88, R49, R88 ;  /* 0x0000005831587221 */ /* 0x020fc60000010000 */
[----:B------:R-:W-:Y:S02]  /*b1d0*/  @!P3 LEA.HI.X.SX32 R119, R119, R62, 0x1, P4 ;  /* 0x0000003e7777b211 */ /* 0x000fe400020f0eff */
[----:B0-----:R-:W-:-:S04]  /*b1e0*/  @!P3 LEA R14, P4, R122, R14, 0x2 ;  /* 0x0000000e7a0eb211 */ /* 0x001fc800078810ff */
[----:B------:R-:W-:-:S05]  /*b1f0*/  @!P3 LEA.HI.X R15, R122, R15, R119, 0x2, P4 ;  /* 0x0000000f7a0fb211 */ /* 0x000fca00020f1477 */
[----:B------:R0:W-:Y:S04]  /*b200*/  @!P3 STG.E desc[UR36][R14.64], R88 ;  /* 0x000000580e00b986 */ /* 0x0001e8000c101924 */
.L_x_1634:
[----:B------:R-:W-:Y:S05]  /*b210*/  BSYNC.RECONVERGENT B2 ;  /* 0x0000000000027941 */ /* 0x000fea0003800200 */
.L_x_1633:
        /* <DEDUP_REMOVED lines=25> */
.L_x_1640:
[----:B------:R-:W-:Y:S05]  /*b3b0*/  BSYNC.RECONVERGENT B3 ;  /* 0x0000000000037941 */ /* 0x000fea0003800200 */
.L_x_1639:
[----:B01234-:R-:W0:Y:S01]  /*b3c0*/  @!P3 LDC.64 R14, c[0x0][0x3b8] ;  /* 0x0000ee00ff0ebb82 */ /* 0x01fe220000000a00 */
[----:B------:R-:W-:-:S04]  /*b3d0*/  @!P3 IADD3 R119, P4, PT, R54, R89, RZ ;  /* 0x000000593677b210 */ /* 0x000fc80007f9e0ff */
[----:B------:R-:W-:Y:S01]  /*b3e0*/  @!P3 LEA.HI.X.SX32 R122, R89, R62, 0x1, P4 ;  /* 0x0000003e597ab211 */ /* 0x000fe200020f0eff */
[----:B-----5:R-:W-:Y:S01]  /*b3f0*/  FADD.FTZ R89, R50, R123 ;  /* 0x0000007b32597221 */ /* 0x020fe20000010000 */
[----:B0-----:R-:W-:-:S04]  /*b400*/  @!P3 LEA R14, P4, R119, R14, 0x2 ;  /* 0x0000000e770eb211 */ /* 0x001fc800078810ff */
[----:B------:R-:W-:-:S05]  /*b410*/  @!P3 LEA.HI.X R15, R119, R15, R122, 0x2, P4 ;  /* 0x0000000f770fb211 */ /* 0x000fca00020f147a */
[----:B------:R0:W-:Y:S04]  /*b420*/  @!P3 STG.E desc[UR36][R14.64], R89 ;  /* 0x000000590e00b986 */ /* 0x0001e8000c101924 */
.L_x_1638:
[----:B------:R-:W-:Y:S05]  /*b430*/  BSYNC.RECONVERGENT B2 ;  /* 0x0000000000027941 */ /* 0x000fea0003800200 */
.L_x_1637:
        /* <DEDUP_REMOVED lines=24> */
.L_x_1642:
[----:B------:R-:W-:Y:S05]  /*b5c0*/  BSYNC.RECONVERGENT B2 ;  /* 0x0000000000027941 */ /* 0x000fea0003800200 */
.L_x_1641:
[----:B-----5:R-:W-:Y:S01]  /*b5d0*/  FADD.FTZ R68, R51, R14 ;  /* 0x0000000e33447221 */ /* 0x020fe20000010000 */
[----:B------:R-:W-:Y:S06]  /*b5e0*/  @P1 BRA `(.L_x_1520) ;  /* 0x00000030008c1947 */ /* 0x000fec0003800000 */
[----:B------:R-:W-:-:S04]  /*b5f0*/  IADD3 R11, P1, PT, R54, R119, RZ ;  /* 0x00000077360b7210 */ /* 0x000fc80007f3e0ff */
[----:B------:R-:W-:Y:S02]  /*b600*/  LEA.HI.X.SX32 R14, R119, R62, 0x1, P1 ;  /* 0x0000003e770e7211 */ /* 0x000fe400008f0eff */
[----:B------:R-:W-:-:S04]  /*b610*/  LEA R12, P1, R11, UR10, 0x2 ;  /* 0x0000000a0b0c7c11 */ /* 0x000fc8000f8210ff */
[----:B------:R-:W-:-:S05]  /*b620*/  LEA.HI.X R13, R11, UR11, R14, 0x2, P1 ;  /* 0x0000000b0b0d7c11 */ /* 0x000fca00088f140e */
[----:B------:R1:W-:Y:S01]  /*b630*/  STG.E desc[UR36][R12.64], R68 ;  /* 0x000000440c007986 */ /* 0x0003e2000c101924 */
[----:B------:R-:W-:Y:S05]  /*b640*/  BRA `(.L_x_1520) ;  /* 0x0000003000747947 */ /* 0x000fea0003800000 */
.L_x_1400:
[----:B------:R-:W-:Y:S01]  /*b650*/  IMAD R122, R52, 0x60, RZ ;  /* 0x00000060347a7824 */ /* 0x000fe200078e02ff */
[----:B------:R-:W-:Y:S01]  /*b660*/  ISETP.GE.AND P3, PT, R66, UR43, PT ;  /* 0x0000002b42007c0c */ /* 0x000fe2000bf66270 */
[----:B------:R-:W-:Y:S01]  /*b670*/  IMAD.SHL.U32 R123, R11, 0x4, RZ ;  /* 0x000000040b7b7824 */ /* 0x000fe200078e00ff */
[----:B------:R-:W-:Y:S02]  /*b680*/  BSSY.RECONVERGENT B2, `(.L_x_1643) ;  /* 0x0000016000027945 */ /* 0x000fe40003800200 */
[----:B------:R-:W-:Y:S02]  /*b690*/  FSEL R113, R113, RZ, P3 ;  /* 0x000000ff71717208 */ /* 0x000fe40001800000 */
[----:B------:R-:W-:-:S04]  /*b6a0*/  ISETP.GE.AND P1, PT, R123, R122, PT ;  /* 0x0000007a7b00720c */ /* 0x000fc80003f26270 */
[----:B------:R-:W-:-:S13]  /*b6b0*/  ISETP.GE.OR P1, PT, R66, UR43, P1 ;  /* 0x0000002b42007c0c */ /* 0x000fda0008f26670 */
        /* <DEDUP_REMOVED lines=18> */
.L_x_1644:
[----:B------:R-:W-:Y:S05]  /*b7e0*/  BSYNC.RECONVERGENT B2 ;  /* 0x0000000000027941 */ /* 0x000fea0003800200 */
.L_x_1643:
[----:B0-----:R-:W-:Y:S01]  /*b7f0*/  IMAD.IADD R15, R11, 0x1, R52 ;  /* 0x000000010b0f7824 */ /* 0x001fe200078e0234 */
[----:B------:R-:W-:Y:S01]  /*b800*/  ISETP.GE.AND P3, PT, R66, UR43, PT ;  /* 0x0000002b42007c0c */ /* 0x000fe2000bf66270 */
[----:B------:R-:W-:Y:S02]  /*b810*/  BSSY.RECONVERGENT B2, `(.L_x_1645) ;  /* 0x0000017000027945 */ /* 0x000fe40003800200 */
[----:B------:R-:W-:Y:S01]  /*b820*/  IMAD.SHL.U32 R119, R15, 0x4, RZ ;  /* 0x000000040f777824 */ /* 0x000fe200078e00ff */
[----:B------:R-:W-:-:S04]  /*b830*/  FSEL R118, R118, RZ, P3 ;  /* 0x000000ff76767208 */ /* 0x000fc80001800000 */
        /* <DEDUP_REMOVED lines=20> */
.L_x_1646:
[----:B------:R-:W-:Y:S05]  /*b980*/  BSYNC.RECONVERGENT B2 ;  /* 0x0000000000027941 */ /* 0x000fea0003800200 */
.L_x_1645:
[----:B0-----:R-:W-:Y:S01]  /*b990*/  IMAD R119, R52, 0x8, R123 ;  /* 0x0000000834777824 */ /* 0x001fe200078e027b */
[----:B------:R-:W-:Y:S01]  /*b9a0*/  BSSY.RECONVERGENT B2, `(.L_x_1647) ;  /* 0x0000016000027945 */ /* 0x000fe20003800200 */
[----:B------:R-:W-:-:S03]  /*b9b0*/  FSEL R117, R117, RZ, P3 ;  /* 0x000000ff75757208 */ /* 0x000fc60001800000 */
        /* <DEDUP_REMOVED lines=20> */
.L_x_1648:
[----:B------:R-:W-:Y:S05]  /*bb00*/  BSYNC.RECONVERGENT B2 ;  /* 0x0000000000027941 */ /* 0x000fea0003800200 */
.L_x_1647:
[----:B------:R-:W-:Y:S01]  /*bb10*/  IMAD R119, R52, 0x2, R15 ;  /* 0x0000000234777824 */ /* 0x000fe200078e020f */
[----:B------:R-:W-:Y:S01]  /*bb20*/  BSSY.RECONVERGENT B2, `(.L_x_1649) ;  /* 0x0000017000027945 */ /* 0x000fe20003800200 */
[----:B------:R-:W-:Y:S02]  /*bb30*/  FSEL R116, R116, RZ, P3 ;  /* 0x000000ff74747208 */ /* 0x000fe40001800000 */
[----:B------:R-:W-:-:S05]  /*bb40*/  IMAD.SHL.U32 R119, R119, 0x4, RZ ;  /* 0x0000000477777824 */ /* 0x000fca00078e00ff */
[----:B------:R-:W-:-:S04]  /*bb50*/  ISETP.GE.AND P1, PT, R119, R122, PT ;  /* 0x0000007a7700720c */ /* 0x000fc80003f26270 */
[----:B------:R-:W-:-:S13]  /*bb60*/  ISETP.GE.OR P1, PT, R66, UR43, P1 ;  /* 0x0000002b42007c0c */ /* 0x000fda0008f26670 */
[----:B------:R-:W-:Y:S05]  /*bb70*/  @P1 BRA `(.L_x_1650) ;  /* 0x0000000000441947 */ /* 0x000fea0003800000 */
[----:B------:R-:W1:Y:S02]  /*bb80*/  S2UR UR7, SR_CTAID.Y ;  /* 0x00000000000779c3 */ /* 0x000e640000002600 */
[----:B-1----:R-:W-:-:S05]  /*bb90*/  IMAD R12, R52, UR7, RZ ;  /* 0x00000007340c7c24 */ /* 0x002fca000f8e02ff */
        /* <DEDUP_REMOVED lines=15> */
.L_x_1650:
[----:B------:R-:W-:Y:S05]  /*bc90*/  BSYNC.RECONVERGENT B2 ;  /* 0x0000000000027941 */ /* 0x000fea0003800200 */
.L_x_1649:
[C---:B01----:R-:W-:Y:S01]  /*bca0*/  IMAD R125, R52.reuse, 0x10, R123 ;  /* 0x00000010347d7824 */ /* 0x043fe200078e027b */
[----:B------:R-:W-:Y:S01]  /*bcb0*/  BSSY.RECONVERGENT B2, `(.L_x_1651) ;  /* 0x0000017000027945 */ /* 0x000fe20003800200 */
[----:B------:R-:W-:Y:S01]  /*bcc0*/  IMAD R119, R52, 0x4, R15 ;  /* 0x0000000434777824 */ /* 0x000fe200078e020f */
        /* <DEDUP_REMOVED lines=21> */
.L_x_1652:
[----:B------:R-:W-:Y:S05]  /*be20*/  BSYNC.RECONVERGENT B2 ;  /* 0x0000000000027941 */ /* 0x000fea0003800200 */
.L_x_1651:
[C---:B0-----:R-:W-:Y:S01]  /*be30*/  IMAD.SHL.U32 R15, R119.reuse, 0x4, RZ ;  /* 0x00000004770f7824 */ /* 0x041fe200078e00ff */
[----:B------:R-:W-:Y:S01]  /*be40*/  BSSY.RECONVERGENT B2, `(.L_x_1653) ;  /* 0x0000017000027945 */ /* 0x000fe20003800200 */
[----:B------:R-:W-:Y:S01]  /*be50*/  IMAD.IADD R119, R119, 0x1, R52 ;  /* 0x0000000177777824 */ /* 0x000fe200078e0234 */
        /* <DEDUP_REMOVED lines=21> */
.L_x_1654:
[----:B------:R-:W-:Y:S05]  /*bfb0*/  BSYNC.RECONVERGENT B2 ;  /* 0x0000000000027941 */ /* 0x000fea0003800200 */
.L_x_1653:
        /* <DEDUP_REMOVED lines=24> */
.L_x_1656:
[----:B------:R-:W-:Y:S05]  /*c140*/  BSYNC.RECONVERGENT B2 ;  /* 0x0000000000027941 */ /* 0x000fea0003800200 */
.L_x_1655:
[----:B0-----:R-:W-:Y:S01]  /*c150*/  IMAD.SHL.U32 R15, R119, 0x4, RZ ;  /* 0x00000004770f7824 */ /* 0x001fe200078e00ff */
        /* <DEDUP_REMOVED lines=22> */
.L_x_1658:
[----:B------:R-:W-:Y:S05]  /*c2c0*/  BSYNC.RECONVERGENT B2 ;  /* 0x0000000000027941 */ /* 0x000fea0003800200 */
.L_x_1657:
[C---:B0-----:R-:W-:Y:S01]  /*c2d0*/  IMAD R15, R52.reuse, 0x20, R123 ;  /* 0x00000020340f7824 */ /* 0x041fe200078e027b */
        /* <DEDUP_REMOVED lines=23> */
.L_x_1660:
[----:B------:R-:W-:Y:S05]  /*c450*/  BSYNC.RECONVERGENT B2 ;  /* 0x0000000000027941 */ /* 0x000fea0003800200 */
.L_x_1659:
        /* <DEDUP_REMOVED lines=24> */
.L_x_1662:
[----:B------:R-:W-:Y:S05]  /*c5e0*/  BSYNC.RECONVERGENT B2 ;  /* 0x0000000000027941 */ /* 0x000fea0003800200 */
.L_x_1661:
        /* <DEDUP_REMOVED lines=24> */
.L_x_1664:
[----:B------:R-:W-:Y:S05]  /*c770*/  BSYNC.RECONVERGENT B2 ;  /* 0x0000000000027941 */ /* 0x000fea0003800200 */
.L_x_1663:
        /* <DEDUP_REMOVED lines=24> */
.L_x_1666:
[----:B------:R-:W-:Y:S05]  /*c900*/  BSYNC.RECONVERGENT B2 ;  /* 0x0000000000027941 */ /* 0x000fea0003800200 */
.L_x_1665:
        /* <DEDUP_REMOVED lines=24> */
.L_x_1668:
[----:B------:R-:W-:Y:S05]  /*ca90*/  BSYNC.RECONVERGENT B2 ;  /* 0x0000000000027941 */ /* 0x000fea0003800200 */
.L_x_1667:
        /* <DEDUP_REMOVED lines=24> */
.L_x_1670:
[----:B------:R-:W-:Y:S05]  /*cc20*/  BSYNC.RECONVERGENT B2 ;  /* 0x0000000000027941 */ /* 0x000fea0003800200 */
.L_x_1669:
        /* <DEDUP_REMOVED lines=23> */
.L_x_1672:
[----:B------:R-:W-:Y:S05]  /*cda0*/  BSYNC.RECONVERGENT B2 ;  /* 0x0000000000027941 */ /* 0x000fea0003800200 */
.L_x_1671:
[----:B------:R-:W-:Y:S01]  /*cdb0*/  IMAD.IADD R119, R119, 0x1, R52 ;  /* 0x0000000177777824 */ /* 0x000fe200078e0234 */
[----:B------:R-:W-:Y:S01]  /*cdc0*/  BSSY.RECONVERGENT B2, `(.L_x_1673) ;  /* 0x000001a000027945 */ /* 0x000fe20003800200 */
[----:B------:R-:W-:Y:S01]  /*cdd0*/  IMAD R123, R52, 0x40, R123 ;  /* 0x00000040347b7824 */ /* 0x000fe200078e027b */
[----:B------:R-:W-:Y:S01]  /*cde0*/  FSEL R104, R104, RZ, P3 ;  /* 0x000000ff68687208 */ /* 0x000fe20001800000 */
[----:B0-----:R-:W-:-:S03]  /*cdf0*/  IMAD.SHL.U32 R15, R119, 0x4, RZ ;  /* 0x00000004770f7824 */ /* 0x001fc600078e00ff */
[-C--:B------:R-:W-:Y:S02]  /*ce00*/  ISETP.GE.AND P5, PT, R123, R122.reuse, PT ;  /* 0x0000007a7b00720c */ /* 0x080fe40003fa6270 */
[----:B------:R-:W-:-:S04]  /*ce10*/  ISETP.GE.AND P1, PT, R15, R122, PT ;  /* 0x0000007a0f00720c */ /* 0x000fc80003f26270 */
[C---:B------:R-:W-:Y:S02]  /*ce20*/  ISETP.GE.OR P4, PT, R66.reuse, UR43, P1 ;  /* 0x0000002b42007c0c */ /* 0x040fe40008f86670 */
[----:B------:R-:W-:-:S11]  /*ce30*/  ISETP.GE.OR P1, PT, R66, UR43, P5 ;  /* 0x0000002b42007c0c */ /* 0x000fd6000af26670 */
        /* <DEDUP_REMOVED lines=18> */
.L_x_1674:
[----:B------:R-:W-:Y:S05]  /*cf60*/  BSYNC.RECONVERGENT B2 ;  /* 0x0000000000027941 */ /* 0x000fea0003800200 */
.L_x_1673:
[----:B------:R-:W-:Y:S01]  /*cf70*/  BSSY.RECONVERGENT B2, `(.L_x_1675) ;  /* 0x0000015000027945 */ /* 0x000fe20003800200 */
[----:B------:R-:W-:Y:S01]  /*cf80*/  IMAD R119, R52, 0x2, R119 ;  /* 0x0000000234777824 */ /* 0x000fe200078e0277 */
[----:B------:R-:W-:Y:S02]  /*cf90*/  FSEL R101, R101, RZ, P3 ;  /* 0x000000ff65657208 */ /* 0x000fe40001800000 */
[----:B------:R-:W-:Y:S05]  /*cfa0*/  @P1 BRA `(.L_x_1676) ;  /* 0x0000000000441947 */ /* 0x000fea0003800000 */
[----:B------:R-:W1:Y:S02]  /*cfb0*/  S2UR UR7, SR_CTAID.Y ;  /* 0x00000000000779c3 */ /* 0x000e640000002600 */
[----:B-1----:R-:W-:-:S05]  /*cfc0*/  IMAD R12, R52, UR7, RZ ;  /* 0x00000007340c7c24 */ /* 0x002fca000f8e02ff */
[----:B------:R-:W-:-:S04]  /*cfd0*/  IADD3 R13, P1, PT, R12, R11, RZ ;  /* 0x0000000b0c0d7210 */ /* 0x000fc80007f3e0ff */
[----:B0-----:R-:W-:Y:S02]  /*cfe0*/  LEA.HI.X.SX32 R14, R12, RZ, 0x1, P1 ;  /* 0x000000ff0c0e7211 */ /* 0x001fe400008f0eff */
        /* <DEDUP_REMOVED lines=13> */
.L_x_1676:
[----:B------:R-:W-:Y:S05]  /*d0c0*/  BSYNC.RECONVERGENT B2 ;  /* 0x0000000000027941 */ /* 0x000fea0003800200 */
.L_x_1675:
[C---:B01----:R-:W-:Y:S01]  /*d0d0*/  IMAD.SHL.U32 R15, R119.reuse, 0x4, RZ ;  /* 0x00000004770f7824 */ /* 0x043fe200078e00ff */
        /* <DEDUP_REMOVED lines=23> */
.L_x_1678:
[----:B------:R-:W-:Y:S05]  /*d250*/  BSYNC.RECONVERGENT B2 ;  /* 0x0000000000027941 */ /* 0x000fea0003800200 */
.L_x_1677:
        /* <DEDUP_REMOVED lines=24> */
.L_x_1680:
[----:B------:R-:W-:Y:S05]  /*d3e0*/  BSYNC.RECONVERGENT B2 ;  /* 0x0000000000027941 */ /* 0x000fea0003800200 */
.L_x_1679:
        /* <DEDUP_REMOVED lines=24> */
.L_x_1682:
[----:B------:R-:W-:Y:S05]  /*d570*/  BSYNC.RECONVERGENT B2 ;  /* 0x0000000000027941 */ /* 0x000fea0003800200 */
.L_x_1681:
        /* <DEDUP_REMOVED lines=24> */
.L_x_1684:
[----:B------:R-:W-:Y:S05]  /*d700*/  BSYNC.RECONVERGENT B2 ;  /* 0x0000000000027941 */ /* 0x000fea0003800200 */
.L_x_1683:
        /* <DEDUP_REMOVED lines=24> */
.L_x_1686:
[----:B------:R-:W-:Y:S05]  /*d890*/  BSYNC.RECONVERGENT B2 ;  /* 0x0000000000027941 */ /* 0x000fea0003800200 */
.L_x_1685:
        /* <DEDUP_REMOVED lines=24> */
.L_x_1688:
[----:B------:R-:W-:Y:S05]  /*da20*/  BSYNC.RECONVERGENT B2 ;  /* 0x0000000000027941 */ /* 0x000fea0003800200 */
.L_x_1687:
        /* <DEDUP_REMOVED lines=24> */
.L_x_1690:
[----:B------:R-:W-:Y:S05]  /*dbb0*/  BSYNC.RECONVERGENT B2 ;  /* 0x0000000000027941 */ /* 0x000fea0003800200 */
.L_x_1689:
        /* <DEDUP_REMOVED lines=24> */
.L_x_1692:
[----:B------:R-:W-:Y:S05]  /*dd40*/  BSYNC.RECONVERGENT B2 ;  /* 0x0000000000027941 */ /* 0x000fea0003800200 */
.L_x_1691:
        /* <DEDUP_REMOVED lines=24> */
.L_x_1694:
[----:B------:R-:W-:Y:S05]  /*ded0*/  BSYNC.RECONVERGENT B2 ;  /* 0x0000000000027941 */ /* 0x000fea0003800200 */
.L_x_1693:
        /* <DEDUP_REMOVED lines=24> */
.L_x_1696:
[----:B------:R-:W-:Y:S05]  /*e060*/  BSYNC.RECONVERGENT B2 ;  /* 0x0000000000027941 */ /* 0x000fea0003800200 */
.L_x_1695:
        /* <DEDUP_REMOVED lines=24> */
.L_x_1698:
[----:B------:R-:W-:Y:S05]  /*e1f0*/  BSYNC.RECONVERGENT B2 ;  /* 0x0000000000027941 */ /* 0x000fea0003800200 */
.L_x_1697:
        /* <DEDUP_REMOVED lines=24> */
.L_x_1700:
[----:B------:R-:W-:Y:S05]  /*e380*/  BSYNC.RECONVERGENT B2 ;  /* 0x0000000000027941 */ /* 0x000fea0003800200 */
.L_x_1699:
        /* <DEDUP_REMOVED lines=24> */
.L_x_1702:
[----:B------:R-:W-:Y:S05]  /*e510*/  BSYNC.RECONVERGENT B2 ;  /* 0x0000000000027941 */ /* 0x000fea0003800200 */
.L_x_1701:
[----:B0-----:R-:W-:Y:S01]  /*e520*/  IMAD.SHL.U32 R15, R119, 0x4, RZ ;  /* 0x00000004770f7824 */ /* 0x001fe200078e00ff */
[----:B------:R-:W-:Y:S01]  /*e530*/  BSSY.RECONVERGENT B2, `(.L_x_1703) ;  /* 0x0000017000027945 */ /* 0x000fe20003800200 */
[----:B------:R-:W-:Y:S02]  /*e540*/  ISETP.GE.AND P4, PT, R66, UR43, PT ;  /* 0x0000002b42007c0c */ /* 0x000fe4000bf86270 */
        /* <DEDUP_REMOVED lines=21> */
.L_x_1704:
[----:B------:R-:W-:Y:S05]  /*e6a0*/  BSYNC.RECONVERGENT B2 ;  /* 0x0000000000027941 */ /* 0x000fea0003800200 */
.L_x_1703:
[----:B------:R-:W-:Y:S05]  /*e6b0*/  @P4 BRA `(.L_x_1520) ;  /* 0x0000000000584947 */ /* 0x000fea0003800000 */
[----:B0-----:R-:W-:Y:S02]  /*e6c0*/  IMAD.IADD R15, R119, 0x1, R52 ;  /* 0x00000001770f7824 */ /* 0x001fe400078e0234 */
[----:B------:R-:W-:Y:S02]  /*e6d0*/  IMAD.MOV.U32 R68, RZ, RZ, RZ ;  /* 0x000000ffff447224 */ /* 0x000fe400078e00ff */
        /* <DEDUP_REMOVED lines=20> */
.L_x_1520:
[----:B------:R-:W-:Y:S05]  /*e820*/  BSYNC.RECONVERGENT B0 ;  /* 0x0000000000007941 */ /* 0x000fea0003800200 */
.L_x_1399:
[----:B-----5:R-:W-:Y:S01]  /*e830*/  FMUL.FTZ R11, R85, R118 ;  /* 0x00000076550b7220 */ /* 0x020fe20000410000 */
[----:B-1----:R-:W1:Y:S01]  /*e840*/  S2R R13, SR_TID.X ;  /* 0x00000000000d7919 */ /* 0x002e620000002100 */
[----:B------:R-:W-:Y:S02]  /*e850*/  UMOV UR7, 0xffffffff ;  /* 0xffffffff00077882 */ /* 0x000fe40000000000 */
[----:B------:R-:W-:-:S04]  /*e860*/  FFMA.FTZ R11, R86, R113, R11 ;  /* 0x00000071560b7223 */ /* 0x000fc8000001000b */
[----:B------:R-:W-:-:S04]  /*e870*/  FFMA.FTZ R12, R84, R117, R11 ;  /* 0x00000075540c7223 */ /* 0x000fc8000001000b */
[----:B------:R-:W-:-:S04]  /*e880*/  FFMA.FTZ R11, R83, R116, R12 ;  /* 0x00000074530b7223 */ /* 0x000fc8000001000c */
[----:B------:R-:W-:-:S04]  /*e890*/  FFMA.FTZ R12, R82, R111, R11 ;  /* 0x0000006f520c7223 */ /* 0x000fc8000001000b */
[----:B------:R-:W-:-:S04]  /*e8a0*/  FFMA.FTZ R11, R81, R114, R12 ;  /* 0x00000072510b7223 */ /* 0x000fc8000001000c */
[----:B------:R-:W-:-:S04]  /*e8b0*/  FFMA.FTZ R12, R80, R109, R11 ;  /* 0x0000006d500c7223 */ /* 0x000fc8000001000b */
[----:B------:R-:W-:-:S04]  /*e8c0*/  FFMA.FTZ R11, R79, R112, R12 ;  /* 0x000000704f0b7223 */ /* 0x000fc8000001000c */
[----:B------:R-:W-:Y:S01]  /*e8d0*/  FFMA.FTZ R12, R78, R115, R11 ;  /* 0x000000734e0c7223 */ /* 0x000fe2000001000b */
[----:B-1----:R-:W-:-:S03]  /*e8e0*/  LOP3.LUT P1, RZ, R13, 0x3, RZ, 0xc0, !PT ;  /* 0x000000030dff7812 */ /* 0x002fc6000782c0ff */
[----:B------:R-:W-:-:S04]  /*e8f0*/  FFMA.FTZ R11, R77, R110, R12 ;  /* 0x0000006e4d0b7223 */ /* 0x000fc8000001000c */
        /* <DEDUP_REMOVED lines=22> */
[----:B------:R-:W-:Y:S06]  /*ea60*/  BRA.DIV UR7, `(.L_x_1705) ;  /* 0x0000005207bc7947 */ /* 0x000fec000b800000 */
[----:B0-234-:R-:W0:Y:S02]  /*ea70*/  SHFL.BFLY PT, R14, R13, 0x2, 0x1f ;  /* 0x0c401f000d0e7f89 */ /* 0x01de2400000e0000 */
[----:B0-----:R-:W-:-:S05]  /*ea80*/  FADD.FTZ R13, R13, R14 ;  /* 0x0000000e0d0d7221 */ /* 0x001fca0000010000 */
[----:B------:R0:W1:Y:S02]  /*ea90*/  SHFL.BFLY PT, R14, R13, 0x1, 0x1f ;  /* 0x0c201f000d0e7f89 */ /* 0x00006400000e0000 */
.L_x_1783:
[----:B------:R-:W-:Y:S01]  /*eaa0*/  ISETP.GE.OR P1, PT, R66, UR43, P1 ;  /* 0x0000002b42007c0c */ /* 0x000fe20008f26670 */
        /* <DEDUP_REMOVED lines=10> */
[----:B0-----:R-:W0:Y:S02]  /*eb50*/  @P3 LDC.64 R12, c[0x0][0x438] ;  /* 0x00010e00ff0c3b82 */ /* 0x001e240000000a00 */
[----:B0-----:R-:W-:-:S04]  /*eb60*/  @P3 IMAD.WIDE R12, R60, 0x4, R12 ;  /* 0x000000043c0c3825 */ /* 0x001fc800078e020c */
[----:B-1----:R-:W-:Y:S02]  /*eb70*/  @P1 IMAD.WIDE.U32 R14, R119, 0x4, R14 ;  /* 0x00000004770e1825 */ /* 0x002fe400078e000e */
[----:B------:R-:W2:Y:S04]  /*eb80*/  @P3 LDG.E R12, desc[UR36][R12.64] ;  /* 0x000000240c0c3981 */ /* 0x000ea8000c1e1900 */
[----:B------:R-:W3:Y:S01]  /*eb90*/  @P1 LDG.E R14, desc[UR36][R14.64] ;  /* 0x000000240e0e1981 */ /* 0x000ee2000c1e1900 */
[----:B------:R-:W-:-:S04]  /*eba0*/  @P1 ISETP.GE.AND P4, PT, R66, R63, PT ;  /* 0x0000003f4200120c */ /* 0x000fc80003f86270 */
[----:B------:R-:W-:-:S04]  /*ebb0*/  @P1 SEL R66, RZ, UR38, P4 ;  /* 0x00000026ff421c07 */ /* 0x000fc8000a000000 */
[----:B------:R-:W-:-:S04]  /*ebc0*/  @P1 IADD3 R66, PT, PT, R61, -UR42, R66 ;  /* 0x8000002a3d421c10 */ /* 0x000fc8000fffe042 */
[----:B------:R-:W-:Y:S01]  /*ebd0*/  @P1 I2FP.F32.S32 R66, R66 ;  /* 0x0000004200421245 */ /* 0x000fe20000201400 */
[----:B--2---:R-:W-:-:S04]  /*ebe0*/  @P3 FADD.FTZ R11, R11, R12 ;  /* 0x0000000c0b0b3221 */ /* 0x004fc80000010000 */
[----:B---3--:R-:W-:-:S05]  /*ebf0*/  @P1 FFMA.FTZ R11, R66, R14, R11 ;  /* 0x0000000e420b1223 */ /* 0x008fca000001000b */
[----:B------:R1:W-:Y:S01]  /*ec00*/  STS [R59], R11 ;  /* 0x0000000b3b007388 */ /* 0x0003e20000000800 */
[----:B------:R-:W-:-:S07]  /*ec10*/  @!P2 FMNMX.FTZ R87, R87, R11, !PT ;  /* 0x0000000b5757a209 */ /* 0x000fce0007810000 */
.L_x_1707:
[----:B------:R-:W-:Y:S05]  /*ec20*/  BSYNC.RECONVERGENT B0 ;  /* 0x0000000000007941 */ /* 0x000fea0003800200 */
.L_x_1706:
[C---:B-1----:R-:W-:Y:S01]  /*ec30*/  VIADD R11, R61.reuse, 0xf ;  /* 0x0000000f3d0b7836 */ /* 0x042fe20000000000 */
[----:B------:R-:W-:Y:S01]  /*ec40*/  IADD3 R56, P2, PT, R56, 0x10, RZ ;  /* 0x0000001038387810 */ /* 0x000fe20007f5e0ff */
[----:B------:R-:W-:Y:S02]  /*ec50*/  VIADD R61, R61, 0x10 ;  /* 0x000000103d3d7836 */ /* 0x000fe40000000000 */
[----:B------:R-:W-:Y:S01]  /*ec60*/  VIADD R59, R59, 0x40 ;  /* 0x000000403b3b7836 */ /* 0x000fe20000000000 */
[----:B------:R-:W-:Y:S01]  /*ec70*/  ISETP.GE.AND P1, PT, R11, R58, PT ;  /* 0x0000003a0b00720c */ /* 0x000fe20003f26270 */
[----:B------:R-:W-:Y:S02]  /*ec80*/  VIADD R60, R60, 0x10 ;  /* 0x000000103c3c7836 */ /* 0x000fe40000000000 */
[----:B------:R-:W-:-:S10]  /*ec90*/  IMAD.X R57, RZ, RZ, R57, P2 ;  /* 0x000000ffff397224 */ /* 0x000fd400010e0639 */
[----:B------:R-:W-:Y:S05]  /*eca0*/  @!P1 BRA `(.L_x_1708) ;  /* 0xffffff3c00449947 */ /* 0x000fea000383ffff */
.L_x_1398:
[----:B0-----:R-:W-:Y:S05]  /*ecb0*/  BSYNC B1 ;  /* 0x0000000000017941 */ /* 0x001fea0003800000 */
.L_x_1397:
[----:B------:R-:W-:-:S03]  /*ecc0*/  UMOV UR7, 0xffffffff ;  /* 0xffffffff00077882 */ /* 0x000fc60000000000 */
[----:B------:R-:W-:Y:S05]  /*ecd0*/  BRA.DIV UR7, `(.L_x_1709) ;  /* 0x0000005207607947 */ /* 0x000fea000b800000 */
[----:B------:R-:W0:Y:S02]  /*ece0*/  SHFL.BFLY PT, R14, R87, 0x10, 0x1f ;  /* 0x0e001f00570e7f89 */ /* 0x000e2400000e0000 */
[----:B0-----:R-:W-:-:S05]  /*ecf0*/  FMNMX.FTZ R13, R14, R87, !PT ;  /* 0x000000570e0d7209 */ /* 0x001fca0007810000 */
[----:B------:R-:W0:Y:S02]  /*ed00*/  SHFL.BFLY PT, R14, R13, 0x8, 0x1f ;  /* 0x0d001f000d0e7f89 */ /* 0x000e2400000e0000 */
[----:B0-----:R-:W-:-:S05]  /*ed10*/  FMNMX.FTZ R0, R13, R14, !PT ;  /* 0x0000000e0d007209 */ /* 0x001fca0007810000 */
[----:B------:R0:W2:Y:S02]  /*ed20*/  SHFL.BFLY PT, R14, R0, 0x4, 0x1f ;  /* 0x0c801f00000e7f89 */ /* 0x0000a400000e0000 */
.L_x_1788:
[----:B------:R-:W3:Y:S01]  /*ed30*/  S2R R3, SR_TID.X ;  /* 0x0000000000037919 */ /* 0x000ee20000002100 */
[----:B------:R-:W-:Y:S01]  /*ed40*/  MOV R17, 0x400 ;  /* 0x0000040000117802 */ /* 0x000fe20000000f00 */
[----:B------:R-:W-:Y:S05]  /*ed50*/  WARPSYNC.ALL ;  /* 0x0000000000007948 */ /* 0x000fea0003800000 */
[----:B------:R-:W5:Y:S01]  /*ed60*/  S2R R18, SR_CgaCtaId ;  /* 0x0000000000127919 */ /* 0x000f620000008800 */
[----:B--2---:R-:W-:Y:S02]  /*ed70*/  FMNMX.FTZ R7, R0, R14, !PT ;  /* 0x0000000e00077209 */ /* 0x004fe40007810000 */
[----:B---3--:R-:W-:-:S02]  /*ed80*/  LOP3.LUT P0, R6, R3, 0x1f, RZ, 0xc0, !PT ;  /* 0x0000001f03067812 */ /* 0x008fc4000780c0ff */
[----:B-----5:R-:W-:-:S11]  /*ed90*/  LEA R5, R18, R17, 0x18 ;  /* 0x0000001112057211 */ /* 0x020fd600078ec0ff */
[----:B0-----:R-:W-:-:S05]  /*eda0*/  @!P0 LEA.HI R0, R3, R5, RZ, 0x1d ;  /* 0x0000000503008211 */ /* 0x001fca00078fe8ff */
[----:B------:R0:W-:Y:S01]  /*edb0*/  @!P0 STS [R0], R7 ;  /* 0x0000000700008388 */ /* 0x0001e20000000800 */
[----:B------:R-:W-:Y:S01]  /*edc0*/  BAR.SYNC.DEFER_BLOCKING 0x0 ;  /* 0x0000000000007b1d */ /* 0x000fe20000010000 */
[C---:B------:R-:W-:Y:S01]  /*edd0*/  ISETP.GT.U32.AND P0, PT, R6.reuse, 0x1, PT ;  /* 0x000000010600780c */ /* 0x040fe20003f04070 */
[----:B------:R-:W-:Y:S02]  /*ede0*/  IMAD.MOV.U32 R10, RZ, RZ, -0x800001 ;  /* 0xff7fffffff0a7424 */ /* 0x000fe400078e00ff */
[----:B0-----:R-:W-:-:S04]  /*edf0*/  IMAD R7, R6, 0x4, R5 ;  /* 0x0000000406077824 */ /* 0x001fc800078e0205 */
[----:B------:R-:W0:Y:S01]  /*ee00*/  S2UR UR12, SR_CTAID.Y ;  /* 0x00000000000c79c3 */ /* 0x000e220000002600 */
[C---:B-1----:R-:W-:Y:S01]  /*ee10*/  VIADD R4, R3.reuse, UR45 ;  /* 0x0000002d03047c36 */ /* 0x042fe20008000000 */
[----:B------:R-:W-:Y:S01]  /*ee20*/  BSSY.RECONVERGENT B0, `(.L_x_1710) ;  /* 0x0000153000007945 */ /* 0x000fe20003800200 */
[----:B------:R-:W-:-:S03]  /*ee30*/  IMAD.SHL.U32 R0, R3, 0x4, RZ ;  /* 0x0000000403007824 */ /* 0x000fc600078e00ff */
[----:B------:R-:W1:Y:S01]  /*ee40*/  @!P0 LDS R10, [R7] ;  /* 0x00000000070a8984 */ /* 0x000e620000000800 */
[----:B------:R-:W-:Y:S01]  /*ee50*/  ISETP.GE.AND P0, PT, R4, UR42, PT ;  /* 0x0000002a04007c0c */ /* 0x000fe2000bf06270 */
[----:B0-----:R-:W-:-:S05]  /*ee60*/  IMAD R13, R52, UR12, RZ ;  /* 0x0000000c340d7c24 */ /* 0x001fca000f8e02ff */
[----:B------:R-:W-:Y:S01]  /*ee70*/  SHF.R.S32.HI R12, RZ, 0x1f, R13 ;  /* 0x0000001fff0c7819 */ /* 0x000fe2000001140d */
[----:B-1----:R-:W0:Y:S02]  /*ee80*/  SHFL.BFLY PT, R9, R10, 0x1, 0x1f ;  /* 0x0c201f000a097f89 */ /* 0x002e2400000e0000 */
[----:B0-----:R-:W-:Y:S01]  /*ee90*/  FMNMX.FTZ R8, R9, R10, !PT ;  /* 0x0000000a09087209 */ /* 0x001fe20007810000 */
[----:B------:R-:W-:-:S05]  /*eea0*/  IMAD.MOV.U32 R9, RZ, RZ, RZ ;  /* 0x000000ffff097224 */ /* 0x000fca00078e00ff */
[----:B------:R-:W0:Y:S01]  /*eeb0*/  SHFL.IDX PT, R8, R8, RZ, 0x1f ;  /* 0x00001fff08087589 */ /* 0x000e2200000e0000 */
        /* <DEDUP_REMOVED lines=17> */
[----:B------:R-:W-:-:S04]  /*efd0*/  LEA.HI R9, R10, 0x1, RZ, 0x1a ;  /* 0x000000010a097811 */ /* 0x000fc800078fd0ff */
[----:B------:R-:W-:Y:S01]  /*efe0*/  LEA R15, R18, R11, 0x18 ;  /* 0x0000000b120f7211 */ /* 0x000fe200078ec0ff */
[----:B------:R-:W-:Y:S01]  /*eff0*/  IMAD.MOV.U32 R11, RZ, RZ, R4 ;  /* 0x000000ffff0b7224 */ /* 0x000fe200078e0004 */
[----:B------:R-:W-:Y:S01]  /*f000*/  LOP3.LUT R10, R9, 0x3, RZ, 0xc0, !PT ;  /* 0x00000003090a7812 */ /* 0x000fe200078ec0ff */
[----:B------:R-:W-:Y:S02]  /*f010*/  IMAD.MOV.U32 R9, RZ, RZ, RZ ;  /* 0x000000ffff097224 */ /* 0x000fe400078e00ff */
[----:B------:R-:W-:Y:S02]  /*f020*/  IMAD.IADD R14, R0, 0x1, R15 ;  /* 0x00000001000e7824 */ /* 0x000fe400078e020f */
[----:B------:R-:W-:-:S07]  /*f030*/  IMAD.MOV R10, RZ, RZ, -R10 ;  /* 0x000000ffff0a7224 */ /* 0x000fce00078e0a0a */
.L_x_1715:
[----:B------:R-:W0:Y:S01]  /*f040*/  LDS R15, [R14] ;  /* 0x000000000e0f7984 */ /* 0x000e220000000800 */
[----:B------:R-:W-:Y:S02]  /*f050*/  VIADD R10, R10, 0x1 ;  /* 0x000000010a0a7836 */ /* 0x000fe40000000000 */
[----:B------:R-:W-:-:S03]  /*f060*/  VIADD R11, R11, 0x40 ;  /* 0x000000400b0b7836 */ /* 0x000fc60000000000 */
        /* <DEDUP_REMOVED lines=8> */
.L_x_1714:
[----:B------:R-:W-:Y:S05]  /*f0f0*/  BSYNC.RECONVERGENT B1 ;  /* 0x0000000000017941 */ /* 0x000fea0003800200 */
.L_x_1713:
        /* <DEDUP_REMOVED lines=11> */
[----:B------:R-:W-:Y:S01]  /*f1b0*/  IMAD.U32 R14, RZ, RZ, UR42 ;  /* 0x0000002aff0e7e24 */ /* 0x000fe2000f8e00ff */
[----:B------:R-:W-:-:S03]  /*f1c0*/  PLOP3.LUT P0, PT, PT, PT, PT, 0x8, 0x80 ;  /* 0x000000000080781c */ /* 0x000fc60003f0e170 */
[----:B------:R-:W-:-:S10]  /*f1d0*/  VIADD R14, R14, 0xfffffd00 ;  /* 0xfffffd000e0e7836 */ /* 0x000fd40000000000 */
.L_x_1718:
[----:B------:R-:W0:Y:S01]  /*f1e0*/  LDS R15, [R10+-0x200] ;  /* 0xfffe00000a0f7984 */ /* 0x000e220000000800 */
[----:B------:R-:W-:-:S03]  /*f1f0*/  VIADD R11, R11, 0x400 ;  /* 0x000004000b0b7836 */ /* 0x000fc60000000000 */
[----:B------:R-:W1:Y:S02]  /*f200*/  LDS R17, [R10+-0x100] ;  /* 0xffff00000a117984 */ /* 0x000e640000000800 */
[----:B------:R-:W-:Y:S02]  /*f210*/  ISETP.GE.AND P1, PT, R11, R14, PT ;  /* 0x0000000e0b00720c */ /* 0x000fe40003f26270 */
[----:B------:R-:W2:Y:S04]  /*f220*/  LDS R19, [R10] ;  /* 0x000000000a137984 */ /* 0x000ea80000000800 */
[----:B------:R-:W3:Y:S04]  /*f230*/  LDS R21, [R10+0x100] ;  /* 0x000100000a157984 */ /* 0x000ee80000000800 */
[----:B------:R-:W5:Y:S04]  /*f240*/  LDS R23, [R10+0x200] ;  /* 0x000200000a177984 */ /* 0x000f680000000800 */
[----:B------:R-:W5:Y:S04]  /*f250*/  LDS R25, [R10+0x300] ;  /* 0x000300000a197984 */ /* 0x000f680000000800 */
[----:B------:R-:W5:Y:S04]  /*f260*/  LDS R27, [R10+0x400] ;  /* 0x000400000a1b7984 */ /* 0x000f680000000800 */
[----:B------:R-:W5:Y:S04]  /*f270*/  LDS R29, [R10+0x500] ;  /* 0x000500000a1d7984 */ /* 0x000f680000000800 */
[----:B------:R-:W5:Y:S04]  /*f280*/  LDS R31, [R10+0x600] ;  /* 0x000600000a1f7984 */ /* 0x000f680000000800 */
[----:B----4-:R-:W4:Y:S01]  /*f290*/  LDS R33, [R10+0x700] ;  /* 0x000700000a217984 */ /* 0x010f220000000800 */
        /* <DEDUP_REMOVED lines=19> */
[C---:B------:R-:W-:Y:S02]  /*f3d0*/  FADD.FTZ R27, -R8.reuse, R27 ;  /* 0x0000001b081b7221 */ /* 0x040fe40000010100 */
[----:B------:R-:W-:Y:S02]  /*f3e0*/  FMUL.FTZ R25, R25, 1.4426950216293334961 ;  /* 0x3fb8aa3b19197820 */ /* 0x000fe40000410000 */
[----:B------:R-:W1:Y:S01]  /*f3f0*/  MUFU.EX2 R19, R19 ;  /* 0x0000001300137308 */ /* 0x000e620000000800 */
[----:B----4-:R-:W-:Y:S01]  /*f400*/  FADD.FTZ R9, R15, R9 ;  /* 0x000000090f097221 */ /* 0x010fe20000010000 */
[----:B------:R-:W-:Y:S01]  /*f410*/  FMUL.FTZ R27, R27, 1.4426950216293334961 ;  /* 0x3fb8aa3b1b1b7820 */ /* 0x000fe20000410000 */
[C---:B------:R-:W-:Y:S01]  /*f420*/  FADD.FTZ R29, -R8.reuse, R29 ;  /* 0x0000001d081d7221 */ /* 0x040fe20000010100 */
[----:B------:R-:W-:Y:S01]  /*f430*/  STS [R10+-0x200], R15 ;  /* 0xfffe000f0a007388 */ /* 0x000fe20000000800 */
[----:B------:R-:W-:-:S02]  /*f440*/  FADD.FTZ R31, -R8, R31 ;  /* 0x0000001f081f7221 */ /* 0x000fc40000010100 */
[----:B------:R-:W-:Y:S01]  /*f450*/  FMUL.FTZ R29, R29, 1.4426950216293334961 ;  /* 0x3fb8aa3b1d1d7820 */ /* 0x000fe20000410000 */
[----:B------:R-:W4:Y:S01]  /*f460*/  MUFU.EX2 R21, R21 ;  /* 0x0000001500157308 */ /* 0x000f220000000800 */
        /* <DEDUP_REMOVED lines=13> */
[----:B----4-:R-:W-:Y:S01]  /*f540*/  FADD.FTZ R9, R9, R21 ;  /* 0x0000001509097221 */ /* 0x010fe20000010000 */
[C---:B--2---:R-:W-:Y:S01]  /*f550*/  FADD.FTZ R39, -R8.reuse, R39 ;  /* 0x0000002708277221 */ /* 0x044fe20000010100 */
        /* <DEDUP_REMOVED lines=44> */
.L_x_1717:
[----:B------:R-:W-:Y:S05]  /*f820*/  BSYNC.RECONVERGENT B1 ;  /* 0x0000000000017941 */ /* 0x000fea0003800200 */
.L_x_1716:
        /* <DEDUP_REMOVED lines=55> */
.L_x_1720:
[----:B------:R-:W-:Y:S05]  /*fba0*/  BSYNC.RECONVERGENT B1 ;  /* 0x0000000000017941 */ /* 0x000fea0003800200 */
.L_x_1719:
        /* <DEDUP_REMOVED lines=27> */
.L_x_1712:
        /* <DEDUP_REMOVED lines=15> */
[----:B------:R-:W-:Y:S02]  /*fe50*/  LEA R17, R18, R17, 0x18 ;  /* 0x0000001112117211 */ /* 0x000fe400078ec0ff */
[----:B------:R-:W-:Y:S01]  /*fe60*/  LOP3.LUT R10, R9, 0x3, RZ, 0xc0, !PT ;  /* 0x00000003090a7812 */ /* 0x000fe200078ec0ff */
[----:B------:R-:W-:Y:S01]  /*fe70*/  IMAD.MOV.U32 R9, RZ, RZ, RZ ;  /* 0x000000ffff097224 */ /* 0x000fe200078e00ff */
[----:B------:R-:W-:Y:S01]  /*fe80*/  IADD3.X R11, PT, PT, R12, R11, RZ, P1, P2 ;  /* 0x0000000b0c0b7210 */ /* 0x000fe20000fe44ff */
[----:B------:R-:W-:-:S02]  /*fe90*/  IMAD.IADD R15, R0, 0x1, R17 ;  /* 0x00000001000f7824 */ /* 0x000fc400078e0211 */
[----:B------:R-:W-:-:S07]  /*fea0*/  IMAD.MOV R17, RZ, RZ, -R10 ;  /* 0x000000ffff117224 */ /* 0x000fce00078e0a0a */
.L_x_1723:
[----:B------:R-:W-:-:S06]  /*feb0*/  IMAD.MOV.U32 R10, RZ, RZ, R20 ;  /* 0x000000ffff0a7224 */ /* 0x000fcc00078e0014 */
[----:B------:R1:W2:Y:S01]  /*fec0*/  LDG.E.U8 R10, desc[UR36][R10.64] ;  /* 0x000000240a0a7981 */ /* 0x0002a2000c1e1100 */
[----:B------:R-:W-:Y:S01]  /*fed0*/  IMAD.MOV.U32 R18, RZ, RZ, RZ ;  /* 0x000000ffff127224 */ /* 0x000fe200078e00ff */
[----:B------:R-:W-:Y:S01]  /*fee0*/  IADD3 R20, P2, PT, R20, 0x40, RZ ;  /* 0x0000004014147810 */ /* 0x000fe20007f5e0ff */
[----:B------:R-:W-:Y:S02]  /*fef0*/  VIADD R17, R17, 0x1 ;  /* 0x0000000111117836 */ /* 0x000fe40000000000 */
[----:B------:R-:W-:Y:S02]  /*ff00*/  VIADD R14, R14, 0x40 ;  /* 0x000000400e0e7836 */ /* 0x000fe40000000000 */
        /* <DEDUP_REMOVED lines=9> */
[----:B0-----:R-:W-:-:S10]  /*ffa0*/  VIADD R15, R15, 0x100 ;  /* 0x000001000f0f7836 */ /* 0x001fd40000000000 */
[----:B------:R-:W-:Y:S05]  /*ffb0*/  @P1 BRA `(.L_x_1723) ;  /* 0xfffffffc00bc1947 */ /* 0x000fea000383ffff */
.L_x_1722:
[----:B------:R-:W-:Y:S05]  /*ffc0*/  BSYNC.RECONVERGENT B1 ;  /* 0x0000000000017941 */ /* 0x000fea0003800200 */
.L_x_1721:
        /* <DEDUP_REMOVED lines=11> */
[----:B------:R-:W-:-:S03]  /*10080*/  IADD3 R15, PT, PT, R10, 0x200, R15 ;  /* 0x000002000a0f7810 */ /* 0x000fc60007ffe00f */
[----:B------:R-:W-:-:S07]  /*10090*/  IMAD.X R11, RZ, RZ, R11, P2 ;  /* 0x000000ffff0b7224 */ /* 0x000fce00010e060b */
.L_x_1724:
[----:B------:R-:W-:-:S05]  /*100a0*/  IMAD.MOV.U32 R10, RZ, RZ, R17 ;  /* 0x000000ffff0a7224 */ /* 0x000fca00078e0011 */
[----:B------:R-:W2:Y:S04]  /*100b0*/  LDG.E.U8 R19, desc[UR36][R10.64+-0x80] ;  /* 0xffff80240a137981 */ /* 0x000ea8000c1e1100 */
[----:B------:R-:W3:Y:S04]  /*100c0*/  LDG.E.U8 R17, desc[UR36][R10.64+-0x40] ;  /* 0xffffc0240a117981 */ /* 0x000ee8000c1e1100 */
[----:B------:R-:W5:Y:S04]  /*100d0*/  LDG.E.U8 R18, desc[UR36][R10.64] ;  /* 0x000000240a127981 */ /* 0x000f68000c1e1100 */
[----:B------:R-:W4:Y:S01]  /*100e0*/  LDG.E.U8 R20, desc[UR36][R10.64+0x40] ;  /* 0x000040240a147981 */ /* 0x000f22000c1e1100 */
[----:B------:R-:W-:-:S02]  /*100f0*/  IMAD.MOV.U32 R22, RZ, RZ, RZ ;  /* 0x000000ffff167224 */ /* 0x000fc400078e00ff */
[----:B------:R-:W-:Y:S02]  /*10100*/  IMAD.MOV.U32 R24, RZ, RZ, RZ ;  /* 0x000000ffff187224 */ /* 0x000fe400078e00ff */
[----:B------:R-:W-:Y:S01]  /*10110*/  VIADD R14, R14, 0x100 ;  /* 0x000001000e0e7836 */ /* 0x000fe20000000000 */
[----:B--2---:R-:W-:Y:S02]  /*10120*/  ISETP.NE.AND P0, PT, R19, RZ, PT ;  /* 0x000000ff1300720c */ /* 0x004fe40003f05270 */
[----:B---3--:R-:W-:Y:S02]  /*10130*/  ISETP.NE.AND P1, PT, R17, RZ, PT ;  /* 0x000000ff1100720c */ /* 0x008fe40003f25270 */
[----:B-----5:R-:W-:Y:S01]  /*10140*/  ISETP.NE.AND P2, PT, R18, RZ, PT ;  /* 0x000000ff1200720c */ /* 0x020fe20003f45270 */
[----:B------:R-:W-:Y:S01]  /*10150*/  IMAD.MOV.U32 R18, RZ, RZ, RZ ;  /* 0x000000ffff127224 */ /* 0x000fe200078e00ff */
        /* <DEDUP_REMOVED lines=31> */
.L_x_1711:
[----:B------:R-:W-:Y:S05]  /*10350*/  BSYNC.RECONVERGENT B0 ;  /* 0x0000000000007941 */ /* 0x000fea0003800200 */
.L_x_1710:
[----:B0-----:R-:W0:Y:S01]  /*10360*/  SHFL.BFLY PT, R8, R9, 0x10, 0x1f ;  /* 0x0e001f0009087f89 */ /* 0x001e2200000e0000 */
[C---:B------:R-:W-:Y:S01]  /*10370*/  ISETP.NE.AND P0, PT, R6.reuse, RZ, PT ;  /* 0x000000ff0600720c */ /* 0x040fe20003f05270 */
[----:B------:R-:W1:Y:S01]  /*10380*/  LDCU.U8 UR8, c[0x0][0x48c] ;  /* 0x00009180ff0877ac */ /* 0x000e620008000000 */
[----:B------:R-:W-:Y:S02]  /*10390*/  SHF.R.U32.HI R14, RZ, 0x5, R3 ;  /* 0x00000005ff0e7819 */ /* 0x000fe40000011603 */
[----:B------:R-:W-:Y:S01]  /*103a0*/  ISETP.GT.U32.AND P1, PT, R6, 0x1, PT ;  /* 0x000000010600780c */ /* 0x000fe20003f24070 */
[----:B-1----:R-:W-:Y:S01]  /*103b0*/  UISETP.NE.AND UP0, UPT, UR8, URZ, UPT ;  /* 0x000000ff0800728c */ /* 0x002fe2000bf05270 */
[----:B0-----:R-:W-:-:S07]  /*103c0*/  FADD.FTZ R8, R8, R9 ;  /* 0x0000000908087221 */ /* 0x001fce0000010000 */
[----:B------:R-:W-:Y:S01]  /*103d0*/  @!P0 IMAD R9, R14, 0x4, R5 ;  /* 0x000000040e098824 */ /* 0x000fe200078e0205 */
[----:B---3--:R-:W0:Y:S02]  /*103e0*/  SHFL.BFLY PT, R11, R8, 0x8, 0x1f ;  /* 0x0d001f00080b7f89 */ /* 0x008e2400000e0000 */
[----:B0-----:R-:W-:-:S05]  /*103f0*/  FADD.FTZ R11, R8, R11 ;  /* 0x0000000b080b7221 */ /* 0x001fca0000010000 */
[----:B------:R-:W0:Y:S02]  /*10400*/  SHFL.BFLY PT, R10, R11, 0x4, 0x1f ;  /* 0x0c801f000b0a7f89 */ /* 0x000e2400000e0000 */
[----:B0-----:R-:W-:-:S05]  /*10410*/  FADD.FTZ R10, R11, R10 ;  /* 0x0000000a0b0a7221 */ /* 0x001fca0000010000 */
[----:B------:R-:W0:Y:S02]  /*10420*/  SHFL.BFLY PT, R15, R10, 0x2, 0x1f ;  /* 0x0c401f000a0f7f89 */ /* 0x000e2400000e0000 */
[----:B0-----:R-:W-:-:S05]  /*10430*/  FADD.FTZ R15, R10, R15 ;  /* 0x0000000f0a0f7221 */ /* 0x001fca0000010000 */
[----:B------:R-:W0:Y:S02]  /*10440*/  SHFL.BFLY PT, R18, R15, 0x1, 0x1f ;  /* 0x0c201f000f127f89 */ /* 0x000e2400000e0000 */
[----:B0-----:R-:W-:Y:S02]  /*10450*/  FADD.FTZ R18, R15, R18 ;  /* 0x000000120f127221 */ /* 0x001fe40000010000 */
[----:B------:R-:W0:Y:S03]  /*10460*/  S2R R15, SR_CTAID.X ;  /* 0x00000000000f7919 */ /* 0x000e260000002500 */
[----:B------:R1:W-:Y:S01]  /*10470*/  @!P0 STS [R9+0x8], R18 ;  /* 0x0000081209008388 */ /* 0x0003e20000000800 */
[----:B------:R-:W-:Y:S01]  /*10480*/  BAR.SYNC.DEFER_BLOCKING 0x0 ;  /* 0x0000000000007b1d */ /* 0x000fe20000010000 */
[----:B------:R-:W-:Y:S02]  /*10490*/  ISETP.GE.AND P0, PT, R4, UR42, PT ;  /* 0x0000002a04007c0c */ /* 0x000fe4000bf06270 */
[----:B-1----:R-:W-:-:S03]  /*104a0*/  CS2R R8, SRZ ;  /* 0x0000000000087805 */ /* 0x002fc6000001ff00 */
[----:B------:R-:W1:Y:S04]  /*104b0*/  @!P1 LDS R18, [R7+0x8] ;  /* 0x0000080007129984 */ /* 0x000e680000000800 */
[----:B-1----:R-:W1:Y:S02]  /*104c0*/  SHFL.BFLY PT, R5, R18, 0x1, 0x1f ;  /* 0x0c201f0012057f89 */ /* 0x002e6400000e0000 */
[----:B-1----:R-:W-:-:S06]  /*104d0*/  FADD.FTZ R6, R5, R18 ;  /* 0x0000001205067221 */ /* 0x002fcc0000010000 */
[----:B------:R-:W1:Y:S02]  /*104e0*/  SHFL.IDX PT, R6, R6, RZ, 0x1f ;  /* 0x00001fff06067589 */ /* 0x000e6400000e0000 */
[----:B-1----:R-:W-:-:S06]  /*104f0*/  FADD.FTZ R5, R6, 9.9999999747524270788e-07 ;  /* 0x358637bd06057421 */ /* 0x002fcc0000010000 */
[----:B------:R-:W1:Y:S01]  /*10500*/  MUFU.RCP R5, R5 ;  /* 0x0000000500057308 */ /* 0x000e620000001000 */
[----:B0-----:R-:W-:Y:S05]  /*10510*/  BRA.U !UP0, `(.L_x_1725) ;  /* 0x0000000108207547 */ /* 0x001fea000b800000 */
[----:B------:R-:W0:Y:S08]  /*10520*/  LDC R8, c[0x0][0x3f8] ;  /* 0x0000fe00ff087b82 */ /* 0x000e300000000800 */
[----:B------:R-:W2:Y:S08]  /*10530*/  LDC R6, c[0x0][0x488] ;  /* 0x00012200ff067b82 */ /* 0x000eb00000000800 */
[----:B------:R-:W2:Y:S08]  /*10540*/  LDC R9, c[0x0][0x40c] ;  /* 0x00010300ff097b82 */ /* 0x000eb00000000800 */
[----:B------:R-:W3:Y:S01]  /*10550*/  LDC R11, c[0x0][0x3f4] ;  /* 0x0000fd00ff0b7b82 */ /* 0x000ee20000000800 */
[----:B0-----:R-:W-:-:S04]  /*10560*/  IMAD R7, R8, UR12, R15 ;  /* 0x0000000c08077c24 */ /* 0x001fc8000f8e020f */
[----:B--2---:R-:W-:-:S04]  /*10570*/  IMAD R6, R7, R6, R9 ;  /* 0x0000000607067224 */ /* 0x004fc800078e0209 */
[----:B---3--:R-:W-:-:S05]  /*10580*/  IMAD R8, R6, R11, RZ ;  /* 0x0000000b06087224 */ /* 0x008fca00078e02ff */
[----:B------:R-:W-:-:S07]  /*10590*/  SHF.R.S32.HI R9, RZ, 0x1f, R8 ;  /* 0x0000001fff097819 */ /* 0x000fce0000011408 */
.L_x_1725:
[----:B------:R-:W-:Y:S04]  /*105a0*/  BSSY.RECONVERGENT B0, `(.L_x_1726) ;  /* 0x0000158000007945 */ /* 0x000fe80003800200 */
[----:B------:R-:W-:Y:S05]  /*105b0*/  @P0 BRA `(.L_x_1727) ;  /* 0x0000001400580947 */ /* 0x000fea0003800000 */
[----:B------:R-:W-:-:S09]  /*105c0*/  UISETP.NE.AND UP0, UPT, UR8, URZ, UPT ;  /* 0x000000ff0800728c */ /* 0x000fd2000bf05270 */
[----:B------:R-:W-:Y:S05]  /*105d0*/  BRA.U UP0, `(.L_x_1728) ;  /* 0x0000000900407547 */ /* 0x000fea000b800000 */
[----:B------:R-:W-:Y:S01]  /*105e0*/  IMAD.MOV.U32 R9, RZ, RZ, 0x40 ;  /* 0x00000040ff097424 */ /* 0x000fe200078e00ff */
        /* <DEDUP_REMOVED lines=19> */
.L_x_1731:
[----:B------:R-:W1:Y:S01]  /*10720*/  LDS R10, [R6] ;  /* 0x00000000060a7984 */ /* 0x000e620000000800 */
[----:B------:R-:W-:-:S05]  /*10730*/  VIADD R8, R8, 0x1 ;  /* 0x0000000108087836 */ /* 0x000fca0000000000 */
[----:B------:R-:W-:Y:S01]  /*10740*/  ISETP.NE.AND P0, PT, R8, RZ, PT ;  /* 0x000000ff0800720c */ /* 0x000fe20003f05270 */
[----:B-1----:R-:W-:-:S05]  /*10750*/  FMUL.FTZ R7, R10, R5 ;  /* 0x000000050a077220 */ /* 0x002fca0000410000 */
[----:B------:R0:W-:Y:S02]  /*10760*/  STS [R6], R7 ;  /* 0x0000000706007388 */ /* 0x0001e40000000800 */
[----:B0-----:R-:W-:-:S05]  /*10770*/  VIADD R6, R6, 0x100 ;  /* 0x0000010006067836 */ /* 0x001fca0000000000 */
[----:B------:R-:W-:Y:S05]  /*10780*/  @P0 BRA `(.L_x_1731) ;  /* 0xfffffffc00e40947 */ /* 0x000fea000383ffff */
.L_x_1730:
[----:B------:R-:W-:Y:S05]  /*10790*/  BSYNC.RECONVERGENT B1 ;  /* 0x0000000000017941 */ /* 0x000fea0003800200 */
.L_x_1729:
[----:B------:R-:W-:Y:S05]  /*107a0*/  @!P1 BRA `(.L_x_1727) ;  /* 0x0000001000dc9947 */ /* 0x000fea0003800000 */
[----:B------:R-:W0:Y:S01]  /*107b0*/  S2R R8, SR_CgaCtaId ;  /* 0x0000000000087919 */ /* 0x000e220000008800 */
[----:B------:R-:W-:Y:S01]  /*107c0*/  IADD3 R7, PT, PT, -R4, UR42, RZ ;  /* 0x0000002a04077c10 */ /* 0x000fe2000fffe1ff */
[----:B------:R-:W-:Y:S01]  /*107d0*/  USHF.L.U32 UR5, UR45, 0x2, URZ ;  /* 0x000000022d057899 */ /* 0x000fe200080006ff */
[----:B------:R-:W-:Y:S01]  /*107e0*/  MOV R6, 0x400 ;  /* 0x0000040000067802 */ /* 0x000fe20000000f00 */
[----:B------:R-:W-:Y:S01]  /*107f0*/  BSSY.RECONVERGENT B1, `(.L_x_1732) ;  /* 0x000003f000017945 */ /* 0x000fe20003800200 */
[----:B------:R-:W-:Y:S02]  /*10800*/  ISETP.GT.AND P1, PT, R7, 0x300, PT ;  /* 0x000003000700780c */ /* 0x000fe40003f24270 */
[----:B------:R-:W-:Y:S01]  /*10810*/  PLOP3.LUT P0, PT, PT, PT, PT, 0x80, 0x8 ;  /* 0x000000000008781c */ /* 0x000fe20003f0f070 */
[----:B------:R-:W-:Y:S01]  /*10820*/  VIADD R7, R6, 0x410 ;  /* 0x0000041006077836 */ /* 0x000fe20000000000 */
[----:B------:R-:W-:-:S04]  /*10830*/  LEA R6, R4, -UR5, 0x2 ;  /* 0x8000000504067c11 */ /* 0x000fc8000f8e10ff */
[----:B0-----:R-:W-:-:S04]  /*10840*/  LEA R7, R8, R7, 0x18 ;  /* 0x0000000708077211 */ /* 0x001fc800078ec0ff */
[----:B------:R-:W-:Y:S01]  /*10850*/  IADD3 R6, PT, PT, R6, 0x200, R7 ;  /* 0x0000020006067810 */ /* 0x000fe20007ffe007 */
[----:B------:R-:W-:Y:S06]  /*10860*/  @!P1 BRA `(.L_x_1733) ;  /* 0x0000000000dc9947 */ /* 0x000fec0003800000 */
[----:B------:R-:W-:Y:S01]  /*10870*/  IMAD.U32 R31, RZ, RZ, UR42 ;  /* 0x0000002aff1f7e24 */ /* 0x000fe2000f8e00ff */
[----:B------:R-:W-:-:S03]  /*10880*/  PLOP3.LUT P0, PT, PT, PT, PT, 0x8, 0x80 ;  /* 0x000000000080781c */ /* 0x000fc60003f0e170 */
[----:B------:R-:W-:-:S10]  /*10890*/  VIADD R31, R31, 0xfffffd00 ;  /* 0xfffffd001f1f7836 */ /* 0x000fd40000000000 */
.L_x_1734:
[----:B------:R-:W1:Y:S01]  /*108a0*/  LDS R8, [R6+-0x200] ;  /* 0xfffe000006087984 */ /* 0x000e620000000800 */
[----:B------:R-:W-:-:S03]  /*108b0*/  VIADD R4, R4, 0x400 ;  /* 0x0000040004047836 */ /* 0x000fc60000000000 */
[----:B------:R-:W0:Y:S02]  /*108c0*/  LDS R10, [R6+-0x100] ;  /* 0xffff0000060a7984 */ /* 0x000e240000000800 */
[----:B------:R-:W-:Y:S02]  /*108d0*/  ISETP.GE.AND P1, PT, R4, R31, PT ;  /* 0x0000001f0400720c */ /* 0x000fe40003f26270 */
[----:B------:R-:W2:Y:S04]  /*108e0*/  LDS R18, [R6] ;  /* 0x0000000006127984 */ /* 0x000ea80000000800 */
[----:B------:R-:W3:Y:S04]  /*108f0*/  LDS R20, [R6+0x100] ;  /* 0x0001000006147984 */ /* 0x000ee80000000800 */
[----:B------:R-:W5:Y:S04]  /*10900*/  LDS R22, [R6+0x200] ;  /* 0x0002000006167984 */ /* 0x000f680000000800 */
[----:B------:R-:W5:Y:S04]  /*10910*/  LDS R24, [R6+0x300] ;  /* 0x0003000006187984 */ /* 0x000f680000000800 */
[----:B------:R-:W-:Y:S04]  /*10920*/  LDS R26, [R6+0x400] ;  /* 0x00040000061a7984 */ /* 0x000fe80000000800 */
[----:B------:R-:W5:Y:S04]  /*10930*/  LDS R28, [R6+0x500] ;  /* 0x00050000061c7984 */ /* 0x000f680000000800 */
[----:B------:R-:W5:Y:S04]  /*10940*/  LDS R30, [R6+0x600] ;  /* 0x00060000061e7984 */ /* 0x000f680000000800 */
[----:B----4-:R-:W4:Y:S04]  /*10950*/  LDS R32, [R6+0x700] ;  /* 0x0007000006207984 */ /* 0x010f280000000800 */
[----:B------:R-:W4:Y:S01]  /*10960*/  LDS R34, [R6+0x800] ;  /* 0x0008000006227984 */ /* 0x000f220000000800 */
[----:B-1----:R-:W-:-:S03]  /*10970*/  FMUL.FTZ R7, R5, R8 ;  /* 0x0000000805077220 */ /* 0x002fc60000410000 */
[----:B------:R-:W1:Y:S01]  /*10980*/  LDS R36, [R6+0x900] ;  /* 0x0009000006247984 */ /* 0x000e620000000800 */
[----:B0-----:R-:W-:-:S03]  /*10990*/  FMUL.FTZ R9, R5, R10 ;  /* 0x0000000a05097220 */ /* 0x001fc60000410000 */
[----:B------:R-:W0:Y:S01]  /*109a0*/  LDS R38, [R6+0xa00] ;  /* 0x000a000006267984 */ /* 0x000e220000000800 */
[----:B--2---:R-:W-:-:S03]  /*109b0*/  FMUL.FTZ R11, R5, R18 ;  /* 0x00000012050b7220 */ /* 0x004fc60000410000 */
[----:B------:R-:W2:Y:S01]  /*109c0*/  LDS R40, [R6+0xb00] ;  /* 0x000b000006287984 */ /* 0x000ea20000000800 */
[----:B---3--:R-:W-:-:S03]  /*109d0*/  FMUL.FTZ R17, R5, R20 ;  /* 0x0000001405117220 */ /* 0x008fc60000410000 */
[----:B------:R-:W3:Y:S01]  /*109e0*/  LDS R42, [R6+0xc00] ;  /* 0x000c0000062a7984 */ /* 0x000ee20000000800 */
[----:B-----5:R-:W-:-:S03]  /*109f0*/  FMUL.FTZ R19, R5, R22 ;  /* 0x0000001605137220 */ /* 0x020fc60000410000 */
[----:B------:R-:W5:Y:S01]  /*10a00*/  LDS R44, [R6+0xd00] ;  /* 0x000d0000062c7984 */ /* 0x000f620000000800 */
[----:B------:R-:W-:-:S03]  /*10a10*/  FMUL.FTZ R21, R5, R24 ;  /* 0x0000001805157220 */ /* 0x000fc60000410000 */
[----:B------:R4:W-:Y:S04]  /*10a20*/  STS [R6+-0x200], R7 ;  /* 0xfffe000706007388 */ /* 0x0009e80000000800 */
[----:B------:R1:W-:Y:S01]  /*10a30*/  STS [R6+-0x100], R9 ;  /* 0xffff000906007388 */ /* 0x0003e20000000800 */
[----:B------:R-:W-:-:S03]  /*10a40*/  FMUL.FTZ R23, R5, R28 ;  /* 0x0000001c05177220 */ /* 0x000fc60000410000 */
[----:B------:R0:W-:Y:S01]  /*10a50*/  STS [R6], R11 ;  /* 0x0000000b06007388 */ /* 0x0001e20000000800 */
[C---:B------:R-:W-:Y:S01]  /*10a60*/  FMUL.FTZ R25, R5.reuse, R30 ;  /* 0x0000001e05197220 */ /* 0x040fe20000410000 */
[C---:B----4-:R-:W-:Y:S02]  /*10a70*/  FMUL.FTZ R7, R5.reuse, R26 ;  /* 0x0000001a05077220 */ /* 0x050fe40000410000 */
[----:B------:R2:W-:Y:S01]  /*10a80*/  STS [R6+0x100], R17 ;  /* 0x0001001106007388 */ /* 0x0005e20000000800 */
[----:B------:R-:W-:-:S03]  /*10a90*/  FMUL.FTZ R27, R5, R32 ;  /* 0x00000020051b7220 */ /* 0x000fc60000410000 */
[----:B------:R3:W-:Y:S01]  /*10aa0*/  STS [R6+0x200], R19 ;  /* 0x0002001306007388 */ /* 0x0007e20000000800 */
[----:B------:R-:W-:-:S03]  /*10ab0*/  FMUL.FTZ R29, R5, R34 ;  /* 0x00000022051d7220 */ /* 0x000fc60000410000 */
[----:B------:R5:W-:Y:S01]  /*10ac0*/  STS [R6+0x300], R21 ;  /* 0x0003001506007388 */ /* 0x000be20000000800 */
[C---:B-1----:R-:W-:Y:S01]  /*10ad0*/  FMUL.FTZ R9, R5.reuse, R36 ;  /* 0x0000002405097220 */ /* 0x042fe20000410000 */
[C---:B0-----:R-:W-:Y:S02]  /*10ae0*/  FMUL.FTZ R11, R5.reuse, R38 ;  /* 0x00000026050b7220 */ /* 0x041fe40000410000 */
[----:B------:R-:W-:Y:S01]  /*10af0*/  STS [R6+0x400], R7 ;  /* 0x0004000706007388 */ /* 0x000fe20000000800 */
[----:B--2---:R-:W-:-:S03]  /*10b00*/  FMUL.FTZ R17, R5, R40 ;  /* 0x0000002805117220 */ /* 0x004fc60000410000 */
[----:B------:R-:W-:Y:S01]  /*10b10*/  STS [R6+0x500], R23 ;  /* 0x0005001706007388 */ /* 0x000fe20000000800 */
[----:B---3--:R-:W-:-:S03]  /*10b20*/  FMUL.FTZ R19, R5, R42 ;  /* 0x0000002a05137220 */ /* 0x008fc60000410000 */
        /* <DEDUP_REMOVED lines=11> */
.L_x_1733:
[----:B------:R-:W-:Y:S05]  /*10be0*/  BSYNC.RECONVERGENT B1 ;  /* 0x0000000000017941 */ /* 0x000fea0003800200 */
.L_x_1732:
        /* <DEDUP_REMOVED lines=10> */
[----:B------:R-:W5:Y:S04]  /*10c90*/  LDS R22, [R6+0x200] ;  /* 0x0002000006167984 */ /* 0x000f680000000800 */
[----:B------:R-:W4:Y:S04]  /*10ca0*/  LDS R24, [R6+0x300] ;  /* 0x0003000006187984 */ /* 0x000f280000000800 */
[----:B------:R-:W4:Y:S04]  /*10cb0*/  LDS R26, [R6+0x400] ;  /* 0x00040000061a7984 */ /* 0x000f280000000800 */
[----:B------:R-:W4:Y:S01]  /*10cc0*/  LDS R28, [R6+0x500] ;  /* 0x00050000061c7984 */ /* 0x000f220000000800 */
[C---:B-1----:R-:W-:Y:S01]  /*10cd0*/  FMUL.FTZ R7, R5.reuse, R8 ;  /* 0x0000000805077220 */ /* 0x042fe20000410000 */
[----:B0-----:R-:W-:-:S04]  /*10ce0*/  FMUL.FTZ R9, R5, R10 ;  /* 0x0000000a05097220 */ /* 0x001fc80000410000 */
[----:B------:R-:W-:Y:S01]  /*10cf0*/  STS [R6+-0x200], R7 ;  /* 0xfffe000706007388 */ /* 0x000fe20000000800 */
[----:B--2---:R-:W-:-:S03]  /*10d00*/  FMUL.FTZ R11, R5, R18 ;  /* 0x00000012050b7220 */ /* 0x004fc60000410000 */
[----:B------:R-:W-:Y:S01]  /*10d10*/  STS [R6+-0x100], R9 ;  /* 0xffff000906007388 */ /* 0x000fe20000000800 */
[----:B---3--:R-:W-:-:S03]  /*10d20*/  FMUL.FTZ R17, R5, R20 ;  /* 0x0000001405117220 */ /* 0x008fc60000410000 */
[----:B------:R-:W-:Y:S01]  /*10d30*/  STS [R6], R11 ;  /* 0x0000000b06007388 */ /* 0x000fe20000000800 */
[----:B-----5:R-:W-:-:S03]  /*10d40*/  FMUL.FTZ R19, R5, R22 ;  /* 0x0000001605137220 */ /* 0x020fc60000410000 */
[----:B------:R-:W-:Y:S01]  /*10d50*/  STS [R6+0x100], R17 ;  /* 0x0001001106007388 */ /* 0x000fe20000000800 */
[----:B----4-:R-:W-:-:S03]  /*10d60*/  FMUL.FTZ R21, R5, R24 ;  /* 0x0000001805157220 */ /* 0x010fc60000410000 */
[----:B------:R-:W-:Y:S01]  /*10d70*/  STS [R6+0x200], R19 ;  /* 0x0002001306007388 */ /* 0x000fe20000000800 */
[----:B------:R-:W-:-:S03]  /*10d80*/  FMUL.FTZ R23, R5, R26 ;  /* 0x0000001a05177220 */ /* 0x000fc60000410000 */
[----:B------:R-:W-:Y:S01]  /*10d90*/  STS [R6+0x300], R21 ;  /* 0x0003001506007388 */ /* 0x000fe20000000800 */
[----:B------:R-:W-:-:S03]  /*10da0*/  FMUL.FTZ R25, R5, R28 ;  /* 0x0000001c05197220 */ /* 0x000fc60000410000 */
[----:B------:R-:W-:Y:S04]  /*10db0*/  STS [R6+0x400], R23 ;  /* 0x0004001706007388 */ /* 0x000fe80000000800 */
[----:B------:R0:W-:Y:S02]  /*10dc0*/  STS [R6+0x500], R25 ;  /* 0x0005001906007388 */ /* 0x0001e40000000800 */
[----:B0-----:R-:W-:-:S07]  /*10dd0*/  VIADD R6, R6, 0x800 ;  /* 0x0000080006067836 */ /* 0x001fce0000000000 */
.L_x_1736:
[----:B------:R-:W-:Y:S05]  /*10de0*/  BSYNC.RECONVERGENT B1 ;  /* 0x0000000000017941 */ /* 0x000fea0003800200 */
.L_x_1735:
[----:B------:R-:W-:-:S13]  /*10df0*/  ISETP.LT.OR P0, PT, R4, UR42, P0 ;  /* 0x0000002a04007c0c */ /* 0x000fda0008701670 */
[----:B------:R-:W-:Y:S05]  /*10e00*/  @!P0 BRA `(.L_x_1727) ;  /* 0x0000000c00448947 */ /* 0x000fea0003800000 */
[----:B------:R-:W1:Y:S04]  /*10e10*/  LDS R4, [R6+-0x200] ;  /* 0xfffe000006047984 */ /* 0x000e680000000800 */
[----:B------:R-:W0:Y:S04]  /*10e20*/  LDS R8, [R6+-0x100] ;  /* 0xffff000006087984 */ /* 0x000e280000000800 */
[----:B------:R-:W2:Y:S04]  /*10e30*/  LDS R10, [R6] ;  /* 0x00000000060a7984 */ /* 0x000ea80000000800 */
[----:B------:R-:W3:Y:S01]  /*10e40*/  LDS R18, [R6+0x100] ;  /* 0x0001000006127984 */ /* 0x000ee20000000800 */
[-C--:B-1----:R-:W-:Y:S01]  /*10e50*/  FMUL.FTZ R7, R4, R5.reuse ;  /* 0x0000000504077220 */ /* 0x082fe20000410000 */
[----:B0-----:R-:W-:-:S04]  /*10e60*/  FMUL.FTZ R9, R8, R5 ;  /* 0x0000000508097220 */ /* 0x001fc80000410000 */
[----:B------:R0:W-:Y:S01]  /*10e70*/  STS [R6+-0x200], R7 ;  /* 0xfffe000706007388 */ /* 0x0001e20000000800 */
[----:B--2---:R-:W-:-:S03]  /*10e80*/  FMUL.FTZ R11, R10, R5 ;  /* 0x000000050a0b7220 */ /* 0x004fc60000410000 */
[----:B------:R0:W-:Y:S01]  /*10e90*/  STS [R6+-0x100], R9 ;  /* 0xffff000906007388 */ /* 0x0001e20000000800 */
[----:B---3--:R-:W-:-:S03]  /*10ea0*/  FMUL.FTZ R5, R18, R5 ;  /* 0x0000000512057220 */ /* 0x008fc60000410000 */
[----:B------:R0:W-:Y:S04]  /*10eb0*/  STS [R6], R11 ;  /* 0x0000000b06007388 */ /* 0x0001e80000000800 */
[----:B------:R0:W-:Y:S01]  /*10ec0*/  STS [R6+0x100], R5 ;  /* 0x0001000506007388 */ /* 0x0001e20000000800 */
[----:B------:R-:W-:Y:S05]  /*10ed0*/  BRA `(.L_x_1727) ;  /* 0x0000000c00107947 */ /* 0x000fea0003800000 */
.L_x_1728:
        /* <DEDUP_REMOVED lines=13> */
[----:B------:R-:W-:Y:S02]  /*10fb0*/  UMOV UR5, 0x400 ;  /* 0x0000040000057882 */ /* 0x000fe40000000000 */
[----:B------:R-:W-:Y:S01]  /*10fc0*/  UIADD3 UR5, UPT, UPT, UR5, 0x410, URZ ;  /* 0x0000041005057890 */ /* 0x000fe2000fffe0ff */
[C---:B------:R-:W-:Y:S01]  /*10fd0*/  IMAD.SHL.U32 R7, R6.reuse, 0x40, RZ ;  /* 0x0000004006077824 */ /* 0x040fe200078e00ff */
[----:B------:R-:W-:Y:S01]  /*10fe0*/  LOP3.LUT R6, R6, 0x3, RZ, 0xc0, !PT ;  /* 0x0000000306067812 */ /* 0x000fe200078ec0ff */
[----:B------:R-:W-:-:S03]  /*10ff0*/  IMAD.X R10, RZ, RZ, R9, P0 ;  /* 0x000000ffff0a7224 */ /* 0x000fc600000e0609 */
[----:B------:R-:W-:Y:S01]  /*11000*/  LOP3.LUT R7, R7, 0xc0, RZ, 0xc0, !PT ;  /* 0x000000c007077812 */ /* 0x000fe200078ec0ff */
[----:B------:R-:W-:-:S04]  /*11010*/  IMAD.MOV R11, RZ, RZ, -R6 ;  /* 0x000000ffff0b7224 */ /* 0x000fc800078e0a06 */
[----:B------:R-:W-:Y:S01]  /*11020*/  IMAD.IADD R4, R4, 0x1, R7 ;  /* 0x0000000104047824 */ /* 0x000fe200078e0207 */
[----:B--2---:R-:W-:-:S04]  /*11030*/  LEA R18, P0, R19, UR10, 0x2 ;  /* 0x0000000a13127c11 */ /* 0x004fc8000f8010ff */
[----:B------:R-:W-:Y:S01]  /*11040*/  LEA.HI.X R19, R19, UR11, R10, 0x2, P0 ;  /* 0x0000000b13137c11 */ /* 0x000fe200080f140a */
[----:B0-----:R-:W-:-:S06]  /*11050*/  ULEA UR5, UR7, UR5, 0x18 ;  /* 0x0000000507057291 */ /* 0x001fcc000f8ec0ff */
[----:B------:R-:W-:-:S07]  /*11060*/  VIADD R10, R0, UR5 ;  /* 0x00000005000a7c36 */ /* 0x000fce0008000000 */
.L_x_1739:
[----:B--2---:R-:W1:Y:S01]  /*11070*/  LDS R6, [R10] ;  /* 0x000000000a067984 */ /* 0x004e620000000800 */
[----:B------:R-:W-:Y:S02]  /*11080*/  IMAD.MOV.U32 R7, RZ, RZ, R19 ;  /* 0x000000ffff077224 */ /* 0x000fe400078e0013 */
[----:B------:R-:W-:-:S05]  /*11090*/  VIADD R11, R11, 0x1 ;  /* 0x000000010b0b7836 */ /* 0x000fca0000000000 */
[----:B------:R-:W-:Y:S01]  /*110a0*/  ISETP.NE.AND P0, PT, R11, RZ, PT ;  /* 0x000000ff0b00720c */ /* 0x000fe20003f05270 */
[----:B-1----:R-:W-:Y:S01]  /*110b0*/  FMUL.FTZ R17, R6, R5 ;  /* 0x0000000506117220 */ /* 0x002fe20000410000 */
[----:B------:R-:W-:Y:S01]  /*110c0*/  IMAD.MOV.U32 R6, RZ, RZ, R18 ;  /* 0x000000ffff067224 */ /* 0x000fe200078e0012 */
[----:B------:R-:W-:-:S03]  /*110d0*/  IADD3 R18, P2, PT, R18, 0x100, RZ ;  /* 0x0000010012127810 */ /* 0x000fc60007f5e0ff */
[----:B------:R0:W-:Y:S02]  /*110e0*/  STS [R10], R17 ;  /* 0x000000110a007388 */ /* 0x0001e40000000800 */
[----:B------:R-:W-:Y:S02]  /*110f0*/  IMAD.X R19, RZ, RZ, R19, P2 ;  /* 0x000000ffff137224 */ /* 0x000fe400010e0613 */
[----:B------:R2:W-:Y:S01]  /*11100*/  STG.E desc[UR36][R6.64], R17 ;  /* 0x0000001106007986 */ /* 0x0005e2000c101924 */
[----:B0-----:R-:W-:Y:S02]  /*11110*/  VIADD R10, R10, 0x100 ;  /* 0x000001000a0a7836 */ /* 0x001fe40000000000 */
[----:B------:R-:W-:Y:S05]  /*11120*/  @P0 BRA `(.L_x_1739) ;  /* 0xfffffffc00d00947 */ /* 0x000fea000383ffff */
.L_x_1738:
[----:B------:R-:W-:Y:S05]  /*11130*/  BSYNC.RECONVERGENT B1 ;  /* 0x0000000000017941 */ /* 0x000fea0003800200 */
.L_x_1737:
[----:B------:R-:W-:Y:S05]  /*11140*/  @!P1 BRA `(.L_x_1727) ;  /* 0x0000000800749947 */ /* 0x000fea0003800000 */
[----:B------:R-:W0:Y:S01]  /*11150*/  S2R R10, SR_CgaCtaId ;  /* 0x00000000000a7919 */ /* 0x000e220000008800 */
[----:B------:R-:W3:Y:S01]  /*11160*/  LDCU.64 UR10, c[0x0][0x480] ;  /* 0x00009000ff0a77ac */ /* 0x000ee20008000a00 */
[C---:B------:R-:W-:Y:S01]  /*11170*/  IADD3 R18, PT, PT, -R4.reuse, UR42, RZ ;  /* 0x0000002a04127c10 */ /* 0x040fe2000fffe1ff */
[----:B------:R-:W-:Y:S01]  /*11180*/  BSSY.RECONVERGENT B1, `(.L_x_1740) ;  /* 0x000005b000017945 */ /* 0x000fe20003800200 */
[----:B------:R-:W-:Y:S01]  /*11190*/  IADD3 R8, P0, PT, R4, R8, RZ ;  /* 0x0000000804087210 */ /* 0x000fe20007f1e0ff */
[----:B------:R-:W-:Y:S01]  /*111a0*/  USHF.L.U32 UR5, UR45, 0x2, URZ ;  /* 0x000000022d057899 */ /* 0x000fe200080006ff */
[----:B------:R-:W-:Y:S02]  /*111b0*/  ISETP.GT.AND P1, PT, R18, 0x300, PT ;  /* 0x000003001200780c */ /* 0x000fe40003f24270 */
[----:B--2---:R-:W-:Y:S01]  /*111c0*/  MOV R6, 0x400 ;  /* 0x0000040000067802 */ /* 0x004fe20000000f00 */
[----:B------:R-:W-:-:S04]  /*111d0*/  IMAD.X R9, RZ, RZ, R9, P0 ;  /* 0x000000ffff097224 */ /* 0x000fc800000e0609 */
[----:B------:R-:W-:Y:S01]  /*111e0*/  VIADD R7, R6, 0x410 ;  /* 0x0000041006077836 */ /* 0x000fe20000000000 */
[----:B---3--:R-:W-:-:S04]  /*111f0*/  LEA R11, P0, R8, UR10, 0x2 ;  /* 0x0000000a080b7c11 */ /* 0x008fc8000f8010ff */
[----:B------:R-:W-:Y:S02]  /*11200*/  LEA.HI.X R17, R8, UR11, R9, 0x2, P0 ;  /* 0x0000000b08117c11 */ /* 0x000fe400080f1409 */
[----:B------:R-:W-:Y:S02]  /*11210*/  IADD3 R6, P0, PT, R11, 0x200, RZ ;  /* 0x000002000b067810 */ /* 0x000fe40007f1e0ff */
[----:B------:R-:W-:Y:S02]  /*11220*/  LEA R8, R4, -UR5, 0x2 ;  /* 0x8000000504087c11 */ /* 0x000fe4000f8e10ff */
        /* <DEDUP_REMOVED lines=8> */
.L_x_1742:
[----:B------:R-:W1:Y:S01]  /*112b0*/  LDS R10, [R8+-0x200] ;  /* 0xfffe0000080a7984 */ /* 0x000e620000000800 */
[----:B------:R-:W-:-:S03]  /*112c0*/  VIADD R4, R4, 0x400 ;  /* 0x0000040004047836 */ /* 0x000fc60000000000 */
[----:B------:R-:W0:Y:S02]  /*112d0*/  LDS R18, [R8+-0x100] ;  /* 0xffff000008127984 */ /* 0x000e240000000800 */
[----:B------:R-:W-:Y:S02]  /*112e0*/  ISETP.GE.AND P2, PT, R4, R27, PT ;  /* 0x0000001b0400720c */ /* 0x000fe40003f46270 */
[----:B------:R-:W2:Y:S04]  /*112f0*/  LDS R20, [R8] ;  /* 0x0000000008147984 */ /* 0x000ea80000000800 */
[----:B----4-:R-:W-:Y:S04]  /*11300*/  LDS R32, [R8+0x600] ;  /* 0x0006000008207984 */ /* 0x010fe80000000800 */
[----:B------:R-:W3:Y:S04]  /*11310*/  LDS R22, [R8+0x100] ;  /* 0x0001000008167984 */ /* 0x000ee80000000800 */
[----:B------:R-:W4:Y:S04]  /*11320*/  LDS R24, [R8+0x200] ;  /* 0x0002000008187984 */ /* 0x000f280000000800 */
[----:B------:R-:W5:Y:S04]  /*11330*/  LDS R26, [R8+0x300] ;  /* 0x00030000081a7984 */ /* 0x000f680000000800 */
[----:B------:R-:W5:Y:S04]  /*11340*/  LDS R28, [R8+0x400] ;  /* 0x00040000081c7984 */ /* 0x000f680000000800 */
[----:B------:R-:W5:Y:S04]  /*11350*/  LDS R30, [R8+0x500] ;  /* 0x00050000081e7984 */ /* 0x000f680000000800 */
[----:B------:R-:W5:Y:S01]  /*11360*/  LDS R34, [R8+0x700] ;  /* 0x0007000008227984 */ /* 0x000f620000000800 */
[----:B-1----:R-:W-:-:S03]  /*11370*/  FMUL.FTZ R9, R5, R10 ;  /* 0x0000000a05097220 */ /* 0x002fc60000410000 */
[----:B------:R-:W-:Y:S01]  /*11380*/  LDS R36, [R8+0x800] ;  /* 0x0008000008247984 */ /* 0x000fe20000000800 */
[----:B0-----:R-:W-:-:S03]  /*11390*/  FMUL.FTZ R11, R5, R18 ;  /* 0x00000012050b7220 */ /* 0x001fc60000410000 */
[----:B------:R-:W0:Y:S01]  /*113a0*/  LDS R10, [R8+0xd00] ;  /* 0x000d0000080a7984 */ /* 0x000e220000000800 */
[----:B--2---:R-:W-:-:S03]  /*113b0*/  FMUL.FTZ R17, R5, R20 ;  /* 0x0000001405117220 */ /* 0x004fc60000410000 */
[----:B------:R-:W1:Y:S04]  /*113c0*/  LDS R38, [R8+0x900] ;  /* 0x0009000008267984 */ /* 0x000e680000000800 */
[----:B------:R-:W2:Y:S01]  /*113d0*/  LDS R40, [R8+0xa00] ;  /* 0x000a000008287984 */ /* 0x000ea20000000800 */
[----:B---3--:R-:W-:-:S03]  /*113e0*/  FMUL.FTZ R19, R5, R22 ;  /* 0x0000001605137220 */ /* 0x008fc60000410000 */
[----:B------:R-:W-:Y:S01]  /*113f0*/  LDS R42, [R8+0xb00] ;  /* 0x000b0000082a7984 */ /* 0x000fe20000000800 */
[----:B----4-:R-:W-:-:S03]  /*11400*/  FMUL.FTZ R21, R5, R24 ;  /* 0x0000001805157220 */ /* 0x010fc60000410000 */
[----:B------:R-:W3:Y:S01]  /*11410*/  LDS R44, [R8+0xc00] ;  /* 0x000c0000082c7984 */ /* 0x000ee20000000800 */
[----:B-----5:R-:W-:-:S03]  /*11420*/  FMUL.FTZ R23, R5, R26 ;  /* 0x0000001a05177220 */ /* 0x020fc60000410000 */
[----:B------:R-:W-:Y:S01]  /*11430*/  STG.E desc[UR36][R6.64+-0x100], R11 ;  /* 0xffff000b06007986 */ /* 0x000fe2000c101924 */
[----:B------:R-:W-:-:S03]  /*11440*/  FMUL.FTZ R25, R5, R28 ;  /* 0x0000001c05197220 */ /* 0x000fc60000410000 */
[----:B------:R4:W-:Y:S04]  /*11450*/  STS [R8+-0x100], R11 ;  /* 0xffff000b08007388 */ /* 0x0009e80000000800 */
[----:B------:R-:W-:Y:S04]  /*11460*/  STG.E desc[UR36][R6.64+-0x200], R9 ;  /* 0xfffe000906007986 */ /* 0x000fe8000c101924 */
[----:B------:R5:W-:Y:S01]  /*11470*/  STS [R8+-0x200], R9 ;  /* 0xfffe000908007388 */ /* 0x000be20000000800 */
[----:B----4-:R-:W-:-:S03]  /*11480*/  FMUL.FTZ R11, R5, R32 ;  /* 0x00000020050b7220 */ /* 0x010fc60000410000 */
[----:B------:R-:W-:Y:S04]  /*11490*/  STG.E desc[UR36][R6.64], R17 ;  /* 0x0000001106007986 */ /* 0x000fe8000c101924 */
[----:B------:R4:W-:Y:S01]  /*114a0*/  STS [R8], R17 ;  /* 0x0000001108007388 */ /* 0x0009e20000000800 */
[----:B-----5:R-:W-:-:S03]  /*114b0*/  FMUL.FTZ R9, R5, R30 ;  /* 0x0000001e05097220 */ /* 0x020fc60000410000 */
[----:B------:R-:W-:Y:S04]  /*114c0*/  STG.E desc[UR36][R6.64+0x600], R11 ;  /* 0x0006000b06007986 */ /* 0x000fe8000c101924 */
[----:B------:R0:W-:Y:S01]  /*114d0*/  STS [R8+0x600], R11 ;  /* 0x0006000b08007388 */ /* 0x0001e20000000800 */
[----:B----4-:R-:W-:-:S03]  /*114e0*/  FMUL.FTZ R17, R5, R34 ;  /* 0x0000002205117220 */ /* 0x010fc60000410000 */
[----:B------:R-:W-:Y:S04]  /*114f0*/  STG.E desc[UR36][R6.64+0x100], R19 ;  /* 0x0001001306007986 */ /* 0x000fe8000c101924 */
[----:B------:R4:W-:Y:S01]  /*11500*/  STS [R8+0x100], R19 ;  /* 0x0001001308007388 */ /* 0x0009e20000000800 */
[C---:B0-----:R-:W-:Y:S01]  /*11510*/  FMUL.FTZ R11, R5.reuse, R10 ;  /* 0x0000000a050b7220 */ /* 0x041fe20000410000 */
[----:B------:R-:W-:Y:S02]  /*11520*/  IADD3 R10, P1, PT, R6, 0x1000, RZ ;  /* 0x00001000060a7810 */ /* 0x000fe40007f3e0ff */
[----:B------:R-:W-:Y:S04]  /*11530*/  STG.E desc[UR36][R6.64+0x200], R21 ;  /* 0x0002001506007986 */ /* 0x000fe8000c101924 */
[----:B------:R1:W-:Y:S01]  /*11540*/  STS [R8+0x200], R21 ;  /* 0x0002001508007388 */ /* 0x0003e20000000800 */
[----:B----4-:R-:W-:-:S03]  /*11550*/  FMUL.FTZ R19, R5, R36 ;  /* 0x0000002405137220 */ /* 0x010fc60000410000 */
[----:B------:R-:W-:Y:S04]  /*11560*/  STG.E desc[UR36][R6.64+0x300], R23 ;  /* 0x0003001706007986 */ /* 0x000fe8000c101924 */
[----:B------:R2:W-:Y:S01]  /*11570*/  STS [R8+0x300], R23 ;  /* 0x0003001708007388 */ /* 0x0005e20000000800 */
[----:B-1----:R-:W-:-:S03]  /*11580*/  FMUL.FTZ R21, R5, R38 ;  /* 0x0000002605157220 */ /* 0x002fc60000410000 */
[----:B------:R-:W-:Y:S04]  /*11590*/  STG.E desc[UR36][R6.64+0x400], R25 ;  /* 0x0004001906007986 */ /* 0x000fe8000c101924 */
[----:B------:R3:W-:Y:S01]  /*115a0*/  STS [R8+0x400], R25 ;  /* 0x0004001908007388 */ /* 0x0007e20000000800 */
[----:B--2---:R-:W-:-:S03]  /*115b0*/  FMUL.FTZ R23, R5, R40 ;  /* 0x0000002805177220 */ /* 0x004fc60000410000 */
[----:B------:R-:W-:Y:S04]  /*115c0*/  STG.E desc[UR36][R6.64+0x500], R9 ;  /* 0x0005000906007986 */ /* 0x000fe8000c101924 */
[----:B------:R0:W-:Y:S01]  /*115d0*/  STS [R8+0x500], R9 ;  /* 0x0005000908007388 */ /* 0x0001e20000000800 */
[----:B---3--:R-:W-:-:S03]  /*115e0*/  FMUL.FTZ R25, R5, R44 ;  /* 0x0000002c05197220 */ /* 0x008fc60000410000 */
        /* <DEDUP_REMOVED lines=16> */
[----:B0-----:R-:W-:-:S02]  /*116f0*/  IMAD.MOV.U32 R6, RZ, RZ, R10 ;  /* 0x000000ffff067224 */ /* 0x001fc400078e000a */
[----:B-1----:R-:W-:Y:S02]  /*11700*/  VIADD R8, R8, 0x1000 ;  /* 0x0000100008087836 */ /* 0x002fe40000000000 */
[----:B------:R-:W-:Y:S01]  /*11710*/  IMAD.MOV.U32 R7, RZ, RZ, R17 ;  /* 0x000000ffff077224 */ /* 0x000fe200078e0011 */
[----:B------:R-:W-:Y:S06]  /*11720*/  @!P2 BRA `(.L_x_1742) ;  /* 0xfffffff800e0a947 */ /* 0x000fec000383ffff */
.L_x_1741:
[----:B------:R-:W-:Y:S05]  /*11730*/  BSYNC.RECONVERGENT B1 ;  /* 0x0000000000017941 */ /* 0x000fea0003800200 */
.L_x_1740:
        /* <DEDUP_REMOVED lines=15> */
[----:B------:R-:W-:Y:S01]  /*11830*/  IADD3 R10, P1, PT, R6, 0x800, RZ ;  /* 0x00000800060a7810 */ /* 0x000fe20007f3e0ff */
[----:B0-----:R-:W-:-:S03]  /*11840*/  FMUL.FTZ R11, R5, R18 ;  /* 0x00000012050b7220 */ /* 0x001fc60000410000 */
[----:B------:R-:W-:Y:S01]  /*11850*/  STG.E desc[UR36][R6.64+-0x200], R9 ;  /* 0xfffe000906007986 */ /* 0x000fe2000c101924 */
[----:B--2---:R-:W-:-:S03]  /*11860*/  FMUL.FTZ R17, R5, R20 ;  /* 0x0000001405117220 */ /* 0x004fc60000410000 */
[----:B------:R-:W-:Y:S01]  /*11870*/  STS [R8+-0x200], R9 ;  /* 0xfffe000908007388 */ /* 0x000fe20000000800 */
[----:B---3--:R-:W-:-:S03]  /*11880*/  FMUL.FTZ R19, R5, R22 ;  /* 0x0000001605137220 */ /* 0x008fc60000410000 */
[----:B------:R-:W-:Y:S01]  /*11890*/  STG.E desc[UR36][R6.64+-0x100], R11 ;  /* 0xffff000b06007986 */ /* 0x000fe2000c101924 */
[----:B-----5:R-:W-:-:S03]  /*118a0*/  FMUL.FTZ R21, R5, R24 ;  /* 0x0000001805157220 */ /* 0x020fc60000410000 */
[----:B------:R0:W-:Y:S01]  /*118b0*/  STS [R8+-0x100], R11 ;  /* 0xffff000b08007388 */ /* 0x0001e20000000800 */
[----:B----4-:R-:W-:-:S03]  /*118c0*/  FMUL.FTZ R23, R5, R26 ;  /* 0x0000001a05177220 */ /* 0x010fc60000410000 */
        /* <DEDUP_REMOVED lines=17> */
[----:B------:R-:W-:-:S07]  /*119e0*/  IMAD.MOV.U32 R7, RZ, RZ, R11 ;  /* 0x000000ffff077224 */ /* 0x000fce00078e000b */
.L_x_1744:
[----:B------:R-:W-:Y:S05]  /*119f0*/  BSYNC.RECONVERGENT B1 ;  /* 0x0000000000017941 */ /* 0x000fea0003800200 */
.L_x_1743:
        /* <DEDUP_REMOVED lines=8> */
[----:B------:R0:W-:Y:S01]  /*11a80*/  STG.E desc[UR36][R6.64+-0x200], R9 ;  /* 0xfffe000906007986 */ /* 0x0001e2000c101924 */
[----:B--2---:R-:W-:-:S03]  /*11a90*/  FMUL.FTZ R17, R18, R5 ;  /* 0x0000000512117220 */ /* 0x004fc60000410000 */
        /* <DEDUP_REMOVED lines=8> */
.L_x_1727:
[----:B------:R-:W-:Y:S05]  /*11b20*/  BSYNC.RECONVERGENT B0 ;  /* 0x0000000000007941 */ /* 0x000fea0003800200 */
.L_x_1726:
[----:B------:R-:W3:Y:S01]  /*11b30*/  LDCU UR5, c[0x0][0x40c] ;  /* 0x00008180ff0577ac */ /* 0x000ee20008000800 */
[----:B------:R-:W-:Y:S01]  /*11b40*/  IMAD.U32 R4, RZ, RZ, UR43 ;  /* 0x0000002bff047e24 */ /* 0x000fe2000f8e00ff */
[----:B------:R-:W1:Y:S01]  /*11b50*/  S2R R25, SR_CgaCtaId ;  /* 0x0000000000197919 */ /* 0x000e620000008800 */
[----:B------:R-:W-:Y:S01]  /*11b60*/  LOP3.LUT R22, R0, 0x7c, RZ, 0xc0, !PT ;  /* 0x0000007c00167812 */ /* 0x000fe200078ec0ff */
[----:B------:R-:W-:Y:S01]  /*11b70*/  IMAD.SHL.U32 R0, R3, 0x10, RZ ;  /* 0x0000001003007824 */ /* 0x000fe200078e00ff */
[----:B------:R-:W-:Y:S01]  /*11b80*/  MOV R18, 0x400 ;  /* 0x0000040000127802 */ /* 0x000fe20000000f00 */
[----:B------:R-:W-:Y:S01]  /*11b90*/  BSSY.RECONVERGENT B0, `(.L_x_1745) ;  /* 0x0000019000007945 */ /* 0x000fe20003800200 */
[----:B------:R-:W-:Y:S02]  /*11ba0*/  LEA.HI R4, R4, UR43, RZ, 0x1 ;  /* 0x0000002b04047c11 */ /* 0x000fe4000f8f08ff */
[----:B0-2---:R-:W-:Y:S02]  /*11bb0*/  CS2R R6, SRZ ;  /* 0x0000000000067805 */ /* 0x005fe4000001ff00 */
[----:B------:R-:W-:-:S02]  /*11bc0*/  LOP3.LUT R0, R0, 0x1f0, RZ, 0xc0, !PT ;  /* 0x000001f000007812 */ /* 0x000fc400078ec0ff */
[----:B------:R-:W-:-:S04]  /*11bd0*/  LOP3.LUT R4, R4, 0xfffffffe, RZ, 0xc0, !PT ;  /* 0xfffffffe04047812 */ /* 0x000fc800078ec0ff */
[----:B------:R-:W-:Y:S01]  /*11be0*/  IADD3 R23, PT, PT, -R4, UR43, RZ ;  /* 0x0000002b04177c10 */ /* 0x000fe2000fffe1ff */
[----:B------:R-:W-:Y:S02]  /*11bf0*/  VIADD R4, R18, 0x210 ;  /* 0x0000021012047836 */ /* 0x000fe40000000000 */
[----:B---3--:R-:W-:Y:S01]  /*11c00*/  IMAD.U32 R38, RZ, RZ, UR5 ;  /* 0x00000005ff267e24 */ /* 0x008fe2000f8e00ff */
[----:B------:R-:W-:-:S04]  /*11c10*/  ISETP.NE.AND P0, PT, R14, R23, PT ;  /* 0x000000170e00720c */ /* 0x000fc80003f05270 */
[----:B------:R-:W-:-:S04]  /*11c20*/  ISETP.NE.OR P0, PT, R38, RZ, P0 ;  /* 0x000000ff2600720c */ /* 0x000fc80000705670 */
[----:B------:R-:W-:Y:S02]  /*11c30*/  ISETP.GT.U32.OR P0, PT, R22, 0x5f, P0 ;  /* 0x0000005f1600780c */ /* 0x000fe40000704470 */
[----:B-1----:R-:W-:-:S05]  /*11c40*/  LEA R5, R25, R4, 0x18 ;  /* 0x0000000419057211 */ /* 0x002fca00078ec0ff */
        /* <DEDUP_REMOVED lines=12> */
.L_x_1747:
[----:B-----5:R0:W-:Y:S02]  /*11d10*/  STS.128 [R24], R4 ;  /* 0x0000000418007388 */ /* 0x0201e40000000c00 */
.L_x_1746:
[----:B------:R-:W-:Y:S05]  /*11d20*/  BSYNC.RECONVERGENT B0 ;  /* 0x0000000000007941 */ /* 0x000fea0003800200 */
.L_x_1745:
[----:B------:R-:W1:Y:S08]  /*11d30*/  LDC R0, c[0x0][0x3f8] ;  /* 0x0000fe00ff007b82 */ /* 0x000e700000000800 */
[----:B------:R-:W-:Y:S01]  /*11d40*/  BAR.SYNC.DEFER_BLOCKING 0x0 ;  /* 0x0000000000007b1d */ /* 0x000fe20000010000 */
[----:B------:R-:W-:Y:S02]  /*11d50*/  ISETP.GT.U32.AND P0, PT, R22, 0x5f, PT ;  /* 0x0000005f1600780c */ /* 0x000fe40003f04070 */
[----:B------:R-:W-:-:S02]  /*11d60*/  CS2R R10, SRZ ;  /* 0x00000000000a7805 */ /* 0x000fc4000001ff00 */
[----:B------:R-:W-:Y:S01]  /*11d70*/  CS2R R8, SRZ ;  /* 0x0000000000087805 */ /* 0x000fe2000001ff00 */
[----:B------:R-:W2:Y:S01]  /*11d80*/  LDCU UR13, c[0x0][0x40c] ;  /* 0x00008180ff0d77ac */ /* 0x000ea20008000800 */
[----:B------:R-:W-:Y:S01]  /*11d90*/  BSSY.RECONVERGENT B0, `(.L_x_1748) ;  /* 0x00001a2000007945 */ /* 0x000fe20003800200 */
[----:B------:R-:W3:Y:S01]  /*11da0*/  LDCU.64 UR10, c[0x0][0x3c8] ;  /* 0x00007900ff0a77ac */ /* 0x000ee20008000a00 */
[----:B-1----:R-:W-:-:S04]  /*11db0*/  IMAD R17, R0, UR12, R15 ;  /* 0x0000000c00117c24 */ /* 0x002fc8000f8e020f */
[----:B------:R-:W-:Y:S01]  /*11dc0*/  IMAD R17, R17, 0x60, RZ ;  /* 0x0000006011117824 */ /* 0x000fe200078e02ff */
[----:B--23--:R-:W-:Y:S06]  /*11dd0*/  @P0 BRA `(.L_x_1749) ;  /* 0x0000001800740947 */ /* 0x00cfec0003800000 */
[----:B------:R-:W1:Y:S01]  /*11de0*/  LDC R31, c[0x0][0x3f4] ;  /* 0x0000fd00ff1f7b82 */ /* 0x000e620000000800 */
[----:B------:R-:W-:Y:S01]  /*11df0*/  VIADD R36, R14, UR45 ;  /* 0x0000002d0e247c36 */ /* 0x000fe20008000000 */
[----:B------:R-:W-:Y:S01]  /*11e00*/  BSSY.RECONVERGENT B1, `(.L_x_1750) ;  /* 0x0000093000017945 */ /* 0x000fe20003800200 */
[----:B------:R-:W-:-:S05]  /*11e10*/  VIADD R18, R18, 0x410 ;  /* 0x0000041012127836 */ /* 0x000fca0000000000 */
[----:B------:R-:W2:Y:S01]  /*11e20*/  LDC.64 R20, c[0x0][0x3c0] ;  /* 0x0000f000ff147b82 */ /* 0x000ea20000000a00 */
[----:B------:R-:W-:-:S05]  /*11e30*/  LEA R25, R25, R18, 0x18 ;  /* 0x0000001219197211 */ /* 0x000fca00078ec0ff */
[----:B------:R-:W-:Y:S01]  /*11e40*/  IMAD R37, R14, 0x4, R25 ;  /* 0x000000040e257824 */ /* 0x000fe200078e0219 */
[----:B-1----:R-:W-:Y:S01]  /*11e50*/  VIMNMX R39, PT, PT, R31, UR43, PT ;  /* 0x0000002b1f277c48 */ /* 0x002fe2000bfe0100 */
[--C-:B------:R-:W-:Y:S02]  /*11e60*/  IMAD R19, R17, R31, R22.reuse ;  /* 0x0000001f11137224 */ /* 0x100fe400078e0216 */
[----:B------:R-:W-:Y:S01]  /*11e70*/  IMAD R11, R31, UR6, R22 ;  /* 0x000000061f0b7c24 */ /* 0x000fe2000f8e0216 */
[----:B------:R-:W-:Y:S01]  /*11e80*/  ISETP.GE.AND P0, PT, R36, R39, PT ;  /* 0x000000272400720c */ /* 0x000fe20003f06270 */
[----:B--2---:R-:W-:-:S04]  /*11e90*/  IMAD.WIDE R18, R19, 0x4, R20 ;  /* 0x0000000413127825 */ /* 0x004fc800078e0214 */
[----:B------:R-:W-:-:S04]  /*11ea0*/  IMAD.WIDE R20, R11, 0x4, R20 ;  /* 0x000000040b147825 */ /* 0x000fc800078e0214 */
[----:B------:R-:W-:-:S04]  /*11eb0*/  IMAD.MOV.U32 R11, RZ, RZ, RZ ;  /* 0x000000ffff0b7224 */ /* 0x000fc800078e00ff */
[----:B------:R-:W-:Y:S05]  /*11ec0*/  @P0 BRA `(.L_x_1751) ;  /* 0x0000000800180947 */ /* 0x000fea0003800000 */
[----:B------:R-:W-:Y:S01]  /*11ed0*/  VIADD R28, R36, 0x2 ;  /* 0x00000002241c7836 */ /* 0x000fe20000000000 */
[----:B------:R-:W1:Y:S01]  /*11ee0*/  LDC.64 R26, c[0x0][0x458] ;  /* 0x00011600ff1a7b82 */ /* 0x000e620000000a00 */
[----:B------:R-:W-:Y:S01]  /*11ef0*/  ULOP3.LUT UR5, URZ, UR45, URZ, 0x33, !UPT ;  /* 0x0000002dff057292 */ /* 0x000fe2000f8e33ff */
[----:B------:R-:W-:Y:S01]  /*11f00*/  IMAD R9, R2, R0, R15 ;  /* 0x0000000002097224 */ /* 0x000fe200078e020f */
[----:B------:R-:W-:Y:S01]  /*11f10*/  BSSY.RECONVERGENT B2, `(.L_x_1752) ;  /* 0x0000032000027945 */ /* 0x000fe20003800200 */
[----:B------:R-:W-:Y:S01]  /*11f20*/  VIMNMX R11, PT, PT, R39, R28, !PT ;  /* 0x0000001c270b7248 */ /* 0x000fe20007fe0100 */
[----:B------:R-:W-:Y:S02]  /*11f30*/  IMAD R31, R0, R31, RZ ;  /* 0x0000001f001f7224 */ /* 0x000fe400078e02ff */
[----:B------:R-:W-:Y:S01]  /*11f40*/  IMAD R9, R9, 0x60, R22 ;  /* 0x0000006009097824 */ /* 0x000fe200078e0216 */
[----:B------:R-:W-:Y:S01]  /*11f50*/  IADD3 R29, PT, PT, -R14, UR5, R11 ;  /* 0x000000050e1d7c10 */ /* 0x000fe2000fffe10b */
[----:B------:R-:W-:Y:S01]  /*11f60*/  IMAD.MOV.U32 R0, RZ, RZ, R36 ;  /* 0x000000ffff007224 */ /* 0x000fe200078e0024 */
[----:B------:R-:W-:Y:S01]  /*11f70*/  CS2R R10, SRZ ;  /* 0x00000000000a7805 */ /* 0x000fe2000001ff00 */
[----:B------:R-:W-:Y:S01]  /*11f80*/  IMAD R48, R31, 0x60, RZ ;  /* 0x000000601f307824 */ /* 0x000fe200078e02ff */
[----:B------:R-:W-:Y:S01]  /*11f90*/  LOP3.LUT P0, RZ, R29, 0x2, RZ, 0xc0, !PT ;  /* 0x000000021dff7812 */ /* 0x000fe2000780c0ff */
[----:B-1----:R-:W-:Y:S01]  /*11fa0*/  IMAD.WIDE R26, R9, 0x4, R26 ;  /* 0x00000004091a7825 */ /* 0x002fe200078e021a */
[----:B------:R-:W-:-:S11]  /*11fb0*/  CS2R R8, SRZ ;  /* 0x0000000000087805 */ /* 0x000fd6000001ff00 */
[----:B------:R-:W-:Y:S05]  /*11fc0*/  @P0 BRA `(.L_x_1753) ;  /* 0x0000000000980947 */ /* 0x000fea0003800000 */
[----:B------:R-:W1:Y:S01]  /*11fd0*/  LDCU.64 UR8, c[0x0][0x3c8] ;  /* 0x00007900ff0877ac */ /* 0x000e620008000a00 */
[----:B------:R-:W-:-:S05]  /*11fe0*/  IADD3 R0, P0, PT, R13, R36, RZ ;  /* 0x000000240d007210 */ /* 0x000fca0007f1e0ff */
[----:B------:R-:W-:Y:S01]  /*11ff0*/  IMAD.X R9, RZ, RZ, R12, P0 ;  /* 0x000000ffff097224 */ /* 0x000fe200000e060c */
[----:B-1----:R-:W-:-:S04]  /*12000*/  LEA R10, P0, R0, UR8, 0x2 ;  /* 0x00000008000a7c11 */ /* 0x002fc8000f8010ff */
        /* <DEDUP_REMOVED lines=10> */
[----:B-1----:R-:W1:-:S12]  /*120b0*/  LDS.128 R8, [R24] ;  /* 0x0000000018087984 */ /* 0x002e580000000c00 */
[----:B------:R-:W-:Y:S01]  /*120c0*/  VOTEU.ANY UP0, P1 ;  /* 0x0000000000ff7886 */ /* 0x000fe20000800100 */
[----:B------:R-:W-:-:S13]  /*120d0*/  PLOP3.LUT P0, PT, PT, PT, UP0, 0x80, 0x8 ;  /* 0x000000000008781c */ /* 0x000fda0003f0f008 */
[----:B------:R-:W2:Y:S01]  /*120e0*/  @P0 LDG.E.128 R40, desc[UR36][R26.64] ;  /* 0x000000241a280981 */ /* 0x000ea2000c1e1d00 */
[----:B------:R-:W-:Y:S02]  /*120f0*/  PLOP3.LUT P0, PT, PT, PT, UP0, 0x80, 0x8 ;  /* 0x000000000008781c */ /* 0x000fe40003f0f008 */
[----:B------:R-:W-:Y:S02]  /*12100*/  PLOP3.LUT P1, PT, PT, PT, UP0, 0x80, 0x8 ;  /* 0x000000000008781c */ /* 0x000fe40003f2f008 */
[----:B------:R-:W-:Y:S02]  /*12110*/  PLOP3.LUT P2, PT, PT, PT, UP0, 0x80, 0x8 ;  /* 0x000000000008781c */ /* 0x000fe40003f4f008 */
[----:B------:R-:W-:Y:S01]  /*12120*/  PLOP3.LUT P3, PT, PT, PT, UP0, 0x80, 0x8 ;  /* 0x000000000008781c */ /* 0x000fe20003f6f008 */
[----:B-1---5:R-:W-:Y:S01]  /*12130*/  FADD.FTZ R33, R33, R9 ;  /* 0x0000000921217221 */ /* 0x022fe20000010000 */
        /* <DEDUP_REMOVED lines=10> */
.L_x_1754:
[C---:B-12--5:R-:W-:Y:S01]  /*121e0*/  FFMA.FTZ R8, R0.reuse, R32, RZ ;  /* 0x0000002000087223 */ /* 0x066fe200000100ff */
[C---:B------:R-:W-:Y:S01]  /*121f0*/  FFMA.FTZ R9, R0.reuse, R33, RZ ;  /* 0x0000002100097223 */ /* 0x040fe200000100ff */
[C---:B------:R-:W-:Y:S01]  /*12200*/  FFMA.FTZ R10, R0.reuse, R34, RZ ;  /* 0x00000022000a7223 */ /* 0x040fe200000100ff */
[----:B------:R-:W-:Y:S01]  /*12210*/  FFMA.FTZ R11, R0, R35, RZ ;  /* 0x00000023000b7223 */ /* 0x000fe200000100ff */
[----:B------:R-:W-:-:S07]  /*12220*/  IMAD.MOV.U32 R0, RZ, RZ, R28 ;  /* 0x000000ffff007224 */ /* 0x000fce00078e001c */
.L_x_1753:
[----:B------:R-:W-:Y:S05]  /*12230*/  BSYNC.RECONVERGENT B2 ;  /* 0x0000000000027941 */ /* 0x000fea0003800200 */
.L_x_1752:
[----:B------:R-:W-:-:S13]  /*12240*/  ISETP.GE.U32.AND P0, PT, R29, 0x2, PT ;  /* 0x000000021d00780c */ /* 0x000fda0003f06070 */
[----:B------:R-:W-:Y:S05]  /*12250*/  @!P0 BRA `(.L_x_1751) ;  /* 0x0000000400348947 */ /* 0x000fea0003800000 */
[----:B------:R-:W-:Y:S01]  /*12260*/  USHF.L.U32 UR5, UR45, 0x2, URZ ;  /* 0x000000022d057899 */ /* 0x000fe200080006ff */
[----:B------:R-:W-:Y:S01]  /*12270*/  ISETP.NE.AND P0, PT, R38, RZ, PT ;  /* 0x000000ff2600720c */ /* 0x000fe20003f05270 */
[----:B------:R-:W-:-:S04]  /*12280*/  IMAD R43, R0, 0x60, RZ ;  /* 0x00000060002b7824 */ /* 0x000fc800078e02ff */
[----:B------:R-:W-:-:S04]  /*12290*/  LEA R28, R0, -UR5, 0x2 ;  /* 0x80000005001c7c11 */ /* 0x000fc8000f8e10ff */
[----:B------:R-:W-:-:S07]  /*122a0*/  IADD3 R42, PT, PT, R28, 0x8, R25 ;  /* 0x000000081c2a7810 */ /* 0x000fce0007ffe019 */
.L_x_1758:
[----:B------:R-:W-:Y:S02]  /*122b0*/  IADD3 R28, P1, PT, R13, R0, RZ ;  /* 0x000000000d1c7210 */ /* 0x000fe40007f3e0ff */
[----:B------:R-:W-:-:S03]  /*122c0*/  ISETP.NE.AND P4, PT, R16, RZ, PT ;  /* 0x000000ff1000720c */ /* 0x000fc60003f85270 */
[----:B------:R-:W-:Y:S01]  /*122d0*/  IMAD.X R29, RZ, RZ, R12, P1 ;  /* 0x000000ffff1d7224 */ /* 0x000fe200008e060c */
        /* <DEDUP_REMOVED lines=10> */
[----:B----4-:R-:W1:-:S12]  /*12380*/  LDS.128 R32, [R24] ;  /* 0x0000000018207984 */ /* 0x010e580000000c00 */
        /* <DEDUP_REMOVED lines=9> */
[----:B------:R-:W-:-:S04]  /*12420*/  IMAD.WIDE.U32 R32, R43, 0x4, R18 ;  /* 0x000000042b207825 */ /* 0x000fc800078e0012 */
[----:B--2---:R-:W-:Y:S01]  /*12430*/  @P0 FMUL.FTZ R28, R28, R44 ;  /* 0x0000002c1c1c0220 */ /* 0x004fe20000410000 */
[----:B------:R-:W-:Y:S01]  /*12440*/  @P1 FMUL.FTZ R29, R29, R45 ;  /* 0x0000002d1d1d1220 */ /* 0x000fe20000410000 */
[----:B------:R-:W-:Y:S02]  /*12450*/  @P2 FMUL.FTZ R30, R30, R46 ;  /* 0x0000002e1e1e2220 */ /* 0x000fe40000410000 */
[----:B------:R-:W-:-:S05]  /*12460*/  @P3 FMUL.FTZ R31, R31, R47 ;  /* 0x0000002f1f1f3220 */ /* 0x000fca0000410000 */
[----:B------:R1:W-:Y:S02]  /*12470*/  STG.E.128 desc[UR36][R32.64], R28 ;  /* 0x0000001c20007986 */ /* 0x0003e4000c101d24 */
.L_x_1756:
[----:B------:R-:W-:Y:S05]  /*12480*/  BSYNC.RECONVERGENT B2 ;  /* 0x0000000000027941 */ /* 0x000fea0003800200 */
.L_x_1755:
[----:B------:R-:W1:Y:S04]  /*12490*/  LDG.E R40, desc[UR36][R40.64+0x8] ;  /* 0x0000082428287981 */ /* 0x000e68000c1e1900 */
[----:B------:R-:W2:Y:S01]  /*124a0*/  LDS R45, [R42+-0x8] ;  /* 0xfffff8002a2d7984 */ /* 0x000ea20000000800 */
[----:B------:R-:W-:Y:S02]  /*124b0*/  IMAD.U32 R38, RZ, RZ, UR13 ;  /* 0x0000000dff267e24 */ /* 0x000fe4000f8e00ff */
[----:B-1--4-:R-:W-:-:S04]  /*124c0*/  IMAD R32, R48, R40, R43 ;  /* 0x0000002830207224 */ /* 0x012fc800078e022b */
[----:B------:R-:W-:-:S04]  /*124d0*/  VIADD R33, R32, 0xc0 ;  /* 0x000000c020217836 */ /* 0x000fc80000000000 */
[----:B------:R-:W-:-:S06]  /*124e0*/  IMAD.WIDE R32, R33, 0x4, R20 ;  /* 0x0000000421207825 */ /* 0x000fcc00078e0214 */
[----:B------:R-:W5:Y:S01]  /*124f0*/  LDG.E.128 R32, desc[UR36][R32.64] ;  /* 0x0000002420207981 */ /* 0x000f62000c1e1d00 */
[----:B------:R-:W-:Y:S01]  /*12500*/  ISETP.NE.AND P0, PT, R38, RZ, PT ;  /* 0x000000ff2600720c */ /* 0x000fe20003f05270 */
[C---:B--2--5:R-:W-:Y:S01]  /*12510*/  FFMA.FTZ R44, R45.reuse, R28, R8 ;  /* 0x0000001c2d2c7223 */ /* 0x064fe20000010008 */
[C---:B------:R-:W-:Y:S01]  /*12520*/  FFMA.FTZ R46, R45.reuse, R29, R9 ;  /* 0x0000001d2d2e7223 */ /* 0x040fe20000010009 */
[C---:B------:R-:W-:Y:S01]  /*12530*/  FFMA.FTZ R47, R45.reuse, R30, R10 ;  /* 0x0000001e2d2f7223 */ /* 0x040fe2000001000a */
[----:B------:R-:W-:-:S09]  /*12540*/  FFMA.FTZ R40, R45, R31, R11 ;  /* 0x0000001f2d287223 */ /* 0x000fd2000001000b */
        /* <DEDUP_REMOVED lines=9> */
[----:B-1----:R-:W-:Y:S01]  /*125e0*/  FADD.FTZ R32, R28, R32 ;  /* 0x000000201c207221 */ /* 0x002fe20000010000 */
[----:B------:R-:W-:Y:S01]  /*125f0*/  FADD.FTZ R33, R29, R33 ;  /* 0x000000211d217221 */ /* 0x000fe20000010000 */
[----:B------:R-:W-:Y:S01]  /*12600*/  FADD.FTZ R34, R30, R34 ;  /* 0x000000221e227221 */ /* 0x000fe20000010000 */
[----:B------:R-:W-:Y:S01]  /*12610*/  FADD.FTZ R35, R31, R35 ;  /* 0x000000231f237221 */ /* 0x000fe20000010000 */
[----:B------:R-:W-:-:S02]  /*12620*/  VIADD R29, R43, 0xc0 ;  /* 0x000000c02b1d7836 */ /* 0x000fc40000000000 */
[----:B--2---:R-:W-:Y:S02]  /*12630*/  @P1 FMUL.FTZ R32, R32, R8 ;  /* 0x0000000820201220 */ /* 0x004fe40000410000 */
[----:B------:R-:W-:Y:S02]  /*12640*/  @P2 FMUL.FTZ R33, R33, R9 ;  /* 0x0000000921212220 */ /* 0x000fe40000410000 */
[----:B------:R-:W-:Y:S02]  /*12650*/  @P3 FMUL.FTZ R34, R34, R10 ;  /* 0x0000000a22223220 */ /* 0x000fe40000410000 */
[----:B------:R-:W-:Y:S01]  /*12660*/  @P4 FMUL.FTZ R35, R35, R11 ;  /* 0x0000000b23234220 */ /* 0x000fe20000410000 */
[----:B------:R-:W-:-:S05]  /*12670*/  IMAD.WIDE.U32 R8, R29, 0x4, R18 ;  /* 0x000000041d087825 */ /* 0x000fca00078e0012 */
[----:B------:R1:W-:Y:S02]  /*12680*/  STG.E.128 desc[UR36][R8.64], R32 ;  /* 0x0000002008007986 */ /* 0x0003e4000c101d24 */
.L_x_1757:
[----:B------:R2:W1:Y:S01]  /*12690*/  LDS R11, [R42] ;  /* 0x000000002a0b7984 */ /* 0x0004620000000800 */
[----:B------:R-:W-:Y:S02]  /*126a0*/  VIADD R0, R0, 0x4 ;  /* 0x0000000400007836 */ /* 0x000fe40000000000 */
[----:B------:R-:W-:-:S03]  /*126b0*/  VIADD R43, R43, 0x180 ;  /* 0x000001802b2b7836 */ /* 0x000fc60000000000 */
[----:B------:R-:W-:Y:S01]  /*126c0*/  ISETP.GE.AND P1, PT, R0, R39, PT ;  /* 0x000000270000720c */ /* 0x000fe20003f26270 */
[----:B--2---:R-:W-:Y:S02]  /*126d0*/  VIADD R42, R42, 0x10 ;  /* 0x000000102a2a7836 */ /* 0x004fe40000000000 */
[C---:B-1----:R-:W-:Y:S01]  /*126e0*/  FFMA.FTZ R8, R11.reuse, R32, R44 ;  /* 0x000000200b087223 */ /* 0x042fe2000001002c */
[C---:B------:R-:W-:Y:S01]  /*126f0*/  FFMA.FTZ R9, R11.reuse, R33, R46 ;  /* 0x000000210b097223 */ /* 0x040fe2000001002e */
[C---:B------:R-:W-:Y:S01]  /*12700*/  FFMA.FTZ R10, R11.reuse, R34, R47 ;  /* 0x000000220b0a7223 */ /* 0x040fe2000001002f */
[----:B------:R-:W-:-:S07]  /*12710*/  FFMA.FTZ R11, R11, R35, R40 ;  /* 0x000000230b0b7223 */ /* 0x000fce0000010028 */
[----:B------:R-:W-:Y:S05]  /*12720*/  @!P1 BRA `(.L_x_1758) ;  /* 0xfffffff800e09947 */ /* 0x000fea000383ffff */
.L_x_1751:
[----:B------:R-:W-:Y:S05]  /*12730*/  BSYNC.RECONVERGENT B1 ;  /* 0x0000000000017941 */ /* 0x000fea0003800200 */
.L_x_1750:
[----:B------:R-:W-:Y:S01]  /*12740*/  ISETP.GE.AND P0, PT, R36, UR43, PT ;  /* 0x0000002b24007c0c */ /* 0x000fe2000bf06270 */
[----:B------:R-:W-:-:S12]  /*12750*/  BSSY.RECONVERGENT B1, `(.L_x_1759) ;  /* 0x00000e1000017945 */ /* 0x000fd80003800200 */
[----:B------:R-:W-:Y:S05]  /*12760*/  @P0 BRA `(.L_x_1760) ;  /* 0x0000000c007c0947 */ /* 0x000fea0003800000 */
[----:B----4-:R-:W-:Y:S01]  /*12770*/  VIADD R35, R36, 0x2 ;  /* 0x0000000224237836 */ /* 0x010fe20000000000 */
[----:B------:R-:W1:Y:S01]  /*12780*/  LDC R31, c[0x0][0x3f4] ;  /* 0x0000fd00ff1f7b82 */ /* 0x000e620000000800 */
[----:B------:R-:W2:Y:S01]  /*12790*/  LDCU UR5, c[0x0][0x3f8] ;  /* 0x00007f00ff0577ac */ /* 0x000ea20008000800 */
[----:B------:R-:W-:Y:S01]  /*127a0*/  BSSY.RECONVERGENT B2, `(.L_x_1761) ;  /* 0x000004d000027945 */ /* 0x000fe20003800200 */
[----:B------:R-:W-:Y:S01]  /*127b0*/  IMAD.MOV.U32 R28, RZ, RZ, R36 ;  /* 0x000000ffff1c7224 */ /* 0x000fe200078e0024 */
[----:B------:R-:W-:Y:S01]  /*127c0*/  VIMNMX R29, PT, PT, R35, UR43, !PT ;  /* 0x0000002b231d7c48 */ /* 0x000fe2000ffe0100 */
[----:B------:R-:W-:-:S03]  /*127d0*/  ULOP3.LUT UR7, URZ, UR45, URZ, 0x33, !UPT ;  /* 0x0000002dff077292 */ /* 0x000fc6000f8e33ff */
[----:B------:R-:W3:Y:S03]  /*127e0*/  LDC.64 R26, c[0x0][0x458] ;  /* 0x00011600ff1a7b82 */ /* 0x000ee60000000a00 */
[----:B------:R-:W-:-:S04]  /*127f0*/  IADD3 R32, PT, PT, -R14, UR7, R29 ;  /* 0x000000070e207c10 */ /* 0x000fc8000fffe11d */
[----:B------:R-:W-:Y:S01]  /*12800*/  LOP3.LUT P0, RZ, R32, 0x2, RZ, 0xc0, !PT ;  /* 0x0000000220ff7812 */ /* 0x000fe2000780c0ff */
[----:B--2---:R-:W-:-:S04]  /*12810*/  IMAD R33, R2, UR5, R15 ;  /* 0x0000000502217c24 */ /* 0x004fc8000f8e020f */
[----:B------:R-:W-:Y:S02]  /*12820*/  IMAD R33, R33, 0x60, R22 ;  /* 0x0000006021217824 */ /* 0x000fe400078e0216 */
[----:B-1----:R-:W-:Y:S02]  /*12830*/  IMAD R0, R31, UR5, RZ ;  /* 0x000000051f007c24 */ /* 0x002fe4000f8e02ff */
[----:B---3--:R-:W-:-:S04]  /*12840*/  IMAD.WIDE R26, R33, 0x4, R26 ;  /* 0x00000004211a7825 */ /* 0x008fc800078e021a */
[----:B------:R-:W-:Y:S05]  /*12850*/  @P0 BRA `(.L_x_1762) ;  /* 0x0000000400040947 */ /* 0x000fea0003800000 */
[----:B------:R-:W-:Y:S01]  /*12860*/  ISETP.GE.AND P0, PT, R36, R31, PT ;  /* 0x0000001f2400720c */ /* 0x000fe20003f06270 */
[----:B------:R-:W-:-:S12]  /*12870*/  IMAD.MOV.U32 R28, RZ, RZ, R35 ;  /* 0x000000ffff1c7224 */ /* 0x000fd800078e0023 */
[----:B------:R-:W-:Y:S05]  /*12880*/  @!P0 BRA `(.L_x_1762) ;  /* 0x0000000000f88947 */ /* 0x000fea0003800000 */
[----:B------:R-:W-:Y:S01]  /*12890*/  IABS R33, R31 ;  /* 0x0000001f00217213 */ /* 0x000fe20000000000 */
[----:B------:R-:W1:Y:S01]  /*128a0*/  LDCU.64 UR8, c[0x0][0x3c8] ;  /* 0x00007900ff0877ac */ /* 0x000e620008000a00 */
[----:B------:R-:W-:Y:S01]  /*128b0*/  IABS R40, R36 ;  /* 0x0000002400287213 */ /* 0x000fe20000000000 */
[----:B------:R-:W2:Y:S01]  /*128c0*/  LDS R37, [R37] ;  /* 0x0000000025257984 */ /* 0x000ea20000000800 */
[----:B------:R-:W3:Y:S01]  /*128d0*/  I2F.RP R30, R33 ;  /* 0x00000021001e7306 */ /* 0x000ee20000209400 */
[----:B------:R-:W-:Y:S02]  /*128e0*/  ISETP.GE.AND P1, PT, R36, RZ, PT ;  /* 0x000000ff2400720c */ /* 0x000fe40003f26270 */
[----:B------:R-:W-:-:S05]  /*128f0*/  ISETP.NE.AND P2, PT, R31, RZ, PT ;  /* 0x000000ff1f00720c */ /* 0x000fca0003f45270 */
[----:B---3--:R-:W3:Y:S02]  /*12900*/  MUFU.RCP R30, R30 ;  /* 0x0000001e001e7308 */ /* 0x008ee40000001000 */
[----:B---3--:R-:W-:-:S06]  /*12910*/  VIADD R34, R30, 0xffffffe ;  /* 0x0ffffffe1e227836 */ /* 0x008fcc0000000000 */
[----:B------:R-:W3:Y:S02]  /*12920*/  F2I.FTZ.U32.TRUNC.NTZ R29, R34 ;  /* 0x00000022001d7305 */ /* 0x000ee4000021f000 */
[----:B---3--:R-:W-:-:S04]  /*12930*/  IMAD.MOV R28, RZ, RZ, -R29 ;  /* 0x000000ffff1c7224 */ /* 0x008fc800078e0a1d */
        /* <DEDUP_REMOVED lines=13> */
[----:B------:R-:W-:-:S05]  /*12a10*/  IADD3 R29, P0, PT, R13, R28, RZ ;  /* 0x0000001c0d1d7210 */ /* 0x000fca0007f1e0ff */
[----:B------:R-:W-:Y:S01]  /*12a20*/  IMAD.X R34, RZ, RZ, R12, P0 ;  /* 0x000000ffff227224 */ /* 0x000fe200000e060c */
[----:B-1----:R-:W-:-:S04]  /*12a30*/  LEA R30, P0, R29, UR8, 0x2 ;  /* 0x000000081d1e7c11 */ /* 0x002fc8000f8010ff */
        /* <DEDUP_REMOVED lines=10> */
[----:B------:R-:W2:-:S12]  /*12ae0*/  LDS.128 R44, [R24] ;  /* 0x00000000182c7984 */ /* 0x000e980000000c00 */
[----:B------:R-:W-:Y:S01]  /*12af0*/  VOTEU.ANY UP0, P3 ;  /* 0x0000000000ff7886 */ /* 0x000fe20001800100 */
[----:B------:R-:W-:-:S13]  /*12b00*/  PLOP3.LUT P0, PT, PT, PT, UP0, 0x80, 0x8 ;  /* 0x000000000008781c */ /* 0x000fda0003f0f008 */
[----:B-1----:R-:W3:Y:S01]  /*12b10*/  @P0 LDG.E.128 R28, desc[UR36][R26.64] ;  /* 0x000000241a1c0981 */ /* 0x002ee2000c1e1d00 */
[----:B------:R-:W-:Y:S01]  /*12b20*/  PLOP3.LUT P0, PT, PT, PT, UP0, 0x80, 0x8 ;  /* 0x000000000008781c */ /* 0x000fe20003f0f008 */
[----:B------:R-:W-:Y:S01]  /*12b30*/  IMAD R33, R36, 0x60, RZ ;  /* 0x0000006024217824 */ /* 0x000fe200078e02ff */
[----:B------:R-:W-:Y:S02]  /*12b40*/  PLOP3.LUT P1, PT, PT, PT, UP0, 0x80, 0x8 ;  /* 0x000000000008781c */ /* 0x000fe40003f2f008 */
[----:B------:R-:W-:Y:S02]  /*12b50*/  PLOP3.LUT P2, PT, PT, PT, UP0, 0x80, 0x8 ;  /* 0x000000000008781c */ /* 0x000fe40003f4f008 */
[----:B------:R-:W-:Y:S01]  /*12b60*/  PLOP3.LUT P3, PT, PT, PT, UP0, 0x80, 0x8 ;  /* 0x000000000008781c */ /* 0x000fe20003f6f008 */
[----:B--2--5:R-:W-:Y:S01]  /*12b70*/  FADD.FTZ R40, R44, R40 ;  /* 0x000000282c287221 */ /* 0x024fe20000010000 */
[----:B------:R-:W-:Y:S01]  /*12b80*/  FADD.FTZ R41, R45, R41 ;  /* 0x000000292d297221 */ /* 0x000fe20000010000 */
[----:B------:R-:W-:Y:S01]  /*12b90*/  FADD.FTZ R42, R46, R42 ;  /* 0x0000002a2e2a7221 */ /* 0x000fe20000010000 */
[----:B------:R-:W-:-:S03]  /*12ba0*/  FADD.FTZ R43, R47, R43 ;  /* 0x0000002b2f2b7221 */ /* 0x000fc60000010000 */
[----:B---3--:R-:W-:Y:S02]  /*12bb0*/  @P0 FMUL.FTZ R40, R40, R28 ;  /* 0x0000001c28280220 */ /* 0x008fe40000410000 */
[----:B------:R-:W-:Y:S02]  /*12bc0*/  @P1 FMUL.FTZ R41, R41, R29 ;  /* 0x0000001d29291220 */ /* 0x000fe40000410000 */
[----:B------:R-:W-:Y:S02]  /*12bd0*/  @P2 FMUL.FTZ R42, R42, R30 ;  /* 0x0000001e2a2a2220 */ /* 0x000fe40000410000 */
[----:B------:R-:W-:Y:S01]  /*12be0*/  @P3 FMUL.FTZ R43, R43, R31 ;  /* 0x0000001f2b2b3220 */ /* 0x000fe20000410000 */
[----:B------:R-:W-:-:S05]  /*12bf0*/  IMAD.WIDE.U32 R28, R33, 0x4, R18 ;  /* 0x00000004211c7825 */ /* 0x000fca00078e0012 */
[----:B------:R2:W-:Y:S02]  /*12c00*/  STG.E.128 desc[UR36][R28.64], R40 ;  /* 0x000000281c007986 */ /* 0x0005e4000c101d24 */
.L_x_1764:
[----:B------:R-:W-:Y:S05]  /*12c10*/  BSYNC.RECONVERGENT B3 ;  /* 0x0000000000037941 */ /* 0x000fea0003800200 */
.L_x_1763:
[C---:B-----5:R-:W-:Y:S01]  /*12c20*/  FFMA.FTZ R8, R37.reuse, R40, R8 ;  /* 0x0000002825087223 */ /* 0x060fe20000010008 */
[C---:B------:R-:W-:Y:S01]  /*12c30*/  FFMA.FTZ R9, R37.reuse, R41, R9 ;  /* 0x0000002925097223 */ /* 0x040fe20000010009 */
[C---:B------:R-:W-:Y:S01]  /*12c40*/  FFMA.FTZ R10, R37.reuse, R42, R10 ;  /* 0x0000002a250a7223 */ /* 0x040fe2000001000a */
[----:B------:R-:W-:Y:S01]  /*12c50*/  FFMA.FTZ R11, R37, R43, R11 ;  /* 0x0000002b250b7223 */ /* 0x000fe2000001000b */
[----:B-12---:R-:W-:-:S07]  /*12c60*/  IMAD.MOV.U32 R28, RZ, RZ, R35 ;  /* 0x000000ffff1c7224 */ /* 0x006fce00078e0023 */
.L_x_1762:
[----:B------:R-:W-:Y:S05]  /*12c70*/  BSYNC.RECONVERGENT B2 ;  /* 0x0000000000027941 */ /* 0x000fea0003800200 */
.L_x_1761:
[----:B------:R-:W-:-:S13]  /*12c80*/  ISETP.GE.U32.AND P0, PT, R32, 0x2, PT ;  /* 0x000000022000780c */ /* 0x000fda0003f06070 */
[----:B------:R-:W-:Y:S05]  /*12c90*/  @!P0 BRA `(.L_x_1760) ;  /* 0x0000000800308947 */ /* 0x000fea0003800000 */
[----:B------:R-:W-:Y:S01]  /*12ca0*/  USHF.L.U32 UR5, UR45, 0x2, URZ ;  /* 0x000000022d057899 */ /* 0x000fe200080006ff */
[C---:B------:R-:W-:Y:S02]  /*12cb0*/  VIADD R32, R28.reuse, 0x2 ;  /* 0x000000021c207836 */ /* 0x040fe40000000000 */
[----:B------:R-:W-:-:S03]  /*12cc0*/  IMAD R33, R28, 0x60, RZ ;  /* 0x000000601c217824 */ /* 0x000fc600078e02ff */
[----:B------:R-:W-:-:S04]  /*12cd0*/  LEA R30, R28, -UR5, 0x2 ;  /* 0x800000051c1e7c11 */ /* 0x000fc8000f8e10ff */
[----:B------:R-:W-:-:S07]  /*12ce0*/  IADD3 R25, PT, PT, R30, 0x8, R25 ;  /* 0x000000081e197810 */ /* 0x000fce0007ffe019 */
.L_x_1771:
[----:B------:R-:W1:Y:S01]  /*12cf0*/  LDC R45, c[0x0][0x3f4] ;  /* 0x0000fd00ff2d7b82 */ /* 0x000e620000000800 */
[----:B------:R-:W-:Y:S01]  /*12d00*/  VIADD R30, R32, 0xfffffffe ;  /* 0xfffffffe201e7836 */ /* 0x000fe20000000000 */
[----:B------:R-:W-:Y:S04]  /*12d10*/  BSSY.RECONVERGENT B2, `(.L_x_1765) ;  /* 0x000003e000027945 */ /* 0x000fe80003800200 */
[----:B-1----:R-:W-:-:S13]  /*12d20*/  ISETP.GE.AND P0, PT, R30, R45, PT ;  /* 0x0000002d1e00720c */ /* 0x002fda0003f06270 */
[----:B------:R-:W-:Y:S05]  /*12d30*/  @!P0 BRA `(.L_x_1766) ;  /* 0x0000000000ec8947 */ /* 0x000fea0003800000 */
[----:B------:R-:W-:Y:S01]  /*12d40*/  IABS R31, R45 ;  /* 0x0000002d001f7213 */ /* 0x000fe20000000000 */
[----:B------:R-:W1:Y:S01]  /*12d50*/  LDCU.64 UR8, c[0x0][0x3c8] ;  /* 0x00007900ff0877ac */ /* 0x000e620008000a00 */
[----:B------:R-:W-:Y:S02]  /*12d60*/  IABS R36, R30 ;  /* 0x0000001e00247213 */ /* 0x000fe40000000000 */
[----:B------:R-:W2:Y:S01]  /*12d70*/  I2F.RP R34, R31 ;  /* 0x0000001f00227306 */ /* 0x000ea20000209400 */
[----:B------:R-:W-:Y:S01]  /*12d80*/  ISETP.GE.AND P1, PT, R30, RZ, PT ;  /* 0x000000ff1e00720c */ /* 0x000fe20003f26270 */
[----:B------:R-:W3:Y:S01]  /*12d90*/  LDCU UR5, c[0x0][0x40c] ;  /* 0x00008180ff0577ac */ /* 0x000ee20008000800 */
[----:B------:R-:W-:-:S05]  /*12da0*/  ISETP.NE.AND P2, PT, R45, RZ, PT ;  /* 0x000000ff2d00720c */ /* 0x000fca0003f45270 */
[----:B--2---:R-:W2:Y:S02]  /*12db0*/  MUFU.RCP R34, R34 ;  /* 0x0000002200227308 */ /* 0x004ea40000001000 */
[----:B--2---:R-:W-:-:S06]  /*12dc0*/  VIADD R35, R34, 0xffffffe ;  /* 0x0ffffffe22237836 */ /* 0x004fcc0000000000 */
[----:B------:R2:W4:Y:S02]  /*12dd0*/  F2I.FTZ.U32.TRUNC.NTZ R29, R35 ;  /* 0x00000023001d7305 */ /* 0x000524000021f000 */
[----:B--2---:R2:W0:Y:S01]  /*12de0*/  LDS R35, [R25+-0x8] ;  /* 0xfffff80019237984 */ /* 0x0044220000000800 */
[----:B----4-:R-:W-:-:S04]  /*12df0*/  IMAD.MOV R28, RZ, RZ, -R29 ;  /* 0x000000ffff1c7224 */ /* 0x010fc800078e0a1d */
        /* <DEDUP_REMOVED lines=17> */
[----:B------:R-:W4:Y:S01]  /*12f10*/  LDG.E R31, desc[UR36][R30.64] ;  /* 0x000000241e1f7981 */ /* 0x000f22000c1e1900 */
[----:B---3--:R-:W-:Y:S01]  /*12f20*/  UISETP.NE.AND UP0, UPT, UR5, URZ, UPT ;  /* 0x000000ff0500728c */ /* 0x008fe2000bf05270 */
[----:B----4-:R-:W-:-:S04]  /*12f30*/  IMAD R28, R0, R31, R28 ;  /* 0x0000001f001c7224 */ /* 0x010fc800078e021c */
[----:B------:R-:W-:-:S04]  /*12f40*/  IMAD R29, R28, 0x60, RZ ;  /* 0x000000601c1d7824 */ /* 0x000fc800078e02ff */
[----:B------:R-:W-:-:S05]  /*12f50*/  IMAD.WIDE R28, R29, 0x4, R20 ;  /* 0x000000041d1c7825 */ /* 0x000fca00078e0214 */
[----:B------:R2:W5:Y:S01]  /*12f60*/  LDG.E.128 R36, desc[UR36][R28.64] ;  /* 0x000000241c247981 */ /* 0x000562000c1e1d00 */
[----:B0-----:R-:W-:Y:S05]  /*12f70*/  BRA.U UP0, `(.L_x_1767) ;  /* 0x00000001004c7547 */ /* 0x001fea000b800000 */
[----:B------:R-:W-:Y:S01]  /*12f80*/  ISETP.NE.AND P3, PT, R16, RZ, PT ;  /* 0x000000ff1000720c */ /* 0x000fe20003f65270 */
[----:B--2---:R-:W0:-:S12]  /*12f90*/  LDS.128 R28, [R24] ;  /* 0x00000000181c7984 */ /* 0x004e180000000c00 */
[----:B------:R-:W-:Y:S01]  /*12fa0*/  VOTEU.ANY UP0, P3 ;  /* 0x0000000000ff7886 */ /* 0x000fe20001800100 */
[----:B------:R-:W-:-:S13]  /*12fb0*/  PLOP3.LUT P0, PT, PT, PT, UP0, 0x80, 0x8 ;  /* 0x000000000008781c */ /* 0x000fda0003f0f008 */
[----:B------:R-:W2:Y:S01]  /*12fc0*/  @P0 LDG.E.128 R40, desc[UR36][R26.64] ;  /* 0x000000241a280981 */ /* 0x000ea2000c1e1d00 */
        /* <DEDUP_REMOVED lines=14> */
.L_x_1767:
[C---:B-----5:R-:W-:Y:S01]  /*130b0*/  FFMA.FTZ R8, R35.reuse, R36, R8 ;  /* 0x0000002423087223 */ /* 0x060fe20000010008 */
[C---:B------:R-:W-:Y:S01]  /*130c0*/  FFMA.FTZ R9, R35.reuse, R37, R9 ;  /* 0x0000002523097223 */ /* 0x040fe20000010009 */
[C---:B------:R-:W-:Y:S01]  /*130d0*/  FFMA.FTZ R10, R35.reuse, R38, R10 ;  /* 0x00000026230a7223 */ /* 0x040fe2000001000a */
[----:B------:R-:W-:-:S07]  /*130e0*/  FFMA.FTZ R11, R35, R39, R11 ;  /* 0x00000027230b7223 */ /* 0x000fce000001000b */
.L_x_1766:
[----:B------:R-:W-:Y:S05]  /*130f0*/  BSYNC.RECONVERGENT B2 ;  /* 0x0000000000027941 */ /* 0x000fea0003800200 */
.L_x_1765:
[----:B------:R-:W-:Y:S01]  /*13100*/  ISETP.GE.AND P0, PT, R32, R45, PT ;  /* 0x0000002d2000720c */ /* 0x000fe20003f06270 */
[----:B------:R-:W-:-:S12]  /*13110*/  BSSY.RECONVERGENT B2, `(.L_x_1768) ;  /* 0x000003e000027945 */ /* 0x000fd80003800200 */
[----:B------:R-:W-:Y:S05]  /*13120*/  @!P0 BRA `(.L_x_1769) ;  /* 0x0000000000f08947 */ /* 0x000fea0003800000 */
[----:B------:R-:W-:Y:S01]  /*13130*/  IABS R31, R45 ;  /* 0x0000002d001f7213 */ /* 0x000fe20000000000 */
[----:B------:R-:W1:Y:S01]  /*13140*/  LDCU.64 UR8, c[0x0][0x3c8] ;  /* 0x00007900ff0877ac */ /* 0x000e620008000a00 */
[----:B0-----:R-:W-:Y:S01]  /*13150*/  IABS R36, R32 ;  /* 0x0000002000247213 */ /* 0x001fe20000000000 */
[----:B------:R0:W3:Y:S01]  /*13160*/  LDS R41, [R25] ;  /* 0x0000000019297984 */ /* 0x0000e20000000800 */
[----:B------:R-:W4:Y:S01]  /*13170*/  I2F.RP R30, R31 ;  /* 0x0000001f001e7306 */ /* 0x000f220000209400 */
[----:B------:R-:W-:Y:S01]  /*13180*/  ISETP.GE.AND P1, PT, R32, RZ, PT ;  /* 0x000000ff2000720c */ /* 0x000fe20003f26270 */
[----:B------:R-:W0:Y:S01]  /*13190*/  LDCU UR5, c[0x0][0x40c] ;  /* 0x00008180ff0577ac */ /* 0x000e220008000800 */
[----:B------:R-:W-:-:S05]  /*131a0*/  ISETP.NE.AND P2, PT, R45, RZ, PT ;  /* 0x000000ff2d00720c */ /* 0x000fca0003f45270 */
[----:B----4-:R-:W4:Y:S02]  /*131b0*/  MUFU.RCP R30, R30 ;  /* 0x0000001e001e7308 */ /* 0x010f240000001000 */
[----:B----4-:R-:W-:-:S06]  /*131c0*/  VIADD R34, R30, 0xffffffe ;  /* 0x0ffffffe1e227836 */ /* 0x010fcc0000000000 */
[----:B--2---:R-:W2:Y:S02]  /*131d0*/  F2I.FTZ.U32.TRUNC.NTZ R29, R34 ;  /* 0x00000022001d7305 */ /* 0x004ea4000021f000 */
[----:B--2---:R-:W-:-:S04]  /*131e0*/  IMAD.MOV R28, RZ, RZ, -R29 ;  /* 0x000000ffff1c7224 */ /* 0x004fc800078e0a1d */
        /* <DEDUP_REMOVED lines=17> */
[----:B------:R-:W2:Y:S01]  /*13300*/  LDG.E R31, desc[UR36][R30.64] ;  /* 0x000000241e1f7981 */ /* 0x000ea2000c1e1900 */
[----:B0-----:R-:W-:Y:S01]  /*13310*/  UISETP.NE.AND UP0, UPT, UR5, URZ, UPT ;  /* 0x000000ff0500728c */ /* 0x001fe2000bf05270 */
[----:B--2---:R-:W-:-:S04]  /*13320*/  IMAD R28, R0, R31, R28 ;  /* 0x0000001f001c7224 */ /* 0x004fc800078e021c */
[----:B------:R-:W-:-:S04]  /*13330*/  IMAD R29, R28, 0x60, RZ ;  /* 0x000000601c1d7824 */ /* 0x000fc800078e02ff */
[----:B------:R-:W-:-:S05]  /*13340*/  IMAD.WIDE R28, R29, 0x4, R20 ;  /* 0x000000041d1c7825 */ /* 0x000fca00078e0214 */
[----:B------:R0:W5:Y:S01]  /*13350*/  LDG.E.128 R36, desc[UR36][R28.64] ;  /* 0x000000241c247981 */ /* 0x000162000c1e1d00 */
[----:B---3--:R-:W-:Y:S05]  /*13360*/  BRA.U UP0, `(.L_x_1770) ;  /* 0x0000000100507547 */ /* 0x008fea000b800000 */
[----:B------:R-:W-:Y:S01]  /*13370*/  ISETP.NE.AND P3, PT, R16, RZ, PT ;  /* 0x000000ff1000720c */ /* 0x000fe20003f65270 */
[----:B------:R-:W1:-:S12]  /*13380*/  LDS.128 R44, [R24] ;  /* 0x00000000182c7984 */ /* 0x000e580000000c00 */
[----:B------:R-:W-:Y:S01]  /*13390*/  VOTEU.ANY UP0, P3 ;  /* 0x0000000000ff7886 */ /* 0x000fe20001800100 */
[----:B------:R-:W-:-:S13]  /*133a0*/  PLOP3.LUT P0, PT, PT, PT, UP0, 0x80, 0x8 ;  /* 0x000000000008781c */ /* 0x000fda0003f0f008 */
[----:B0-----:R-:W2:Y:S01]  /*133b0*/  @P0 LDG.E.128 R28, desc[UR36][R26.64] ;  /* 0x000000241a1c0981 */ /* 0x001ea2000c1e1d00 */
[----:B------:R-:W-:Y:S01]  /*133c0*/  PLOP3.LUT P0, PT, PT, PT, UP0, 0x80, 0x8 ;  /* 0x000000000008781c */ /* 0x000fe20003f0f008 */
[----:B------:R-:W-:Y:S01]  /*133d0*/  VIADD R35, R33, 0xc0 ;  /* 0x000000c021237836 */ /* 0x000fe20000000000 */
        /* <DEDUP_REMOVED lines=13> */
.L_x_1770:
[C---:B-----5:R-:W-:Y:S01]  /*134b0*/  FFMA.FTZ R8, R41.reuse, R36, R8 ;  /* 0x0000002429087223 */ /* 0x060fe20000010008 */
[C---:B------:R-:W-:Y:S01]  /*134c0*/  FFMA.FTZ R9, R41.reuse, R37, R9 ;  /* 0x0000002529097223 */ /* 0x040fe20000010009 */
[C---:B------:R-:W-:Y:S01]  /*134d0*/  FFMA.FTZ R10, R41.reuse, R38, R10 ;  /* 0x00000026290a7223 */ /* 0x040fe2000001000a */
[----:B------:R-:W-:-:S07]  /*134e0*/  FFMA.FTZ R11, R41, R39, R11 ;  /* 0x00000027290b7223 */ /* 0x000fce000001000b */
.L_x_1769:
[----:B------:R-:W-:Y:S05]  /*134f0*/  BSYNC.RECONVERGENT B2 ;  /* 0x0000000000027941 */ /* 0x000fea0003800200 */
.L_x_1768:
[C---:B012---:R-:W-:Y:S02]  /*13500*/  VIADD R28, R32.reuse, 0x2 ;  /* 0x00000002201c7836 */ /* 0x047fe40000000000 */
[----:B------:R-:W-:Y:S02]  /*13510*/  VIADD R32, R32, 0x4 ;  /* 0x0000000420207836 */ /* 0x000fe40000000000 */
[----:B------:R-:W-:Y:S01]  /*13520*/  VIADD R33, R33, 0x180 ;  /* 0x0000018021217836 */ /* 0x000fe20000000000 */
[----:B------:R-:W-:Y:S01]  /*13530*/  ISETP.GE.AND P0, PT, R28, UR43, PT ;  /* 0x0000002b1c007c0c */ /* 0x000fe2000bf06270 */
[----:B------:R-:W-:-:S12]  /*13540*/  VIADD R25, R25, 0x10 ;  /* 0x0000001019197836 */ /* 0x000fd80000000000 */
[----:B------:R-:W-:Y:S05]  /*13550*/  @!P0 BRA `(.L_x_1771) ;  /* 0xfffffff400e48947 */ /* 0x000fea000383ffff */
.L_x_1760:
[----:B------:R-:W-:Y:S05]  /*13560*/  BSYNC.RECONVERGENT B1 ;  /* 0x0000000000017941 */ /* 0x000fea0003800200 */
.L_x_1759:
[----:B------:R-:W-:-:S13]  /*13570*/  ISETP.NE.AND P0, PT, R14, R23, PT ;  /* 0x000000170e00720c */ /* 0x000fda0003f05270 */
[----:B------:R-:W-:Y:S05]  /*13580*/  @P0 BRA `(.L_x_1749) ;  /* 0x0000000000880947 */ /* 0x000fea0003800000 */
[----:B------:R-:W-:Y:S01]  /*13590*/  UMOV UR5, 0x60 ;  /* 0x0000006000057882 */ /* 0x000fe20000000000 */
[----:B------:R-:W1:Y:S01]  /*135a0*/  LDS R21, [UR4+-0x4] ;  /* 0xfffffc04ff157984 */ /* 0x000e620008000800 */
[----:B------:R-:W-:-:S06]  /*135b0*/  UIMAD UR5, UR42, UR5, -0x60 ;  /* 0xffffffa02a0574a4 */ /* 0x000fcc000f8e0205 */
[----:B------:R-:W-:-:S04]  /*135c0*/  IMAD.U32 R13, RZ, RZ, UR5 ;  /* 0x00000005ff0d7e24 */ /* 0x000fc8000f8e00ff */
[----:B------:R-:W-:Y:S01]  /*135d0*/  IMAD.WIDE R12, R13, 0x4, R18 ;  /* 0x000000040d0c7825 */ /* 0x000fe200078e0212 */
[----:B------:R-:W2:Y:S04]  /*135e0*/  LDCU UR5, c[0x0][0x40c] ;  /* 0x00008180ff0577ac */ /* 0x000ea80008000800 */
[----:B0-----:R0:W5:Y:S01]  /*135f0*/  LDG.E.128 R24, desc[UR36][R12.64] ;  /* 0x000000240c187981 */ /* 0x001162000c1e1d00 */
[----:B--2---:R-:W-:-:S09]  /*13600*/  UISETP.NE.AND UP0, UPT, UR5, URZ, UPT ;  /* 0x000000ff0500728c */ /* 0x004fd2000bf05270 */
[----:B0-----:R-:W-:Y:S05]  /*13610*/  BRA.U UP0, `(.L_x_1772) ;  /* 0x0000000100547547 */ /* 0x001fea000b800000 */
        /* <DEDUP_REMOVED lines=10> */
[----:B-----5:R-:W-:Y:S01]  /*136c0*/  FADD.FTZ R24, R24, R4 ;  /* 0x0000000418187221 */ /* 0x020fe20000010000 */
[----:B------:R-:W-:Y:S01]  /*136d0*/  FADD.FTZ R25, R25, R5 ;  /* 0x0000000519197221 */ /* 0x000fe20000010000 */
[----:B------:R-:W-:Y:S01]  /*136e0*/  FADD.FTZ R26, R26, R6 ;  /* 0x000000061a1a7221 */ /* 0x000fe20000010000 */
[----:B------:R-:W-:Y:S02]  /*136f0*/  FADD.FTZ R27, R27, R7 ;  /* 0x000000071b1b7221 */ /* 0x000fe40000010000 */
[----:B------:R-:W-:-:S04]  /*13700*/  IMAD.U32 R23, RZ, RZ, UR5 ;  /* 0x00000005ff177e24 */ /* 0x000fc8000f8e00ff */
[----:B------:R-:W-:-:S04]  /*13710*/  IMAD.WIDE R18, R23, 0x4, R18 ;  /* 0x0000000417127825 */ /* 0x000fc800078e0212 */
[----:B--2---:R-:W-:Y:S01]  /*13720*/  @P0 FMUL.FTZ R24, R24, R12 ;  /* 0x0000000c18180220 */ /* 0x004fe20000410000 */
[----:B------:R-:W-:Y:S01]  /*13730*/  @P0 FMUL.FTZ R25, R25, R13 ;  /* 0x0000000d19190220 */ /* 0x000fe20000410000 */
[----:B------:R-:W-:Y:S01]  /*13740*/  @P0 FMUL.FTZ R26, R26, R14 ;  /* 0x0000000e1a1a0220 */ /* 0x000fe20000410000 */
[----:B------:R-:W-:-:S05]  /*13750*/  @P0 FMUL.FTZ R27, R27, R15 ;  /* 0x0000000f1b1b0220 */ /* 0x000fca0000410000 */
[----:B------:R0:W-:Y:S02]  /*13760*/  STG.E.128 desc[UR36][R18.64], R24 ;  /* 0x0000001812007986 */ /* 0x0001e4000c101d24 */
.L_x_1772:
[C---:B-1---5:R-:W-:Y:S01]  /*13770*/  FFMA.FTZ R8, R21.reuse, R24, R8 ;  /* 0x0000001815087223 */ /* 0x062fe20000010008 */
[C---:B------:R-:W-:Y:S01]  /*13780*/  FFMA.FTZ R9, R21.reuse, R25, R9 ;  /* 0x0000001915097223 */ /* 0x040fe20000010009 */
[C---:B------:R-:W-:Y:S01]  /*13790*/  FFMA.FTZ R10, R21.reuse, R26, R10 ;  /* 0x0000001a150a7223 */ /* 0x040fe2000001000a */
[----:B------:R-:W-:-:S07]  /*137a0*/  FFMA.FTZ R11, R21, R27, R11 ;  /* 0x0000001b150b7223 */ /* 0x000fce000001000b */
.L_x_1749:
[----:B------:R-:W-:Y:S05]  /*137b0*/  BSYNC.RECONVERGENT B0 ;  /* 0x0000000000007941 */ /* 0x000fea0003800200 */
.L_x_1748:
[----:B------:R-:W-:Y:S01]  /*137c0*/  BAR.SYNC.DEFER_BLOCKING 0x0 ;  /* 0x0000000000007b1d */ /* 0x000fe20000010000 */
[----:B------:R-:W-:-:S13]  /*137d0*/  ISETP.GT.U32.AND P0, PT, R22, 0x5f, PT ;  /* 0x0000005f1600780c */ /* 0x000fda0003f04070 */
[----:B------:R-:W-:Y:S05]  /*137e0*/  @P0 EXIT ;  /* 0x000000000000094d */ /* 0x000fea0003800000 */
[----:B------:R-:W1:Y:S01]  /*137f0*/  S2UR UR5, SR_CgaCtaId ;  /* 0x00000000000579c3 */ /* 0x000e620000008800 */
[----:B------:R-:W-:Y:S01]  /*13800*/  UMOV UR4, 0x400 ;  /* 0x0000040000047882 */ /* 0x000fe20000000000 */
[C---:B------:R-:W-:Y:S01]  /*13810*/  LOP3.LUT R0, R3.reuse, 0x3e0, RZ, 0xc0, !PT ;  /* 0x000003e003007812 */ /* 0x040fe200078ec0ff */
[----:B------:R-:W-:Y:S01]  /*13820*/  UIADD3 UR4, UPT, UPT, UR4, 0x410, URZ ;  /* 0x0000041004047890 */ /* 0x000fe2000fffe0ff */
[----:B------:R-:W-:Y:S02]  /*13830*/  ISETP.GT.U32.AND P1, PT, R3, 0x1f, PT ;  /* 0x0000001f0300780c */ /* 0x000fe40003f24070 */
[----:B------:R-:W-:Y:S01]  /*13840*/  ISETP.NE.AND P0, PT, R0, 0x20, PT ;  /* 0x000000200000780c */ /* 0x000fe20003f05270 */
[----:B-1----:R-:W-:-:S06]  /*13850*/  ULEA UR4, UR5, UR4, 0x18 ;  /* 0x0000000405047291 */ /* 0x002fcc000f8ec0ff */
[----:B------:R-:W-:-:S06]  /*13860*/  LEA R0, R22, UR4, 0x2 ;  /* 0x0000000416007c11 */ /* 0x000fcc000f8e10ff */
[----:B------:R1:W-:Y:S01]  /*13870*/  @!P0 STS.128 [R0], R8 ;  /* 0x0000000800008388 */ /* 0x0003e20000000c00 */
[----:B------:R-:W-:Y:S06]  /*13880*/  BAR.SYNC.DEFER_BLOCKING 0x0 ;  /* 0x0000000000007b1d */ /* 0x000fec0000010000 */
[----:B0-----:R1:W0:Y:S02]  /*13890*/  @!P1 LDS.128 R4, [R0] ;  /* 0x0000000000049984 */ /* 0x0012240000000c00 */
[----:B------:R-:W-:Y:S06]  /*138a0*/  BAR.SYNC.DEFER_BLOCKING 0x0 ;  /* 0x0000000000007b1d */ /* 0x000fec0000010000 */
[----:B------:R-:W-:Y:S05]  /*138b0*/  @P1 EXIT ;  /* 0x000000000000194d */ /* 0x000fea0003800000 */
[----:B------:R-:W2:Y:S01]  /*138c0*/  LDCU UR4, c[0x0][0x478] ;  /* 0x00008f00ff0477ac */ /* 0x000ea20008000800 */
[----:B01----:R-:W-:Y:S01]  /*138d0*/  @!P1 FADD.FTZ R8, R8, R4 ;  /* 0x0000000408089221 */ /* 0x003fe20000010000 */
[----:B------:R-:W-:Y:S01]  /*138e0*/  @!P1 FADD.FTZ R9, R9, R5 ;  /* 0x0000000509099221 */ /* 0x000fe20000010000 */
[----:B------:R-:W-:Y:S01]  /*138f0*/  @!P1 FADD.FTZ R10, R10, R6 ;  /* 0x000000060a0a9221 */ /* 0x000fe20000010000 */
[----:B------:R-:W-:Y:S01]  /*13900*/  @!P1 FADD.FTZ R11, R11, R7 ;  /* 0x000000070b0b9221 */ /* 0x000fe20000010000 */
[----:B--2---:R-:W-:-:S09]  /*13910*/  UISETP.NE.AND UP0, UPT, UR4, 0x2, UPT ;  /* 0x000000020400788c */ /* 0x004fd2000bf05270 */
[----:B------:R-:W-:Y:S05]  /*13920*/  BRA.U UP0, `(.L_x_1773) ;  /* 0x00000001007c7547 */ /* 0x000fea000b800000 */
[----:B------:R-:W0:Y:S01]  /*13930*/  LDC.64 R2, c[0x0][0x470] ;  /* 0x00011c00ff027b82 */ /* 0x000e220000000a00 */
[----:B------:R-:W1:Y:S01]  /*13940*/  LDCU.64 UR4, c[0x0][0x380] ;  /* 0x00007000ff0477ac */ /* 0x000e620008000a00 */
[----:B0-----:R-:W2:Y:S01]  /*13950*/  LDG.E R2, desc[UR36][R2.64] ;  /* 0x0000002402027981 */ /* 0x001ea2000c1e1900 */
[----:B------:R-:W-:Y:S02]  /*13960*/  IMAD.IADD R17, R17, 0x1, R22 ;  /* 0x0000000111117824 */ /* 0x000fe400078e0216 */
[C---:B--2---:R-:W-:Y:S01]  /*13970*/  FMUL.FTZ R10, R2.reuse, R10 ;  /* 0x0000000a020a7220 */ /* 0x044fe20000410000 */
[C---:B------:R-:W-:Y:S01]  /*13980*/  FMUL.FTZ R11, R2.reuse, R11 ;  /* 0x0000000b020b7220 */ /* 0x040fe20000410000 */
[C---:B------:R-:W-:Y:S01]  /*13990*/  FMUL.FTZ R9, R2.reuse, R9 ;  /* 0x0000000902097220 */ /* 0x040fe20000410000 */
[----:B------:R-:W-:-:S03]  /*139a0*/  FMUL.FTZ R8, R2, R8 ;  /* 0x0000000802087220 */ /* 0x000fc60000410000 */
[----:B------:R-:W0:Y:S08]  /*139b0*/  F2I.S8.NTZ R10, R10 ;  /* 0x0000000a000a7305 */ /* 0x000e300000202100 */
[----:B------:R-:W2:Y:S01]  /*139c0*/  F2I.S8.NTZ R11, R11 ;  /* 0x0000000b000b7305 */ /* 0x000ea20000202100 */
[----:B0-----:R-:W-:-:S07]  /*139d0*/  PRMT R0, R10, 0x8880, RZ ;  /* 0x000088800a007816 */ /* 0x001fce00000000ff */
[----:B------:R-:W0:Y:S01]  /*139e0*/  F2I.S8.NTZ R9, R9 ;  /* 0x0000000900097305 */ /* 0x000e220000202100 */
[----:B------:R-:W-:Y:S02]  /*139f0*/  PRMT R0, R0, 0x7710, RZ ;  /* 0x0000771000007816 */ /* 0x000fe400000000ff */
[----:B--2---:R-:W-:-:S05]  /*13a00*/  PRMT R3, R11, 0x8880, RZ ;  /* 0x000088800b037816 */ /* 0x004fca00000000ff */
[----:B------:R-:W2:Y:S01]  /*13a10*/  F2I.S8.NTZ R8, R8 ;  /* 0x0000000800087305 */ /* 0x000ea20000202100 */
[----:B------:R-:W-:Y:S01]  /*13a20*/  IMAD.U32 R2, R0, 0x10000, RZ ;  /* 0x0001000000027824 */ /* 0x000fe200078e00ff */
[----:B------:R-:W-:-:S04]  /*13a30*/  PRMT R0, R3, 0x7710, RZ ;  /* 0x0000771003007816 */ /* 0x000fc800000000ff */
[----:B------:R-:W-:Y:S02]  /*13a40*/  LOP3.LUT R3, R2, 0xff0000, RZ, 0xc0, !PT ;  /* 0x00ff000002037812 */ /* 0x000fe400078ec0ff */
[----:B0-----:R-:W-:-:S03]  /*13a50*/  PRMT R9, R9, 0x8880, RZ ;  /* 0x0000888009097816 */ /* 0x001fc600000000ff */
[----:B------:R-:W-:Y:S01]  /*13a60*/  IMAD R3, R0, 0x1000000, R3 ;  /* 0x0100000000037824 */ /* 0x000fe200078e0203 */
[----:B------:R-:W-:Y:S02]  /*13a70*/  PRMT R2, R9, 0x7710, RZ ;  /* 0x0000771009027816 */ /* 0x000fe400000000ff */
[----:B--2---:R-:W-:-:S04]  /*13a80*/  PRMT R4, R8, 0x8880, RZ ;  /* 0x0000888008047816 */ /* 0x004fc800000000ff */
        /* <DEDUP_REMOVED lines=9> */
.L_x_1773:
[----:B------:R-:W0:Y:S01]  /*13b20*/  LDC.64 R2, c[0x0][0x380] ;  /* 0x0000e000ff027b82 */ /* 0x000e220000000a00 */
[----:B------:R-:W-:-:S04]  /*13b30*/  IMAD.IADD R17, R17, 0x1, R22 ;  /* 0x0000000111117824 */ /* 0x000fc800078e0216 */
[----:B0-----:R-:W-:-:S05]  /*13b40*/  IMAD.WIDE R2, R17, 0x4, R2 ;  /* 0x0000000411027825 */ /* 0x001fca00078e0202 */
[----:B------:R-:W-:Y:S01]  /*13b50*/  STG.E.128 desc[UR36][R2.64], R8 ;  /* 0x0000000802007986 */ /* 0x000fe2000c101d24 */
[----:B------:R-:W-:Y:S05]  /*13b60*/  EXIT ;  /* 0x000000000000794d */ /* 0x000fea0003800000 */
.L_x_1394:
[----:B------:R-:W-:Y:S02]  /*13b70*/  IMAD.MOV.U32 R12, RZ, RZ, 0x10 ;  /* 0x00000010ff0c7424 */ /* 0x000fe400078e00ff */
[----:B------:R-:W-:Y:S02]  /*13b80*/  IMAD.MOV.U32 R11, RZ, RZ, 0x1f ;  /* 0x0000001fff0b7424 */ /* 0x000fe400078e00ff */
[----:B------:R-:W-:-:S07]  /*13b90*/  IMAD.MOV.U32 R15, RZ, RZ, -0x1 ;  /* 0xffffffffff0f7424 */ /* 0x000fce00078e00ff */
[----:B01----:R-:W-:Y:S05]  /*13ba0*/  WARPSYNC.COLLECTIVE R15, `(.L_x_1774) ;  /* 0x000000000f087348 */ /* 0x003fea0003c00000 */
[----:B------:R2:W3:Y:S02]  /*13bb0*/  SHFL.BFLY P6, R14, R13, R12, R11 ;  /* 0x0c00000c0d0e7389 */ /* 0x0004e400000c000b */
[----:B0123--:R-:W-:Y:S05]  /*13bc0*/  ENDCOLLECTIVE ;  /* 0x000000000000791b */ /* 0x00ffea0003800000 */
.L_x_1774:
[----:B------:R-:W-:Y:S02]  /*13bd0*/  IMAD.MOV.U32 R12, RZ, RZ, 0x8 ;  /* 0x00000008ff0c7424 */ /* 0x000fe400078e00ff */
[----:B------:R-:W-:-:S04]  /*13be0*/  FADD.FTZ R0, R13, R14 ;  /* 0x0000000e0d007221 */ /* 0x000fc80000010000 */
[----:B------:R-:W-:-:S07]  /*13bf0*/  IMAD.MOV.U32 R13, RZ, RZ, R0 ;  /* 0x000000ffff0d7224 */ /* 0x000fce00078e0000 */
[----:B------:R-:W-:Y:S05]  /*13c00*/  WARPSYNC.COLLECTIVE R15, `(.L_x_1775) ;  /* 0x000000000f087348 */ /* 0x000fea0003c00000 */
[----:B------:R0:W1:Y:S02]  /*13c10*/  SHFL.BFLY P6, R14, R13, R12, R11 ;  /* 0x0c00000c0d0e7389 */ /* 0x00006400000c000b */
[----:B01----:R-:W-:Y:S05]  /*13c20*/  ENDCOLLECTIVE ;  /* 0x000000000000791b */ /* 0x003fea0003800000 */
.L_x_1775:
[----:B------:R-:W-:Y:S02]  /*13c30*/  IMAD.MOV.U32 R12, RZ, RZ, 0x4 ;  /* 0x00000004ff0c7424 */ /* 0x000fe400078e00ff */
[----:B------:R-:W-:-:S04]  /*13c40*/  FADD.FTZ R3, R0, R14 ;  /* 0x0000000e00037221 */ /* 0x000fc80000010000 */
[----:B------:R-:W-:-:S07]  /*13c50*/  IMAD.MOV.U32 R13, RZ, RZ, R3 ;  /* 0x000000ffff0d7224 */ /* 0x000fce00078e0003 */
[----:B------:R-:W-:Y:S05]  /*13c60*/  WARPSYNC.COLLECTIVE R15, `(.L_x_1776) ;  /* 0x000000000f087348 */ /* 0x000fea0003c00000 */
[----:B------:R0:W1:Y:S02]  /*13c70*/  SHFL.BFLY P6, R14, R13, R12, R11 ;  /* 0x0c00000c0d0e7389 */ /* 0x00006400000c000b */
[----:B01----:R-:W-:Y:S05]  /*13c80*/  ENDCOLLECTIVE ;  /* 0x000000000000791b */ /* 0x003fea0003800000 */
.L_x_1776:
[----:B------:R-:W-:Y:S02]  /*13c90*/  IMAD.MOV.U32 R12, RZ, RZ, 0x2 ;  /* 0x00000002ff0c7424 */ /* 0x000fe400078e00ff */
[----:B------:R-:W-:-:S04]  /*13ca0*/  FADD.FTZ R4, R3, R14 ;  /* 0x0000000e03047221 */ /* 0x000fc80000010000 */
[----:B------:R-:W-:-:S07]  /*13cb0*/  IMAD.MOV.U32 R13, RZ, RZ, R4 ;  /* 0x000000ffff0d7224 */ /* 0x000fce00078e0004 */
[----:B------:R-:W-:Y:S05]  /*13cc0*/  WARPSYNC.COLLECTIVE R15, `(.L_x_1777) ;  /* 0x000000000f087348 */ /* 0x000fea0003c00000 */
[----:B------:R0:W1:Y:S02]  /*13cd0*/  SHFL.BFLY P6, R14, R13, R12, R11 ;  /* 0x0c00000c0d0e7389 */ /* 0x00006400000c000b */
[----:B01----:R-:W-:Y:S05]  /*13ce0*/  ENDCOLLECTIVE ;  /* 0x000000000000791b */ /* 0x003fea0003800000 */
.L_x_1777:
[----:B------:R-:W-:Y:S02]  /*13cf0*/  IMAD.MOV.U32 R12, RZ, RZ, 0x1 ;  /* 0x00000001ff0c7424 */ /* 0x000fe400078e00ff */
[----:B------:R-:W-:-:S04]  /*13d00*/  FADD.FTZ R5, R4, R14 ;  /* 0x0000000e04057221 */ /* 0x000fc80000010000 */
[----:B------:R-:W-:-:S07]  /*13d10*/  IMAD.MOV.U32 R13, RZ, RZ, R5 ;  /* 0x000000ffff0d7224 */ /* 0x000fce00078e0005 */
[----:B------:R-:W-:Y:S05]  /*13d20*/  WARPSYNC.COLLECTIVE R15, `(.L_x_1778) ;  /* 0x000000000f087348 */ /* 0x000fea0003c00000 */
[----:B------:R0:W1:Y:S02]  /*13d30*/  SHFL.BFLY P6, R14, R13, R12, R11 ;  /* 0x0c00000c0d0e7389 */ /* 0x00006400000c000b */
[----:B01----:R-:W-:Y:S05]  /*13d40*/  ENDCOLLECTIVE ;  /* 0x000000000000791b */ /* 0x003fea0003800000 */
.L_x_1778:
[----:B------:R-:W-:Y:S05]  /*13d50*/  BRA `(.L_x_1779) ;  /* 0xfffffee000c07947 */ /* 0x000fea000383ffff */
.L_x_1705:
[----:B------:R-:W-:Y:S01]  /*13d60*/  BSSY B0, `(.L_x_1780) ;  /* 0x0000007000007945 */ /* 0x000fe20003800000 */
[----:B------:R-:W-:Y:S02]  /*13d70*/  IMAD.MOV.U32 R12, RZ, RZ, 0x2 ;  /* 0x00000002ff0c7424 */ /* 0x000fe400078e00ff */
[----:B------:R-:W-:Y:S02]  /*13d80*/  IMAD.MOV.U32 R11, RZ, RZ, 0x1f ;  /* 0x0000001fff0b7424 */ /* 0x000fe400078e00ff */
[----:B0-234-:R-:W-:-:S07]  /*13d90*/  IMAD.MOV.U32 R15, RZ, RZ, -0x1 ;  /* 0xffffffffff0f7424 */ /* 0x01dfce00078e00ff */
[----:B------:R-:W-:Y:S05]  /*13da0*/  WARPSYNC.COLLECTIVE R15, `(.L_x_1781) ;  /* 0x000000000f087348 */ /* 0x000fea0003c00000 */
[----:B------:R0:W1:Y:S02]  /*13db0*/  SHFL.BFLY P6, R14, R13, R12, R11 ;  /* 0x0c00000c0d0e7389 */ /* 0x00006400000c000b */
[----:B01----:R-:W-:Y:S05]  /*13dc0*/  ENDCOLLECTIVE ;  /* 0x000000000000791b */ /* 0x003fea0003800000 */
.L_x_1781:
[----:B------:R-:W-:Y:S05]  /*13dd0*/  BSYNC B0 ;  /* 0x0000000000007941 */ /* 0x000fea0003800000 */
.L_x_1780:
[----:B------:R-:W-:Y:S01]  /*13de0*/  FADD.FTZ R13, R13, R14 ;  /* 0x0000000e0d0d7221 */ /* 0x000fe20000010000 */
[----:B------:R-:W-:Y:S02]  /*13df0*/  IMAD.MOV.U32 R12, RZ, RZ, 0x1 ;  /* 0x00000001ff0c7424 */ /* 0x000fe400078e00ff */
[----:B------:R-:W-:Y:S02]  /*13e00*/  IMAD.MOV.U32 R11, RZ, RZ, 0x1f ;  /* 0x0000001fff0b7424 */ /* 0x000fe400078e00ff */
[----:B------:R-:W-:-:S07]  /*13e10*/  IMAD.MOV.U32 R15, RZ, RZ, -0x1 ;  /* 0xffffffffff0f7424 */ /* 0x000fce00078e00ff */
[----:B------:R-:W-:Y:S05]  /*13e20*/  WARPSYNC.COLLECTIVE R15, `(.L_x_1782) ;  /* 0x000000000f087348 */ /* 0x000fea0003c00000 */
[----:B------:R0:W1:Y:S02]  /*13e30*/  SHFL.BFLY P6, R14, R13, R12, R11 ;  /* 0x0c00000c0d0e7389 */ /* 0x00006400000c000b */
[----:B01----:R-:W-:Y:S05]  /*13e40*/  ENDCOLLECTIVE ;  /* 0x000000000000791b */ /* 0x003fea0003800000 */
.L_x_1782:
[----:B------:R-:W-:Y:S05]  /*13e50*/  BRA `(.L_x_1783) ;  /* 0xffffffac00107947 */ /* 0x000fea000383ffff */
.L_x_1709:
[----:B------:R-:W-:Y:S01]  /*13e60*/  BSSY B0, `(.L_x_1784) ;  /* 0x0000008000007945 */ /* 0x000fe20003800000 */
[----:B------:R-:W-:Y:S02]  /*13e70*/  IMAD.MOV.U32 R13, RZ, RZ, R87 ;  /* 0x000000ffff0d7224 */ /* 0x000fe400078e0057 */
[----:B------:R-:W-:Y:S02]  /*13e80*/  IMAD.MOV.U32 R12, RZ, RZ, 0x10 ;  /* 0x00000010ff0c7424 */ /* 0x000fe400078e00ff */
[----:B------:R-:W-:Y:S02]  /*13e90*/  IMAD.MOV.U32 R11, RZ, RZ, 0x1f ;  /* 0x0000001fff0b7424 */ /* 0x000fe400078e00ff */
[----:B------:R-:W-:-:S07]  /*13ea0*/  IMAD.MOV.U32 R15, RZ, RZ, -0x1 ;  /* 0xffffffffff0f7424 */ /* 0x000fce00078e00ff */
[----:B-1--4-:R-:W-:Y:S05]  /*13eb0*/  WARPSYNC.COLLECTIVE R15, `(.L_x_1785) ;  /* 0x000000000f087348 */ /* 0x012fea0003c00000 */
[----:B------:R0:W2:Y:S02]  /*13ec0*/  SHFL.BFLY P6, R14, R13, R12, R11 ;  /* 0x0c00000c0d0e7389 */ /* 0x0000a400000c000b */
[----:B012-4-:R-:W-:Y:S05]  /*13ed0*/  ENDCOLLECTIVE ;  /* 0x000000000000791b */ /* 0x017fea0003800000 */
.L_x_1785:
[----:B------:R-:W-:Y:S05]  /*13ee0*/  BSYNC B0 ;  /* 0x0000000000007941 */ /* 0x000fea0003800000 */
.L_x_1784:
[----:B------:R-:W-:Y:S01]  /*13ef0*/  FMNMX.FTZ R13, R14, R87, !PT ;  /* 0x000000570e0d7209 */ /* 0x000fe20007810000 */
[----:B------:R-:W-:Y:S02]  /*13f00*/  IMAD.MOV.U32 R12, RZ, RZ, 0x8 ;  /* 0x00000008ff0c7424 */ /* 0x000fe400078e00ff */
[----:B------:R-:W-:Y:S02]  /*13f10*/  IMAD.MOV.U32 R11, RZ, RZ, 0x1f ;  /* 0x0000001fff0b7424 */ /* 0x000fe400078e00ff */
[----:B------:R-:W-:-:S07]  /*13f20*/  IMAD.MOV.U32 R15, RZ, RZ, -0x1 ;  /* 0xffffffffff0f7424 */ /* 0x000fce00078e00ff */
[----:B------:R-:W-:Y:S05]  /*13f30*/  WARPSYNC.COLLECTIVE R15, `(.L_x_1786) ;  /* 0x000000000f087348 */ /* 0x000fea0003c00000 */
[----:B------:R0:W1:Y:S02]  /*13f40*/  SHFL.BFLY P6, R14, R13, R12, R11 ;  /* 0x0c00000c0d0e7389 */ /* 0x00006400000c000b */
[----:B01----:R-:W-:Y:S05]  /*13f50*/  ENDCOLLECTIVE ;  /* 0x000000000000791b */ /* 0x003fea0003800000 */
.L_x_1786:
[----:B------:R-:W-:Y:S01]  /*13f60*/  IMAD.MOV.U32 R12, RZ, RZ, 0x4 ;  /* 0x00000004ff0c7424 */ /* 0x000fe200078e00ff */
[----:B------:R-:W-:-:S05]  /*13f70*/  FMNMX.FTZ R0, R13, R14, !PT ;  /* 0x0000000e0d007209 */ /* 0x000fca0007810000 */
[----:B------:R-:W-:-:S07]  /*13f80*/  IMAD.MOV.U32 R13, RZ, RZ, R0 ;  /* 0x000000ffff0d7224 */ /* 0x000fce00078e0000 */
[----:B------:R-:W-:Y:S05]  /*13f90*/  WARPSYNC.COLLECTIVE R15, `(.L_x_1787) ;  /* 0x000000000f087348 */ /* 0x000fea0003c00000 */
[----:B------:R0:W1:Y:S02]  /*13fa0*/  SHFL.BFLY P6, R14, R13, R12, R11 ;  /* 0x0c00000c0d0e7389 */ /* 0x00006400000c000b */
[----:B01----:R-:W-:Y:S05]  /*13fb0*/  ENDCOLLECTIVE ;  /* 0x000000000000791b */ /* 0x003fea0003800000 */
.L_x_1787:
[----:B------:R-:W-:Y:S05]  /*13fc0*/  BRA `(.L_x_1788) ;  /* 0xffffffac00587947 */ /* 0x000fea000383ffff */
.L_x_1789:
        /* <DEDUP_REMOVED lines=11> */
.L_x_4061:


//--------------------- .text._ZN4mmha33masked_multihead_attention_kernelIfLi96ELi128ELi1ELi32ELi256ELb1ELb0EEEv26Multihead_attention_paramsIT_XT5_EE --------------------------
	.section	.text._ZN4mmha33masked_multihead_attention_kernelIfLi96ELi128ELi1ELi32ELi256ELb1ELb0EEEv26Multihead_attention_paramsIT_XT5_EE,"ax",@progbits
	.align	128
        .global         _ZN4mmha33masked_multihead_attention_kernelIfLi96ELi128ELi1ELi32ELi256ELb1ELb0EEEv26Multihead_attention_paramsIT_XT5_EE
        .type           _ZN4mmha33masked_multihead_attention_kernelIfLi96ELi128ELi1ELi32ELi256ELb1ELb0EEEv26Multihead_attention_paramsIT_XT5_EE,@function
        .size           _ZN4mmha33masked_multihead_attention_kernelIfLi96ELi128ELi1ELi32ELi256ELb1ELb0EEEv26Multihead_attention_paramsIT_XT5_EE,(.L_x_4062 - _ZN4mmha33masked_multihead_attention_kernelIfLi96ELi128ELi1ELi32ELi256ELb1ELb0EEEv26Multihead_attention_paramsIT_XT5_EE)
        .other          _ZN4mmha33masked_multihead_attention_kernelIfLi96ELi128ELi1ELi32ELi256ELb1ELb0EEEv26Multihead_attention_paramsIT_XT5_EE,@"STO_CUDA_ENTRY STV_DEFAULT"
_ZN4mmha33masked_multihead_attention_kernelIfLi96ELi128ELi1ELi32ELi256ELb1ELb0EEEv26Multihead_attention_paramsIT_XT5_EE:
.text._ZN4mmha33masked_multihead_attention_kernelIfLi96ELi128ELi1ELi32ELi256ELb1ELb0EEEv26Multihead_attention_paramsIT_XT5_EE:
        /* <DEDUP_REMOVED lines=13> */
.L_x_1790:
        /* <DEDUP_REMOVED lines=120> */
.L_x_1792:
[----:B------:R-:W-:Y:S05]  /*0850*/  BSYNC.RECONVERGENT B0 ;  /* 0x0000000000007941 */ /* 0x000fea0003800200 */
.L_x_1791:
[----:B------:R-:W-:Y:S01]  /*0860*/  ISETP.NE.U32.AND P0, PT, R14, RZ, PT ;  /* 0x000000ff0e00720c */ /* 0x000fe20003f05070 */
[----:B------:R-:W1:Y:S01]  /*0870*/  LDCU.64 UR8, c[0x0][0x3a0] ;  /* 0x00007400ff0877ac */ /* 0x000e620008000a00 */
[----:B------:R-:W2:Y:S01]  /*0880*/  @!P4 LDC.64 R4, c[0x0][0x3b8] ;  /* 0x0000ee00ff04cb82 */ /* 0x000ea20000000a00 */
[----:B------:R-:W-:Y:S01]  /*0890*/  @!P4 IMAD R3, R22, R21, UR39 ;  /* 0x000000271603ce24 */ /* 0x000fe2000f8e0215 */
[----:B------:R-:W-:Y:S01]  /*08a0*/  ISETP.NE.AND.EX P0, PT, R15, RZ, PT, P0 ;  /* 0x000000ff0f00720c */ /* 0x000fe20003f05300 */
[----:B------:R-:W3:Y:S01]  /*08b0*/  LDCU.64 UR4, c[0x0][0x390] ;  /* 0x00007200ff0477ac */ /* 0x000ee20008000a00 */
[----:B------:R-:W4:Y:S01]  /*08c0*/  S2R R15, SR_CTAID.X ;  /* 0x00000000000f7919 */ /* 0x000f220000002500 */
[----:B------:R-:W-:Y:S01]  /*08d0*/  @!P4 IMAD.SHL.U32 R14, R3, 0x4, RZ ;  /* 0x00000004030ec824 */ /* 0x000fe200078e00ff */
[----:B------:R-:W-:Y:S01]  /*08e0*/  CS2R R34, SRZ ;  /* 0x0000000000227805 */ /* 0x000fe2000001ff00 */
[----:B------:R-:W-:Y:S01]  /*08f0*/  VOTEU.ANY UP0, P2 ;  /* 0x0000000000ff7886 */ /* 0x000fe20001000100 */
[----:B------:R-:W-:Y:S01]  /*0900*/  PLOP3.LUT P2, PT, PT, PT, UP0, 0x40, 0x4 ;  /* 0x000000000004781c */ /* 0x000fe20003f4e808 */
[----:B------:R-:W-:Y:S01]  /*0910*/  UIMAD UR41, UR41, 0x60, URZ ;  /* 0x00000060292978a4 */ /* 0x000fe2000f8e02ff */
[----:B------:R-:W-:-:S02]  /*0920*/  PLOP3.LUT P5, PT, PT, PT, UP0, 0x80, 0x8 ;  /* 0x000000000008781c */ /* 0x000fc40003faf008 */
[----:B------:R-:W-:Y:S02]  /*0930*/  CS2R R32, SRZ ;  /* 0x0000000000207805 */ /* 0x000fe4000001ff00 */
[----:B------:R-:W-:Y:S01]  /*0940*/  ISETP.GT.U32.OR P2, PT, R22, 0x1f, P2 ;  /* 0x0000001f1600780c */ /* 0x000fe20001744470 */
[----:B------:R-:W0:Y:S01]  /*0950*/  @P0 LDC.64 R12, c[0x0][0x418] ;  /* 0x00010600ff0c0b82 */ /* 0x000e220000000a00 */
[----:B-1----:R-:W-:-:S04]  /*0960*/  ISETP.NE.U32.AND P3, PT, RZ, UR8, PT ;  /* 0x00000008ff007c0c */ /* 0x002fc8000bf65070 */
[----:B------:R-:W-:Y:S02]  /*0970*/  ISETP.NE.AND.EX P3, PT, RZ, UR9, PT, P3 ;  /* 0x00000009ff007c0c */ /* 0x000fe4000bf65330 */
[----:B---3--:R-:W-:Y:S02]  /*0980*/  ISETP.NE.U32.AND P1, PT, RZ, UR4, PT ;  /* 0x00000004ff007c0c */ /* 0x008fe4000bf25070 */
[----:B------:R-:W-:-:S03]  /*0990*/  ISETP.GT.U32.OR P3, PT, R22, 0x17, !P3 ;  /* 0x000000171600780c */ /* 0x000fc60005f64470 */
[----:B------:R-:W-:Y:S01]  /*09a0*/  VOTEU.ALL UP0, P2 ;  /* 0x0000000000ff7886 */ /* 0x000fe20001000000 */
[----:B------:R-:W-:Y:S02]  /*09b0*/  ISETP.NE.AND.EX P1, PT, RZ, UR5, PT, P1 ;  /* 0x00000005ff007c0c */ /* 0x000fe4000bf25310 */
[----:B------:R-:W-:Y:S02]  /*09c0*/  ISETP.NE.OR P3, PT, R20, RZ, P3 ;  /* 0x000000ff1400720c */ /* 0x000fe40001f65670 */
[----:B------:R-:W-:Y:S02]  /*09d0*/  ISETP.GT.U32.OR P1, PT, R22, 0x17, !P1 ;  /* 0x000000171600780c */ /* 0x000fe40004f24470 */
[----:B-----5:R-:W-:Y:S02]  /*09e0*/  @P5 R2UR UR38, R10 ;  /* 0x000000000a2652ca */ /* 0x020fe400000e0000 */
[----:B------:R-:W1:Y:S01]  /*09f0*/  @!P2 LDC.64 R10, c[0x0][0x450] ;  /* 0x00011400ff0aab82 */ /* 0x000e620000000a00 */
[----:B----4-:R-:W-:-:S02]  /*0a00*/  IMAD R3, R15, 0x60, R0 ;  /* 0x000000600f037824 */ /* 0x010fc400078e0200 */
[----:B------:R-:W-:Y:S02]  /*0a10*/  @!P4 IMAD R15, R21, UR41, R14 ;  /* 0x00000029150fcc24 */ /* 0x000fe4000f8e020e */
[----:B0-----:R-:W-:-:S03]  /*0a20*/  @P0 IMAD.WIDE.U32 R12, R17, 0x4, R12 ;  /* 0x00000004110c0825 */ /* 0x001fc600078e000c */
[----:B------:R-:W0:Y:S01]  /*0a30*/  @!P3 LDC.64 R8, c[0x0][0x3a0] ;  /* 0x0000e800ff08bb82 */ /* 0x000e220000000a00 */
[----:B--2---:R-:W-:Y:S02]  /*0a40*/  @!P4 IMAD.WIDE R4, R15, 0x4, R4 ;  /* 0x000000040f04c825 */ /* 0x004fe400078e0204 */
[----:B------:R-:W2:Y:S01]  /*0a50*/  @P0 LDG.E R12, desc[UR36][R12.64] ;  /* 0x000000240c0c0981 */ /* 0x000ea2000c1e1900 */
[----:B------:R-:W-:-:S04]  /*0a60*/  @!UP0 UIMAD UR4, UR38, UR6, URZ ;  /* 0x00000006260482a4 */ /* 0x000fc8000f8e02ff */
[----:B------:R-:W3:Y:S02]  /*0a70*/  @!P1 LDC.64 R6, c[0x0][0x390] ;  /* 0x0000e400ff069b82 */ /* 0x000ee40000000a00 */
[----:B------:R-:W-:Y:S01]  /*0a80*/  IMAD.U32 R14, RZ, RZ, UR4 ;  /* 0x00000004ff0e7e24 */ /* 0x000fe2000f8e00ff */
[----:B------:R-:W-:Y:S02]  /*0a90*/  CS2R R18, SRZ ;  /* 0x0000000000127805 */ /* 0x000fe4000001ff00 */
[----:B------:R-:W-:Y:S02]  /*0aa0*/  CS2R R16, SRZ ;  /* 0x0000000000107805 */ /* 0x000fe4000001ff00 */
[----:B------:R-:W-:Y:S02]  /*0ab0*/  CS2R R26, SRZ ;  /* 0x00000000001a7805 */ /* 0x000fe4000001ff00 */
[----:B------:R-:W-:Y:S01]  /*0ac0*/  CS2R R24, SRZ ;  /* 0x0000000000187805 */ /* 0x000fe2000001ff00 */
[----:B------:R-:W-:Y:S01]  /*0ad0*/  @!P2 IMAD R15, R14, 0x60, R3 ;  /* 0x000000600e0fa824 */ /* 0x000fe200078e0203 */
[----:B------:R-:W4:Y:S01]  /*0ae0*/  LDCU.U8 UR4, c[0x0][0x404] ;  /* 0x00008080ff0477ac */ /* 0x000f220008000000 */
[----:B------:R-:W2:Y:S02]  /*0af0*/  @!P4 LDG.E.128 R16, desc[UR36][R4.64] ;  /* 0x000000240410c981 */ /* 0x000ea4000c1e1d00 */
[----:B-1----:R-:W-:-:S04]  /*0b00*/  @!P2 IMAD.WIDE R10, R15, 0x4, R10 ;  /* 0x000000040f0aa825 */ /* 0x002fc800078e020a */
[C---:B0-----:R-:W-:Y:S01]  /*0b10*/  @!P3 IMAD.WIDE.U32 R8, R3.reuse, 0x4, R8 ;  /* 0x000000040308b825 */ /* 0x041fe200078e0008 */
[----:B------:R-:W2:Y:S04]  /*0b20*/  @!P2 LDG.E.128 R36, desc[UR36][R10.64] ;  /* 0x000000240a24a981 */ /* 0x000ea8000c1e1d00 */
[----:B------:R-:W2:Y:S01]  /*0b30*/  @!P3 LDG.E.128 R24, desc[UR36][R8.64] ;  /* 0x000000240818b981 */ /* 0x000ea2000c1e1d00 */
[----:B---3--:R-:W-:-:S05]  /*0b40*/  @!P1 IMAD.WIDE.U32 R6, R3, 0x4, R6 ;  /* 0x0000000403069825 */ /* 0x008fca00078e0006 */
[----:B------:R0:W3:Y:S01]  /*0b50*/  @!P1 LDG.E.128 R32, desc[UR36][R6.64] ;  /* 0x0000002406209981 */ /* 0x0000e2000c1e1d00 */
[----:B------:R-:W-:-:S05]  /*0b60*/  IMAD.MOV R116, RZ, RZ, -R21 ;  /* 0x000000ffff747224 */ /* 0x000fca00078e0a15 */
[----:B------:R-:W-:-:S04]  /*0b70*/  VIADDMNMX R116, R116, UR40, RZ, !PT ;  /* 0x0000002874747c46 */ /* 0x000fc8000f8001ff */
[----:B------:R-:W-:Y:S01]  /*0b80*/  R2UR UR5, R116 ;  /* 0x00000000740572ca */ /* 0x000fe200000e0000 */
[----:B0-----:R-:W0:-:S12]  /*0b90*/  LDC R7, c[0x0][0x400] ;  /* 0x00010000ff077b82 */ /* 0x001e180000000800 */
[----:B------:R-:W-:Y:S01]  /*0ba0*/  IMAD.U32 R3, RZ, RZ, UR5 ;  /* 0x00000005ff037e24 */ /* 0x000fe2000f8e00ff */
[----:B------:R-:W-:Y:S01]  /*0bb0*/  UMOV UR5, URZ ;  /* 0x000000ff00057c82 */ /* 0x000fe20008000000 */
[----:B----4-:R-:W-:Y:S02]  /*0bc0*/  ISETP.NE.AND P1, PT, RZ, UR4, PT ;  /* 0x00000004ff007c0c */ /* 0x010fe4000bf25270 */
[----:B------:R-:W-:Y:S02]  /*0bd0*/  ISETP.NE.AND P3, PT, R20, RZ, PT ;  /* 0x000000ff1400720c */ /* 0x000fe40003f65270 */
[----:B0-----:R-:W-:Y:S01]  /*0be0*/  ISETP.LT.OR P1, PT, R7, 0x1, P1 ;  /* 0x000000010700780c */ /* 0x001fe20000f21670 */
[----:B------:R-:W-:Y:S01]  /*0bf0*/  BSSY.RECONVERGENT B6, `(.L_x_1793) ;  /* 0x0000123000067945 */ /* 0x000fe20003800200 */
[----:B--2---:R-:W-:-:S13]  /*0c00*/  @P0 R2UR UR5, R12 ;  /* 0x000000000c0502ca */ /* 0x004fda00000e0000 */
[----:B------:R-:W-:-:S05]  /*0c10*/  MOV R40, UR5 ;  /* 0x0000000500287c02 */ /* 0x000fca0008000f00 */
[----:B------:R0:W-:Y:S01]  /*0c20*/  STL [R1+0x164], R40 ;  /* 0x0001642801007387 */ /* 0x0001e20000100800 */
[----:B------:R-:W-:Y:S01]  /*0c30*/  @!P3 FADD.FTZ R16, R16, R24 ;  /* 0x000000181010b221 */ /* 0x000fe20000010000 */
        /* <DEDUP_REMOVED lines=11> */
[----:B0-----:R-:W-:Y:S06]  /*0cf0*/  @P1 BRA `(.L_x_1794) ;  /* 0x0000000400341947 */ /* 0x001fec0003800000 */
[----:B------:R-:W-:Y:S05]  /*0d00*/  @P3 BRA `(.L_x_1795) ;  /* 0x0000000000ac3947 */ /* 0x000fea0003800000 */
[----:B------:R-:W-:-:S13]  /*0d10*/  ISETP.GE.AND P0, PT, R0, R7, PT ;  /* 0x000000070000720c */ /* 0x000fda0003f06270 */
[----:B------:R-:W-:Y:S05]  /*0d20*/  @P0 BRA `(.L_x_1796) ;  /* 0x00000010003c0947 */ /* 0x000fea0003800000 */
[----:B------:R-:W-:Y:S01]  /*0d30*/  I2FP.F32.U32 R3, R7 ;  /* 0x0000000700037245 */ /* 0x000fe20000201000 */
[----:B------:R-:W-:Y:S01]  /*0d40*/  VIADD R4, R0, 0x2 ;  /* 0x0000000200047836 */ /* 0x000fe20000000000 */
[----:B------:R-:W-:Y:S02]  /*0d50*/  I2FP.F32.U32 R0, R0 ;  /* 0x0000000000007245 */ /* 0x000fe40000201000 */
[----:B------:R-:W-:Y:S02]  /*0d60*/  R2UR UR4, R40 ;  /* 0x00000000280472ca */ /* 0x000fe400000e0000 */
        /* <DEDUP_REMOVED lines=37> */
.L_x_1795:
[----:B------:R-:W-:-:S13]  /*0fc0*/  ISETP.GE.AND P0, PT, R0, R7, PT ;  /* 0x000000070000720c */ /* 0x000fda0003f06270 */
[----:B------:R-:W-:Y:S05]  /*0fd0*/  @P0 BRA `(.L_x_1796) ;  /* 0x0000000c00900947 */ /* 0x000fea0003800000 */
[----:B------:R-:W-:Y:S01]  /*0fe0*/  I2FP.F32.U32 R7, R7 ;  /* 0x0000000700077245 */ /* 0x000fe20000201000 */
[----:B------:R-:W-:Y:S01]  /*0ff0*/  VIADD R3, R0, 0x2 ;  /* 0x0000000200037836 */ /* 0x000fe20000000000 */
[----:B------:R-:W-:Y:S02]  /*1000*/  I2FP.F32.U32 R0, R0 ;  /* 0x0000000000007245 */ /* 0x000fe40000201000 */
[----:B------:R-:W-:Y:S02]  /*1010*/  R2UR UR4, R40 ;  /* 0x00000000280472ca */ /* 0x000fe400000e0000 */
[----:B------:R-:W0:Y:S01]  /*1020*/  MUFU.RCP R7, R7 ;  /* 0x0000000700077308 */ /* 0x000e220000001000 */
[----:B------:R-:W-:-:S10]  /*1030*/  I2FP.F32.U32 R4, R3 ;  /* 0x0000000300047245 */ /* 0x000fd40000201000 */
[----:B------:R-:W-:-:S04]  /*1040*/  IADD3 R20, PT, PT, R20, -UR4, RZ ;  /* 0x8000000414147c10 */ /* 0x000fc8000fffe0ff */
[----:B------:R-:W-:Y:S01]  /*1050*/  I2FP.F32.S32 R20, R20 ;  /* 0x0000001400147245 */ /* 0x000fe20000201400 */
        /* <DEDUP_REMOVED lines=23> */
.L_x_1794:
        /* <DEDUP_REMOVED lines=39> */
[----:B------:R-:W-:Y:S02]  /*1440*/  HFMA2 R12, -RZ, RZ, 0, 5.9604644775390625e-08 ;  /* 0x00000001ff0c7431 */ /* 0x000fe400000001ff */
[----:B------:R-:W-:Y:S01]  /*1450*/  IMAD.MOV.U32 R8, RZ, RZ, 0x53f ;  /* 0x0000053fff087424 */ /* 0x000fe200078e00ff */
[----:B------:R1:W2:Y:S01]  /*1460*/  LDC.64 R14, c[0x4][R0] ;  /* 0x01000000000e7b82 */ /* 0x0002a20000000a00 */
[----:B------:R-:W3:Y:S01]  /*1470*/  LDCU.64 UR6, c[0x4][0xd0] ;  /* 0x01001a00ff0677ac */ /* 0x000ee20008000a00 */
[----:B------:R-:W-:Y:S01]  /*1480*/  IMAD.MOV.U32 R13, RZ, RZ, RZ ;  /* 0x000000ffff0d7224 */ /* 0x000fe200078e00ff */
[----:B------:R-:W4:Y:S01]  /*1490*/  LDCU.64 UR8, c[0x4][0x78] ;  /* 0x01000f00ff0877ac */ /* 0x000f220008000a00 */
[----:B0-----:R-:W-:Y:S01]  /*14a0*/  IMAD.U32 R4, RZ, RZ, UR4 ;  /* 0x00000004ff047e24 */ /* 0x001fe2000f8e00ff */
[----:B------:R-:W-:Y:S01]  /*14b0*/  MOV R5, UR5 ;  /* 0x0000000500057c02 */ /* 0x000fe20008000f00 */
[----:B---3--:R-:W-:-:S02]  /*14c0*/  IMAD.U32 R6, RZ, RZ, UR6 ;  /* 0x00000006ff067e24 */ /* 0x008fc4000f8e00ff */
[----:B------:R-:W-:Y:S02]  /*14d0*/  IMAD.U32 R7, RZ, RZ, UR7 ;  /* 0x00000007ff077e24 */ /* 0x000fe4000f8e00ff */
[----:B----4-:R-:W-:Y:S02]  /*14e0*/  IMAD.U32 R10, RZ, RZ, UR8 ;  /* 0x00000008ff0a7e24 */ /* 0x010fe4000f8e00ff */
[----:B-1----:R-:W-:-:S07]  /*14f0*/  IMAD.U32 R11, RZ, RZ, UR9 ;  /* 0x00000009ff0b7e24 */ /* 0x002fce000f8e00ff */
[----:B------:R-:W-:-:S07]  /*1500*/  LEPC R20, `(.L_x_1797) ;  /* 0x000000001014794e */ /* 0x000fce0000000000 */
[----:B--2---:R-:W-:Y:S05]  /*1510*/  CALL.ABS.NOINC R14 ;  /* 0x000000000e007343 */ /* 0x004fea0003c00000 */
.L_x_1797:
        /* <DEDUP_REMOVED lines=15> */
.L_x_1798:
        /* <DEDUP_REMOVED lines=12> */
[----:B------:R-:W-:Y:S03]  /*16d0*/  BSSY.RECONVERGENT B1, `(.L_x_1801) ;  /* 0x0000063000017945 */ /* 0x000fe60003800200 */
        /* <DEDUP_REMOVED lines=20> */
[----:B------:R-:W-:Y:S01]  /*1820*/  VIADD R4, R7, 0x2 ;  /* 0x0000000207047836 */ /* 0x000fe20000000000 */
[----:B------:R-:W-:-:S04]  /*1830*/  R2UR UR4, R40 ;  /* 0x00000000280472ca */ /* 0x000fc800000e0000 */
[----:B------:R-:W0:Y:S01]  /*1840*/  MUFU.RCP R5, R5 ;  /* 0x0000000500057308 */ /* 0x000e220000001000 */
[----:B------:R-:W-:-:S08]  /*1850*/  I2FP.F32.S32 R4, R4 ;  /* 0x0000000400047245 */ /* 0x000fd00000201400 */
[----:B------:R-:W-:Y:S01]  /*1860*/  IADD3 R8, PT, PT, R8, -UR4, RZ ;  /* 0x8000000408087c10 */ /* 0x000fe2000fffe0ff */
        /* <DEDUP_REMOVED lines=34> */
.L_x_1804:
[----:B------:R-:W-:Y:S05]  /*1a90*/  BSYNC.RECONVERGENT B2 ;  /* 0x0000000000027941 */ /* 0x000fea0003800200 */
.L_x_1803:
[----:B-1----:R0:W-:Y:S04]  /*1aa0*/  STS [R35], R16 ;  /* 0x0000001023007388 */ /* 0x0021e80000000800 */
[----:B--2---:R0:W-:Y:S04]  /*1ab0*/  STS [R35+0x4], R18 ;  /* 0x0000041223007388 */ /* 0x0041e80000000800 */
[----:B---3--:R0:W-:Y:S04]  /*1ac0*/  STS [R34], R17 ;  /* 0x0000001122007388 */ /* 0x0081e80000000800 */
[----:B----4-:R0:W-:Y:S01]  /*1ad0*/  STS [R34+0x4], R19 ;  /* 0x0000041322007388 */ /* 0x0101e20000000800 */
[----:B------:R-:W-:Y:S05]  /*1ae0*/  BRA `(.L_x_1805) ;  /* 0x0000000000847947 */ /* 0x000fea0003800000 */
.L_x_1802:
        /* <DEDUP_REMOVED lines=33> */
.L_x_1805:
[----:B------:R-:W-:Y:S05]  /*1d00*/  BSYNC.RECONVERGENT B1 ;  /* 0x0000000000017941 */ /* 0x000fea0003800200 */
.L_x_1801:
[----:B------:R1:W-:Y:S04]  /*1d10*/  STS [R21], R28 ;  /* 0x0000001c15007388 */ /* 0x0003e80000000800 */
[----:B------:R1:W-:Y:S04]  /*1d20*/  STS [R21+0x4], R30 ;  /* 0x0000041e15007388 */ /* 0x0003e80000000800 */
[----:B------:R1:W-:Y:S04]  /*1d30*/  STS [R20], R29 ;  /* 0x0000001d14007388 */ /* 0x0003e80000000800 */
[----:B------:R1:W-:Y:S02]  /*1d40*/  STS [R20+0x4], R31 ;  /* 0x0000041f14007388 */ /* 0x0003e40000000800 */
.L_x_1800:
[----:B------:R-:W-:Y:S05]  /*1d50*/  BSYNC.RECONVERGENT B0 ;  /* 0x0000000000007941 */ /* 0x000fea0003800200 */
.L_x_1799:
        /* <DEDUP_REMOVED lines=8> */
[----:B------:R-:W-:-:S05]  /*1de0*/  @!P0 LEA R3, R23, R3, 0x2 ;  /* 0x0000000317038211 */ /* 0x000fca00078e10ff */
[----:B0-----:R3:W2:Y:S02]  /*1df0*/  @!P0 LDS.128 R16, [R3] ;  /* 0x0000000003108984 */ /* 0x0016a40000000c00 */
.L_x_1807:
[----:B------:R-:W-:Y:S05]  /*1e00*/  BSYNC.RECONVERGENT B0 ;  /* 0x0000000000007941 */ /* 0x000fea0003800200 */
.L_x_1806:
[----:B------:R-:W-:Y:S06]  /*1e10*/  BAR.SYNC.DEFER_BLOCKING 0x0 ;  /* 0x0000000000007b1d */ /* 0x000fec0000010000 */
.L_x_1796:
[----:B------:R-:W-:Y:S05]  /*1e20*/  BSYNC.RECONVERGENT B6 ;  /* 0x0000000000067941 */ /* 0x000fea0003800200 */
.L_x_1793:
[----:B------:R-:W5:Y:S01]  /*1e30*/  S2UR UR11, SR_CgaCtaId ;  /* 0x00000000000b79c3 */ /* 0x000f620000008800 */
[----:B---3--:R-:W-:Y:S01]  /*1e40*/  IMAD.MOV.U32 R0, RZ, RZ, -0x800001 ;  /* 0xff7fffffff007424 */ /* 0x008fe200078e00ff */
[----:B------:R-:W-:Y:S01]  /*1e50*/  R2UR UR4, R116 ;  /* 0x00000000740472ca */ /* 0x000fe200000e0000 */
[----:B------:R-:W-:Y:S01]  /*1e60*/  UMOV UR10, 0x400 ;  /* 0x00000400000a7882 */ /* 0x000fe20000000000 */
[----:B------:R-:W-:Y:S01]  /*1e70*/  ISETP.GT.U32.AND P0, PT, R22, 0x1f, PT ;  /* 0x0000001f1600780c */ /* 0x000fe20003f04070 */
[----:B------:R-:W-:Y:S01]  /*1e80*/  UIADD3 UR73, UPT, UPT, UR10, 0x440, URZ ;  /* 0x000004400a497890 */ /* 0x000fe2000fffe0ff */
[----:B------:R3:W-:Y:S09]  /*1e90*/  STL [R1+0x160], R0 ;  /* 0x0001600001007387 */ /* 0x0007f20000100800 */
        /* <DEDUP_REMOVED lines=39> */
.L_x_2015:
        /* <DEDUP_REMOVED lines=11> */
[----:B------:R-:W-:Y:S01]  /*21c0*/  R2UR UR7, R40 ;  /* 0x00000000280772ca */ /* 0x000fe200000e0000 */
[----:B------:R-:W3:-:S12]  /*21d0*/  LDCU.64 UR4, c[0x0][0x438] ;  /* 0x00008700ff0477ac */ /* 0x000ed80008000a00 */
        /* <DEDUP_REMOVED lines=9> */
.L_x_1810:
[----:B--2---:R-:W2:Y:S04]  /*2270*/  LDL R0, [R1+0x160] ;  /* 0x0001600001007983 */ /* 0x004ea80000100800 */
[----:B--2---:R3:W-:Y:S02]  /*2280*/  STS [UR6+-0x4], R0 ;  /* 0xfffffc00ff007988 */ /* 0x0047e40008000806 */
.L_x_1808:
        /* <DEDUP_REMOVED lines=159> */
[----:B-1----:R1:W-:Y:S04]  /*2c80*/  STL.64 [R1+0x20], R16 ;  /* 0x0000201001007387 */ /* 0x0023e80000100a00 */
[----:B------:R1:W-:Y:S04]  /*2c90*/  STL.64 [R1+0x28], R18 ;  /* 0x0000281201007387 */ /* 0x0003e80000100a00 */
[----:B---3--:R1:W-:Y:S04]  /*2ca0*/  STL.64 [R1+0x10], R8 ;  /* 0x0000100801007387 */ /* 0x0083e80000100a00 */
[----:B------:R1:W-:Y:S04]  /*2cb0*/  STL.64 [R1+0x18], R10 ;  /* 0x0000180a01007387 */ /* 0x0003e80000100a00 */
[----:B------:R-:W3:Y:S04]  /*2cc0*/  LDS.128 R8, [UR43+0x290] ;  /* 0x0002902bff087984 */ /* 0x000ee80008000c00 */
[----:B------:R-:W4:Y:S04]  /*2cd0*/  LDS.128 R16, [UR43+0x2b0] ;  /* 0x0002b02bff107984 */ /* 0x000f280008000c00 */
[----:B------:R-:W2:Y:S04]  /*2ce0*/  LDS.128 R44, [UR43+0x320] ;  /* 0x0003202bff2c7984 */ /* 0x000ea80008000c00 */
[----:B------:R-:W1:Y:S04]  /*2cf0*/  LDS.128 R48, [UR43+0x330] ;  /* 0x0003302bff307984 */ /* 0x000e680008000c00 */
[----:B------:R-:W1:Y:S04]  /*2d00*/  LDS.128 R52, [UR43+0x340] ;  /* 0x0003402bff347984 */ /* 0x000e680008000c00 */
[----:B0-----:R0:W-:Y:S04]  /*2d10*/  STL.64 [R1], R12 ;  /* 0x0000000c01007387 */ /* 0x0011e80000100a00 */
[----:B------:R0:W-:Y:S04]  /*2d20*/  STL.64 [R1+0x8], R14 ;  /* 0x0000080e01007387 */ /* 0x0001e80000100a00 */
        /* <DEDUP_REMOVED lines=16> */
.L_x_1811:
        /* <DEDUP_REMOVED lines=19> */
[----:B------:R-:W-:-:S05]  /*2f60*/  IADD3.X R0, PT, PT, R0, UR43, RZ, P1, P2 ;  /* 0x0000002b00007c10 */ /* 0x000fca0008fe44ff */
[----:B------:R5:W-:Y:S01]  /*2f70*/  STL [R1+0x150], R0 ;  /* 0x0001500001007387 */ /* 0x000be20000100800 */
[----:B---3--:R-:W3:Y:S01]  /*2f80*/  MUFU.RCP R7, R7 ;  /* 0x0000000700077308 */ /* 0x008ee20000001000 */
[----:B-1----:R-:W-:Y:S02]  /*2f90*/  UIMAD UR42, UR75, UR44, UR39 ;  /* 0x0000002c4b2a72a4 */ /* 0x002fe4000f8e0227 */
[----:B-----5:R-:W-:-:S05]  /*2fa0*/  MOV R0, UR44 ;  /* 0x0000002c00007c02 */ /* 0x020fca0008000f00 */
[----:B------:R-:W-:Y:S02]  /*2fb0*/  IMAD R0, R0, UR42, R251 ;  /* 0x0000002a00007c24 */ /* 0x000fe4000f8e02fb */
[----:B------:R-:W-:Y:S02]  /*2fc0*/  VIADD R251, R251, 0x1 ;  /* 0x00000001fbfb7836 */ /* 0x000fe40000000000 */
[----:B---3--:R-:W-:-:S04]  /*2fd0*/  VIADD R4, R7, 0xffffffe ;  /* 0x0ffffffe07047836 */ /* 0x008fc80000000000 */
[----:B------:R1:W3:Y:S02]  /*2fe0*/  F2I.FTZ.U32.TRUNC.NTZ R5, R4 ;  /* 0x0000000400057305 */ /* 0x0002e4000021f000 */
[----:B-1----:R-:W-:Y:S02]  /*2ff0*/  IMAD.MOV.U32 R4, RZ, RZ, RZ ;  /* 0x000000ffff047224 */ /* 0x002fe400078e00ff */
[----:B---3--:R-:W-:-:S04]  /*3000*/  IMAD.MOV R7, RZ, RZ, -R5 ;  /* 0x000000ffff077224 */ /* 0x008fc800078e0a05 */
[----:B------:R-:W-:-:S04]  /*3010*/  IMAD R7, R7, R117, RZ ;  /* 0x0000007507077224 */ /* 0x000fc800078e02ff */
[----:B------:R-:W-:Y:S01]  /*3020*/  IMAD.HI.U32 R7, R5, R7, R4 ;  /* 0x0000000705077227 */ /* 0x000fe200078e0004 */
[----:B------:R-:W-:-:S03]  /*3030*/  LEA R5, R6, UR73, 0x2 ;  /* 0x0000004906057c11 */ /* 0x000fc6000f8e10ff */
[----:B------:R-:W-:Y:S01]  /*3040*/  IMAD.U32 R4, RZ, RZ, UR76 ;  /* 0x0000004cff047e24 */ /* 0x000fe2000f8e00ff */
[----:B------:R-:W-:Y:S03]  /*3050*/  STL [R1+0x168], R7 ;  /* 0x0001680701007387 */ /* 0x000fe60000100800 */
[----:B------:R-:W-:Y:S01]  /*3060*/  VIADD R4, R4, UR74 ;  /* 0x0000004a04047c36 */ /* 0x000fe20008000000 */
[----:B------:R-:W-:Y:S04]  /*3070*/  STL [R1+0x15c], R5 ;  /* 0x00015c0501007387 */ /* 0x000fe80000100800 */
[----:B------:R4:W-:Y:S04]  /*3080*/  STL [R1+0x158], R0 ;  /* 0x0001580001007387 */ /* 0x0009e80000100800 */
[----:B------:R1:W-:Y:S01]  /*3090*/  STL [R1+0x16c], R4 ;  /* 0x00016c0401007387 */ /* 0x0003e20000100800 */
[----:B----4-:R-:W-:-:S07]  /*30a0*/  VIADD R0, R3, UR45 ;  /* 0x0000002d03007c36 */ /* 0x010fce0008000000 */
.L_x_1943:
[----:B---3--:R-:W3:Y:S01]  /*30b0*/  LDL R3, [R1+0x168] ;  /* 0x0001680001037983 */ /* 0x008ee20000100800 */
[----:B------:R-:W4:Y:S03]  /*30c0*/  LDC R250, c[0x0][0x3f4] ;  /* 0x0000fd00fffa7b82 */ /* 0x000f260000000800 */
[----:B-----5:R-:W5:Y:S04]  /*30d0*/  LDL R241, [R1+0x154] ;  /* 0x0001540001f17983 */ /* 0x020f680000100800 */
[----:B------:R-:W2:Y:S01]  /*30e0*/  LDL R242, [R1+0x150] ;  /* 0x0001500001f27983 */ /* 0x000ea20000100800 */
[----:B------:R-:W0:Y:S01]  /*30f0*/  LDC R243, c[0x0][0x3f4] ;  /* 0x0000fd00fff37b82 */ /* 0x000e220000000800 */
[----:B------:R-:W-:Y:S01]  /*3100*/  IADD3 R249, PT, PT, R251, -0x1, RZ ;  /* 0xfffffffffbf97810 */ /* 0x000fe20007ffe0ff */
[----:B------:R-:W1:Y:S03]  /*3110*/  LDCU UR42, c[0x0][0x40c] ;  /* 0x00008180ff2a77ac */ /* 0x000e660008000800 */
[----:B------:R-:W-:-:S02]  /*3120*/  IABS R0, R249 ;  /* 0x000000f900007213 */ /* 0x000fc40000000000 */
[----:B----4-:R-:W-:Y:S02]  /*3130*/  IABS R240, R250 ;  /* 0x000000fa00f07213 */ /* 0x010fe40000000000 */
[----:B0-----:R-:W-:Y:S01]  /*3140*/  IABS R243, R243 ;  /* 0x000000f300f37213 */ /* 0x001fe20000000000 */
[----:B---3--:R-:W-:-:S04]  /*3150*/  IMAD.HI.U32 R3, R3, R0, RZ ;  /* 0x0000000003037227 */ /* 0x008fc800078e00ff */
[----:B------:R-:W-:-:S04]  /*3160*/  IMAD.MOV R3, RZ, RZ, -R3 ;  /* 0x000000ffff037224 */ /* 0x000fc800078e0a03 */
[----:B------:R-:W-:-:S05]  /*3170*/  IMAD R0, R240, R3, R0 ;  /* 0x00000003f0007224 */ /* 0x000fca00078e0200 */
[----:B------:R-:W-:-:S13]  /*3180*/  ISETP.GT.U32.AND P1, PT, R243, R0, PT ;  /* 0x00000000f300720c */ /* 0x000fda0003f24070 */
[----:B------:R-:W-:-:S05]  /*3190*/  @!P1 IMAD.IADD R0, R0, 0x1, -R240 ;  /* 0x0000000100009824 */ /* 0x000fca00078e0af0 */
[----:B------:R-:W-:-:S13]  /*31a0*/  ISETP.GT.U32.AND P1, PT, R243, R0, PT ;  /* 0x00000000f300720c */ /* 0x000fda0003f24070 */
[----:B------:R-:W-:Y:S02]  /*31b0*/  @!P1 IMAD.IADD R0, R0, 0x1, -R240 ;  /* 0x0000000100009824 */ /* 0x000fe400078e0af0 */
[----:B-----5:R-:W-:Y:S02]  /*31c0*/  @P0 IMAD.MOV.U32 R240, RZ, RZ, R241 ;  /* 0x000000fffff00224 */ /* 0x020fe400078e00f1 */
[----:B--2---:R-:W-:-:S05]  /*31d0*/  @P0 IMAD.MOV.U32 R241, RZ, RZ, R242 ;  /* 0x000000fffff10224 */ /* 0x004fca00078e00f2 */
[----:B------:R-:W2:Y:S01]  /*31e0*/  @P0 LDG.E.U8 R3, desc[UR36][R240.64] ;  /* 0x00000024f0030981 */ /* 0x000ea2000c1e1100 */
[----:B------:R-:W-:Y:S02]  /*31f0*/  ISETP.GE.AND P1, PT, R249, RZ, PT ;  /* 0x000000fff900720c */ /* 0x000fe40003f26270 */
[----:B------:R-:W-:Y:S01]  /*3200*/  ISETP.NE.AND P2, PT, R250, RZ, PT ;  /* 0x000000fffa00720c */ /* 0x000fe20003f45270 */
[----:B-1----:R-:W-:Y:S01]  /*3210*/  UISETP.NE.AND UP0, UPT, UR42, URZ, UPT ;  /* 0x000000ff2a00728c */ /* 0x002fe2000bf05270 */
[----:B------:R-:W-:Y:S01]  /*3220*/  BSSY.RECONVERGENT B0, `(.L_x_1814) ;  /* 0x0000a16000007945 */ /* 0x000fe20003800200 */
[----:B--2---:R-:W-:Y:S02]  /*3230*/  ISETP.NE.AND P6, PT, R3, RZ, P0 ;  /* 0x000000ff0300720c */ /* 0x004fe400007c5270 */
[----:B------:R-:W-:-:S06]  /*3240*/  MOV R3, R0 ;  /* 0x0000000000037202 */ /* 0x000fcc0000000f00 */
[----:B------:R-:W-:Y:S02]  /*3250*/  @!P1 IMAD.MOV R3, RZ, RZ, -R3 ;  /* 0x000000ffff039224 */ /* 0x000fe400078e0a03 */
[----:B------:R-:W-:Y:S01]  /*3260*/  @!P2 LOP3.LUT R3, RZ, R250, RZ, 0x33, !PT ;  /* 0x000000faff03a212 */ /* 0x000fe200078e33ff */
[----:B------:R-:W-:Y:S06]  /*3270*/  BRA.U UP0, `(.L_x_1815) ;  /* 0x0000007500587547 */ /* 0x000fec000b800000 */
[----:B------:R-:W-:Y:S01]  /*3280*/  ISETP.GE.AND P1, PT, R249, UR39, PT ;  /* 0x00000027f9007c0c */ /* 0x000fe2000bf26270 */
[----:B------:R-:W-:Y:S01]  /*3290*/  BSSY.RECONVERGENT B2, `(.L_x_1816) ;  /* 0x000003e000027945 */ /* 0x000fe20003800200 */
[C---:B------:R-:W-:Y:S02]  /*32a0*/  IMAD.SHL.U32 R0, R3.reuse, 0x4, RZ ;  /* 0x0000000403007824 */ /* 0x040fe400078e00ff */
[----:B------:R-:W-:Y:S02]  /*32b0*/  IMAD.IADD R3, R3, 0x1, R250 ;  /* 0x0000000103037824 */ /* 0x000fe400078e02fa */
[----:B------:R-:W-:-:S07]  /*32c0*/  IMAD R252, R250, 0x60, RZ ;  /* 0x00000060fafc7824 */ /* 0x000fce00078e02ff */
[----:B------:R-:W-:Y:S05]  /*32d0*/  @P1 BRA `(.L_x_1817) ;  /* 0x0000000000e41947 */ /* 0x000fea0003800000 */
[----:B------:R-:W-:Y:S01]  /*32e0*/  ISETP.NE.AND P3, PT, R2, RZ, PT ;  /* 0x000000ff0200720c */ /* 0x000fe20003f65270 */
[----:B------:R-:W2:Y:S01]  /*32f0*/  LDL R248, [R1+0x3c] ;  /* 0x00003c0001f87983 */ /* 0x000ea20000100800 */
[----:B------:R-:W-:-:S03]  /*3300*/  ISETP.GE.AND P2, PT, R0, R252, PT ;  /* 0x000000fc0000720c */ /* 0x000fc60003f46270 */
[----:B------:R-:W3:Y:S08]  /*3310*/  LDL R252, [R1+0x34] ;  /* 0x0000340001fc7983 */ /* 0x000ef00000100800 */
[----:B------:R-:W-:Y:S01]  /*3320*/  VOTEU.ANY UP0, P3 ;  /* 0x0000000000ff7886 */ /* 0x000fe20001800100 */
[----:B------:R-:W-:Y:S01]  /*3330*/  PLOP3.LUT P3, PT, PT, PT, UP0, 0x80, 0x8 ;  /* 0x000000000008781c */ /* 0x000fe20003f6f008 */
[----:B------:R-:W0:Y:S01]  /*3340*/  @!P2 LDC.64 R116, c[0x0][0x3b8] ;  /* 0x0000ee00ff74ab82 */ /* 0x000e220000000a00 */
[----:B------:R-:W-:-:S11]  /*3350*/  PLOP3.LUT P4, PT, PT, PT, UP0, 0x80, 0x8 ;  /* 0x000000000008781c */ /* 0x000fd60003f8f008 */
[----:B------:R-:W1:Y:S02]  /*3360*/  @P3 S2R R118, SR_CTAID.X ;  /* 0x0000000000763919 */ /* 0x000e640000002500 */
[----:B------:R-:W1:Y:S01]  /*3370*/  @P4 LDC R119, c[0x0][0x3f8] ;  /* 0x0000fe00ff774b82 */ /* 0x000e620000000800 */
[----:B------:R-:W-:Y:S01]  /*3380*/  @!P2 IMAD R242, R250, UR35, RZ ;  /* 0x00000023faf2ac24 */ /* 0x000fe2000f8e02ff */
[----:B------:R-:W-:Y:S01]  /*3390*/  PLOP3.LUT P4, PT, PT, PT, UP0, 0x80, 0x8 ;  /* 0x000000000008781c */ /* 0x000fe20003f8f008 */
[----:B------:R-:W4:Y:S03]  /*33a0*/  LDL R250, [R1+0x30] ;  /* 0x0000300001fa7983 */ /* 0x000f260000100800 */
[----:B------:R-:W-:-:S04]  /*33b0*/  @!P2 IADD3 R241, P3, PT, R0, R242, RZ ;  /* 0x000000f200f1a210 */ /* 0x000fc80007f7e0ff */
[----:B------:R-:W-:Y:S02]  /*33c0*/  @!P2 LEA.HI.X.SX32 R242, R242, RZ, 0x1, P3 ;  /* 0x000000fff2f2a211 */ /* 0x000fe400018f0eff */
[----:B0-----:R-:W-:-:S04]  /*33d0*/  @!P2 LEA R240, P3, R241, R116, 0x2 ;  /* 0x00000074f1f0a211 */ /* 0x001fc800078610ff */
[----:B------:R-:W-:Y:S02]  /*33e0*/  @!P2 LEA.HI.X R241, R241, R117, R242, 0x2, P3 ;  /* 0x00000075f1f1a211 */ /* 0x000fe400018f14f2 */
[----:B------:R-:W-:Y:S02]  /*33f0*/  PLOP3.LUT P3, PT, PT, PT, UP0, 0x80, 0x8 ;  /* 0x000000000008781c */ /* 0x000fe40003f6f008 */
[----:B------:R-:W-:Y:S01]  /*3400*/  CS2R R116, SRZ ;  /* 0x0000000000747805 */ /* 0x000fe2000001ff00 */
[----:B-1----:R-:W-:Y:S01]  /*3410*/  @P4 IMAD R242, R119, UR38, R118 ;  /* 0x0000002677f24c24 */ /* 0x002fe2000f8e0276 */
[----:B------:R-:W-:Y:S02]  /*3420*/  CS2R R118, SRZ ;  /* 0x0000000000767805 */ /* 0x000fe4000001ff00 */
[----:B------:R-:W-:-:S04]  /*3430*/  PLOP3.LUT P4, PT, PT, PT, UP0, 0x80, 0x8 ;  /* 0x000000000008781c */ /* 0x000fc80003f8f008 */
[----:B------:R0:W4:Y:S03]  /*3440*/  @!P2 LDG.E.128 R116, desc[UR36][R240.64] ;  /* 0x00000024f074a981 */ /* 0x000126000c1e1d00 */
[----:B0-----:R-:W0:Y:S01]  /*3450*/  @P3 LDC.64 R240, c[0x0][0x450] ;  /* 0x00011400fff03b82 */ /* 0x001e220000000a00 */
[----:B------:R-:W-:-:S05]  /*3460*/  PLOP3.LUT P3, PT, PT, PT, UP0, 0x80, 0x8 ;  /* 0x000000000008781c */ /* 0x000fca0003f6f008 */
[----:B------:R-:W-:Y:S01]  /*3470*/  @P4 IMAD R242, R242, 0x60, RZ ;  /* 0x00000060f2f24824 */ /* 0x000fe200078e02ff */
[----:B------:R-:W-:-:S07]  /*3480*/  PLOP3.LUT P4, PT, PT, PT, UP0, 0x80, 0x8 ;  /* 0x000000000008781c */ /* 0x000fce0003f8f008 */
[----:B0-----:R-:W-:-:S06]  /*3490*/  @P3 IMAD.WIDE R240, R242, 0x4, R240 ;  /* 0x00000004f2f03825 */ /* 0x001fcc00078e02f0 */
[----:B------:R-:W5:Y:S01]  /*34a0*/  @P4 LDG.E.128 R240, desc[UR36][R240.64] ;  /* 0x00000024f0f04981 */ /* 0x000f62000c1e1d00 */
[----:B------:R-:W-:Y:S01]  /*34b0*/  PLOP3.LUT P3, PT, PT, PT, UP0, 0x80, 0x8 ;  /* 0x000000000008781c */ /* 0x000fe20003f6f008 */
[----:B----4-:R-:W-:Y:S02]  /*34c0*/  FADD.FTZ R116, R250, R116 ;  /* 0x00000074fa747221 */ /* 0x010fe40000010000 */
[----:B------:R-:W0:Y:S10]  /*34d0*/  LDC R250, c[0x0][0x3f4] ;  /* 0x0000fd00fffa7b82 */ /* 0x000e340000000800 */
[----:B-----5:R-:W-:-:S02]  /*34e0*/  @P3 FMUL.FTZ R116, R116, R240 ;  /* 0x000000f074743220 */ /* 0x020fc40000410000 */
[----:B------:R-:W4:Y:S01]  /*34f0*/  LDL R240, [R1+0x38] ;  /* 0x0000380001f07983 */ /* 0x000f220000100800 */
[----:B------:R-:W-:Y:S02]  /*3500*/  PLOP3.LUT P3, PT, PT, PT, UP0, 0x80, 0x8 ;  /* 0x000000000008781c */ /* 0x000fe40003f6f008 */
[----:B------:R-:W-:Y:S02]  /*3510*/  PLOP3.LUT P4, PT, PT, PT, UP0, 0x80, 0x8 ;  /* 0x000000000008781c */ /* 0x000fe40003f8f008 */
[----:B------:R-:W-:Y:S01]  /*3520*/  PLOP3.LUT P5, PT, PT, PT, UP0, 0x80, 0x8 ;  /* 0x000000000008781c */ /* 0x000fe20003faf008 */
[----:B---3--:R-:W-:Y:S01]  /*3530*/  FADD.FTZ R117, R252, R117 ;  /* 0x00000075fc757221 */ /* 0x008fe20000010000 */
[----:B--2---:R-:W-:Y:S01]  /*3540*/  FADD.FTZ R119, R248, R119 ;  /* 0x00000077f8777221 */ /* 0x004fe20000010000 */
[----:B0-----:R-:W-:-:S06]  /*3550*/  IMAD R252, R250, 0x60, RZ ;  /* 0x00000060fafc7824 */ /* 0x001fcc00078e02ff */
[----:B------:R-:W-:-:S04]  /*3560*/  @P3 FMUL.FTZ R117, R117, R241 ;  /* 0x000000f175753220 */ /* 0x000fc80000410000 */
[----:B------:R-:W-:Y:S01]  /*3570*/  @P5 FMUL.FTZ R119, R119, R243 ;  /* 0x000000f377775220 */ /* 0x000fe20000410000 */
[----:B----4-:R-:W-:-:S04]  /*3580*/  FADD.FTZ R118, R240, R118 ;  /* 0x00000076f0767221 */ /* 0x010fc80000010000 */
        /* <DEDUP_REMOVED lines=14> */
.L_x_1817:
[----:B------:R-:W-:Y:S05]  /*3670*/  BSYNC.RECONVERGENT B2 ;  /* 0x0000000000027941 */ /* 0x000fea0003800200 */
.L_x_1816:
[----:B------:R-:W-:Y:S04]  /*3680*/  BSSY.RECONVERGENT B2, `(.L_x_1818) ;  /* 0x000003e000027945 */ /* 0x000fe80003800200 */
[----:B------:R-:W-:Y:S05]  /*3690*/  @P1 BRA `(.L_x_1819) ;  /* 0x0000000000f01947 */ /* 0x000fea0003800000 */
[----:B------:R-:W-:Y:S01]  /*36a0*/  ISETP.NE.AND P2, PT, R2, RZ, PT ;  /* 0x000000ff0200720c */ /* 0x000fe20003f45270 */
[----:B------:R-:W-:-:S12]  /*36b0*/  IMAD.SHL.U32 R248, R3, 0x4, RZ ;  /* 0x0000000403f87824 */ /* 0x000fd800078e00ff */
[----:B------:R-:W-:Y:S01]  /*36c0*/  VOTEU.ANY UP0, P2 ;  /* 0x0000000000ff7886 */ /* 0x000fe20001000100 */
[----:B------:R-:W-:Y:S02]  /*36d0*/  ISETP.GE.AND P2, PT, R248, R252, PT ;  /* 0x000000fcf800720c */ /* 0x000fe40003f46270 */
[----:B------:R-:W-:Y:S01]  /*36e0*/  PLOP3.LUT P3, PT, PT, PT, UP0, 0x80, 0x8 ;  /* 0x000000000008781c */ /* 0x000fe20003f6f008 */
[----:B------:R-:W2:Y:S01]  /*36f0*/  LDL R252, [R1+0x24] ;  /* 0x0000240001fc7983 */ /* 0x000ea20000100800 */
[----:B------:R-:W-:-:S09]  /*3700*/  PLOP3.LUT P4, PT, PT, PT, UP0, 0x80, 0x8 ;  /* 0x000000000008781c */ /* 0x000fd20003f8f008 */
[----:B------:R-:W1:Y:S01]  /*3710*/  @!P2 LDC.64 R4, c[0x0][0x3b8] ;  /* 0x0000ee00ff04ab82 */ /* 0x000e620000000a00 */
[----:B------:R-:W-:Y:S01]  /*3720*/  @!P2 IMAD R242, R250, UR35, RZ ;  /* 0x00000023faf2ac24 */ /* 0x000fe2000f8e02ff */
[----:B------:R-:W3:Y:S06]  /*3730*/  @P3 S2R R7, SR_CTAID.X ;  /* 0x0000000000073919 */ /* 0x000eec0000002500 */
[----:B------:R-:W3:Y:S01]  /*3740*/  @P4 LDC R6, c[0x0][0x3f8] ;  /* 0x0000fe00ff064b82 */ /* 0x000ee20000000800 */
[----:B0-----:R-:W-:Y:S01]  /*3750*/  @!P2 SHF.R.S32.HI R240, RZ, 0x1f, R248 ;  /* 0x0000001ffff0a819 */ /* 0x001fe200000114f8 */
[----:B------:R-:W4:Y:S01]  /*3760*/  LDL R250, [R1+0x20] ;  /* 0x0000200001fa7983 */ /* 0x000f220000100800 */
[----:B------:R-:W-:-:S02]  /*3770*/  @!P2 IADD3 R241, P3, PT, R242, R248, RZ ;  /* 0x000000f8f2f1a210 */ /* 0x000fc40007f7e0ff */
[----:B------:R-:W-:Y:S02]  /*3780*/  PLOP3.LUT P4, PT, PT, PT, UP0, 0x80, 0x8 ;  /* 0x000000000008781c */ /* 0x000fe40003f8f008 */
[----:B------:R-:W-:Y:S02]  /*3790*/  @!P2 LEA.HI.X.SX32 R242, R242, R240, 0x1, P3 ;  /* 0x000000f0f2f2a211 */ /* 0x000fe400018f0eff */
[----:B-1----:R-:W-:-:S04]  /*37a0*/  @!P2 LEA R240, P3, R241, R4, 0x2 ;  /* 0x00000004f1f0a211 */ /* 0x002fc800078610ff */
[----:B------:R-:W-:Y:S02]  /*37b0*/  @!P2 LEA.HI.X R241, R241, R5, R242, 0x2, P3 ;  /* 0x00000005f1f1a211 */ /* 0x000fe400018f14f2 */
[----:B------:R-:W-:Y:S02]  /*37c0*/  CS2R R4, SRZ ;  /* 0x0000000000047805 */ /* 0x000fe4000001ff00 */
[----:B------:R-:W-:Y:S01]  /*37d0*/  PLOP3.LUT P3, PT, PT, PT, UP0, 0x80, 0x8 ;  /* 0x000000000008781c */ /* 0x000fe20003f6f008 */
[----:B---3--:R-:W-:Y:S01]  /*37e0*/  @P4 IMAD R242, R6, UR38, R7 ;  /* 0x0000002606f24c24 */ /* 0x008fe2000f8e0207 */
[----:B------:R-:W-:Y:S02]  /*37f0*/  CS2R R6, SRZ ;  /* 0x0000000000067805 */ /* 0x000fe4000001ff00 */
[----:B------:R-:W-:-:S04]  /*3800*/  PLOP3.LUT P4, PT, PT, PT, UP0, 0x80, 0x8 ;  /* 0x000000000008781c */ /* 0x000fc80003f8f008 */
[----:B------:R0:W4:Y:S09]  /*3810*/  @!P2 LDG.E.128 R4, desc[UR36][R240.64] ;  /* 0x00000024f004a981 */ /* 0x000132000c1e1d00 */
[----:B------:R-:W-:Y:S01]  /*3820*/  @P4 IMAD R242, R242, 0x60, RZ ;  /* 0x00000060f2f24824 */ /* 0x000fe200078e02ff */
[----:B------:R-:W-:Y:S01]  /*3830*/  PLOP3.LUT P4, PT, PT, PT, UP0, 0x80, 0x8 ;  /* 0x000000000008781c */ /* 0x000fe20003f8f008 */
[----:B0-----:R-:W0:Y:S01]  /*3840*/  @P3 LDC.64 R240, c[0x0][0x450] ;  /* 0x00011400fff03b82 */ /* 0x001e220000000a00 */
[----:B------:R-:W-:-:S13]  /*3850*/  PLOP3.LUT P3, PT, PT, PT, UP0, 0x80, 0x8 ;  /* 0x000000000008781c */ /* 0x000fda0003f6f008 */
[----:B0-----:R-:W-:-:S06]  /*3860*/  @P3 IMAD.WIDE R240, R242, 0x4, R240 ;  /* 0x00000004f2f03825 */ /* 0x001fcc00078e02f0 */
[----:B------:R-:W3:Y:S01]  /*3870*/  @P4 LDG.E.128 R240, desc[UR36][R240.64+0x10] ;  /* 0x00001024f0f04981 */ /* 0x000ee2000c1e1d00 */
[----:B------:R-:W-:Y:S01]  /*3880*/  PLOP3.LUT P3, PT, PT, PT, UP0, 0x80, 0x8 ;  /* 0x000000000008781c */ /* 0x000fe20003f6f008 */
[----:B----4-:R-:W-:Y:S01]  /*3890*/  FADD.FTZ R4, R250, R4 ;  /* 0x00000004fa047221 */ /* 0x010fe20000010000 */
[----:B--2---:R-:W-:Y:S01]  /*38a0*/  FADD.FTZ R5, R252, R5 ;  /* 0x00000005fc057221 */ /* 0x004fe20000010000 */
[----:B------:R-:W0:Y:S10]  /*38b0*/  LDC R250, c[0x0][0x3f4] ;  /* 0x0000fd00fffa7b82 */ /* 0x000e340000000800 */
[----:B---3--:R-:W-:Y:S01]  /*38c0*/  @P3 FMUL.FTZ R4, R4, R240 ;  /* 0x000000f004043220 */ /* 0x008fe20000410000 */
[----:B------:R-:W-:Y:S01]  /*38d0*/  PLOP3.LUT P3, PT, PT, PT, UP0, 0x80, 0x8 ;  /* 0x000000000008781c */ /* 0x000fe20003f6f008 */
[----:B------:R-:W2:Y:S01]  /*38e0*/  LDL R240, [R1+0x2c] ;  /* 0x00002c0001f07983 */ /* 0x000ea20000100800 */
[----:B------:R-:W-:Y:S01]  /*38f0*/  PLOP3.LUT P4, PT, PT, PT, UP0, 0x80, 0x8 ;  /* 0x000000000008781c */ /* 0x000fe20003f8f008 */
[----:B0-----:R-:W-:Y:S01]  /*3900*/  IMAD R252, R250, 0x60, RZ ;  /* 0x00000060fafc7824 */ /* 0x001fe200078e02ff */
[----:B------:R-:W-:-:S09]  /*3910*/  PLOP3.LUT P5, PT, PT, PT, UP0, 0x80, 0x8 ;  /* 0x000000000008781c */ /* 0x000fd20003faf008 */
[----:B------:R-:W-:Y:S02]  /*3920*/  @P3 FMUL.FTZ R5, R5, R241 ;  /* 0x000000f105053220 */ /* 0x000fe40000410000 */
[----:B------:R-:W3:Y:S01]  /*3930*/  LDL R241, [R1+0x28] ;  /* 0x0000280001f17983 */ /* 0x000ee20000100800 */
[----:B--2---:R-:W-:-:S04]  /*3940*/  FADD.FTZ R7, R240, R7 ;  /* 0x00000007f0077221 */ /* 0x004fc80000010000 */
[----:B------:R-:W-:Y:S01]  /*3950*/  @P5 FMUL.FTZ R7, R7, R243 ;  /* 0x000000f307075220 */ /* 0x000fe20000410000 */
[----:B---3--:R-:W-:-:S04]  /*3960*/  FADD.FTZ R6, R241, R6 ;  /* 0x00000006f1067221 */ /* 0x008fc80000010000 */
        /* <DEDUP_REMOVED lines=15> */
.L_x_1819:
[----:B------:R-:W-:Y:S05]  /*3a60*/  BSYNC.RECONVERGENT B2 ;  /* 0x0000000000027941 */ /* 0x000fea0003800200 */
.L_x_1818:
[----:B------:R-:W-:Y:S04]  /*3a70*/  BSSY.RECONVERGENT B2, `(.L_x_1820) ;  /* 0x000003f000027945 */ /* 0x000fe80003800200 */
[----:B------:R-:W-:Y:S05]  /*3a80*/  @P1 BRA `(.L_x_1821) ;  /* 0x0000000000f41947 */ /* 0x000fea0003800000 */
[----:B------:R-:W-:Y:S01]  /*3a90*/  ISETP.NE.AND P2, PT, R2, RZ, PT ;  /* 0x000000ff0200720c */ /* 0x000fe20003f45270 */
[----:B------:R-:W-:-:S05]  /*3aa0*/  IMAD R248, R250, 0x8, R0 ;  /* 0x00000008faf87824 */ /* 0x000fca00078e0200 */
[----:B------:R-:W-:Y:S02]  /*3ab0*/  ISETP.GE.AND P3, PT, R248, R252, PT ;  /* 0x000000fcf800720c */ /* 0x000fe40003f66270 */
[----:B------:R-:W2:Y:S05]  /*3ac0*/  LDL R252, [R1+0x14] ;  /* 0x0000140001fc7983 */ /* 0x000eaa0000100800 */
[----:B------:R-:W-:Y:S01]  /*3ad0*/  VOTEU.ANY UP0, P2 ;  /* 0x0000000000ff7886 */ /* 0x000fe20001000100 */
[----:B------:R-:W-:Y:S02]  /*3ae0*/  PLOP3.LUT P2, PT, PT, PT, UP0, 0x80, 0x8 ;  /* 0x000000000008781c */ /* 0x000fe40003f4f008 */
[----:B------:R-:W-:-:S03]  /*3af0*/  PLOP3.LUT P4, PT, PT, PT, UP0, 0x80, 0x8 ;  /* 0x000000000008781c */ /* 0x000fc60003f8f008 */
[----:B------:R-:W3:Y:S08]  /*3b00*/  @!P3 LDC.64 R120, c[0x0][0x3b8] ;  /* 0x0000ee00ff78bb82 */ /* 0x000ef00000000a00 */
[----:B------:R-:W4:Y:S02]  /*3b10*/  @P2 S2R R123, SR_CTAID.X ;  /* 0x00000000007b2919 */ /* 0x000f240000002500 */
[----:B------:R-:W4:Y:S01]  /*3b20*/  @P4 LDC R122, c[0x0][0x3f8] ;  /* 0x0000fe00ff7a4b82 */ /* 0x000f220000000800 */
[----:B------:R-:W-:Y:S01]  /*3b30*/  @!P3 IMAD R242, R250, UR35, RZ ;  /* 0x00000023faf2bc24 */ /* 0x000fe2000f8e02ff */
[----:B01----:R-:W-:Y:S01]  /*3b40*/  @!P3 SHF.R.S32.HI R240, RZ, 0x1f, R248 ;  /* 0x0000001ffff0b819 */ /* 0x003fe200000114f8 */
[----:B------:R-:W5:Y:S01]  /*3b50*/  LDL R250, [R1+0x10] ;  /* 0x0000100001fa7983 */ /* 0x000f620000100800 */
[----:B------:R-:W-:-:S02]  /*3b60*/  PLOP3.LUT P2, PT, PT, PT, UP0, 0x80, 0x8 ;  /* 0x000000000008781c */ /* 0x000fc40003f4f008 */
[----:B------:R-:W-:-:S04]  /*3b70*/  @!P3 IADD3 R241, P4, PT, R242, R248, RZ ;  /* 0x000000f8f2f1b210 */ /* 0x000fc80007f9e0ff */
[----:B------:R-:W-:Y:S02]  /*3b80*/  @!P3 LEA.HI.X.SX32 R242, R242, R240, 0x1, P4 ;  /* 0x000000f0f2f2b211 */ /* 0x000fe400020f0eff */
[----:B---3--:R-:W-:-:S04]  /*3b90*/  @!P3 LEA R240, P4, R241, R120, 0x2 ;  /* 0x00000078f1f0b211 */ /* 0x008fc800078810ff */
[----:B------:R-:W-:Y:S02]  /*3ba0*/  @!P3 LEA.HI.X R241, R241, R121, R242, 0x2, P4 ;  /* 0x00000079f1f1b211 */ /* 0x000fe400020f14f2 */
[----:B------:R-:W-:Y:S02]  /*3bb0*/  PLOP3.LUT P4, PT, PT, PT, UP0, 0x80, 0x8 ;  /* 0x000000000008781c */ /* 0x000fe40003f8f008 */
[----:B------:R-:W-:Y:S01]  /*3bc0*/  CS2R R120, SRZ ;  /* 0x0000000000787805 */ /* 0x000fe2000001ff00 */
[----:B----4-:R-:W-:Y:S01]  /*3bd0*/  @P2 IMAD R242, R122, UR38, R123 ;  /* 0x000000267af22c24 */ /* 0x010fe2000f8e027b */
[----:B------:R-:W-:-:S06]  /*3be0*/  CS2R R122, SRZ ;  /* 0x00000000007a7805 */ /* 0x000fcc000001ff00 */
[----:B------:R0:W5:Y:S01]  /*3bf0*/  @!P3 LDG.E.128 R120, desc[UR36][R240.64] ;  /* 0x00000024f078b981 */ /* 0x000162000c1e1d00 */
[----:B------:R-:W-:Y:S02]  /*3c00*/  PLOP3.LUT P2, PT, PT, PT, UP0, 0x80, 0x8 ;  /* 0x000000000008781c */ /* 0x000fe40003f4f008 */
[----:B0-----:R-:W0:Y:S01]  /*3c10*/  @P4 LDC.64 R240, c[0x0][0x450] ;  /* 0x00011400fff04b82 */ /* 0x001e220000000a00 */
[----:B------:R-:W-:Y:S02]  /*3c20*/  PLOP3.LUT P3, PT, PT, PT, UP0, 0x80, 0x8 ;  /* 0x000000000008781c */ /* 0x000fe40003f6f008 */
[----:B------:R-:W-:-:S08]  /*3c30*/  PLOP3.LUT P4, PT, PT, PT, UP0, 0x80, 0x8 ;  /* 0x000000000008781c */ /* 0x000fd00003f8f008 */
[----:B------:R-:W-:-:S04]  /*3c40*/  @P2 IMAD R242, R242, 0x60, RZ ;  /* 0x00000060f2f22824 */ /* 0x000fc800078e02ff */
[----:B0-----:R-:W-:-:S06]  /*3c50*/  @P3 IMAD.WIDE R240, R242, 0x4, R240 ;  /* 0x00000004f2f03825 */ /* 0x001fcc00078e02f0 */
[----:B------:R-:W3:Y:S01]  /*3c60*/  @P4 LDG.E.128 R240, desc[UR36][R240.64+0x20] ;  /* 0x00002024f0f04981 */ /* 0x000ee2000c1e1d00 */
[----:B------:R-:W-:Y:S02]  /*3c70*/  PLOP3.LUT P2, PT, PT, PT, UP0, 0x80, 0x8 ;  /* 0x000000000008781c */ /* 0x000fe40003f4f008 */
[----:B------:R-:W-:Y:S01]  /*3c80*/  PLOP3.LUT P4, PT, PT, PT, UP0, 0x80, 0x8 ;  /* 0x000000000008781c */ /* 0x000fe20003f8f008 */
[----:B-----5:R-:W-:Y:S01]  /*3c90*/  FADD.FTZ R120, R250, R120 ;  /* 0x00000078fa787221 */ /* 0x020fe20000010000 */
[----:B--2---:R-:W-:Y:S01]  /*3ca0*/  FADD.FTZ R121, R252, R121 ;  /* 0x00000079fc797221 */ /* 0x004fe20000010000 */
[----:B------:R-:W0:Y:S08]  /*3cb0*/  LDC R250, c[0x0][0x3f4] ;  /* 0x0000fd00fffa7b82 */ /* 0x000e300000000800 */
[----:B---3--:R-:W-:-:S02]  /*3cc0*/  @P2 FMUL.FTZ R120, R120, R240 ;  /* 0x000000f078782220 */ /* 0x008fc40000410000 */
[----:B------:R-:W-:Y:S01]  /*3cd0*/  @P4 FMUL.FTZ R121, R121, R241 ;  /* 0x000000f179794220 */ /* 0x000fe20000410000 */
[----:B------:R-:W2:Y:S04]  /*3ce0*/  LDL R240, [R1+0x1c] ;  /* 0x00001c0001f07983 */ /* 0x000ea80000100800 */
[----:B------:R-:W3:Y:S01]  /*3cf0*/  LDL R241, [R1+0x18] ;  /* 0x0000180001f17983 */ /* 0x000ee20000100800 */
[----:B0-----:R-:W-:Y:S01]  /*3d00*/  IMAD R252, R250, 0x60, RZ ;  /* 0x00000060fafc7824 */ /* 0x001fe200078e02ff */
[----:B------:R-:W-:Y:S02]  /*3d10*/  PLOP3.LUT P2, PT, PT, PT, UP0, 0x80, 0x8 ;  /* 0x000000000008781c */ /* 0x000fe40003f4f008 */
[----:B------:R-:W-:Y:S02]  /*3d20*/  PLOP3.LUT P3, PT, PT, PT, UP0, 0x80, 0x8 ;  /* 0x000000000008781c */ /* 0x000fe40003f6f008 */
[----:B------:R-:W-:Y:S01]  /*3d30*/  ISETP.GE.AND P4, PT, R248, R252, PT ;  /* 0x000000fcf800720c */ /* 0x000fe20003f86270 */
[----:B--2---:R-:W-:Y:S01]  /*3d40*/  FADD.FTZ R123, R240, R123 ;  /* 0x0000007bf07b7221 */ /* 0x004fe20000010000 */
[----:B---3--:R-:W-:-:S09]  /*3d50*/  FADD.FTZ R122, R241, R122 ;  /* 0x0000007af17a7221 */ /* 0x008fd20000010000 */
[----:B------:R-:W-:Y:S01]  /*3d60*/  @P3 FMUL.FTZ R123, R123, R243 ;  /* 0x000000f37b7b3220 */ /* 0x000fe20000410000 */
        /* <DEDUP_REMOVED lines=15> */
.L_x_1821:
[----:B------:R-:W-:Y:S05]  /*3e60*/  BSYNC.RECONVERGENT B2 ;  /* 0x0000000000027941 */ /* 0x000fea0003800200 */
.L_x_1820:
[----:B------:R-:W-:Y:S04]  /*3e70*/  BSSY.RECONVERGENT B2, `(.L_x_1822) ;  /* 0x0000040000027945 */ /* 0x000fe80003800200 */
[----:B------:R-:W-:Y:S05]  /*3e80*/  @P1 BRA `(.L_x_1823) ;  /* 0x0000000000f81947 */ /* 0x000fea0003800000 */
[----:B------:R-:W-:Y:S02]  /*3e90*/  ISETP.NE.AND P2, PT, R2, RZ, PT ;  /* 0x000000ff0200720c */ /* 0x000fe40003f45270 */
[----:B------:R-:W-:-:S05]  /*3ea0*/  LEA R124, R250, R3, 0x1 ;  /* 0x00000003fa7c7211 */ /* 0x000fca00078e08ff */
[----:B------:R-:W-:-:S05]  /*3eb0*/  IMAD.SHL.U32 R248, R124, 0x4, RZ ;  /* 0x000000047cf87824 */ /* 0x000fca00078e00ff */
[----:B------:R-:W-:Y:S01]  /*3ec0*/  ISETP.GE.AND P3, PT, R248, R252, PT ;  /* 0x000000fcf800720c */ /* 0x000fe20003f66270 */
[----:B------:R-:W-:Y:S01]  /*3ed0*/  VOTEU.ANY UP0, P2 ;  /* 0x0000000000ff7886 */ /* 0x000fe20001000100 */
[----:B------:R-:W-:Y:S01]  /*3ee0*/  PLOP3.LUT P2, PT, PT, PT, UP0, 0x80, 0x8 ;  /* 0x000000000008781c */ /* 0x000fe20003f4f008 */
[----:B------:R-:W3:Y:S01]  /*3ef0*/  LDL R252, [R1+0x4] ;  /* 0x0000040001fc7983 */ /* 0x000ee20000100800 */
[----:B------:R-:W-:-:S09]  /*3f00*/  PLOP3.LUT P4, PT, PT, PT, UP0, 0x80, 0x8 ;  /* 0x000000000008781c */ /* 0x000fd20003f8f008 */
[----:B------:R-:W4:Y:S01]  /*3f10*/  @!P3 LDC.64 R124, c[0x0][0x3b8] ;  /* 0x0000ee00ff7cbb82 */ /* 0x000f220000000a00 */
[----:B------:R-:W-:Y:S01]  /*3f20*/  @!P3 IMAD R242, R250, UR35, RZ ;  /* 0x00000023faf2bc24 */ /* 0x000fe2000f8e02ff */
[----:B------:R-:W5:Y:S06]  /*3f30*/  @P2 S2R R127, SR_CTAID.X ;  /* 0x00000000007f2919 */ /* 0x000f6c0000002500 */
[----:B------:R-:W5:Y:S01]  /*3f40*/  @P4 LDC R126, c[0x0][0x3f8] ;  /* 0x0000fe00ff7e4b82 */ /* 0x000f620000000800 */
[----:B012---:R-:W-:Y:S01]  /*3f50*/  @!P3 SHF.R.S32.HI R240, RZ, 0x1f, R248 ;  /* 0x0000001ffff0b819 */ /* 0x007fe200000114f8 */
[----:B------:R-:W2:Y:S01]  /*3f60*/  LDL R250, [R1] ;  /* 0x0000000001fa7983 */ /* 0x000ea20000100800 */
[----:B------:R-:W-:-:S02]  /*3f70*/  @!P3 IADD3 R241, P4, PT, R242, R248, RZ ;  /* 0x000000f8f2f1b210 */ /* 0x000fc40007f9e0ff */
[----:B------:R-:W-:Y:S02]  /*3f80*/  PLOP3.LUT P2, PT, PT, PT, UP0, 0x80, 0x8 ;  /* 0x000000000008781c */ /* 0x000fe40003f4f008 */
[----:B------:R-:W-:Y:S02]  /*3f90*/  @!P3 LEA.HI.X.SX32 R242, R242, R240, 0x1, P4 ;  /* 0x000000f0f2f2b211 */ /* 0x000fe400020f0eff */
[----:B----4-:R-:W-:-:S04]  /*3fa0*/  @!P3 LEA R240, P4, R241, R124, 0x2 ;  /* 0x0000007cf1f0b211 */ /* 0x010fc800078810ff */
[----:B------:R-:W-:Y:S02]  /*3fb0*/  @!P3 LEA.HI.X R241, R241, R125, R242, 0x2, P4 ;  /* 0x0000007df1f1b211 */ /* 0x000fe400020f14f2 */
[----:B------:R-:W-:Y:S02]  /*3fc0*/  CS2R R124, SRZ ;  /* 0x00000000007c7805 */ /* 0x000fe4000001ff00 */
[----:B------:R-:W-:Y:S01]  /*3fd0*/  PLOP3.LUT P4, PT, PT, PT, UP0, 0x80, 0x8 ;  /* 0x000000000008781c */ /* 0x000fe20003f8f008 */
[----:B-----5:R-:W-:Y:S01]  /*3fe0*/  @P2 IMAD R242, R126, UR38, R127 ;  /* 0x000000267ef22c24 */ /* 0x020fe2000f8e027f */
[----:B------:R-:W-:-:S06]  /*3ff0*/  CS2R R126, SRZ ;  /* 0x00000000007e7805 */ /* 0x000fcc000001ff00 */
[----:B------:R0:W2:Y:S01]  /*4000*/  @!P3 LDG.E.128 R124, desc[UR36][R240.64] ;  /* 0x00000024f07cb981 */ /* 0x0000a2000c1e1d00 */
[----:B------:R-:W-:Y:S02]  /*4010*/  PLOP3.LUT P2, PT, PT, PT, UP0, 0x80, 0x8 ;  /* 0x000000000008781c */ /* 0x000fe40003f4f008 */
[----:B------:R-:W-:Y:S02]  /*4020*/  PLOP3.LUT P3, PT, PT, PT, UP0, 0x80, 0x8 ;  /* 0x000000000008781c */ /* 0x000fe40003f6f008 */
[----:B0-----:R-:W0:Y:S01]  /*4030*/  @P4 LDC.64 R240, c[0x0][0x450] ;  /* 0x00011400fff04b82 */ /* 0x001e220000000a00 */
[----:B------:R-:W-:-:S08]  /*4040*/  PLOP3.LUT P4, PT, PT, PT, UP0, 0x80, 0x8 ;  /* 0x000000000008781c */ /* 0x000fd00003f8f008 */
[----:B------:R-:W-:-:S04]  /*4050*/  @P2 IMAD R242, R242, 0x60, RZ ;  /* 0x00000060f2f22824 */ /* 0x000fc800078e02ff */
[----:B0-----:R-:W-:-:S06]  /*4060*/  @P3 IMAD.WIDE R240, R242, 0x4, R240 ;  /* 0x00000004f2f03825 */ /* 0x001fcc00078e02f0 */
[----:B------:R-:W4:Y:S01]  /*4070*/  @P4 LDG.E.128 R240, desc[UR36][R240.64+0x30] ;  /* 0x00003024f0f04981 */ /* 0x000f22000c1e1d00 */
[----:B------:R-:W-:Y:S02]  /*4080*/  PLOP3.LUT P2, PT, PT, PT, UP0, 0x80, 0x8 ;  /* 0x000000000008781c */ /* 0x000fe40003f4f008 */
[----:B------:R-:W-:Y:S01]  /*4090*/  PLOP3.LUT P4, PT, PT, PT, UP0, 0x80, 0x8 ;  /* 0x000000000008781c */ /* 0x000fe20003f8f008 */
[----:B--2---:R-:W-:Y:S01]  /*40a0*/  FADD.FTZ R124, R250, R124 ;  /* 0x0000007cfa7c7221 */ /* 0x004fe20000010000 */
[----:B---3--:R-:W-:Y:S01]  /*40b0*/  FADD.FTZ R125, R252, R125 ;  /* 0x0000007dfc7d7221 */ /* 0x008fe20000010000 */
[----:B------:R-:W0:Y:S08]  /*40c0*/  LDC R250, c[0x0][0x3f4] ;  /* 0x0000fd00fffa7b82 */ /* 0x000e300000000800 */
[----:B----4-:R-:W-:-:S02]  /*40d0*/  @P2 FMUL.FTZ R124, R124, R240 ;  /* 0x000000f07c7c2220 */ /* 0x010fc40000410000 */
[----:B------:R-:W-:Y:S01]  /*40e0*/  @P4 FMUL.FTZ R125, R125, R241 ;  /* 0x000000f17d7d4220 */ /* 0x000fe20000410000 */
[----:B------:R-:W2:Y:S01]  /*40f0*/  LDL R240, [R1+0xc] ;  /* 0x00000c0001f07983 */ /* 0x000ea20000100800 */
[----:B0-----:R-:W-:Y:S01]  /*4100*/  IMAD R252, R250, 0x60, RZ ;  /* 0x00000060fafc7824 */ /* 0x001fe200078e02ff */
[----:B------:R-:W-:Y:S02]  /*4110*/  PLOP3.LUT P2, PT, PT, PT, UP0, 0x80, 0x8 ;  /* 0x000000000008781c */ /* 0x000fe40003f4f008 */
[----:B------:R-:W3:Y:S01]  /*4120*/  LDL R241, [R1+0x8] ;  /* 0x0000080001f17983 */ /* 0x000ee20000100800 */
        /* <DEDUP_REMOVED lines=20> */
.L_x_1823:
[----:B------:R-:W-:Y:S05]  /*4270*/  BSYNC.RECONVERGENT B2 ;  /* 0x0000000000027941 */ /* 0x000fea0003800200 */
.L_x_1822:
[----:B------:R-:W-:Y:S01]  /*4280*/  BSSY.RECONVERGENT B2, `(.L_x_1824) ;  /* 0x000003a000027945 */ /* 0x000fe20003800200 */
[----:B------:R-:W-:-:S03]  /*4290*/  IMAD R3, R250, 0x4, R3 ;  /* 0x00000004fa037824 */ /* 0x000fc600078e0203 */
[----:B------:R-:W-:Y:S05]  /*42a0*/  @P1 BRA `(.L_x_1825) ;  /* 0x0000000000dc1947 */ /* 0x000fea0003800000 */
[----:B------:R-:W-:Y:S01]  /*42b0*/  ISETP.NE.AND P2, PT, R2, RZ, PT ;  /* 0x000000ff0200720c */ /* 0x000fe20003f45270 */
[----:B------:R-:W-:-:S05]  /*42c0*/  IMAD R248, R250, 0x10, R0 ;  /* 0x00000010faf87824 */ /* 0x000fca00078e0200 */
[----:B------:R-:W-:-:S07]  /*42d0*/  ISETP.GE.AND P3, PT, R248, R252, PT ;  /* 0x000000fcf800720c */ /* 0x000fce0003f66270 */
[----:B------:R-:W-:Y:S01]  /*42e0*/  VOTEU.ANY UP0, P2 ;  /* 0x0000000000ff7886 */ /* 0x000fe20001000100 */
[----:B------:R-:W-:Y:S02]  /*42f0*/  PLOP3.LUT P2, PT, PT, PT, UP0, 0x80, 0x8 ;  /* 0x000000000008781c */ /* 0x000fe40003f4f008 */
[----:B------:R-:W-:-:S03]  /*4300*/  PLOP3.LUT P4, PT, PT, PT, UP0, 0x80, 0x8 ;  /* 0x000000000008781c */ /* 0x000fc60003f8f008 */
[----:B------:R-:W4:Y:S01]  /*4310*/  @!P3 LDC.64 R128, c[0x0][0x3b8] ;  /* 0x0000ee00ff80bb82 */ /* 0x000f220000000a00 */
[----:B------:R-:W-:Y:S01]  /*4320*/  @!P3 IMAD R242, R250, UR35, RZ ;  /* 0x00000023faf2bc24 */ /* 0x000fe2000f8e02ff */
[----:B0123--:R-:W-:-:S06]  /*4330*/  @!P3 SHF.R.S32.HI R240, RZ, 0x1f, R248 ;  /* 0x0000001ffff0b819 */ /* 0x00ffcc00000114f8 */
[----:B------:R-:W0:Y:S01]  /*4340*/  @P2 S2R R131, SR_CTAID.X ;  /* 0x0000000000832919 */ /* 0x000e220000002500 */
[----:B------:R-:W-:Y:S01]  /*4350*/  PLOP3.LUT P2, PT, PT, PT, UP0, 0x80, 0x8 ;  /* 0x000000000008781c */ /* 0x000fe20003f4f008 */
[----:B------:R-:W0:Y:S01]  /*4360*/  @P4 LDC R130, c[0x0][0x3f8] ;  /* 0x0000fe00ff824b82 */ /* 0x000e220000000800 */
[----:B------:R-:W-:-:S04]  /*4370*/  @!P3 IADD3 R241, P4, PT, R242, R248, RZ ;  /* 0x000000f8f2f1b210 */ /* 0x000fc80007f9e0ff */
[----:B------:R-:W-:Y:S02]  /*4380*/  @!P3 LEA.HI.X.SX32 R242, R242, R240, 0x1, P4 ;  /* 0x000000f0f2f2b211 */ /* 0x000fe400020f0eff */
[----:B----4-:R-:W-:-:S04]  /*4390*/  @!P3 LEA R240, P4, R241, R128, 0x2 ;  /* 0x00000080f1f0b211 */ /* 0x010fc800078810ff */
[----:B------:R-:W-:Y:S02]  /*43a0*/  @!P3 LEA.HI.X R241, R241, R129, R242, 0x2, P4 ;  /* 0x00000081f1f1b211 */ /* 0x000fe400020f14f2 */
[----:B------:R-:W-:Y:S02]  /*43b0*/  CS2R R128, SRZ ;  /* 0x0000000000807805 */ /* 0x000fe4000001ff00 */
[----:B------:R-:W-:Y:S01]  /*43c0*/  PLOP3.LUT P4, PT, PT, PT, UP0, 0x80, 0x8 ;  /* 0x000000000008781c */ /* 0x000fe20003f8f008 */
[----:B0-----:R-:W-:Y:S01]  /*43d0*/  @P2 IMAD R242, R130, UR38, R131 ;  /* 0x0000002682f22c24 */ /* 0x001fe2000f8e0283 */
        /* <DEDUP_REMOVED lines=8> */
[----:B------:R-:W3:Y:S01]  /*4460*/  @P4 LDG.E.128 R240, desc[UR36][R240.64+0x40] ;  /* 0x00004024f0f04981 */ /* 0x000ee2000c1e1d00 */
[----:B------:R-:W-:Y:S02]  /*4470*/  PLOP3.LUT P4, PT, PT, PT, UP0, 0x80, 0x8 ;  /* 0x000000000008781c */ /* 0x000fe40003f8f008 */
[----:B------:R-:W-:Y:S02]  /*4480*/  PLOP3.LUT P2, PT, PT, PT, UP0, 0x80, 0x8 ;  /* 0x000000000008781c */ /* 0x000fe40003f4f008 */
[----:B------:R-:W-:Y:S01]  /*4490*/  PLOP3.LUT P3, PT, PT, PT, UP0, 0x80, 0x8 ;  /* 0x000000000008781c */ /* 0x000fe20003f6f008 */
[----:B--2---:R-:W-:Y:S01]  /*44a0*/  FADD.FTZ R129, R245, R129 ;  /* 0x00000081f5817221 */ /* 0x004fe20000010000 */
[----:B------:R-:W-:Y:S01]  /*44b0*/  FADD.FTZ R128, R244, R128 ;  /* 0x00000080f4807221 */ /* 0x000fe20000010000 */
[----:B------:R-:W-:Y:S01]  /*44c0*/  FADD.FTZ R130, R246, R130 ;  /* 0x00000082f6827221 */ /* 0x000fe20000010000 */
[----:B------:R-:W-:-:S05]  /*44d0*/  FADD.FTZ R131, R247, R131 ;  /* 0x00000083f7837221 */ /* 0x000fca0000010000 */
[----:B---3--:R-:W-:Y:S01]  /*44e0*/  @P4 FMUL.FTZ R129, R129, R241 ;  /* 0x000000f181814220 */ /* 0x008fe20000410000 */
        /* <DEDUP_REMOVED lines=19> */
.L_x_1825:
[----:B------:R-:W-:Y:S05]  /*4620*/  BSYNC.RECONVERGENT B2 ;  /* 0x0000000000027941 */ /* 0x000fea0003800200 */
.L_x_1824:
[----:B------:R-:W-:Y:S04]  /*4630*/  BSSY.RECONVERGENT B2, `(.L_x_1826) ;  /* 0x0000038000027945 */ /* 0x000fe80003800200 */
[----:B------:R-:W-:Y:S05]  /*4640*/  @P1 BRA `(.L_x_1827) ;  /* 0x0000000000d81947 */ /* 0x000fea0003800000 */
[----:B------:R-:W-:Y:S01]  /*4650*/  ISETP.NE.AND P2, PT, R2, RZ, PT ;  /* 0x000000ff0200720c */ /* 0x000fe20003f45270 */
[----:B------:R-:W-:-:S12]  /*4660*/  IMAD.SHL.U32 R248, R3, 0x4, RZ ;  /* 0x0000000403f87824 */ /* 0x000fd800078e00ff */
[----:B------:R-:W-:Y:S01]  /*4670*/  VOTEU.ANY UP0, P2 ;  /* 0x0000000000ff7886 */ /* 0x000fe20001000100 */
[----:B------:R-:W-:Y:S02]  /*4680*/  ISETP.GE.AND P2, PT, R248, R252, PT ;  /* 0x000000fcf800720c */ /* 0x000fe40003f46270 */
[----:B------:R-:W-:Y:S02]  /*4690*/  PLOP3.LUT P3, PT, PT, PT, UP0, 0x80, 0x8 ;  /* 0x000000000008781c */ /* 0x000fe40003f6f008 */
[----:B------:R-:W-:-:S09]  /*46a0*/  PLOP3.LUT P4, PT, PT, PT, UP0, 0x80, 0x8 ;  /* 0x000000000008781c */ /* 0x000fd20003f8f008 */
[----:B------:R-:W5:Y:S01]  /*46b0*/  @!P2 LDC.64 R132, c[0x0][0x3b8] ;  /* 0x0000ee00ff84ab82 */ /* 0x000f620000000a00 */
[----:B------:R-:W-:Y:S01]  /*46c0*/  @!P2 IMAD R242, R250, UR35, RZ ;  /* 0x00000023faf2ac24 */ /* 0x000fe2000f8e02ff */
[----:B------:R-:W5:Y:S01]  /*46d0*/  @P3 S2R R135, SR_CTAID.X ;  /* 0x0000000000873919 */ /* 0x000f620000002500 */
[----:B01234-:R-:W-:-:S03]  /*46e0*/  @!P2 SHF.R.S32.HI R240, RZ, 0x1f, R248 ;  /* 0x0000001ffff0a819 */ /* 0x01ffc600000114f8 */
[C---:B------:R-:W-:Y:S02]  /*46f0*/  @!P2 IADD3 R241, P3, PT, R242.reuse, R248, RZ ;  /* 0x000000f8f2f1a210 */ /* 0x040fe40007f7e0ff */
[----:B------:R-:W0:Y:S01]  /*4700*/  @P4 LDC R134, c[0x0][0x3f8] ;  /* 0x0000fe00ff864b82 */ /* 0x000e220000000800 */
[----:B------:R-:W-:Y:S02]  /*4710*/  PLOP3.LUT P4, PT, PT, PT, UP0, 0x80, 0x8 ;  /* 0x000000000008781c */ /* 0x000fe40003f8f008 */
[----:B------:R-:W-:Y:S02]  /*4720*/  @!P2 LEA.HI.X.SX32 R242, R242, R240, 0x1, P3 ;  /* 0x000000f0f2f2a211 */ /* 0x000fe400018f0eff */
[----:B-----5:R-:W-:-:S04]  /*4730*/  @!P2 LEA R240, P3, R241, R132, 0x2 ;  /* 0x00000084f1f0a211 */ /* 0x020fc800078610ff */
[----:B------:R-:W-:Y:S02]  /*4740*/  @!P2 LEA.HI.X R241, R241, R133, R242, 0x2, P3 ;  /* 0x00000085f1f1a211 */ /* 0x000fe400018f14f2 */
[----:B------:R-:W-:Y:S02]  /*4750*/  CS2R R132, SRZ ;  /* 0x0000000000847805 */ /* 0x000fe4000001ff00 */
[----:B------:R-:W-:Y:S01]  /*4760*/  PLOP3.LUT P3, PT, PT, PT, UP0, 0x80, 0x8 ;  /* 0x000000000008781c */ /* 0x000fe20003f6f008 */
[----:B0-----:R-:W-:Y:S01]  /*4770*/  @P4 IMAD R242, R134, UR38, R135 ;  /* 0x0000002686f24c24 */ /* 0x001fe2000f8e0287 */
[----:B------:R-:W-:Y:S02]  /*4780*/  CS2R R134, SRZ ;  /* 0x0000000000867805 */ /* 0x000fe4000001ff00 */
[----:B------:R-:W-:-:S04]  /*4790*/  PLOP3.LUT P4, PT, PT, PT, UP0, 0x80, 0x8 ;  /* 0x000000000008781c */ /* 0x000fc80003f8f008 */
[----:B------:R0:W2:Y:S09]  /*47a0*/  @!P2 LDG.E.128 R132, desc[UR36][R240.64] ;  /* 0x00000024f084a981 */ /* 0x0000b2000c1e1d00 */
[----:B------:R-:W-:Y:S01]  /*47b0*/  @P4 IMAD R242, R242, 0x60, RZ ;  /* 0x00000060f2f24824 */ /* 0x000fe200078e02ff */
[----:B------:R-:W-:Y:S01]  /*47c0*/  PLOP3.LUT P4, PT, PT, PT, UP0, 0x80, 0x8 ;  /* 0x000000000008781c */ /* 0x000fe20003f8f008 */
[----:B0-----:R-:W0:Y:S01]  /*47d0*/  @P3 LDC.64 R240, c[0x0][0x450] ;  /* 0x00011400fff03b82 */ /* 0x001e220000000a00 */
[----:B------:R-:W-:-:S13]  /*47e0*/  PLOP3.LUT P3, PT, PT, PT, UP0, 0x80, 0x8 ;  /* 0x000000000008781c */ /* 0x000fda0003f6f008 */
        /* <DEDUP_REMOVED lines=28> */
.L_x_1827:
[----:B------:R-:W-:Y:S05]  /*49b0*/  BSYNC.RECONVERGENT B2 ;  /* 0x0000000000027941 */ /* 0x000fea0003800200 */
.L_x_1826:
[----:B------:R-:W-:Y:S01]  /*49c0*/  BSSY.RECONVERGENT B2, `(.L_x_1828) ;  /* 0x0000039000027945 */ /* 0x000fe20003800200 */
[----:B------:R-:W-:-:S03]  /*49d0*/  IMAD.IADD R3, R3, 0x1, R250 ;  /* 0x0000000103037824 */ /* 0x000fc600078e02fa */
[----:B------:R-:W-:Y:S05]  /*49e0*/  @P1 BRA `(.L_x_1829) ;  /* 0x0000000000d81947 */ /* 0x000fea0003800000 */
[----:B------:R-:W-:Y:S02]  /*49f0*/  ISETP.NE.AND P2, PT, R2, RZ, PT ;  /* 0x000000ff0200720c */ /* 0x000fe40003f45270 */
[----:B------:R-:W-:-:S11]  /*4a00*/  SHF.L.U32 R248, R3, 0x2, RZ ;  /* 0x0000000203f87819 */ /* 0x000fd600000006ff */
        /* <DEDUP_REMOVED lines=52> */
.L_x_1829:
[----:B------:R-:W-:Y:S05]  /*4d50*/  BSYNC.RECONVERGENT B2 ;  /* 0x0000000000027941 */ /* 0x000fea0003800200 */
.L_x_1828:
[----:B------:R-:W-:Y:S01]  /*4d60*/  BSSY.RECONVERGENT B2, `(.L_x_1830) ;  /* 0x0000039000027945 */ /* 0x000fe20003800200 */
[----:B------:R-:W-:-:S03]  /*4d70*/  IMAD.IADD R3, R3, 0x1, R250 ;  /* 0x0000000103037824 */ /* 0x000fc600078e02fa */
        /* <DEDUP_REMOVED lines=55> */
.L_x_1831:
[----:B------:R-:W-:Y:S05]  /*50f0*/  BSYNC.RECONVERGENT B2 ;  /* 0x0000000000027941 */ /* 0x000fea0003800200 */
.L_x_1830:
[----:B------:R-:W-:Y:S04]  /*5100*/  BSSY.RECONVERGENT B2, `(.L_x_1832) ;  /* 0x0000039000027945 */ /* 0x000fe80003800200 */
[----:B------:R-:W-:Y:S05]  /*5110*/  @P1 BRA `(.L_x_1833) ;  /* 0x0000000000dc1947 */ /* 0x000fea0003800000 */
[----:B------:R-:W-:Y:S01]  /*5120*/  ISETP.NE.AND P2, PT, R2, RZ, PT ;  /* 0x000000ff0200720c */ /* 0x000fe20003f45270 */
[----:B------:R-:W-:-:S05]  /*5130*/  IMAD R248, R250, 0x20, R0 ;  /* 0x00000020faf87824 */ /* 0x000fca00078e0200 */
[----:B------:R-:W-:-:S07]  /*5140*/  ISETP.GE.AND P3, PT, R248, R252, PT ;  /* 0x000000fcf800720c */ /* 0x000fce0003f66270 */
[----:B------:R-:W-:Y:S01]  /*5150*/  VOTEU.ANY UP0, P2 ;  /* 0x0000000000ff7886 */ /* 0x000fe20001000100 */
[----:B------:R-:W-:Y:S02]  /*5160*/  PLOP3.LUT P2, PT, PT, PT, UP0, 0x80, 0x8 ;  /* 0x000000000008781c */ /* 0x000fe40003f4f008 */
[----:B------:R-:W-:-:S03]  /*5170*/  PLOP3.LUT P4, PT, PT, PT, UP0, 0x80, 0x8 ;  /* 0x000000000008781c */ /* 0x000fc60003f8f008 */
[----:B------:R-:W5:Y:S01]  /*5180*/  @!P3 LDC.64 R144, c[0x0][0x3b8] ;  /* 0x0000ee00ff90bb82 */ /* 0x000f620000000a00 */
[----:B------:R-:W-:Y:S01]  /*5190*/  @!P3 IMAD R242, R250, UR35, RZ ;  /* 0x00000023faf2bc24 */ /* 0x000fe2000f8e02ff */
[----:B01234-:R-:W-:-:S06]  /*51a0*/  @!P3 SHF.R.S32.HI R240, RZ, 0x1f, R248 ;  /* 0x0000001ffff0b819 */ /* 0x01ffcc00000114f8 */
[----:B------:R-:W0:Y:S01]  /*51b0*/  @P2 S2R R147, SR_CTAID.X ;  /* 0x0000000000932919 */ /* 0x000e220000002500 */
[----:B------:R-:W-:Y:S01]  /*51c0*/  PLOP3.LUT P2, PT, PT, PT, UP0, 0x80, 0x8 ;  /* 0x000000000008781c */ /* 0x000fe20003f4f008 */
[----:B------:R-:W0:Y:S01]  /*51d0*/  @P4 LDC R146, c[0x0][0x3f8] ;  /* 0x0000fe00ff924b82 */ /* 0x000e220000000800 */
[----:B------:R-:W-:-:S04]  /*51e0*/  @!P3 IADD3 R241, P4, PT, R242, R248, RZ ;  /* 0x000000f8f2f1b210 */ /* 0x000fc80007f9e0ff */
[----:B------:R-:W-:Y:S02]  /*51f0*/  @!P3 LEA.HI.X.SX32 R242, R242, R240, 0x1, P4 ;  /* 0x000000f0f2f2b211 */ /* 0x000fe400020f0eff */
[----:B-----5:R-:W-:-:S04]  /*5200*/  @!P3 LEA R240, P4, R241, R144, 0x2 ;  /* 0x00000090f1f0b211 */ /* 0x020fc800078810ff */
        /* <DEDUP_REMOVED lines=40> */
.L_x_1833:
[----:B------:R-:W-:Y:S05]  /*5490*/  BSYNC.RECONVERGENT B2 ;  /* 0x0000000000027941 */ /* 0x000fea0003800200 */
.L_x_1832:
[----:B------:R-:W-:Y:S01]  /*54a0*/  BSSY.RECONVERGENT B2, `(.L_x_1834) ;  /* 0x000003a000027945 */ /* 0x000fe20003800200 */
[C---:B------:R-:W-:Y:S02]  /*54b0*/  IMAD R0, R250.reuse, 0x40, R0 ;  /* 0x00000040fa007824 */ /* 0x040fe400078e0200 */
[----:B------:R-:W-:Y:S01]  /*54c0*/  IMAD R3, R250, 0x2, R3 ;  /* 0x00000002fa037824 */ /* 0x000fe200078e0203 */
[----:B------:R-:W-:Y:S06]  /*54d0*/  @P1 BRA `(.L_x_1835) ;  /* 0x0000000000d81947 */ /* 0x000fec0003800000 */
        /* <DEDUP_REMOVED lines=54> */
.L_x_1835:
[----:B------:R-:W-:Y:S05]  /*5840*/  BSYNC.RECONVERGENT B2 ;  /* 0x0000000000027941 */ /* 0x000fea0003800200 */
.L_x_1834:
        /* <DEDUP_REMOVED lines=57> */
.L_x_1837:
[----:B------:R-:W-:Y:S05]  /*5be0*/  BSYNC.RECONVERGENT B2 ;  /* 0x0000000000027941 */ /* 0x000fea0003800200 */
.L_x_1836:
        /* <DEDUP_REMOVED lines=57> */
.L_x_1839:
[----:B------:R-:W-:Y:S05]  /*5f80*/  BSYNC.RECONVERGENT B2 ;  /* 0x0000000000027941 */ /* 0x000fea0003800200 */
.L_x_1838:
        /* <DEDUP_REMOVED lines=57> */
.L_x_1841:
[----:B------:R-:W-:Y:S05]  /*6320*/  BSYNC.RECONVERGENT B2 ;  /* 0x0000000000027941 */ /* 0x000fea0003800200 */
.L_x_1840:
        /* <DEDUP_REMOVED lines=57> */
.L_x_1843:
[----:B------:R-:W-:Y:S05]  /*66c0*/  BSYNC.RECONVERGENT B2 ;  /* 0x0000000000027941 */ /* 0x000fea0003800200 */
.L_x_1842:
        /* <DEDUP_REMOVED lines=57> */
.L_x_1845:
[----:B------:R-:W-:Y:S05]  /*6a60*/  BSYNC.RECONVERGENT B2 ;  /* 0x0000000000027941 */ /* 0x000fea0003800200 */
.L_x_1844:
        /* <DEDUP_REMOVED lines=57> */
.L_x_1847:
[----:B------:R-:W-:Y:S05]  /*6e00*/  BSYNC.RECONVERGENT B2 ;  /* 0x0000000000027941 */ /* 0x000fea0003800200 */
.L_x_1846:
[----:B------:R-:W-:Y:S04]  /*6e10*/  BSSY.RECONVERGENT B2, `(.L_x_1848) ;  /* 0x0000037000027945 */ /* 0x000fe80003800200 */
[----:B------:R-:W-:Y:S05]  /*6e20*/  @P1 BRA `(.L_x_1849) ;  /* 0x0000000000d41947 */ /* 0x000fea0003800000 */
[----:B------:R-:W-:-:S13]  /*6e30*/  ISETP.NE.AND P2, PT, R2, RZ, PT ;  /* 0x000000ff0200720c */ /* 0x000fda0003f45270 */
        /* <DEDUP_REMOVED lines=52> */
.L_x_1849:
[----:B------:R-:W-:Y:S05]  /*7180*/  BSYNC.RECONVERGENT B2 ;  /* 0x0000000000027941 */ /* 0x000fea0003800200 */
.L_x_1848:
[----:B------:R-:W-:Y:S01]  /*7190*/  BSSY.RECONVERGENT B2, `(.L_x_1850) ;  /* 0x0000039000027945 */ /* 0x000fe20003800200 */
[----:B------:R-:W-:-:S03]  /*71a0*/  IMAD R3, R250, 0x2, R3 ;  /* 0x00000002fa037824 */ /* 0x000fc600078e0203 */
        /* <DEDUP_REMOVED lines=55> */
.L_x_1851:
[----:B------:R-:W-:Y:S05]  /*7520*/  BSYNC.RECONVERGENT B2 ;  /* 0x0000000000027941 */ /* 0x000fea0003800200 */
.L_x_1850:
        /* <DEDUP_REMOVED lines=57> */
.L_x_1853:
[----:B------:R-:W-:Y:S05]  /*78c0*/  BSYNC.RECONVERGENT B2 ;  /* 0x0000000000027941 */ /* 0x000fea0003800200 */
.L_x_1852:
        /* <DEDUP_REMOVED lines=57> */
.L_x_1855:
[----:B------:R-:W-:Y:S05]  /*7c60*/  BSYNC.RECONVERGENT B2 ;  /* 0x0000000000027941 */ /* 0x000fea0003800200 */
.L_x_1854:
        /* <DEDUP_REMOVED lines=57> */
.L_x_1857:
[----:B------:R-:W-:Y:S05]  /*8000*/  BSYNC.RECONVERGENT B2 ;  /* 0x0000000000027941 */ /* 0x000fea0003800200 */
.L_x_1856:
        /* <DEDUP_REMOVED lines=57> */
.L_x_1859:
[----:B------:R-:W-:Y:S05]  /*83a0*/  BSYNC.RECONVERGENT B2 ;  /* 0x0000000000027941 */ /* 0x000fea0003800200 */
.L_x_1858:
        /* <DEDUP_REMOVED lines=57> */
.L_x_1861:
[----:B------:R-:W-:Y:S05]  /*8740*/  BSYNC.RECONVERGENT B2 ;  /* 0x0000000000027941 */ /* 0x000fea0003800200 */
.L_x_1860:
        /* <DEDUP_REMOVED lines=57> */
.L_x_1863:
[----:B------:R-:W-:Y:S05]  /*8ae0*/  BSYNC.RECONVERGENT B2 ;  /* 0x0000000000027941 */ /* 0x000fea0003800200 */
.L_x_1862:
        /* <DEDUP_REMOVED lines=57> */
.L_x_1865:
[----:B------:R-:W-:Y:S05]  /*8e80*/  BSYNC.RECONVERGENT B2 ;  /* 0x0000000000027941 */ /* 0x000fea0003800200 */
.L_x_1864:
        /* <DEDUP_REMOVED lines=57> */
.L_x_1867:
[----:B------:R-:W-:Y:S05]  /*9220*/  BSYNC.RECONVERGENT B2 ;  /* 0x0000000000027941 */ /* 0x000fea0003800200 */
.L_x_1866:
        /* <DEDUP_REMOVED lines=57> */
.L_x_1869:
[----:B------:R-:W-:Y:S05]  /*95c0*/  BSYNC.RECONVERGENT B2 ;  /* 0x0000000000027941 */ /* 0x000fea0003800200 */
.L_x_1868:
        /* <DEDUP_REMOVED lines=57> */
.L_x_1871:
[----:B------:R-:W-:Y:S05]  /*9960*/  BSYNC.RECONVERGENT B2 ;  /* 0x0000000000027941 */ /* 0x000fea0003800200 */
.L_x_1870:
        /* <DEDUP_REMOVED lines=57> */
.L_x_1873:
[----:B------:R-:W-:Y:S05]  /*9d00*/  BSYNC.RECONVERGENT B2 ;  /* 0x0000000000027941 */ /* 0x000fea0003800200 */
.L_x_1872:
        /* <DEDUP_REMOVED lines=57> */
.L_x_1875:
[----:B------:R-:W-:Y:S05]  /*a0a0*/  BSYNC.RECONVERGENT B2 ;  /* 0x0000000000027941 */ /* 0x000fea0003800200 */
.L_x_1874:
        /* <DEDUP_REMOVED lines=57> */
.L_x_1877:
[----:B------:R-:W-:Y:S05]  /*a440*/  BSYNC.RECONVERGENT B2 ;  /* 0x0000000000027941 */ /* 0x000fea0003800200 */
.L_x_1876:
[----:B------:R-:W-:Y:S05]  /*a450*/  @P1 BRA `(.L_x_1878) ;  /* 0x0000002c00c81947 */ /* 0x000fea0003800000 */
[----:B------:R-:W-:Y:S01]  /*a460*/  ISETP.NE.AND P2, PT, R2, RZ, PT ;  /* 0x000000ff0200720c */ /* 0x000fe20003f45270 */
[----:B------:R-:W-:-:S05]  /*a470*/  IMAD.IADD R0, R3, 0x1, R250 ;  /* 0x0000000103007824 */ /* 0x000fca00078e02fa */
[----:B------:R-:W-:-:S07]  /*a480*/  SHF.L.U32 R0, R0, 0x2, RZ ;  /* 0x0000000200007819 */ /* 0x000fce00000006ff */
[----:B------:R-:W-:Y:S01]  /*a490*/  VOTEU.ANY UP0, P2 ;  /* 0x0000000000ff7886 */ /* 0x000fe20001000100 */
[----:B------:R-:W-:Y:S02]  /*a4a0*/  ISETP.GE.AND P2, PT, R0, R252, PT ;  /* 0x000000fc0000720c */ /* 0x000fe40003f46270 */
[----:B------:R-:W-:Y:S02]  /*a4b0*/  PLOP3.LUT P3, PT, PT, PT, UP0, 0x80, 0x8 ;  /* 0x000000000008781c */ /* 0x000fe40003f6f008 */
[----:B------:R-:W-:-:S09]  /*a4c0*/  PLOP3.LUT P4, PT, PT, PT, UP0, 0x80, 0x8 ;  /* 0x000000000008781c */ /* 0x000fd20003f8f008 */
[----:B------:R-:W5:Y:S01]  /*a4d0*/  @!P2 LDC.64 R236, c[0x0][0x3b8] ;  /* 0x0000ee00ffecab82 */ /* 0x000f620000000a00 */
[----:B01234-:R-:W-:Y:S01]  /*a4e0*/  @!P2 IMAD R241, R250, UR35, RZ ;  /* 0x00000023faf1ac24 */ /* 0x01ffe2000f8e02ff */
[----:B------:R-:W0:Y:S01]  /*a4f0*/  @P3 S2R R3, SR_CTAID.X ;  /* 0x0000000000033919 */ /* 0x000e220000002500 */
[----:B------:R-:W-:-:S03]  /*a500*/  @!P2 SHF.R.S32.HI R240, RZ, 0x1f, R0 ;  /* 0x0000001ffff0a819 */ /* 0x000fc60000011400 */
        /* <DEDUP_REMOVED lines=45> */
.L_x_1815:
[----:B------:R-:W-:Y:S01]  /*a7e0*/  ISETP.GE.AND P1, PT, R249, UR39, PT ;  /* 0x00000027f9007c0c */ /* 0x000fe2000bf26270 */
[----:B------:R-:W-:Y:S01]  /*a7f0*/  BSSY.RECONVERGENT B2, `(.L_x_1879) ;  /* 0x0000015000027945 */ /* 0x000fe20003800200 */
[C---:B------:R-:W-:Y:S02]  /*a800*/  IMAD.SHL.U32 R240, R3.reuse, 0x4, RZ ;  /* 0x0000000403f07824 */ /* 0x040fe400078e00ff */
[----:B------:R-:W-:Y:S02]  /*a810*/  IMAD.IADD R3, R3, 0x1, R250 ;  /* 0x0000000103037824 */ /* 0x000fe400078e02fa */
[----:B------:R-:W-:-:S07]  /*a820*/  IMAD R0, R250, 0x60, RZ ;  /* 0x00000060fa007824 */ /* 0x000fce00078e02ff */
        /* <DEDUP_REMOVED lines=10> */
[----:B------:R-:W0:Y:S01]  /*a8d0*/  LDCU.64 UR42, c[0x0][0x3b8] ;  /* 0x00007700ff2a77ac */ /* 0x000e220008000a00 */
[----:B------:R-:W-:-:S05]  /*a8e0*/  IMAD R118, R250, UR35, RZ ;  /* 0x00000023fa767c24 */ /* 0x000fca000f8e02ff */
[----:B------:R-:W-:-:S04]  /*a8f0*/  IADD3 R117, P2, PT, R118, R240, RZ ;  /* 0x000000f076757210 */ /* 0x000fc80007f5e0ff */
[----:B------:R-:W-:Y:S02]  /*a900*/  LEA.HI.X.SX32 R118, R118, RZ, 0x1, P2 ;  /* 0x000000ff76767211 */ /* 0x000fe400010f0eff */
[----:B0-----:R-:W-:-:S04]  /*a910*/  LEA R116, P2, R117, UR42, 0x2 ;  /* 0x0000002a75747c11 */ /* 0x001fc8000f8410ff */
[----:B------:R-:W-:-:S06]  /*a920*/  LEA.HI.X R117, R117, UR43, R118, 0x2, P2 ;  /* 0x0000002b75757c11 */ /* 0x000fcc00090f1476 */
[----:B------:R-:W5:Y:S03]  /*a930*/  LDG.E.128 R116, desc[UR36][R116.64] ;  /* 0x0000002474747981 */ /* 0x000f66000c1e1d00 */
.L_x_1880:
[----:B------:R-:W-:Y:S05]  /*a940*/  BSYNC.RECONVERGENT B2 ;  /* 0x0000000000027941 */ /* 0x000fea0003800200 */
.L_x_1879:
[----:B------:R-:W-:Y:S04]  /*a950*/  BSSY.RECONVERGENT B2, `(.L_x_1881) ;  /* 0x0000014000027945 */ /* 0x000fe80003800200 */
        /* <DEDUP_REMOVED lines=11> */
[----:B------:R-:W0:Y:S01]  /*aa10*/  LDCU.64 UR42, c[0x0][0x3b8] ;  /* 0x00007700ff2a77ac */ /* 0x000e220008000a00 */
[----:B------:R-:W-:Y:S01]  /*aa20*/  IMAD R4, R250, UR35, RZ ;  /* 0x00000023fa047c24 */ /* 0x000fe2000f8e02ff */
[----:B------:R-:W-:-:S04]  /*aa30*/  SHF.R.S32.HI R6, RZ, 0x1f, R241 ;  /* 0x0000001fff067819 */ /* 0x000fc800000114f1 */
[----:B------:R-:W-:-:S04]  /*aa40*/  IADD3 R5, P2, PT, R4, R241, RZ ;  /* 0x000000f104057210 */ /* 0x000fc80007f5e0ff */
[----:B------:R-:W-:Y:S02]  /*aa50*/  LEA.HI.X.SX32 R6, R4, R6, 0x1, P2 ;  /* 0x0000000604067211 */ /* 0x000fe400010f0eff */
[----:B0-----:R-:W-:-:S04]  /*aa60*/  LEA R4, P2, R5, UR42, 0x2 ;  /* 0x0000002a05047c11 */ /* 0x001fc8000f8410ff */
[----:B------:R-:W-:-:S06]  /*aa70*/  LEA.HI.X R5, R5, UR43, R6, 0x2, P2 ;  /* 0x0000002b05057c11 */ /* 0x000fcc00090f1406 */
[----:B------:R-:W5:Y:S03]  /*aa80*/  LDG.E.128 R4, desc[UR36][R4.64] ;  /* 0x0000002404047981 */ /* 0x000f66000c1e1d00 */
.L_x_1882:
[----:B------:R-:W-:Y:S05]  /*aa90*/  BSYNC.RECONVERGENT B2 ;  /* 0x0000000000027941 */ /* 0x000fea0003800200 */
.L_x_1881:
[----:B------:R-:W-:Y:S04]  /*aaa0*/  BSSY.RECONVERGENT B2, `(.L_x_1883) ;  /* 0x0000014000027945 */ /* 0x000fe80003800200 */
[----:B------:R-:W-:Y:S05]  /*aab0*/  @P1 BRA `(.L_x_1884) ;  /* 0x0000000000481947 */ /* 0x000fea0003800000 */
[----:B------:R-:W-:Y:S01]  /*aac0*/  LEA R241, R250, R240, 0x3 ;  /* 0x000000f0faf17211 */ /* 0x000fe200078e18ff */
        /* <DEDUP_REMOVED lines=17> */
.L_x_1884:
[----:B------:R-:W-:Y:S05]  /*abe0*/  BSYNC.RECONVERGENT B2 ;  /* 0x0000000000027941 */ /* 0x000fea0003800200 */
.L_x_1883:
[----:B------:R-:W-:Y:S04]  /*abf0*/  BSSY.RECONVERGENT B2, `(.L_x_1885) ;  /* 0x0000015000027945 */ /* 0x000fe80003800200 */
[----:B------:R-:W-:Y:S05]  /*ac00*/  @P1 BRA `(.L_x_1886) ;  /* 0x00000000004c1947 */ /* 0x000fea0003800000 */
[----:B------:R-:W-:Y:S01]  /*ac10*/  IMAD R124, R250, 0x2, R3 ;  /* 0x00000002fa7c7824 */ /* 0x000fe200078e0203 */
[----:B------:R-:W-:Y:S01]  /*ac20*/  UMOV UR44, URZ ;  /* 0x000000ff002c7c82 */ /* 0x000fe20008000000 */
[----:B------:R-:W-:Y:S01]  /*ac30*/  UMOV UR43, URZ ;  /* 0x000000ff002b7c82 */ /* 0x000fe20008000000 */
[----:B------:R-:W-:Y:S01]  /*ac40*/  UMOV UR42, URZ ;  /* 0x000000ff002a7c82 */ /* 0x000fe20008000000 */
[----:B------:R-:W-:Y:S01]  /*ac50*/  IMAD.U32 R127, RZ, RZ, UR44 ;  /* 0x0000002cff7f7e24 */ /* 0x000fe2000f8e00ff */
[----:B------:R-:W-:Y:S01]  /*ac60*/  SHF.L.U32 R241, R124, 0x2, RZ ;  /* 0x000000027cf17819 */ /* 0x000fe200000006ff */
[----:B------:R-:W-:Y:S02]  /*ac70*/  IMAD.U32 R126, RZ, RZ, UR43 ;  /* 0x0000002bff7e7e24 */ /* 0x000fe4000f8e00ff */
[----:B------:R-:W-:Y:S01]  /*ac80*/  IMAD.U32 R125, RZ, RZ, UR42 ;  /* 0x0000002aff7d7e24 */ /* 0x000fe2000f8e00ff */
[----:B------:R-:W-:Y:S01]  /*ac90*/  ISETP.GE.AND P2, PT, R241, R0, PT ;  /* 0x00000000f100720c */ /* 0x000fe20003f46270 */
[----:B------:R-:W-:-:S12]  /*aca0*/  IMAD.U32 R124, RZ, RZ, UR44 ;  /* 0x0000002cff7c7e24 */ /* 0x000fd8000f8e00ff */
        /* <DEDUP_REMOVED lines=9> */
.L_x_1886:
[----:B------:R-:W-:Y:S05]  /*ad40*/  BSYNC.RECONVERGENT B2 ;  /* 0x0000000000027941 */ /* 0x000fea0003800200 */
.L_x_1885:
[----:B------:R-:W-:Y:S01]  /*ad50*/  BSSY.RECONVERGENT B2, `(.L_x_1887) ;  /* 0x0000015000027945 */ /* 0x000fe20003800200 */
[----:B------:R-:W-:-:S03]  /*ad60*/  IMAD R3, R250, 0x4, R3 ;  /* 0x00000004fa037824 */ /* 0x000fc600078e0203 */
        /* <DEDUP_REMOVED lines=19> */
.L_x_1888:
[----:B------:R-:W-:Y:S05]  /*aea0*/  BSYNC.RECONVERGENT B2 ;  /* 0x0000000000027941 */ /* 0x000fea0003800200 */
.L_x_1887:
[----:B------:R-:W-:Y:S04]  /*aeb0*/  BSSY.RECONVERGENT B2, `(.L_x_1889) ;  /* 0x0000014000027945 */ /* 0x000fe80003800200 */
        /* <DEDUP_REMOVED lines=19> */
.L_x_1890:
[----:B------:R-:W-:Y:S05]  /*aff0*/  BSYNC.RECONVERGENT B2 ;  /* 0x0000000000027941 */ /* 0x000fea0003800200 */
.L_x_1889:
        /* <DEDUP_REMOVED lines=21> */
.L_x_1892:
[----:B------:R-:W-:Y:S05]  /*b150*/  BSYNC.RECONVERGENT B2 ;  /* 0x0000000000027941 */ /* 0x000fea0003800200 */
.L_x_1891:
        /* <DEDUP_REMOVED lines=21> */
.L_x_1894:
[----:B------:R-:W-:Y:S05]  /*b2b0*/  BSYNC.RECONVERGENT B2 ;  /* 0x0000000000027941 */ /* 0x000fea0003800200 */
.L_x_1893:
        /* <DEDUP_REMOVED lines=20> */
.L_x_1896:
[----:B------:R-:W-:Y:S05]  /*b400*/  BSYNC.RECONVERGENT B2 ;  /* 0x0000000000027941 */ /* 0x000fea0003800200 */
.L_x_1895:
        /* <DEDUP_REMOVED lines=22> */
.L_x_1898:
[----:B------:R-:W-:Y:S05]  /*b570*/  BSYNC.RECONVERGENT B2 ;  /* 0x0000000000027941 */ /* 0x000fea0003800200 */
.L_x_1897:
        /* <DEDUP_REMOVED lines=21> */
.L_x_1900:
[----:B------:R-:W-:Y:S05]  /*b6d0*/  BSYNC.RECONVERGENT B2 ;  /* 0x0000000000027941 */ /* 0x000fea0003800200 */
.L_x_1899:
        /* <DEDUP_REMOVED lines=21> */
.L_x_1902:
[----:B------:R-:W-:Y:S05]  /*b830*/  BSYNC.RECONVERGENT B2 ;  /* 0x0000000000027941 */ /* 0x000fea0003800200 */
.L_x_1901:
        /* <DEDUP_REMOVED lines=21> */
.L_x_1904:
[----:B------:R-:W-:Y:S05]  /*b990*/  BSYNC.RECONVERGENT B2 ;  /* 0x0000000000027941 */ /* 0x000fea0003800200 */
.L_x_1903:
        /* <DEDUP_REMOVED lines=21> */
.L_x_1906:
[----:B------:R-:W-:Y:S05]  /*baf0*/  BSYNC.RECONVERGENT B2 ;  /* 0x0000000000027941 */ /* 0x000fea0003800200 */
.L_x_1905:
        /* <DEDUP_REMOVED lines=21> */
.L_x_1908:
[----:B------:R-:W-:Y:S05]  /*bc50*/  BSYNC.RECONVERGENT B2 ;  /* 0x0000000000027941 */ /* 0x000fea0003800200 */
.L_x_1907:
        /* <DEDUP_REMOVED lines=21> */
.L_x_1910:
[----:B------:R-:W-:Y:S05]  /*bdb0*/  BSYNC.RECONVERGENT B2 ;  /* 0x0000000000027941 */ /* 0x000fea0003800200 */
.L_x_1909:
        /* <DEDUP_REMOVED lines=19> */
.L_x_1912:
[----:B------:R-:W-:Y:S05]  /*bef0*/  BSYNC.RECONVERGENT B2 ;  /* 0x0000000000027941 */ /* 0x000fea0003800200 */
.L_x_1911:
        /* <DEDUP_REMOVED lines=21> */
.L_x_1914:
[----:B------:R-:W-:Y:S05]  /*c050*/  BSYNC.RECONVERGENT B2 ;  /* 0x0000000000027941 */ /* 0x000fea0003800200 */
.L_x_1913:
        /* <DEDUP_REMOVED lines=21> */
.L_x_1916:
[----:B------:R-:W-:Y:S05]  /*c1b0*/  BSYNC.RECONVERGENT B2 ;  /* 0x0000000000027941 */ /* 0x000fea0003800200 */
.L_x_1915:
        /* <DEDUP_REMOVED lines=21> */
.L_x_1918:
[----:B------:R-:W-:Y:S05]  /*c310*/  BSYNC.RECONVERGENT B2 ;  /* 0x0000000000027941 */ /* 0x000fea0003800200 */
.L_x_1917:
        /* <DEDUP_REMOVED lines=21> */
.L_x_1920:
[----:B------:R-:W-:Y:S05]  /*c470*/  BSYNC.RECONVERGENT B2 ;  /* 0x0000000000027941 */ /* 0x000fea0003800200 */
.L_x_1919:
        /* <DEDUP_REMOVED lines=21> */
.L_x_1922:
[----:B------:R-:W-:Y:S05]  /*c5d0*/  BSYNC.RECONVERGENT B2 ;  /* 0x0000000000027941 */ /* 0x000fea0003800200 */
.L_x_1921:
        /* <DEDUP_REMOVED lines=21> */
.L_x_1924:
[----:B------:R-:W-:Y:S05]  /*c730*/  BSYNC.RECONVERGENT B2 ;  /* 0x0000000000027941 */ /* 0x000fea0003800200 */
.L_x_1923:
        /* <DEDUP_REMOVED lines=21> */
.L_x_1926:
[----:B------:R-:W-:Y:S05]  /*c890*/  BSYNC.RECONVERGENT B2 ;  /* 0x0000000000027941 */ /* 0x000fea0003800200 */
.L_x_1925:
        /* <DEDUP_REMOVED lines=21> */
.L_x_1928:
[----:B------:R-:W-:Y:S05]  /*c9f0*/  BSYNC.RECONVERGENT B2 ;  /* 0x0000000000027941 */ /* 0x000fea0003800200 */
.L_x_1927:
        /* <DEDUP_REMOVED lines=21> */
.L_x_1930:
[----:B------:R-:W-:Y:S05]  /*cb50*/  BSYNC.RECONVERGENT B2 ;  /* 0x0000000000027941 */ /* 0x000fea0003800200 */
.L_x_1929:
        /* <DEDUP_REMOVED lines=21> */
.L_x_1932:
[----:B------:R-:W-:Y:S05]  /*ccb0*/  BSYNC.RECONVERGENT B2 ;  /* 0x0000000000027941 */ /* 0x000fea0003800200 */
.L_x_1931:
        /* <DEDUP_REMOVED lines=21> */
.L_x_1934:
[----:B------:R-:W-:Y:S05]  /*ce10*/  BSYNC.RECONVERGENT B2 ;  /* 0x0000000000027941 */ /* 0x000fea0003800200 */
.L_x_1933:
        /* <DEDUP_REMOVED lines=21> */
.L_x_1936:
[----:B------:R-:W-:Y:S05]  /*cf70*/  BSYNC.RECONVERGENT B2 ;  /* 0x0000000000027941 */ /* 0x000fea0003800200 */
.L_x_1935:
        /* <DEDUP_REMOVED lines=21> */
.L_x_1938:
[----:B------:R-:W-:Y:S05]  /*d0d0*/  BSYNC.RECONVERGENT B2 ;  /* 0x0000000000027941 */ /* 0x000fea0003800200 */
.L_x_1937:
        /* <DEDUP_REMOVED lines=21> */
.L_x_1940:
[----:B------:R-:W-:Y:S05]  /*d230*/  BSYNC.RECONVERGENT B2 ;  /* 0x0000000000027941 */ /* 0x000fea0003800200 */
.L_x_1939:
        /* <DEDUP_REMOVED lines=20> */
.L_x_1878:
[----:B------:R-:W-:Y:S05]  /*d380*/  BSYNC.RECONVERGENT B0 ;  /* 0x0000000000007941 */ /* 0x000fea0003800200 */
.L_x_1814:
        /* <DEDUP_REMOVED lines=9> */
[----:B------:R-:W2:Y:S04]  /*d420*/  LDL R248, [R1+0x124] ;  /* 0x0001240001f87983 */ /* 0x000ea80000100800 */
[----:B------:R-:W2:Y:S04]  /*d430*/  LDL R243, [R1+0x110] ;  /* 0x0001100001f37983 */ /* 0x000ea80000100800 */
[----:B------:R-:W2:Y:S04]  /*d440*/  LDL R242, [R1+0x114] ;  /* 0x0001140001f27983 */ /* 0x000ea80000100800 */
[----:B01234-:R-:W2:Y:S04]  /*d450*/  LDL R241, [R1+0x100] ;  /* 0x0001000001f17983 */ /* 0x01fea80000100800 */
[----:B------:R-:W3:Y:S04]  /*d460*/  LDL R240, [R1+0x104] ;  /* 0x0001040001f07983 */ /* 0x000ee80000100800 */
[----:B------:R0:W-:Y:S04]  /*d470*/  STL [R1+0x1bc], R24 ;  /* 0x0001bc1801007387 */ /* 0x0001e80000100800 */
[----:B0-----:R-:W4:Y:S04]  /*d480*/  LDL R24, [R1+0x140] ;  /* 0x0001400001187983 */ /* 0x001f280000100800 */
[----:B------:R0:W-:Y:S04]  /*d490*/  STL [R1+0x1b8], R23 ;  /* 0x0001b81701007387 */ /* 0x0001e80000100800 */
[----:B0-----:R-:W2:Y:S04]  /*d4a0*/  LDL R23, [R1+0x164] ;  /* 0x0001640001177983 */ /* 0x001ea80000100800 */
[----:B------:R0:W-:Y:S04]  /*d4b0*/  STL [R1+0x1b4], R22 ;  /* 0x0001b41601007387 */ /* 0x0001e80000100800 */
        /* <DEDUP_REMOVED lines=15> */
[----:B0-----:R-:W3:Y:S04]  /*d5b0*/  LDL R22, [R1+0xe0] ;  /* 0x0000e00001167983 */ /* 0x001ee80000100800 */
[----:B-1----:R-:W3:Y:S04]  /*d5c0*/  LDL R21, [R1+0xe4] ;  /* 0x0000e40001157983 */ /* 0x002ee80000100800 */
[----:B------:R-:W3:Y:S04]  /*d5d0*/  LDL R20, [R1+0xd0] ;  /* 0x0000d00001147983 */ /* 0x000ee80000100800 */
        /* <DEDUP_REMOVED lines=12> */
[----:B------:R-:W3:Y:S01]  /*d6a0*/  LDL R2, [R1+0x170] ;  /* 0x0001700001027983 */ /* 0x000ee20000100800 */
[----:B-----5:R-:W-:Y:S01]  /*d6b0*/  FMUL.FTZ R3, R3, R4 ;  /* 0x0000000403037220 */ /* 0x020fe20000410000 */
[----:B------:R-:W-:-:S04]  /*d6c0*/  FMUL.FTZ R0, R0, R5 ;  /* 0x0000000500007220 */ /* 0x000fc80000410000 */
[----:B------:R-:W-:Y:S02]  /*d6d0*/  FFMA.FTZ R0, R252, R117, R0 ;  /* 0x00000075fc007223 */ /* 0x000fe40000010000 */
[----:B------:R-:W3:Y:S02]  /*d6e0*/  LDL R252, [R1+0xb4] ;  /* 0x0000b40001fc7983 */ /* 0x000ee40000100800 */
[----:B------:R-:W-:Y:S02]  /*d6f0*/  FFMA.FTZ R0, R248, R121, R0 ;  /* 0x00000079f8007223 */ /* 0x000fe40000010000 */
[----:B------:R-:W3:Y:S01]  /*d700*/  LDL R248, [R1+0xa4] ;  /* 0x0000a40001f87983 */ /* 0x000ee20000100800 */
[----:B----4-:R-:W-:-:S03]  /*d710*/  FFMA.FTZ R3, R24, R116, R3 ;  /* 0x0000007418037223 */ /* 0x010fc60000010003 */
[----:B------:R-:W4:Y:S01]  /*d720*/  LDL R24, [R1+0xf0] ;  /* 0x0000f00001187983 */ /* 0x000f220000100800 */
[----:B--2---:R-:W-:-:S03]  /*d730*/  R2UR UR76, R23 ;  /* 0x00000000174c72ca */ /* 0x004fc600000e0000 */
[----:B------:R-:W2:Y:S01]  /*d740*/  LDL R23, [R1+0xf4] ;  /* 0x0000f40001177983 */ /* 0x000ea20000100800 */
[----:B------:R-:W-:-:S03]  /*d750*/  FFMA.FTZ R3, R250, R120, R3 ;  /* 0x00000078fa037223 */ /* 0x000fc60000010003 */
[----:B------:R-:W2:Y:S01]  /*d760*/  LDL R250, [R1+0xa0] ;  /* 0x0000a00001fa7983 */ /* 0x000ea20000100800 */
[----:B------:R-:W-:Y:S01]  /*d770*/  FFMA.FTZ R3, R243, R124, R3 ;  /* 0x0000007cf3037223 */ /* 0x000fe20000010003 */
[----:B------:R-:W-:Y:S02]  /*d780*/  FFMA.FTZ R0, R242, R125, R0 ;  /* 0x0000007df2007223 */ /* 0x000fe40000010000 */
[----:B------:R-:W2:Y:S01]  /*d790*/  LDL R243, [R1+0x90] ;  /* 0x0000900001f37983 */ /* 0x000ea20000100800 */
[----:B------:R-:W-:-:S03]  /*d7a0*/  FFMA.FTZ R3, R241, R128, R3 ;  /* 0x00000080f1037223 */ /* 0x000fc60000010003 */
[----:B------:R-:W2:Y:S01]  /*d7b0*/  LDL R242, [R1+0x94] ;  /* 0x0000940001f27983 */ /* 0x000ea20000100800 */
[----:B---3--:R-:W-:-:S03]  /*d7c0*/  FFMA.FTZ R0, R240, R129, R0 ;  /* 0x00000081f0007223 */ /* 0x008fc60000010000 */
[----:B------:R-:W3:Y:S04]  /*d7d0*/  LDL R241, [R1+0x80] ;  /* 0x0000800001f17983 */ /* 0x000ee80000100800 */
[----:B------:R-:W3:Y:S01]  /*d7e0*/  LDL R240, [R1+0x84] ;  /* 0x0000840001f07983 */ /* 0x000ee20000100800 */
[----:B----4-:R-:W-:-:S03]  /*d7f0*/  FFMA.FTZ R3, R24, R132, R3 ;  /* 0x0000008418037223 */ /* 0x010fc60000010003 */
[----:B------:R-:W5:Y:S01]  /*d800*/  LDL.LU R24, [R1+0x1bc] ;  /* 0x0001bc0001187983 */ /* 0x000f620000300800 */
[----:B------:R-:W-:Y:S01]  /*d810*/  FFMA.FTZ R3, R22, R136, R3 ;  /* 0x0000008816037223 */ /* 0x000fe20000010003 */
[----:B--2---:R-:W-:-:S03]  /*d820*/  FFMA.FTZ R0, R23, R133, R0 ;  /* 0x0000008517007223 */ /* 0x004fc60000010000 */
[----:B------:R-:W-:Y:S01]  /*d830*/  FFMA.FTZ R3, R20, R140, R3 ;  /* 0x0000008c14037223 */ /* 0x000fe20000010003 */
[----:B------:R-:W5:Y:S01]  /*d840*/  LDL.LU R23, [R1+0x1b8] ;  /* 0x0001b80001177983 */ /* 0x000f620000300800 */
[----:B------:R-:W-:Y:S02]  /*d850*/  FFMA.FTZ R0, R21, R137, R0 ;  /* 0x0000008915007223 */ /* 0x000fe40000010000 */
[----:B------:R-:W-:Y:S01]  /*d860*/  FFMA.FTZ R3, R18, R144, R3 ;  /* 0x0000009012037223 */ /* 0x000fe20000010003 */
[----:B------:R-:W5:Y:S01]  /*d870*/  LDL.LU R22, [R1+0x1b4] ;  /* 0x0001b40001167983 */ /* 0x000f620000300800 */
[----:B------:R-:W-:Y:S02]  /*d880*/  FFMA.FTZ R0, R19, R141, R0 ;  /* 0x0000008d13007223 */ /* 0x000fe40000010000 */
[----:B------:R-:W-:Y:S01]  /*d890*/  FFMA.FTZ R3, R16, R148, R3 ;  /* 0x0000009410037223 */ /* 0x000fe20000010003 */
[----:B------:R-:W5:Y:S01]  /*d8a0*/  LDL.LU R21, [R1+0x1b0] ;  /* 0x0001b00001157983 */ /* 0x000f620000300800 */
[----:B------:R-:W-:-:S02]  /*d8b0*/  FFMA.FTZ R0, R17, R145, R0 ;  /* 0x0000009111007223 */ /* 0x000fc40000010000 */
[----:B------:R-:W-:Y:S01]  /*d8c0*/  FFMA.FTZ R3, R250, R152, R3 ;  /* 0x00000098fa037223 */ /* 0x000fe20000010003 */
[----:B------:R-:W5:Y:S01]  /*d8d0*/  LDL.LU R20, [R1+0x1ac] ;  /* 0x0001ac0001147983 */ /* 0x000f620000300800 */
[----:B------:R-:W-:Y:S02]  /*d8e0*/  FFMA.FTZ R0, R252, R149, R0 ;  /* 0x00000095fc007223 */ /* 0x000fe40000010000 */
[----:B------:R-:W-:Y:S01]  /*d8f0*/  FFMA.FTZ R3, R243, R156, R3 ;  /* 0x0000009cf3037223 */ /* 0x000fe20000010003 */
[----:B------:R-:W5:Y:S01]  /*d900*/  LDL.LU R19, [R1+0x1a8] ;  /* 0x0001a80001137983 */ /* 0x000f620000300800 */
[----:B------:R-:W-:Y:S02]  /*d910*/  FFMA.FTZ R0, R248, R153, R0 ;  /* 0x00000099f8007223 */ /* 0x000fe40000010000 */
[----:B---3--:R-:W-:Y:S01]  /*d920*/  FFMA.FTZ R3, R241, R160, R3 ;  /* 0x000000a0f1037223 */ /* 0x008fe20000010003 */
        /* <DEDUP_REMOVED lines=8> */
[----:B------:R-:W-:Y:S01]  /*d9b0*/  FFMA.FTZ R3, R11, R172, R3 ;  /* 0x000000ac0b037223 */ /* 0x000fe20000010003 */
[----:B------:R-:W2:Y:S01]  /*d9c0*/  LDL R252, [R1+0x148] ;  /* 0x0001480001fc7983 */ /* 0x000ea20000100800 */
[----:B------:R-:W-:-:S02]  /*d9d0*/  FFMA.FTZ R0, R12, R169, R0 ;  /* 0x000000a90c007223 */ /* 0x000fc40000010000 */
[----:B------:R-:W-:Y:S01]  /*d9e0*/  FFMA.FTZ R3, R9, R176, R3 ;  /* 0x000000b009037223 */ /* 0x000fe20000010003 */
[----:B------:R-:W3:Y:S01]  /*d9f0*/  LDL R250, [R1+0x128] ;  /* 0x0001280001fa7983 */ /* 0x000ee20000100800 */
[----:B------:R-:W-:Y:S02]  /*da00*/  FFMA.FTZ R0, R10, R173, R0 ;  /* 0x000000ad0a007223 */ /* 0x000fe40000010000 */
[----:B------:R-:W-:Y:S01]  /*da10*/  FFMA.FTZ R3, R2, R180, R3 ;  /* 0x000000b402037223 */ /* 0x000fe20000010003 */
[----:B------:R-:W4:Y:S01]  /*da20*/  LDL R248, [R1+0x118] ;  /* 0x0001180001f87983 */ /* 0x000f220000100800 */
[----:B------:R-:W-:Y:S02]  /*da30*/  FFMA.FTZ R0, R8, R177, R0 ;  /* 0x000000b108007223 */ /* 0x000fe40000010000 */
[----:B------:R-:W-:Y:S01]  /*da40*/  FFMA.FTZ R3, R184, UR69, R3 ;  /* 0x00000045b8037c23 */ /* 0x000fe20008010003 */
[----:B------:R-:W4:Y:S01]  /*da50*/  LDL R243, [R1+0x108] ;  /* 0x0001080001f37983 */ /* 0x000f220000100800 */
[----:B------:R-:W-:-:S02]  /*da60*/  FFMA.FTZ R0, R181, UR72, R0 ;  /* 0x00000048b5007c23 */ /* 0x000fc40008010000 */
[----:B------:R-:W-:Y:S01]  /*da70*/  FFMA.FTZ R3, R188, UR65, R3 ;  /* 0x00000041bc037c23 */ /* 0x000fe20008010003 */
[----:B------:R-:W4:Y:S01]  /*da80*/  LDL R242, [R1+0xf8] ;  /* 0x0000f80001f27983 */ /* 0x000f220000100800 */
[----:B------:R-:W-:Y:S02]  /*da90*/  FFMA.FTZ R0, R185, UR68, R0 ;  /* 0x00000044b9007c23 */ /* 0x000fe40008010000 */
[----:B------:R-:W-:Y:S01]  /*daa0*/  FFMA.FTZ R3, R192, UR61, R3 ;  /* 0x0000003dc0037c23 */ /* 0x000fe20008010003 */
[----:B------:R-:W4:Y:S01]  /*dab0*/  LDL R241, [R1+0xe8] ;  /* 0x0000e80001f17983 */ /* 0x000f220000100800 */
[----:B------:R-:W-:Y:S02]  /*dac0*/  FFMA.FTZ R0, R189, UR64, R0 ;  /* 0x00000040bd007c23 */ /* 0x000fe40008010000 */
        /* <DEDUP_REMOVED lines=30> */
[----:B------:R-:W-:Y:S02]  /*dcb0*/  FFMA.FTZ R3, R236, UR34, R3 ;  /* 0x00000022ec037c23 */ /* 0x000fe40008010003 */
[----:B------:R-:W-:-:S04]  /*dcc0*/  FFMA.FTZ R0, R233, UR29, R0 ;  /* 0x0000001de9007c23 */ /* 0x000fc80008010000 */
[----:B------:R-:W-:-:S04]  /*dcd0*/  FFMA.FTZ R0, R237, UR33, R0 ;  /* 0x00000021ed007c23 */ /* 0x000fc80008010000 */
[----:B------:R-:W-:Y:S02]  /*dce0*/  FADD.FTZ R0, R3, R0 ;  /* 0x0000000003007221 */ /* 0x000fe40000010000 */
[----:B------:R-:W2:Y:S02]  /*dcf0*/  LDL R3, [R1+0x138] ;  /* 0x0001380001037983 */ /* 0x000ea40000100800 */
[----:B--2---:R-:W-:-:S04]  /*dd00*/  FMUL.FTZ R3, R3, R6 ;  /* 0x0000000603037220 */ /* 0x004fc80000410000 */
[----:B------:R-:W-:Y:S02]  /*dd10*/  FFMA.FTZ R3, R252, R118, R3 ;  /* 0x00000076fc037223 */ /* 0x000fe40000010003 */
[----:B------:R-:W2:Y:S02]  /*dd20*/  LDL R252, [R1+0xac] ;  /* 0x0000ac0001fc7983 */ /* 0x000ea40000100800 */
[----:B---3--:R-:W-:Y:S02]  /*dd30*/  FFMA.FTZ R3, R250, R122, R3 ;  /* 0x0000007afa037223 */ /* 0x008fe40000010003 */
[----:B------:R-:W3:Y:S02]  /*dd40*/  LDL R250, [R1+0x9c] ;  /* 0x00009c0001fa7983 */ /* 0x000ee40000100800 */
[----:B----4-:R-:W-:Y:S02]  /*dd50*/  FFMA.FTZ R3, R248, R126, R3 ;  /* 0x0000007ef8037223 */ /* 0x010fe40000010003 */
[----:B------:R-:W4:Y:S02]  /*dd60*/  LDL R248, [R1+0x8c] ;  /* 0x00008c0001f87983 */ /* 0x000f240000100800 */
[----:B------:R-:W-:-:S02]  /*dd70*/  FFMA.FTZ R3, R243, R130, R3 ;  /* 0x00000082f3037223 */ /* 0x000fc40000010003 */
[----:B------:R-:W4:Y:S02]  /*dd80*/  LDL R243, [R1+0x7c] ;  /* 0x00007c0001f37983 */ /* 0x000f240000100800 */
[----:B------:R-:W-:Y:S02]  /*dd90*/  FFMA.FTZ R3, R242, R134, R3 ;  /* 0x00000086f2037223 */ /* 0x000fe40000010003 */
[----:B------:R-:W4:Y:S02]  /*dda0*/  LDL R242, [R1+0x6c] ;  /* 0x00006c0001f27983 */ /* 0x000f240000100800 */
[----:B------:R-:W-:Y:S02]  /*ddb0*/  FFMA.FTZ R3, R241, R138, R3 ;  /* 0x0000008af1037223 */ /* 0x000fe40000010003 */
[----:B------:R-:W4:Y:S02]  /*ddc0*/  LDL R241, [R1+0x5c] ;  /* 0x00005c0001f17983 */ /* 0x000f240000100800 */
[----:B------:R-:W-:-:S02]  /*ddd0*/  FFMA.FTZ R3, R240, R142, R3 ;  /* 0x0000008ef0037223 */ /* 0x000fc40000010003 */
[----:B------:R-:W2:Y:S02]  /*dde0*/  LDL R240, [R1+0x13c] ;  /* 0x00013c0001f07983 */ /* 0x000ea40000100800 */
[----:B------:R-:W-:Y:S02]  /*ddf0*/  FFMA.FTZ R3, R15, R146, R3 ;  /* 0x000000920f037223 */ /* 0x000fe40000010003 */
[----:B------:R-:W3:Y:S02]  /*de00*/  LDL R15, [R1+0x14c] ;  /* 0x00014c00010f7983 */ /* 0x000ee40000100800 */
[----:B------:R-:W-:Y:S02]  /*de10*/  FFMA.FTZ R3, R14, R150, R3 ;  /* 0x000000960e037223 */ /* 0x000fe40000010003 */
        /* <DEDUP_REMOVED lines=31> */
[----:B--2---:R-:W-:Y:S02]  /*e010*/  FMUL.FTZ R3, R240, R7 ;  /* 0x00000007f0037220 */ /* 0x004fe40000410000 */
[----:B------:R-:W2:Y:S02]  /*e020*/  LDL R240, [R1+0x4c] ;  /* 0x00004c0001f07983 */ /* 0x000ea40000100800 */
[----:B---3--:R-:W-:Y:S02]  /*e030*/  FFMA.FTZ R3, R15, R119, R3 ;  /* 0x000000770f037223 */ /* 0x008fe40000010003 */
[----:B------:R-:W5:Y:S02]  /*e040*/  LDL.LU R15, [R1+0x198] ;  /* 0x00019800010f7983 */ /* 0x000f640000300800 */
[----:B----4-:R-:W-:Y:S02]  /*e050*/  FFMA.FTZ R3, R14, R123, R3 ;  /* 0x0000007b0e037223 */ /* 0x010fe40000010003 */
[----:B------:R-:W5:Y:S02]  /*e060*/  LDL.LU R14, [R1+0x194] ;  /* 0x00019400010e7983 */ /* 0x000f640000300800 */
[----:B------:R-:W-:-:S02]  /*e070*/  FFMA.FTZ R3, R13, R127, R3 ;  /* 0x0000007f0d037223 */ /* 0x000fc40000010003 */
[----:B------:R-:W5:Y:S02]  /*e080*/  LDL.LU R13, [R1+0x190] ;  /* 0x00019000010d7983 */ /* 0x000f640000300800 */
[----:B------:R-:W-:Y:S02]  /*e090*/  FFMA.FTZ R3, R12, R131, R3 ;  /* 0x000000830c037223 */ /* 0x000fe40000010003 */
        /* <DEDUP_REMOVED lines=11> */
[----:B------:R-:W-:-:S04]  /*e150*/  FFMA.FTZ R3, R252, R155, R3 ;  /* 0x0000009bfc037223 */ /* 0x000fc80000010003 */
[----:B------:R-:W-:-:S04]  /*e160*/  FFMA.FTZ R3, R250, R159, R3 ;  /* 0x0000009ffa037223 */ /* 0x000fc80000010003 */
[----:B------:R-:W-:Y:S02]  /*e170*/  FFMA.FTZ R3, R248, R163, R3 ;  /* 0x000000a3f8037223 */ /* 0x000fe40000010003 */
[----:B------:R-:W3:Y:S02]  /*e180*/  LDL R248, [R1+0x158] ;  /* 0x0001580001f87983 */ /* 0x000ee40000100800 */
[----:B------:R-:W-:Y:S01]  /*e190*/  FFMA.FTZ R3, R243, R167, R3 ;  /* 0x000000a7f3037223 */ /* 0x000fe20000010003 */
[----:B------:R-:W-:Y:S01]  /*e1a0*/  ISETP.NE.U32.AND P1, PT, RZ, UR44, PT ;  /* 0x0000002cff007c0c */ /* 0x000fe2000bf25070 */
[----:B------:R-:W4:Y:S02]  /*e1b0*/  LDL R243, [R1+0x15c] ;  /* 0x00015c0001f37983 */ /* 0x000f240000100800 */
[----:B------:R-:W-:Y:S01]  /*e1c0*/  FFMA.FTZ R3, R242, R171, R3 ;  /* 0x000000abf2037223 */ /* 0x000fe20000010003 */
[----:B------:R-:W-:Y:S01]  /*e1d0*/  ISETP.NE.U32.AND P2, PT, RZ, UR42, PT ;  /* 0x0000002aff007c0c */ /* 0x000fe2000bf45070 */
[----:B------:R-:W0:Y:S01]  /*e1e0*/  LDCU UR42, c[0x0][0x410] ;  /* 0x00008200ff2a77ac */ /* 0x000e220008000800 */
[----:B------:R-:W-:Y:S01]  /*e1f0*/  ISETP.NE.AND.EX P1, PT, RZ, UR45, PT, P1 ;  /* 0x0000002dff007c0c */ /* 0x000fe2000bf25310 */
[----:B------:R-:W-:Y:S01]  /*e200*/  FFMA.FTZ R3, R241, R175, R3 ;  /* 0x000000aff1037223 */ /* 0x000fe20000010003 */
[----:B------:R-:W-:Y:S01]  /*e210*/  ISETP.NE.AND.EX P2, PT, RZ, UR43, PT, P2 ;  /* 0x0000002bff007c0c */ /* 0x000fe2000bf45320 */
[----:B------:R-:W4:Y:S02]  /*e220*/  LDL R242, [R1+0x160] ;  /* 0x0001600001f27983 */ /* 0x000f240000100800 */
[----:B--2---:R-:W-:-:S02]  /*e230*/  FFMA.FTZ R3, R240, R179, R3 ;  /* 0x000000b3f0037223 */ /* 0x004fc40000010003 */
[----:B------:R-:W1:Y:S02]  /*e240*/  LDC R240, c[0x0][0x430] ;  /* 0x00010c00fff07b82 */ /* 0x000e640000000800 */
[----:B-1----:R-:W-:-:S05]  /*e250*/  VIADD R240, R240, UR77 ;  /* 0x0000004df0f07c36 */ /* 0x002fca0008000000 */
[----:B------:R-:W-:Y:S02]  /*e260*/  @P1 ISETP.GE.AND P3, PT, R249, R240, PT ;  /* 0x000000f0f900120c */ /* 0x000fe40003f66270 */
[----:B------:R-:W3:Y:S02]  /*e270*/  @P2 LDC.64 R240, c[0x0][0x438] ;  /* 0x00010e00fff02b82 */ /* 0x000ee40000000a00 */
[----:B---3--:R-:W-:-:S06]  /*e280*/  @P2 IMAD.WIDE R240, R248, 0x4, R240 ;  /* 0x00000004f8f02825 */ /* 0x008fcc00078e02f0 */
        /* <DEDUP_REMOVED lines=27> */
[----:B----4-:R-:W-:Y:S01]  /*e440*/  @!P6 FMNMX.FTZ R242, R242, R0, !PT ;  /* 0x00000000f2f2e209 */ /* 0x010fe20007810000 */
[----:B------:R0:W-:Y:S04]  /*e450*/  STS [R243], R0 ;  /* 0x00000000f3007388 */ /* 0x0001e80000000800 */
[----:B------:R0:W-:Y:S02]  /*e460*/  @!P6 STL [R1+0x160], R242 ;  /* 0x000160f20100e387 */ /* 0x0001e40000100800 */
.L_x_1942:
[----:B------:R-:W-:Y:S05]  /*e470*/  BSYNC.RECONVERGENT B0 ;  /* 0x0000000000007941 */ /* 0x000fea0003800200 */
.L_x_1941:
[----:B------:R-:W1:Y:S04]  /*e480*/  LDL.LU R3, [R1+0x15c] ;  /* 0x00015c0001037983 */ /* 0x000e680000300800 */
[----:B0-----:R-:W2:Y:S04]  /*e490*/  LDL.LU R0, [R1+0x158] ;  /* 0x0001580001007983 */ /* 0x001ea80000300800 */
[----:B------:R-:W2:Y:S04]  /*e4a0*/  LDL R243, [R1+0x16c] ;  /* 0x00016c0001f37983 */ /* 0x000ea80000100800 */
[----:B------:R-:W2:Y:S02]  /*e4b0*/  LDL.LU R242, [R1+0x154] ;  /* 0x0001540001f27983 */ /* 0x000ea40000300800 */
[----:B-1234-:R-:W-:-:S02]  /*e4c0*/  IMAD.MOV.U32 R241, RZ, RZ, R3 ;  /* 0x000000fffff17224 */ /* 0x01efc400078e0003 */
[----:B------:R-:W2:Y:S01]  /*e4d0*/  LDL.LU R3, [R1+0x150] ;  /* 0x0001500001037983 */ /* 0x000ea20000300800 */
[----:B------:R-:W-:Y:S02]  /*e4e0*/  IMAD.MOV.U32 R240, RZ, RZ, R0 ;  /* 0x000000fffff07224 */ /* 0x000fe400078e0000 */
[----:B------:R-:W-:Y:S02]  /*e4f0*/  VIADD R241, R241, 0x400 ;  /* 0x00000400f1f17836 */ /* 0x000fe40000000000 */
[----:B------:R-:W-:Y:S01]  /*e500*/  VIADD R240, R240, 0x100 ;  /* 0x00000100f0f07836 */ /* 0x000fe20000000000 */
[----:B------:R-:W-:Y:S01]  /*e510*/  IADD3 R242, P2, PT, R242, 0x100, RZ ;  /* 0x00000100f2f27810 */ /* 0x000fe20007f5e0ff */
[----:B------:R-:W-:-:S04]  /*e520*/  VIADD R0, R251, 0xff ;  /* 0x000000fffb007836 */ /* 0x000fc80000000000 */
[----:B------:R3:W-:Y:S04]  /*e530*/  STL [R1+0x154], R242 ;  /* 0x000154f201007387 */ /* 0x0007e80000100800 */
[----:B------:R3:W-:Y:S04]  /*e540*/  STL [R1+0x15c], R241 ;  /* 0x00015cf101007387 */ /* 0x0007e80000100800 */
[----:B------:R3:W-:Y:S01]  /*e550*/  STL [R1+0x158], R240 ;  /* 0x000158f001007387 */ /* 0x0007e20000100800 */
[----:B------:R-:W-:Y:S02]  /*e560*/  ISETP.GE.AND P1, PT, R0, R243, PT ;  /* 0x000000f30000720c */ /* 0x000fe40003f26270 */
[----:B------:R-:W-:-:S05]  /*e570*/  IADD3 R0, PT, PT, R251, 0x100, RZ ;  /* 0x00000100fb007810 */ /* 0x000fca0007ffe0ff */
[----:B------:R-:W-:Y:S02]  /*e580*/  IMAD.MOV.U32 R251, RZ, RZ, R0 ;  /* 0x000000fffffb7224 */ /* 0x000fe400078e0000 */
[----:B--2---:R-:W-:-:S05]  /*e590*/  IMAD.X R3, RZ, RZ, R3, P2 ;  /* 0x000000ffff037224 */ /* 0x004fca00010e0603 */
[----:B------:R3:W-:Y:S01]  /*e5a0*/  STL [R1+0x150], R3 ;  /* 0x0001500301007387 */ /* 0x0007e20000100800 */
[----:B------:R-:W-:Y:S05]  /*e5b0*/  @!P1 BRA `(.L_x_1943) ;  /* 0xffffff4800bc9947 */ /* 0x000fea000383ffff */
.L_x_1813:
[----:B------:R-:W-:Y:S05]  /*e5c0*/  BSYNC.RECONVERGENT B1 ;  /* 0x0000000000017941 */ /* 0x000fea0003800200 */
.L_x_1812:
[----:B---3--:R-:W3:Y:S01]  /*e5d0*/  LDL.LU R3, [R1+0x160] ;  /* 0x0001600001037983 */ /* 0x008ee20000300800 */
[----:B0----5:R-:W-:Y:S01]  /*e5e0*/  MOV R14, 0x400 ;  /* 0x00000400000e7802 */ /* 0x021fe20000000f00 */
[----:B------:R-:W0:Y:S01]  /*e5f0*/  LDCU UR4, c[0x0][0x3f4] ;  /* 0x00007e80ff0477ac */ /* 0x000e220008000800 */
[----:B------:R-:W-:Y:S01]  /*e600*/  BSSY.RECONVERGENT B0, `(.L_x_1944) ;  /* 0x0000172000007945 */ /* 0x000fe20003800200 */
[----:B------:R-:W1:Y:S01]  /*e610*/  S2R R15, SR_CgaCtaId ;  /* 0x00000000000f7919 */ /* 0x000e620000008800 */
[----:B0-----:R-:W-:-:S04]  /*e620*/  IMAD.U32 R11, RZ, RZ, UR4 ;  /* 0x00000004ff0b7e24 */ /* 0x001fc8000f8e00ff */
[----:B------:R-:W-:Y:S01]  /*e630*/  IMAD.MOV R11, RZ, RZ, -R11 ;  /* 0x000000ffff0b7224 */ /* 0x000fe200078e0a0b */
[----:B-1----:R-:W-:Y:S01]  /*e640*/  LEA R7, R15, R14, 0x18 ;  /* 0x0000000e0f077211 */ /* 0x002fe200078ec0ff */
[----:B---3--:R-:W0:Y:S02]  /*e650*/  SHFL.BFLY PT, R0, R3, 0x10, 0x1f ;  /* 0x0e001f0003007f89 */ /* 0x008e2400000e0000 */
[----:B0-----:R-:W-:-:S05]  /*e660*/  FMNMX.FTZ R3, R0, R3, !PT ;  /* 0x0000000300037209 */ /* 0x001fca0007810000 */
[----:B------:R-:W0:Y:S02]  /*e670*/  SHFL.BFLY PT, R0, R3, 0x8, 0x1f ;  /* 0x0d001f0003007f89 */ /* 0x000e2400000e0000 */
[----:B0-----:R-:W-:Y:S02]  /*e680*/  FMNMX.FTZ R4, R3, R0, !PT ;  /* 0x0000000003047209 */ /* 0x001fe40007810000 */
[----:B------:R-:W0:Y:S03]  /*e690*/  S2R R0, SR_TID.X ;  /* 0x0000000000007919 */ /* 0x000e260000002100 */
[----:B------:R-:W1:Y:S02]  /*e6a0*/  SHFL.BFLY PT, R5, R4, 0x4, 0x1f ;  /* 0x0c801f0004057f89 */ /* 0x000e6400000e0000 */
[----:B-1----:R-:W-:Y:S01]  /*e6b0*/  FMNMX.FTZ R5, R4, R5, !PT ;  /* 0x0000000504057209 */ /* 0x002fe20007810000 */
[----:B------:R-:W-:Y:S01]  /*e6c0*/  IMAD.MOV.U32 R4, RZ, RZ, -0x800001 ;  /* 0xff7fffffff047424 */ /* 0x000fe200078e00ff */
[----:B0-----:R-:W-:-:S03]  /*e6d0*/  LOP3.LUT P0, R8, R0, 0x1f, RZ, 0xc0, !PT ;  /* 0x0000001f00087812 */ /* 0x001fc6000780c0ff */
[----:B------:R-:W0:Y:S01]  /*e6e0*/  SHFL.BFLY PT, R6, R5, 0x2, 0x1f ;  /* 0x0c401f0005067f89 */ /* 0x000e2200000e0000 */
[----:B------:R-:W-:-:S09]  /*e6f0*/  ISETP.GT.U32.AND P1, PT, R8, 0x7, PT ;  /* 0x000000070800780c */ /* 0x000fd20003f24070 */
[----:B------:R-:W-:Y:S02]  /*e700*/  @!P0 LEA.HI R3, R0, R7, RZ, 0x1d ;  /* 0x0000000700038211 */ /* 0x000fe400078fe8ff */
[----:B0-----:R-:W-:-:S05]  /*e710*/  FMNMX.FTZ R9, R5, R6, !PT ;  /* 0x0000000605097209 */ /* 0x001fca0007810000 */
[----:B------:R-:W0:Y:S02]  /*e720*/  SHFL.BFLY PT, R6, R9, 0x1, 0x1f ;  /* 0x0c201f0009067f89 */ /* 0x000e2400000e0000 */
[----:B0-----:R-:W-:Y:S02]  /*e730*/  FMNMX.FTZ R12, R9, R6, !PT ;  /* 0x00000006090c7209 */ /* 0x001fe40007810000 */
[----:B------:R-:W-:-:S03]  /*e740*/  LEA R6, R8, R7, 0x2 ;  /* 0x0000000708067211 */ /* 0x000fc600078e10ff */
[----:B------:R0:W-:Y:S01]  /*e750*/  @!P0 STS [R3], R12 ;  /* 0x0000000c03008388 */ /* 0x0001e20000000800 */
[----:B------:R-:W-:Y:S01]  /*e760*/  BAR.SYNC.DEFER_BLOCKING 0x0 ;  /* 0x0000000000007b1d */ /* 0x000fe20000010000 */
[----:B0-----:R-:W-:Y:S02]  /*e770*/  IMAD.MOV.U32 R3, RZ, RZ, R11 ;  /* 0x000000ffff037224 */ /* 0x001fe400078e000b */
[----:B------:R-:W-:-:S03]  /*e780*/  IMAD.MOV.U32 R12, RZ, RZ, RZ ;  /* 0x000000ffff0c7224 */ /* 0x000fc600078e00ff */
[----:B------:R-:W-:Y:S01]  /*e790*/  VIADDMNMX R3, R3, UR40, RZ, !PT ;  /* 0x0000002803037c46 */ /* 0x000fe2000f8001ff */
[----:B------:R-:W0:Y:S04]  /*e7a0*/  @!P1 LDS R4, [R6] ;  /* 0x0000000006049984 */ /* 0x000e280000000800 */
[----:B0-----:R-:W0:Y:S02]  /*e7b0*/  SHFL.BFLY PT, R5, R4, 0x4, 0x1f ;  /* 0x0c801f0004057f89 */ /* 0x001e2400000e0000 */
[----:B0-----:R-:W-:Y:S02]  /*e7c0*/  FMNMX.FTZ R5, R5, R4, !PT ;  /* 0x0000000405057209 */ /* 0x001fe40007810000 */
[----:B------:R-:W-:-:S03]  /*e7d0*/  SHF.L.U32 R4, R0, 0x2, RZ ;  /* 0x0000000200047819 */ /* 0x000fc600000006ff */
[----:B------:R-:W0:Y:S02]  /*e7e0*/  SHFL.BFLY PT, R10, R5, 0x2, 0x1f ;  /* 0x0c401f00050a7f89 */ /* 0x000e2400000e0000 */
[----:B0-----:R-:W-:Y:S01]  /*e7f0*/  FMNMX.FTZ R10, R5, R10, !PT ;  /* 0x0000000a050a7209 */ /* 0x001fe20007810000 */
[----:B------:R-:W-:-:S04]  /*e800*/  IMAD.IADD R5, R0, 0x1, R3 ;  /* 0x0000000100057824 */ /* 0x000fc800078e0203 */
[----:B------:R-:W0:Y:S01]  /*e810*/  SHFL.BFLY PT, R9, R10, 0x1, 0x1f ;  /* 0x0c201f000a097f89 */ /* 0x000e2200000e0000 */
[----:B------:R-:W-:Y:S02]  /*e820*/  ISETP.GE.AND P0, PT, R5, UR40, PT ;  /* 0x0000002805007c0c */ /* 0x000fe4000bf06270 */
[----:B0-----:R-:W-:-:S05]  /*e830*/  FMNMX.FTZ R9, R10, R9, !PT ;  /* 0x000000090a097209 */ /* 0x001fca0007810000 */
[----:B------:R0:W1:Y:S06]  /*e840*/  SHFL.IDX PT, R38, R9, RZ, 0x1f ;  /* 0x00001fff09267589 */ /* 0x00006c00000e0000 */
[----:B------:R-:W-:Y:S05]  /*e850*/  @P0 BRA `(.L_x_1945) ;  /* 0x0000001400300947 */ /* 0x000fea0003800000 */
[----:B------:R-:W3:Y:S02]  /*e860*/  LDC.64 R10, c[0x0][0x420] ;  /* 0x00010800ff0a7b82 */ /* 0x000ee40000000a00 */
[----:B---3--:R-:W-:-:S04]  /*e870*/  ISETP.NE.U32.AND P0, PT, R10, RZ, PT ;  /* 0x000000ff0a00720c */ /* 0x008fc80003f05070 */
[----:B------:R-:W-:-:S13]  /*e880*/  ISETP.NE.AND.EX P0, PT, R11, RZ, PT, P0 ;  /* 0x000000ff0b00720c */ /* 0x000fda0003f05300 */
[----:B------:R-:W-:Y:S05]  /*e890*/  @P0 BRA `(.L_x_1946) ;  /* 0x0000000c00940947 */ /* 0x000fea0003800000 */
[----:B------:R-:W-:Y:S01]  /*e8a0*/  IMAD.MOV.U32 R10, RZ, RZ, 0x100 ;  /* 0x00000100ff0a7424 */ /* 0x000fe200078e00ff */
[----:B0-----:R-:W-:Y:S01]  /*e8b0*/  LOP3.LUT R9, RZ, R0, RZ, 0x33, !PT ;  /* 0x00000000ff097212 */ /* 0x001fe200078e33ff */
[----:B------:R-:W-:Y:S01]  /*e8c0*/  BSSY.RECONVERGENT B1, `(.L_x_1947) ;  /* 0x000001c000017945 */ /* 0x000fe20003800200 */
[----:B------:R-:W-:Y:S02]  /*e8d0*/  IMAD.MOV.U32 R12, RZ, RZ, RZ ;  /* 0x000000ffff0c7224 */ /* 0x000fe400078e00ff */
[----:B------:R-:W-:-:S04]  /*e8e0*/  VIADDMNMX R10, R5, R10, UR40, !PT ;  /* 0x00000028050a7e46 */ /* 0x000fc8000f80010a */
        /* <DEDUP_REMOVED lines=8> */
[----:B------:R-:W-:Y:S01]  /*e970*/  LEA R11, R15, R12, 0x18 ;  /* 0x0000000c0f0b7211 */ /* 0x000fe200078ec0ff */
[----:B------:R-:W-:Y:S01]  /*e980*/  IMAD.MOV.U32 R12, RZ, RZ, RZ ;  /* 0x000000ffff0c7224 */ /* 0x000fe200078e00ff */
[----:B------:R-:W-:Y:S02]  /*e990*/  LOP3.LUT R10, R9, 0x3, RZ, 0xc0, !PT ;  /* 0x00000003090a7812 */ /* 0x000fe400078ec0ff */
[----:B------:R-:W-:Y:S01]  /*e9a0*/  MOV R9, R5 ;  /* 0x0000000500097202 */ /* 0x000fe20000000f00 */
[----:B------:R-:W-:Y:S02]  /*e9b0*/  IMAD.IADD R11, R4, 0x1, R11 ;  /* 0x00000001040b7824 */ /* 0x000fe400078e020b */
[----:B------:R-:W-:-:S07]  /*e9c0*/  IMAD.MOV R10, RZ, RZ, -R10 ;  /* 0x000000ffff0a7224 */ /* 0x000fce00078e0a0a */
.L_x_1949:
        /* <DEDUP_REMOVED lines=11> */
.L_x_1948:
[----:B------:R-:W-:Y:S05]  /*ea80*/  BSYNC.RECONVERGENT B1 ;  /* 0x0000000000017941 */ /* 0x000fea0003800200 */
.L_x_1947:
        /* <DEDUP_REMOVED lines=14> */
.L_x_1952:
[----:B------:R-:W1:Y:S01]  /*eb70*/  LDS R11, [R10+-0x800] ;  /* 0xfff800000a0b7984 */ /* 0x000e620000000800 */
[----:B------:R-:W-:-:S03]  /*eb80*/  VIADD R9, R9, 0x1000 ;  /* 0x0000100009097836 */ /* 0x000fc60000000000 */
[----:B------:R-:W0:Y:S02]  /*eb90*/  LDS R13, [R10+-0x400] ;  /* 0xfffc00000a0d7984 */ /* 0x000e240000000800 */
[----:B------:R-:W-:Y:S02]  /*eba0*/  ISETP.GE.AND P1, PT, R9, R36, PT ;  /* 0x000000240900720c */ /* 0x000fe40003f26270 */
[----:B------:R-:W3:Y:S04]  /*ebb0*/  LDS R15, [R10+0x400] ;  /* 0x000400000a0f7984 */ /* 0x000ee80000000800 */
[----:B------:R-:W4:Y:S04]  /*ebc0*/  LDS R14, [R10] ;  /* 0x000000000a0e7984 */ /* 0x000f280000000800 */
[----:B------:R-:W5:Y:S04]  /*ebd0*/  LDS R17, [R10+0x800] ;  /* 0x000800000a117984 */ /* 0x000f680000000800 */
[----:B------:R-:W5:Y:S04]  /*ebe0*/  LDS R19, [R10+0xc00] ;  /* 0x000c00000a137984 */ /* 0x000f680000000800 */
[----:B--2---:R-:W-:Y:S04]  /*ebf0*/  LDS R21, [R10+0x1000] ;  /* 0x001000000a157984 */ /* 0x004fe80000000800 */
[----:B------:R-:W2:Y:S04]  /*ec00*/  LDS R22, [R10+0x1400] ;  /* 0x001400000a167984 */ /* 0x000ea80000000800 */
[----:B------:R-:W2:Y:S04]  /*ec10*/  LDS R24, [R10+0x1800] ;  /* 0x001800000a187984 */ /* 0x000ea80000000800 */
[----:B------:R-:W2:Y:S01]  /*ec20*/  LDS R26, [R10+0x1c00] ;  /* 0x001c00000a1a7984 */ /* 0x000ea20000000800 */
[----:B-1----:R-:W-:-:S03]  /*ec30*/  FADD.FTZ R11, -R38, R11 ;  /* 0x0000000b260b7221 */ /* 0x002fc60000010100 */
[----:B------:R-:W1:Y:S01]  /*ec40*/  LDS R28, [R10+0x2000] ;  /* 0x002000000a1c7984 */ /* 0x000e620000000800 */
[----:B------:R-:W-:Y:S01]  /*ec50*/  FMUL.FTZ R11, R11, 1.4426950216293334961 ;  /* 0x3fb8aa3b0b0b7820 */ /* 0x000fe20000410000 */
[C---:B0-----:R-:W-:Y:S02]  /*ec60*/  FADD.FTZ R13, -R38.reuse, R13 ;  /* 0x0000000d260d7221 */ /* 0x041fe40000010100 */
[----:B------:R-:W0:Y:S01]  /*ec70*/  LDS R30, [R10+0x2400] ;  /* 0x002400000a1e7984 */ /* 0x000e220000000800 */
[C---:B---3--:R-:W-:Y:S01]  /*ec80*/  FADD.FTZ R16, -R38.reuse, R15 ;  /* 0x0000000f26107221 */ /* 0x048fe20000010100 */
[----:B------:R-:W-:Y:S01]  /*ec90*/  FMUL.FTZ R13, R13, 1.4426950216293334961 ;  /* 0x3fb8aa3b0d0d7820 */ /* 0x000fe20000410000 */
[----:B------:R-:W3:Y:S01]  /*eca0*/  MUFU.EX2 R11, R11 ;  /* 0x0000000b000b7308 */ /* 0x000ee20000000800 */
[----:B------:R-:W0:Y:S01]  /*ecb0*/  LDS R32, [R10+0x2800] ;  /* 0x002800000a207984 */ /* 0x000e220000000800 */
[----:B----4-:R-:W-:Y:S01]  /*ecc0*/  FADD.FTZ R14, -R38, R14 ;  /* 0x0000000e260e7221 */ /* 0x010fe20000010100 */
[----:B------:R-:W-:-:S02]  /*ecd0*/  FMUL.FTZ R16, R16, 1.4426950216293334961 ;  /* 0x3fb8aa3b10107820 */ /* 0x000fc40000410000 */
[----:B------:R-:W4:Y:S01]  /*ece0*/  LDS R34, [R10+0x2c00] ;  /* 0x002c00000a227984 */ /* 0x000f220000000800 */
[----:B-----5:R-:W-:Y:S01]  /*ecf0*/  FADD.FTZ R18, -R38, R17 ;  /* 0x0000001126127221 */ /* 0x020fe20000010100 */
[----:B------:R-:W-:Y:S01]  /*ed00*/  FMUL.FTZ R14, R14, 1.4426950216293334961 ;  /* 0x3fb8aa3b0e0e7820 */ /* 0x000fe20000410000 */
[----:B------:R-:W5:Y:S02]  /*ed10*/  MUFU.EX2 R13, R13 ;  /* 0x0000000d000d7308 */ /* 0x000f640000000800 */
[----:B------:R-:W-:Y:S01]  /*ed20*/  FMUL.FTZ R18, R18, 1.4426950216293334961 ;  /* 0x3fb8aa3b12127820 */ /* 0x000fe20000410000 */
[----:B------:R-:W-:-:S04]  /*ed30*/  FADD.FTZ R20, -R38, R19 ;  /* 0x0000001326147221 */ /* 0x000fc80000010100 */
[----:B------:R-:W-:Y:S01]  /*ed40*/  FMUL.FTZ R20, R20, 1.4426950216293334961 ;  /* 0x3fb8aa3b14147820 */ /* 0x000fe20000410000 */
[----:B------:R5:W0:Y:S01]  /*ed50*/  MUFU.EX2 R17, R16 ;  /* 0x0000001000117308 */ /* 0x000a220000000800 */
[----:B---3--:R-:W-:Y:S01]  /*ed60*/  FADD.FTZ R12, R11, R12 ;  /* 0x0000000c0b0c7221 */ /* 0x008fe20000010000 */
[----:B--2---:R-:W-:Y:S01]  /*ed70*/  FADD.FTZ R22, -R38, R22 ;  /* 0x0000001626167221 */ /* 0x004fe20000010100 */
[----:B------:R-:W-:Y:S03]  /*ed80*/  STS [R10+-0x800], R11 ;  /* 0xfff8000b0a007388 */ /* 0x000fe60000000800 */
[----:B------:R-:W-:Y:S01]  /*ed90*/  FMUL.FTZ R22, R22, 1.4426950216293334961 ;  /* 0x3fb8aa3b16167820 */ /* 0x000fe20000410000 */
[----:B------:R-:W-:Y:S01]  /*eda0*/  FADD.FTZ R24, -R38, R24 ;  /* 0x0000001826187221 */ /* 0x000fe20000010100 */
[----:B------:R2:W3:Y:S01]  /*edb0*/  MUFU.EX2 R15, R14 ;  /* 0x0000000e000f7308 */ /* 0x0004e20000000800 */
[----:B-----5:R-:W5:Y:S01]  /*edc0*/  LDS R16, [R10+0x3000] ;  /* 0x003000000a107984 */ /* 0x020f620000000800 */
[----:B------:R-:W-:Y:S01]  /*edd0*/  FADD.FTZ R12, R12, R13 ;  /* 0x0000000d0c0c7221 */ /* 0x000fe20000010000 */
[----:B------:R-:W-:Y:S01]  /*ede0*/  FMUL.FTZ R24, R24, 1.4426950216293334961 ;  /* 0x3fb8aa3b18187820 */ /* 0x000fe20000410000 */
[C---:B------:R-:W-:Y:S01]  /*edf0*/  FADD.FTZ R26, -R38.reuse, R26 ;  /* 0x0000001a261a7221 */ /* 0x040fe20000010100 */
[----:B------:R-:W-:Y:S01]  /*ee00*/  STS [R10+-0x400], R13 ;  /* 0xfffc000d0a007388 */ /* 0x000fe20000000800 */
[----:B-1----:R-:W-:-:S02]  /*ee10*/  FADD.FTZ R28, -R38, R28 ;  /* 0x0000001c261c7221 */ /* 0x002fc40000010100 */
[----:B------:R1:W4:Y:S01]  /*ee20*/  MUFU.EX2 R19, R18 ;  /* 0x0000001200137308 */ /* 0x0003220000000800 */
[----:B--2---:R-:W-:Y:S01]  /*ee30*/  FADD.FTZ R14, -R38, R21 ;  /* 0x00000015260e7221 */ /* 0x004fe20000010100 */
[----:B------:R-:W-:Y:S01]  /*ee40*/  FMUL.FTZ R26, R26, 1.4426950216293334961 ;  /* 0x3fb8aa3b1a1a7820 */ /* 0x000fe20000410000 */
[----:B------:R-:W-:Y:S01]  /*ee50*/  FMUL.FTZ R28, R28, 1.4426950216293334961 ;  /* 0x3fb8aa3b1c1c7820 */ /* 0x000fe20000410000 */
[----:B0-----:R-:W-:Y:S01]  /*ee60*/  FADD.FTZ R30, -R38, R30 ;  /* 0x0000001e261e7221 */ /* 0x001fe20000010100 */
[----:B------:R-:W-:Y:S01]  /*ee70*/  FMUL.FTZ R14, R14, 1.4426950216293334961 ;  /* 0x3fb8aa3b0e0e7820 */ /* 0x000fe20000410000 */
[----:B------:R-:W-:Y:S02]  /*ee80*/  STS [R10+0x400], R17 ;  /* 0x000400110a007388 */ /* 0x000fe40000000800 */
[----:B------:R-:W0:Y:S01]  /*ee90*/  MUFU.EX2 R21, R20 ;  /* 0x0000001400157308 */ /* 0x000e220000000800 */
[----:B---3--:R-:W-:Y:S01]  /*eea0*/  FADD.FTZ R12, R12, R15 ;  /* 0x0000000f0c0c7221 */ /* 0x008fe20000010000 */
[----:B-1----:R-:W1:Y:S01]  /*eeb0*/  LDS R18, [R10+0x3400] ;  /* 0x003400000a127984 */ /* 0x002e620000000800 */
[----:B------:R-:W-:Y:S01]  /*eec0*/  FMUL.FTZ R30, R30, 1.4426950216293334961 ;  /* 0x3fb8aa3b1e1e7820 */ /* 0x000fe20000410000 */
[----:B------:R-:W-:Y:S01]  /*eed0*/  FADD.FTZ R32, -R38, R32 ;  /* 0x0000002026207221 */ /* 0x000fe20000010100 */
[----:B------:R-:W-:Y:S01]  /*eee0*/  FADD.FTZ R12, R12, R17 ;  /* 0x000000110c0c7221 */ /* 0x000fe20000010000 */
[----:B----4-:R-:W-:Y:S01]  /*eef0*/  FADD.FTZ R34, -R38, R34 ;  /* 0x0000002226227221 */ /* 0x010fe20000010100 */
[----:B------:R-:W-:Y:S01]  /*ef00*/  STS [R10], R15 ;  /* 0x0000000f0a007388 */ /* 0x000fe20000000800 */
[----:B------:R-:W2:Y:S01]  /*ef10*/  MUFU.EX2 R23, R14 ;  /* 0x0000000e00177308 */ /* 0x000ea20000000800 */
[----:B------:R-:W-:Y:S01]  /*ef20*/  FADD.FTZ R12, R12, R19 ;  /* 0x000000130c0c7221 */ /* 0x000fe20000010000 */
[----:B------:R-:W-:Y:S01]  /*ef30*/  FMUL.FTZ R32, R32, 1.4426950216293334961 ;  /* 0x3fb8aa3b20207820 */ /* 0x000fe20000410000 */
[----:B------:R-:W-:Y:S01]  /*ef40*/  FMUL.FTZ R34, R34, 1.4426950216293334961 ;  /* 0x3fb8aa3b22227820 */ /* 0x000fe20000410000 */
[----:B------:R-:W-:Y:S04]  /*ef50*/  STS [R10+0x800], R19 ;  /* 0x000800130a007388 */ /* 0x000fe80000000800 */
[----:B------:R-:W3:Y:S01]  /*ef60*/  MUFU.EX2 R25, R22 ;  /* 0x0000001600197308 */ /* 0x000ee20000000800 */
[----:B0-----:R-:W-:Y:S01]  /*ef70*/  FADD.FTZ R12, R12, R21 ;  /* 0x000000150c0c7221 */ /* 0x001fe20000010000 */
[----:B------:R-:W-:Y:S06]  /*ef80*/  STS [R10+0xc00], R21 ;  /* 0x000c00150a007388 */ /* 0x000fec0000000800 */
[----:B------:R-:W0:Y:S01]  /*ef90*/  MUFU.EX2 R27, R24 ;  /* 0x00000018001b7308 */ /* 0x000e220000000800 */
[----:B--2---:R-:W-:Y:S01]  /*efa0*/  FADD.FTZ R12, R12, R23 ;  /* 0x000000170c0c7221 */ /* 0x004fe20000010000 */
[----:B-----5:R-:W-:Y:S01]  /*efb0*/  FADD.FTZ R16, -R38, R16 ;  /* 0x0000001026107221 */ /* 0x020fe20000010100 */
[----:B------:R-:W-:Y:S03]  /*efc0*/  STS [R10+0x1000], R23 ;  /* 0x001000170a007388 */ /* 0x000fe60000000800 */
[----:B------:R-:W-:-:S02]  /*efd0*/  FMUL.FTZ R16, R16, 1.4426950216293334961 ;  /* 0x3fb8aa3b10107820 */ /* 0x000fc40000410000 */
[----:B------:R-:W2:Y:S01]  /*efe0*/  MUFU.EX2 R29, R26 ;  /* 0x0000001a001d7308 */ /* 0x000ea20000000800 */
[----:B---3--:R-:W-:Y:S01]  /*eff0*/  FADD.FTZ R12, R12, R25 ;  /* 0x000000190c0c7221 */ /* 0x008fe20000010000 */
        /* <DEDUP_REMOVED lines=27> */
.L_x_1951:
[----:B------:R-:W-:Y:S05]  /*f1b0*/  BSYNC.RECONVERGENT B1 ;  /* 0x0000000000017941 */ /* 0x000fea0003800200 */
.L_x_1950:
        /* <DEDUP_REMOVED lines=8> */
[----:B------:R-:W3:Y:S04]  /*f240*/  LDS R14, [R10] ;  /* 0x000000000a0e7984 */ /* 0x000ee80000000800 */
[----:B------:R-:W4:Y:S04]  /*f250*/  LDS R15, [R10+0x400] ;  /* 0x000400000a0f7984 */ /* 0x000f280000000800 */
[----:B------:R-:W5:Y:S04]  /*f260*/  LDS R17, [R10+0x800] ;  /* 0x000800000a117984 */ /* 0x000f680000000800 */
[----:B------:R-:W5:Y:S04]  /*f270*/  LDS R19, [R10+0xc00] ;  /* 0x000c00000a137984 */ /* 0x000f680000000800 */
[----:B--2---:R-:W2:Y:S04]  /*f280*/  LDS R21, [R10+0x1000] ;  /* 0x001000000a157984 */ /* 0x004ea80000000800 */
[----:B------:R-:W2:Y:S01]  /*f290*/  LDS R23, [R10+0x1400] ;  /* 0x001400000a177984 */ /* 0x000ea20000000800 */
[----:B-1----:R-:W-:-:S04]  /*f2a0*/  FADD.FTZ R11, -R38, R11 ;  /* 0x0000000b260b7221 */ /* 0x002fc80000010100 */
[----:B------:R-:W-:Y:S01]  /*f2b0*/  FMUL.FTZ R11, R11, 1.4426950216293334961 ;  /* 0x3fb8aa3b0b0b7820 */ /* 0x000fe20000410000 */
[C---:B0-----:R-:W-:Y:S01]  /*f2c0*/  FADD.FTZ R13, -R38.reuse, R13 ;  /* 0x0000000d260d7221 */ /* 0x041fe20000010100 */
[----:B---3--:R-:W-:-:S03]  /*f2d0*/  FADD.FTZ R14, -R38, R14 ;  /* 0x0000000e260e7221 */ /* 0x008fc60000010100 */
[----:B------:R-:W-:Y:S01]  /*f2e0*/  FMUL.FTZ R13, R13, 1.4426950216293334961 ;  /* 0x3fb8aa3b0d0d7820 */ /* 0x000fe20000410000 */
[----:B------:R-:W0:Y:S01]  /*f2f0*/  MUFU.EX2 R11, R11 ;  /* 0x0000000b000b7308 */ /* 0x000e220000000800 */
[----:B------:R-:W-:Y:S01]  /*f300*/  FMUL.FTZ R14, R14, 1.4426950216293334961 ;  /* 0x3fb8aa3b0e0e7820 */ /* 0x000fe20000410000 */
[C---:B----4-:R-:W-:Y:S01]  /*f310*/  FADD.FTZ R16, -R38.reuse, R15 ;  /* 0x0000000f26107221 */ /* 0x050fe20000010100 */
[----:B-----5:R-:W-:-:S03]  /*f320*/  FADD.FTZ R18, -R38, R17 ;  /* 0x0000001126127221 */ /* 0x020fc60000010100 */
[----:B------:R-:W-:Y:S02]  /*f330*/  FMUL.FTZ R16, R16, 1.4426950216293334961 ;  /* 0x3fb8aa3b10107820 */ /* 0x000fe40000410000 */
[----:B------:R-:W1:Y:S01]  /*f340*/  MUFU.EX2 R13, R13 ;  /* 0x0000000d000d7308 */ /* 0x000e620000000800 */
[----:B------:R-:W-:Y:S01]  /*f350*/  FMUL.FTZ R18, R18, 1.4426950216293334961 ;  /* 0x3fb8aa3b12127820 */ /* 0x000fe20000410000 */
[C---:B------:R-:W-:Y:S01]  /*f360*/  FADD.FTZ R20, -R38.reuse, R19 ;  /* 0x0000001326147221 */ /* 0x040fe20000010100 */
[----:B--2---:R-:W-:-:S03]  /*f370*/  FADD.FTZ R22, -R38, R21 ;  /* 0x0000001526167221 */ /* 0x004fc60000010100 */
        /* <DEDUP_REMOVED lines=27> */
.L_x_1954:
[----:B------:R-:W-:Y:S05]  /*f530*/  BSYNC.RECONVERGENT B1 ;  /* 0x0000000000017941 */ /* 0x000fea0003800200 */
.L_x_1953:
[----:B------:R-:W-:-:S13]  /*f540*/  ISETP.LT.OR P0, PT, R9, UR40, P0 ;  /* 0x0000002809007c0c */ /* 0x000fda0008701670 */
[----:B------:R-:W-:Y:S05]  /*f550*/  @!P0 BRA `(.L_x_1945) ;  /* 0x0000000400f08947 */ /* 0x000fea0003800000 */
[----:B------:R-:W1:Y:S04]  /*f560*/  LDS R9, [R10+-0x800] ;  /* 0xfff800000a097984 */ /* 0x000e680000000800 */
[----:B------:R-:W0:Y:S04]  /*f570*/  LDS R11, [R10+-0x400] ;  /* 0xfffc00000a0b7984 */ /* 0x000e280000000800 */
[----:B------:R-:W3:Y:S04]  /*f580*/  LDS R13, [R10] ;  /* 0x000000000a0d7984 */ /* 0x000ee80000000800 */
[----:B------:R-:W4:Y:S01]  /*f590*/  LDS R14, [R10+0x400] ;  /* 0x000400000a0e7984 */ /* 0x000f220000000800 */
[C---:B-1----:R-:W-:Y:S01]  /*f5a0*/  FADD.FTZ R9, -R38.reuse, R9 ;  /* 0x0000000926097221 */ /* 0x042fe20000010100 */
[----:B0-----:R-:W-:-:S03]  /*f5b0*/  FADD.FTZ R11, -R38, R11 ;  /* 0x0000000b260b7221 */ /* 0x001fc60000010100 */
[----:B------:R-:W-:Y:S01]  /*f5c0*/  FMUL.FTZ R9, R9, 1.4426950216293334961 ;  /* 0x3fb8aa3b09097820 */ /* 0x000fe20000410000 */
[----:B---3--:R-:W-:Y:S01]  /*f5d0*/  FADD.FTZ R13, -R38, R13 ;  /* 0x0000000d260d7221 */ /* 0x008fe20000010100 */
[----:B------:R-:W-:-:S04]  /*f5e0*/  FMUL.FTZ R11, R11, 1.4426950216293334961 ;  /* 0x3fb8aa3b0b0b7820 */ /* 0x000fc80000410000 */
[----:B------:R-:W0:Y:S01]  /*f5f0*/  MUFU.EX2 R9, R9 ;  /* 0x0000000900097308 */ /* 0x000e220000000800 */
[----:B----4-:R-:W-:Y:S01]  /*f600*/  FADD.FTZ R14, -R38, R14 ;  /* 0x0000000e260e7221 */ /* 0x010fe20000010100 */
[----:B------:R-:W-:-:S03]  /*f610*/  FMUL.FTZ R13, R13, 1.4426950216293334961 ;  /* 0x3fb8aa3b0d0d7820 */ /* 0x000fc60000410000 */
[----:B------:R-:W-:-:S03]  /*f620*/  FMUL.FTZ R14, R14, 1.4426950216293334961 ;  /* 0x3fb8aa3b0e0e7820 */ /* 0x000fc60000410000 */
[----:B------:R-:W1:Y:S08]  /*f630*/  MUFU.EX2 R11, R11 ;  /* 0x0000000b000b7308 */ /* 0x000e700000000800 */
[----:B------:R-:W3:Y:S01]  /*f640*/  MUFU.EX2 R13, R13 ;  /* 0x0000000d000d7308 */ /* 0x000ee20000000800 */
[----:B0-----:R4:W-:Y:S01]  /*f650*/  STS [R10+-0x800], R9 ;  /* 0xfff800090a007388 */ /* 0x0019e20000000800 */
[----:B------:R-:W-:-:S06]  /*f660*/  FADD.FTZ R12, R12, R9 ;  /* 0x000000090c0c7221 */ /* 0x000fcc0000010000 */
[----:B------:R-:W0:Y:S01]  /*f670*/  MUFU.EX2 R15, R14 ;  /* 0x0000000e000f7308 */ /* 0x000e220000000800 */
[----:B-1----:R4:W-:Y:S01]  /*f680*/  STS [R10+-0x400], R11 ;  /* 0xfffc000b0a007388 */ /* 0x0029e20000000800 */
[----:B------:R-:W-:-:S03]  /*f690*/  FADD.FTZ R12, R12, R11 ;  /* 0x0000000b0c0c7221 */ /* 0x000fc60000010000 */
[----:B---3--:R4:W-:Y:S01]  /*f6a0*/  STS [R10], R13 ;  /* 0x0000000d0a007388 */ /* 0x0089e20000000800 */
[----:B------:R-:W-:-:S03]  /*f6b0*/  FADD.FTZ R12, R12, R13 ;  /* 0x0000000d0c0c7221 */ /* 0x000fc60000010000 */
[----:B0-----:R4:W-:Y:S01]  /*f6c0*/  STS [R10+0x400], R15 ;  /* 0x0004000f0a007388 */ /* 0x0019e20000000800 */
[----:B------:R-:W-:Y:S01]  /*f6d0*/  FADD.FTZ R12, R12, R15 ;  /* 0x0000000f0c0c7221 */ /* 0x000fe20000010000 */
[----:B------:R-:W-:Y:S06]  /*f6e0*/  BRA `(.L_x_1945) ;  /* 0x00000004008c7947 */ /* 0x000fec0003800000 */
.L_x_1946:
[----:B------:R-:W-:Y:S01]  /*f6f0*/  IMAD.MOV.U32 R12, RZ, RZ, 0x100 ;  /* 0x00000100ff0c7424 */ /* 0x000fe200078e00ff */
[----:B------:R-:W3:Y:S01]  /*f700*/  S2UR UR4, SR_CTAID.Y ;  /* 0x00000000000479c3 */ /* 0x000ee20000002600 */
[----:B------:R-:W-:Y:S01]  /*f710*/  LOP3.LUT R13, RZ, R0, RZ, 0x33, !PT ;  /* 0x00000000ff0d7212 */ /* 0x000fe200078e33ff */
[----:B------:R-:W-:Y:S02]  /*f720*/  BSSY.RECONVERGENT B1, `(.L_x_1955) ;  /* 0x0000027000017945 */ /* 0x000fe40003800200 */
[----:B------:R-:W-:-:S04]  /*f730*/  VIADDMNMX R12, R5, R12, UR40, !PT ;  /* 0x00000028050c7e46 */ /* 0x000fc8000f80010c */
[----:B0-----:R-:W3:Y:S01]  /*f740*/  LDC R9, c[0x0][0x3f4] ;  /* 0x0000fd00ff097b82 */ /* 0x001ee20000000800 */
[----:B------:R-:W-:-:S04]  /*f750*/  IADD3 R13, PT, PT, -R3, R12, R13 ;  /* 0x0000000c030d7210 */ /* 0x000fc80007ffe10d */
[C---:B------:R-:W-:Y:S02]  /*f760*/  LOP3.LUT R12, R13.reuse, 0x300, RZ, 0xc0, !PT ;  /* 0x000003000d0c7812 */ /* 0x040fe400078ec0ff */
[----:B------:R-:W-:Y:S02]  /*f770*/  ISETP.GE.U32.AND P0, PT, R13, 0x300, PT ;  /* 0x000003000d00780c */ /* 0x000fe40003f06070 */
[----:B------:R-:W-:Y:S01]  /*f780*/  ISETP.NE.AND P1, PT, R12, 0x300, PT ;  /* 0x000003000c00780c */ /* 0x000fe20003f25270 */
[----:B------:R-:W-:Y:S02]  /*f790*/  IMAD.MOV.U32 R12, RZ, RZ, RZ ;  /* 0x000000ffff0c7224 */ /* 0x000fe400078e00ff */
[----:B---3--:R-:W-:Y:S02]  /*f7a0*/  IMAD R18, R9, UR4, RZ ;  /* 0x0000000409127c24 */ /* 0x008fe4000f8e02ff */
[----:B------:R-:W-:-:S03]  /*f7b0*/  IMAD.MOV.U32 R9, RZ, RZ, R5 ;  /* 0x000000ffff097224 */ /* 0x000fc600078e0005 */
[----:B--2---:R-:W-:-:S05]  /*f7c0*/  SHF.R.S32.HI R20, RZ, 0x1f, R18 ;  /* 0x0000001fff147819 */ /* 0x004fca0000011412 */
[----:B------:R-:W-:Y:S05]  /*f7d0*/  @!P1 BRA `(.L_x_1956) ;  /* 0x00000000006c9947 */ /* 0x000fea0003800000 */
[----:B------:R-:W-:Y:S01]  /*f7e0*/  IADD3 R14, PT, PT, R14, 0x440, RZ ;  /* 0x000004400e0e7810 */ /* 0x000fe20007ffe0ff */
[----:B------:R-:W-:Y:S01]  /*f7f0*/  IMAD.MOV.U32 R12, RZ, RZ, RZ ;  /* 0x000000ffff0c7224 */ /* 0x000fe200078e00ff */
[----:B------:R-:W-:Y:S02]  /*f800*/  LEA.HI R9, R13, 0x1, RZ, 0x18 ;  /* 0x000000010d097811 */ /* 0x000fe400078fc0ff */
[--C-:B------:R-:W-:Y:S02]  /*f810*/  IADD3 R17, P1, P2, R18, R10, R5.reuse ;  /* 0x0000000a12117210 */ /* 0x100fe40007a3e005 */
[----:B------:R-:W-:Y:S02]  /*f820*/  LEA R13, R15, R14, 0x18 ;  /* 0x0000000e0f0d7211 */ /* 0x000fe400078ec0ff */
[----:B------:R-:W-:Y:S01]  /*f830*/  LOP3.LUT R10, R9, 0x3, RZ, 0xc0, !PT ;  /* 0x00000003090a7812 */ /* 0x000fe200078ec0ff */
[----:B------:R-:W-:Y:S01]  /*f840*/  IMAD.MOV.U32 R9, RZ, RZ, R5 ;  /* 0x000000ffff097224 */ /* 0x000fe200078e0005 */
[----:B------:R-:W-:Y:S01]  /*f850*/  IADD3.X R11, PT, PT, R20, R11, RZ, P1, P2 ;  /* 0x0000000b140b7210 */ /* 0x000fe20000fe44ff */
[----:B------:R-:W-:-:S02]  /*f860*/  IMAD.IADD R13, R4, 0x1, R13 ;  /* 0x00000001040d7824 */ /* 0x000fc400078e020d */
[----:B------:R-:W-:-:S07]  /*f870*/  IMAD.MOV R14, RZ, RZ, -R10 ;  /* 0x000000ffff0e7224 */ /* 0x000fce00078e0a0a */
.L_x_1957:
        /* <DEDUP_REMOVED lines=17> */
.L_x_1956:
[----:B------:R-:W-:Y:S05]  /*f990*/  BSYNC.RECONVERGENT B1 ;  /* 0x0000000000017941 */ /* 0x000fea0003800200 */
.L_x_1955:
[----:B------:R-:W-:Y:S05]  /*f9a0*/  @!P0 BRA `(.L_x_1945) ;  /* 0x0000000000dc8947 */ /* 0x000fea0003800000 */
[----:B------:R-:W0:Y:S01]  /*f9b0*/  S2R R14, SR_CgaCtaId ;  /* 0x00000000000e7919 */ /* 0x000e220000008800 */
[----:B------:R-:W2:Y:S01]  /*f9c0*/  LDCU.64 UR4, c[0x0][0x420] ;  /* 0x00008400ff0477ac */ /* 0x000ea20008000a00 */
        /* <DEDUP_REMOVED lines=10> */
.L_x_1958:
[----:B------:R-:W-:-:S05]  /*fa70*/  IMAD.MOV.U32 R10, RZ, RZ, R15 ;  /* 0x000000ffff0a7224 */ /* 0x000fca00078e000f */
[----:B------:R-:W2:Y:S04]  /*fa80*/  LDG.E.U8 R16, desc[UR36][R10.64+-0x200] ;  /* 0xfffe00240a107981 */ /* 0x000ea8000c1e1100 */
[----:B------:R-:W3:Y:S04]  /*fa90*/  LDG.E.U8 R14, desc[UR36][R10.64+-0x100] ;  /* 0xffff00240a0e7981 */ /* 0x000ee8000c1e1100 */
[----:B------:R-:W4:Y:S04]  /*faa0*/  LDG.E.U8 R15, desc[UR36][R10.64] ;  /* 0x000000240a0f7981 */ /* 0x000f28000c1e1100 */
[----:B------:R-:W5:Y:S01]  /*fab0*/  LDG.E.U8 R17, desc[UR36][R10.64+0x100] ;  /* 0x000100240a117981 */ /* 0x000f62000c1e1100 */
[----:B------:R-:W-:Y:S01]  /*fac0*/  VIADD R9, R9, 0x400 ;  /* 0x0000040009097836 */ /* 0x000fe20000000000 */
[----:B--2---:R-:W-:-:S02]  /*fad0*/  ISETP.NE.AND P0, PT, R16, RZ, PT ;  /* 0x000000ff1000720c */ /* 0x004fc40003f05270 */
        /* <DEDUP_REMOVED lines=8> */
[----:B------:R-:W-:-:S03]  /*fb60*/  IMAD.MOV.U32 R14, RZ, RZ, RZ ;  /* 0x000000ffff0e7224 */ /* 0x000fc600078e00ff */
[----:B------:R-:W-:Y:S01]  /*fb70*/  @!P0 FMUL.FTZ R15, R15, 1.4426950216293334961 ;  /* 0x3fb8aa3b0f0f8820 */ /* 0x000fe20000410000 */
[C---:B0-----:R-:W-:Y:S01]  /*fb80*/  @!P1 FADD.FTZ R17, -R38.reuse, R16 ;  /* 0x0000001026119221 */ /* 0x041fe20000010100 */
[----:B------:R-:W-:Y:S02]  /*fb90*/  IMAD.MOV.U32 R16, RZ, RZ, RZ ;  /* 0x000000ffff107224 */ /* 0x000fe400078e00ff */
[----:B------:R-:W0:Y:S01]  /*fba0*/  @!P0 MUFU.EX2 R14, R15 ;  /* 0x0000000f000e8308 */ /* 0x000e220000000800 */
[----:B------:R-:W-:Y:S01]  /*fbb0*/  @!P1 FMUL.FTZ R17, R17, 1.4426950216293334961 ;  /* 0x3fb8aa3b11119820 */ /* 0x000fe20000410000 */
[C---:B--2---:R-:W-:Y:S01]  /*fbc0*/  @!P2 FADD.FTZ R19, -R38.reuse, R18 ;  /* 0x000000122613a221 */ /* 0x044fe20000010100 */
[----:B------:R-:W-:Y:S01]  /*fbd0*/  MOV R18, RZ ;  /* 0x000000ff00127202 */ /* 0x000fe20000000f00 */
[----:B---3--:R-:W-:Y:S01]  /*fbe0*/  @!P3 FADD.FTZ R21, -R38, R20 ;  /* 0x000000142615b221 */ /* 0x008fe20000010100 */
[----:B------:R-:W-:Y:S02]  /*fbf0*/  IMAD.MOV.U32 R20, RZ, RZ, RZ ;  /* 0x000000ffff147224 */ /* 0x000fe400078e00ff */
[----:B------:R-:W-:Y:S01]  /*fc00*/  @!P2 FMUL.FTZ R19, R19, 1.4426950216293334961 ;  /* 0x3fb8aa3b1313a820 */ /* 0x000fe20000410000 */
[----:B------:R-:W-:Y:S01]  /*fc10*/  ISETP.GE.AND P0, PT, R9, UR40, PT ;  /* 0x0000002809007c0c */ /* 0x000fe2000bf06270 */
[----:B------:R-:W1:Y:S01]  /*fc20*/  @!P1 MUFU.EX2 R16, R17 ;  /* 0x0000001100109308 */ /* 0x000e620000000800 */
[----:B------:R-:W-:-:S07]  /*fc30*/  @!P3 FMUL.FTZ R21, R21, 1.4426950216293334961 ;  /* 0x3fb8aa3b1515b820 */ /* 0x000fce0000410000 */
        /* <DEDUP_REMOVED lines=14> */
.L_x_1945:
[----:B------:R-:W-:Y:S05]  /*fd20*/  BSYNC.RECONVERGENT B0 ;  /* 0x0000000000007941 */ /* 0x000fea0003800200 */
.L_x_1944:
[----:B0---4-:R-:W0:Y:S01]  /*fd30*/  SHFL.BFLY PT, R9, R12, 0x10, 0x1f ;  /* 0x0e001f000c097f89 */ /* 0x011e2200000e0000 */
[C---:B------:R-:W-:Y:S01]  /*fd40*/  ISETP.NE.AND P0, PT, R8.reuse, RZ, PT ;  /* 0x000000ff0800720c */ /* 0x040fe20003f05270 */
[----:B------:R-:W3:Y:S01]  /*fd50*/  LDCU.U8 UR10, c[0x0][0x48c] ;  /* 0x00009180ff0a77ac */ /* 0x000ee20008000000 */
[----:B------:R-:W-:Y:S01]  /*fd60*/  ISETP.GT.U32.AND P1, PT, R8, 0x7, PT ;  /* 0x000000070800780c */ /* 0x000fe20003f24070 */
[----:B------:R-:W4:Y:S01]  /*fd70*/  S2UR UR9, SR_CTAID.X ;  /* 0x00000000000979c3 */ /* 0x000f220000002500 */
[----:B------:R-:W-:Y:S01]  /*fd80*/  UMOV UR4, URZ ;  /* 0x000000ff00047c82 */ /* 0x000fe20008000000 */
[----:B------:R-:W-:Y:S01]  /*fd90*/  UMOV UR5, URZ ;  /* 0x000000ff00057c82 */ /* 0x000fe20008000000 */
[----:B---3--:R-:W-:Y:S01]  /*fda0*/  UISETP.NE.AND UP0, UPT, UR10, URZ, UPT ;  /* 0x000000ff0a00728c */ /* 0x008fe2000bf05270 */
        /* <DEDUP_REMOVED lines=23> */
[----:B--2---:R0:W2:Y:S01]  /*ff20*/  MUFU.RCP R31, R8 ;  /* 0x00000008001f7308 */ /* 0x0040a20000001000 */
[----:B----4-:R-:W-:Y:S05]  /*ff30*/  BRA.U !UP0, `(.L_x_1959) ;  /* 0x0000000108247547 */ /* 0x010fea000b800000 */
[----:B------:R-:W3:Y:S01]  /*ff40*/  S2UR UR5, SR_CTAID.Y ;  /* 0x00000000000579c3 */ /* 0x000ee20000002600 */
        /* <DEDUP_REMOVED lines=8> */
.L_x_1959:
[----:B------:R-:W-:Y:S04]  /*ffd0*/  BSSY.RECONVERGENT B0, `(.L_x_1960) ;  /* 0x0000158000007945 */ /* 0x000fe80003800200 */
[----:B------:R-:W-:Y:S05]  /*ffe0*/  @P0 BRA `(.L_x_1961) ;  /* 0x0000001400580947 */ /* 0x000fea0003800000 */
[----:B------:R-:W-:-:S09]  /*fff0*/  UISETP.NE.AND UP0, UPT, UR10, URZ, UPT ;  /* 0x000000ff0a00728c */ /* 0x000fd2000bf05270 */
[----:B------:R-:W-:Y:S05]  /*10000*/  BRA.U UP0, `(.L_x_1962) ;  /* 0x0000000900407547 */ /* 0x000fea000b800000 */
[----:B------:R-:W-:Y:S01]  /*10010*/  HFMA2 R6, -RZ, RZ, 0, 1.52587890625e-05 ;  /* 0x00000100ff067431 */ /* 0x000fe200000001ff */
[----:B------:R-:W-:Y:S01]  /*10020*/  LOP3.LUT R7, RZ, R0, RZ, 0x33, !PT ;  /* 0x00000000ff077212 */ /* 0x000fe200078e33ff */
[----:B------:R-:W-:Y:S03]  /*10030*/  BSSY.RECONVERGENT B1, `(.L_x_1963) ;  /* 0x0000019000017945 */ /* 0x000fe60003800200 */
[----:B------:R-:W-:-:S04]  /*10040*/  VIADDMNMX R6, R5, R6, UR40, !PT ;  /* 0x0000002805067e46 */ /* 0x000fc8000f800106 */
        /* <DEDUP_REMOVED lines=11> */
[----:B0-----:R-:W-:Y:S01]  /*10100*/  LOP3.LUT R8, R7, 0x300, RZ, 0xc0, !PT ;  /* 0x0000030007087812 */ /* 0x001fe200078ec0ff */
[----:B------:R-:W-:-:S04]  /*10110*/  IMAD.MOV R7, RZ, RZ, -R6 ;  /* 0x000000ffff077224 */ /* 0x000fc800078e0a06 */
[----:B------:R-:W-:Y:S01]  /*10120*/  IMAD.IADD R5, R5, 0x1, R8 ;  /* 0x0000000105057824 */ /* 0x000fe200078e0208 */
[----:B---3--:R-:W-:-:S06]  /*10130*/  ULEA UR6, UR7, UR6, 0x18 ;  /* 0x0000000607067291 */ /* 0x008fcc000f8ec0ff */
[----:B------:R-:W-:-:S07]  /*10140*/  VIADD R6, R4, UR6 ;  /* 0x0000000604067c36 */ /* 0x000fce0008000000 */
.L_x_1965:
[----:B------:R-:W2:Y:S01]  /*10150*/  LDS R8, [R6] ;  /* 0x0000000006087984 */ /* 0x000ea20000000800 */
[----:B------:R-:W-:-:S05]  /*10160*/  VIADD R7, R7, 0x1 ;  /* 0x0000000107077836 */ /* 0x000fca0000000000 */
[----:B------:R-:W-:Y:S01]  /*10170*/  ISETP.NE.AND P0, PT, R7, RZ, PT ;  /* 0x000000ff0700720c */ /* 0x000fe20003f05270 */
[----:B--2---:R-:W-:-:S05]  /*10180*/  FMUL.FTZ R9, R8, R31 ;  /* 0x0000001f08097220 */ /* 0x004fca0000410000 */
[----:B------:R0:W-:Y:S02]  /*10190*/  STS [R6], R9 ;  /* 0x0000000906007388 */ /* 0x0001e40000000800 */
[----:B0-----:R-:W-:-:S05]  /*101a0*/  IADD3 R6, PT, PT, R6, 0x400, RZ ;  /* 0x0000040006067810 */ /* 0x001fca0007ffe0ff */
[----:B------:R-:W-:Y:S05]  /*101b0*/  @P0 BRA `(.L_x_1965) ;  /* 0xfffffffc00e40947 */ /* 0x000fea000383ffff */
.L_x_1964:
[----:B------:R-:W-:Y:S05]  /*101c0*/  BSYNC.RECONVERGENT B1 ;  /* 0x0000000000017941 */ /* 0x000fea0003800200 */
.L_x_1963:
[----:B------:R-:W-:Y:S05]  /*101d0*/  @!P1 BRA `(.L_x_1961) ;  /* 0x0000001000dc9947 */ /* 0x000fea0003800000 */
[----:B0-----:R-:W0:Y:S01]  /*101e0*/  S2R R8, SR_CgaCtaId ;  /* 0x0000000000087919 */ /* 0x001e220000008800 */
[----:B------:R-:W-:Y:S01]  /*101f0*/  IADD3 R6, PT, PT, -R5, UR40, RZ ;  /* 0x0000002805067c10 */ /* 0x000fe2000fffe1ff */
        /* <DEDUP_REMOVED lines=13> */
.L_x_1968:
        /* <DEDUP_REMOVED lines=52> */
.L_x_1967:
[----:B------:R-:W-:Y:S05]  /*10610*/  BSYNC.RECONVERGENT B1 ;  /* 0x0000000000017941 */ /* 0x000fea0003800200 */
.L_x_1966:
        /* <DEDUP_REMOVED lines=31> */
.L_x_1970:
[----:B------:R-:W-:Y:S05]  /*10810*/  BSYNC.RECONVERGENT B1 ;  /* 0x0000000000017941 */ /* 0x000fea0003800200 */
.L_x_1969:
        /* <DEDUP_REMOVED lines=15> */
.L_x_1962:
[----:B------:R-:W-:Y:S01]  /*10910*/  IMAD.MOV.U32 R6, RZ, RZ, 0x100 ;  /* 0x00000100ff067424 */ /* 0x000fe200078e00ff */
        /* <DEDUP_REMOVED lines=9> */
[----:B------:R-:W4:Y:S01]  /*109b0*/  LDCU.64 UR12, c[0x0][0x480] ;  /* 0x00009000ff0c77ac */ /* 0x000f220008000a00 */
[----:B------:R-:W-:Y:S02]  /*109c0*/  LEA.HI R6, R6, 0x1, RZ, 0x18 ;  /* 0x0000000106067811 */ /* 0x000fe400078fc0ff */
[----:B------:R-:W-:Y:S01]  /*109d0*/  IADD3 R13, P0, PT, R5, UR4, RZ ;  /* 0x00000004050d7c10 */ /* 0x000fe2000ff1e0ff */
[----:B------:R-:W-:Y:S02]  /*109e0*/  UMOV UR6, 0x400 ;  /* 0x0000040000067882 */ /* 0x000fe40000000000 */
[C---:B------:R-:W-:Y:S01]  /*109f0*/  IMAD.SHL.U32 R7, R6.reuse, 0x100, RZ ;  /* 0x0000010006077824 */ /* 0x040fe200078e00ff */
[----:B------:R-:W-:Y:S01]  /*10a00*/  UIADD3 UR6, UPT, UPT, UR6, 0x440, URZ ;  /* 0x0000044006067890 */ /* 0x000fe2000fffe0ff */
[----:B------:R-:W-:Y:S02]  /*10a10*/  IADD3.X R14, PT, PT, RZ, UR5, RZ, P0, !PT ;  /* 0x00000005ff0e7c10 */ /* 0x000fe400087fe4ff */
[----:B------:R-:W-:-:S02]  /*10a20*/  LOP3.LUT R6, R6, 0x3, RZ, 0xc0, !PT ;  /* 0x0000000306067812 */ /* 0x000fc400078ec0ff */
[----:B0-----:R-:W-:-:S03]  /*10a30*/  LOP3.LUT R8, R7, 0x300, RZ, 0xc0, !PT ;  /* 0x0000030007087812 */ /* 0x001fc600078ec0ff */
[----:B------:R-:W-:Y:S02]  /*10a40*/  IMAD.MOV R9, RZ, RZ, -R6 ;  /* 0x000000ffff097224 */ /* 0x000fe400078e0a06 */
[----:B------:R-:W-:Y:S01]  /*10a50*/  IMAD.IADD R5, R5, 0x1, R8 ;  /* 0x0000000105057824 */ /* 0x000fe200078e0208 */
[----:B----4-:R-:W-:-:S04]  /*10a60*/  LEA R10, P0, R13, UR12, 0x2 ;  /* 0x0000000c0d0a7c11 */ /* 0x010fc8000f8010ff */
[----:B------:R-:W-:Y:S01]  /*10a70*/  LEA.HI.X R13, R13, UR13, R14, 0x2, P0 ;  /* 0x0000000d0d0d7c11 */ /* 0x000fe200080f140e */
[----:B---3--:R-:W-:-:S06]  /*10a80*/  ULEA UR6, UR7, UR6, 0x18 ;  /* 0x0000000607067291 */ /* 0x008fcc000f8ec0ff */
[----:B------:R-:W-:-:S07]  /*10a90*/  VIADD R8, R4, UR6 ;  /* 0x0000000604087c36 */ /* 0x000fce0008000000 */
.L_x_1973:
        /* <DEDUP_REMOVED lines=12> */
.L_x_1972:
[----:B------:R-:W-:Y:S05]  /*10b60*/  BSYNC.RECONVERGENT B1 ;  /* 0x0000000000017941 */ /* 0x000fea0003800200 */
.L_x_1971:
[----:B------:R-:W-:Y:S05]  /*10b70*/  @!P1 BRA `(.L_x_1961) ;  /* 0x0000000800749947 */ /* 0x000fea0003800000 */
[----:B------:R-:W4:Y:S01]  /*10b80*/  S2R R10, SR_CgaCtaId ;  /* 0x00000000000a7919 */ /* 0x000f220000008800 */
[----:B------:R-:W5:Y:S01]  /*10b90*/  LDCU.64 UR6, c[0x0][0x480] ;  /* 0x00009000ff0677ac */ /* 0x000f620008000a00 */
[C---:B---3--:R-:W-:Y:S01]  /*10ba0*/  IADD3 R7, P0, PT, R5.reuse, UR4, RZ ;  /* 0x0000000405077c10 */ /* 0x048fe2000ff1e0ff */
[----:B------:R-:W-:Y:S01]  /*10bb0*/  BSSY.RECONVERGENT B1, `(.L_x_1974) ;  /* 0x000005b000017945 */ /* 0x000fe20003800200 */
[----:B------:R-:W-:Y:S02]  /*10bc0*/  IADD3 R13, PT, PT, -R5, UR40, RZ ;  /* 0x00000028050d7c10 */ /* 0x000fe4000fffe1ff */
[----:B------:R-:W-:Y:S01]  /*10bd0*/  MOV R6, 0x400 ;  /* 0x0000040000067802 */ /* 0x000fe20000000f00 */
[----:B0-----:R-:W-:Y:S01]  /*10be0*/  IMAD.X R8, RZ, RZ, UR5, P0 ;  /* 0x00000005ff087e24 */ /* 0x001fe200080e06ff */
[----:B------:R-:W-:Y:S02]  /*10bf0*/  ISETP.GT.AND P1, PT, R13, 0xc00, PT ;  /* 0x00000c000d00780c */ /* 0x000fe40003f24270 */
[----:B-----5:R-:W-:-:S04]  /*10c00*/  LEA R9, P0, R7, UR6, 0x2 ;  /* 0x0000000607097c11 */ /* 0x020fc8000f8010ff */
[----:B------:R-:W-:Y:S01]  /*10c10*/  LEA.HI.X R11, R7, UR7, R8, 0x2, P0 ;  /* 0x00000007070b7c11 */ /* 0x000fe200080f1408 */
[----:B------:R-:W-:Y:S01]  /*10c20*/  VIADD R7, R6, 0x440 ;  /* 0x0000044006077836 */ /* 0x000fe20000000000 */
[----:B------:R-:W-:Y:S01]  /*10c30*/  IADD3 R6, P0, PT, R9, 0x800, RZ ;  /* 0x0000080009067810 */ /* 0x000fe20007f1e0ff */
[----:B------:R-:W-:-:S05]  /*10c40*/  IMAD.SHL.U32 R8, R3, 0x4, RZ ;  /* 0x0000000403087824 */ /* 0x000fca00078e00ff */
[----:B------:R-:W-:Y:S02]  /*10c50*/  LEA R8, R5, -R8, 0x2 ;  /* 0x8000000805087211 */ /* 0x000fe400078e10ff */
[----:B----4-:R-:W-:Y:S01]  /*10c60*/  LEA R9, R10, R7, 0x18 ;  /* 0x000000070a097211 */ /* 0x010fe200078ec0ff */
[----:B------:R-:W-:Y:S01]  /*10c70*/  IMAD.X R7, RZ, RZ, R11, P0 ;  /* 0x000000ffff077224 */ /* 0x000fe200000e060b */
[----:B------:R-:W-:Y:S02]  /*10c80*/  PLOP3.LUT P0, PT, PT, PT, PT, 0x80, 0x8 ;  /* 0x000000000008781c */ /* 0x000fe40003f0f070 */
[----:B------:R-:W-:Y:S01]  /*10c90*/  IADD3 R8, PT, PT, R8, 0x800, R9 ;  /* 0x0000080008087810 */ /* 0x000fe20007ffe009 */
[----:B------:R-:W-:Y:S10]  /*10ca0*/  @!P1 BRA `(.L_x_1975) ;  /* 0x00000004002c9947 */ /* 0x000ff40003800000 */
[----:B------:R-:W-:Y:S01]  /*10cb0*/  IMAD.U32 R32, RZ, RZ, UR40 ;  /* 0x00000028ff207e24 */ /* 0x000fe2000f8e00ff */
[----:B------:R-:W-:-:S03]  /*10cc0*/  PLOP3.LUT P0, PT, PT, PT, PT, 0x8, 0x80 ;  /* 0x000000000080781c */ /* 0x000fc60003f0e170 */
[----:B------:R-:W-:-:S10]  /*10cd0*/  VIADD R32, R32, 0xfffff400 ;  /* 0xfffff40020207836 */ /* 0x000fd40000000000 */
.L_x_1976:
[----:B------:R-:W2:Y:S01]  /*10ce0*/  LDS R9, [R8+-0x800] ;  /* 0xfff8000008097984 */ /* 0x000ea20000000800 */
[----:B------:R-:W-:-:S03]  /*10cf0*/  VIADD R5, R5, 0x1000 ;  /* 0x0000100005057836 */ /* 0x000fc60000000000 */
[----:B------:R-:W0:Y:S02]  /*10d00*/  LDS R10, [R8+-0x400] ;  /* 0xfffc0000080a7984 */ /* 0x000e240000000800 */
[----:B------:R-:W-:Y:S02]  /*10d10*/  ISETP.GE.AND P2, PT, R5, R32, PT ;  /* 0x000000200500720c */ /* 0x000fe40003f46270 */
[----:B------:R-:W3:Y:S04]  /*10d20*/  LDS R13, [R8] ;  /* 0x00000000080d7984 */ /* 0x000ee80000000800 */
[----:B------:R-:W4:Y:S04]  /*10d30*/  LDS R14, [R8+0x400] ;  /* 0x00040000080e7984 */ /* 0x000f280000000800 */
[----:B------:R-:W-:Y:S04]  /*10d40*/  LDS R22, [R8+0x1400] ;  /* 0x0014000008167984 */ /* 0x000fe80000000800 */
[----:B------:R-:W-:Y:S04]  /*10d50*/  LDS R24, [R8+0x1c00] ;  /* 0x001c000008187984 */ /* 0x000fe80000000800 */
[----:B------:R-:W5:Y:S04]  /*10d60*/  LDS R16, [R8+0x800] ;  /* 0x0008000008107984 */ /* 0x000f680000000800 */
[----:B------:R-:W1:Y:S04]  /*10d70*/  LDS R18, [R8+0xc00] ;  /* 0x000c000008127984 */ /* 0x000e680000000800 */
[----:B------:R-:W1:Y:S04]  /*10d80*/  LDS R20, [R8+0x1000] ;  /* 0x0010000008147984 */ /* 0x000e680000000800 */
[----:B------:R-:W1:Y:S04]  /*10d90*/  LDS R23, [R8+0x1800] ;  /* 0x0018000008177984 */ /* 0x000e680000000800 */
[----:B------:R-:W1:Y:S01]  /*10da0*/  LDS R25, [R8+0x2000] ;  /* 0x0020000008197984 */ /* 0x000e620000000800 */
[----:B--2---:R-:W-:-:S03]  /*10db0*/  FMUL.FTZ R9, R31, R9 ;  /* 0x000000091f097220 */ /* 0x004fc60000410000 */
[----:B------:R-:W-:Y:S01]  /*10dc0*/  LDS R26, [R8+0x2400] ;  /* 0x00240000081a7984 */ /* 0x000fe20000000800 */
[C---:B0-----:R-:W-:Y:S01]  /*10dd0*/  FMUL.FTZ R11, R31.reuse, R10 ;  /* 0x0000000a1f0b7220 */ /* 0x041fe20000410000 */
[----:B------:R-:W-:Y:S02]  /*10de0*/  IADD3 R10, P1, PT, R6, 0x4000, RZ ;  /* 0x00004000060a7810 */ /* 0x000fe40007f3e0ff */
[----:B------:R-:W0:Y:S01]  /*10df0*/  LDS R27, [R8+0x2800] ;  /* 0x00280000081b7984 */ /* 0x000e220000000800 */
[----:B---3--:R-:W-:-:S03]  /*10e00*/  FMUL.FTZ R13, R31, R13 ;  /* 0x0000000d1f0d7220 */ /* 0x008fc60000410000 */
[----:B------:R-:W-:Y:S01]  /*10e10*/  LDS R28, [R8+0x2c00] ;  /* 0x002c0000081c7984 */ /* 0x000fe20000000800 */
[----:B----4-:R-:W-:-:S03]  /*10e20*/  FMUL.FTZ R15, R31, R14 ;  /* 0x0000000e1f0f7220 */ /* 0x010fc60000410000 */
[----:B------:R-:W2:Y:S04]  /*10e30*/  LDS R29, [R8+0x3000] ;  /* 0x00300000081d7984 */ /* 0x000ea80000000800 */
[----:B------:R-:W3:Y:S04]  /*10e40*/  LDS R30, [R8+0x3400] ;  /* 0x00340000081e7984 */ /* 0x000ee80000000800 */
[----:B------:R-:W-:Y:S01]  /*10e50*/  STG.E desc[UR36][R6.64+-0x800], R9 ;  /* 0xfff8000906007986 */ /* 0x000fe2000c101924 */
[----:B-----5:R-:W-:-:S03]  /*10e60*/  FMUL.FTZ R17, R31, R16 ;  /* 0x000000101f117220 */ /* 0x020fc60000410000 */
[----:B------:R4:W-:Y:S01]  /*10e70*/  STS [R8+-0x800], R9 ;  /* 0xfff8000908007388 */ /* 0x0009e20000000800 */
[----:B-1----:R-:W-:-:S03]  /*10e80*/  FMUL.FTZ R19, R31, R18 ;  /* 0x000000121f137220 */ /* 0x002fc60000410000 */
[----:B------:R-:W-:Y:S01]  /*10e90*/  STG.E desc[UR36][R6.64+-0x400], R11 ;  /* 0xfffc000b06007986 */ /* 0x000fe2000c101924 */
[----:B------:R-:W-:-:S03]  /*10ea0*/  FMUL.FTZ R21, R31, R20 ;  /* 0x000000141f157220 */ /* 0x000fc60000410000 */
[----:B------:R1:W-:Y:S01]  /*10eb0*/  STS [R8+-0x400], R11 ;  /* 0xfffc000b08007388 */ /* 0x0003e20000000800 */
[C---:B------:R-:W-:Y:S01]  /*10ec0*/  FMUL.FTZ R23, R31.reuse, R23 ;  /* 0x000000171f177220 */ /* 0x040fe20000410000 */
[C---:B----4-:R-:W-:Y:S02]  /*10ed0*/  FMUL.FTZ R9, R31.reuse, R22 ;  /* 0x000000161f097220 */ /* 0x050fe40000410000 */
[----:B------:R-:W-:Y:S01]  /*10ee0*/  STG.E desc[UR36][R6.64], R13 ;  /* 0x0000000d06007986 */ /* 0x000fe2000c101924 */
[----:B------:R-:W-:-:S03]  /*10ef0*/  FMUL.FTZ R25, R31, R25 ;  /* 0x000000191f197220 */ /* 0x000fc60000410000 */
[----:B------:R4:W-:Y:S01]  /*10f00*/  STS [R8], R13 ;  /* 0x0000000d08007388 */ /* 0x0009e20000000800 */
[----:B-1----:R-:W-:-:S03]  /*10f10*/  FMUL.FTZ R11, R31, R24 ;  /* 0x000000181f0b7220 */ /* 0x002fc60000410000 */
[----:B------:R-:W-:Y:S01]  /*10f20*/  STG.E desc[UR36][R6.64+0x400], R15 ;  /* 0x0004000f06007986 */ /* 0x000fe2000c101924 */
[----:B0-----:R-:W-:-:S03]  /*10f30*/  FMUL.FTZ R27, R31, R27 ;  /* 0x0000001b1f1b7220 */ /* 0x001fc60000410000 */
[----:B------:R3:W-:Y:S01]  /*10f40*/  STS [R8+0x400], R15 ;  /* 0x0004000f08007388 */ /* 0x0007e20000000800 */
[----:B----4-:R-:W-:-:S03]  /*10f50*/  FMUL.FTZ R13, R31, R26 ;  /* 0x0000001a1f0d7220 */ /* 0x010fc60000410000 */
[----:B------:R-:W-:Y:S01]  /*10f60*/  STG.E desc[UR36][R6.64+0x1400], R9 ;  /* 0x0014000906007986 */ /* 0x000fe2000c101924 */
[----:B--2---:R-:W-:-:S03]  /*10f70*/  FMUL.FTZ R29, R31, R29 ;  /* 0x0000001d1f1d7220 */ /* 0x004fc60000410000 */
        /* <DEDUP_REMOVED lines=30> */
.L_x_1975:
[----:B------:R-:W-:Y:S05]  /*11160*/  BSYNC.RECONVERGENT B1 ;  /* 0x0000000000017941 */ /* 0x000fea0003800200 */
.L_x_1974:
        /* <DEDUP_REMOVED lines=15> */
[----:B0-----:R-:W-:Y:S01]  /*11260*/  FMUL.FTZ R11, R31, R10 ;  /* 0x0000000a1f0b7220 */ /* 0x001fe20000410000 */
[----:B------:R-:W-:-:S03]  /*11270*/  IADD3 R10, P1, PT, R6, 0x2000, RZ ;  /* 0x00002000060a7810 */ /* 0x000fc60007f3e0ff */
[----:B------:R-:W-:Y:S01]  /*11280*/  STG.E desc[UR36][R6.64+-0x800], R9 ;  /* 0xfff8000906007986 */ /* 0x000fe2000c101924 */
[----:B---3--:R-:W-:-:S03]  /*11290*/  FMUL.FTZ R13, R31, R13 ;  /* 0x0000000d1f0d7220 */ /* 0x008fc60000410000 */
[----:B------:R0:W-:Y:S01]  /*112a0*/  STS [R8+-0x800], R9 ;  /* 0xfff8000908007388 */ /* 0x0001e20000000800 */
        /* <DEDUP_REMOVED lines=8> */
[----:B0-----:R-:W-:Y:S01]  /*11330*/  FMUL.FTZ R9, R31, R22 ;  /* 0x000000161f097220 */ /* 0x001fe20000410000 */
[----:B--2---:R-:W-:Y:S02]  /*11340*/  IMAD.X R11, RZ, RZ, R7, P1 ;  /* 0x000000ffff0b7224 */ /* 0x004fe400008e0607 */
        /* <DEDUP_REMOVED lines=13> */
.L_x_1978:
[----:B------:R-:W-:Y:S05]  /*11420*/  BSYNC.RECONVERGENT B1 ;  /* 0x0000000000017941 */ /* 0x000fea0003800200 */
.L_x_1977:
        /* <DEDUP_REMOVED lines=18> */
.L_x_1961:
[----:B------:R-:W-:Y:S05]  /*11550*/  BSYNC.RECONVERGENT B0 ;  /* 0x0000000000007941 */ /* 0x000fea0003800200 */
.L_x_1960:
[----:B------:R-:W-:Y:S01]  /*11560*/  USHF.R.S32.HI UR4, URZ, 0x1f, UR39 ;  /* 0x0000001fff047899 */ /* 0x000fe20008011427 */
[----:B------:R-:W4:Y:S01]  /*11570*/  S2UR UR5, SR_CTAID.Y ;  /* 0x00000000000579c3 */ /* 0x000f220000002600 */
[----:B------:R-:W5:Y:S01]  /*11580*/  LDCU UR13, c[0x0][0x40c] ;  /* 0x00008180ff0d77ac */ /* 0x000f620008000800 */
[----:B0-----:R-:W-:Y:S01]  /*11590*/  LOP3.LUT R13, R4, 0x7c, RZ, 0xc0, !PT ;  /* 0x0000007c040d7812 */ /* 0x001fe200078ec0ff */
[----:B------:R-:W-:Y:S01]  /*115a0*/  IMAD.SHL.U32 R18, R0, 0x10, RZ ;  /* 0x0000001000127824 */ /* 0x000fe200078e00ff */
[----:B------:R-:W-:Y:S01]  /*115b0*/  BSSY.RECONVERGENT B0, `(.L_x_1979) ;  /* 0x0000021000007945 */ /* 0x000fe20003800200 */
[----:B------:R-:W-:Y:S01]  /*115c0*/  ULEA.HI UR4, UR4, UR39, URZ, 0x3 ;  /* 0x0000002704047291 */ /* 0x000fe2000f8f18ff */
[----:B---3--:R-:W-:Y:S01]  /*115d0*/  CS2R R6, SRZ ;  /* 0x0000000000067805 */ /* 0x008fe2000001ff00 */
[----:B------:R-:W4:Y:S01]  /*115e0*/  LDCU UR12, c[0x0][0x3f8] ;  /* 0x00007f00ff0c77ac */ /* 0x000f220008000800 */
[----:B------:R-:W0:Y:S01]  /*115f0*/  S2UR UR15, SR_CgaCtaId ;  /* 0x00000000000f79c3 */ /* 0x000e220000008800 */
[----:B------:R-:W-:-:S02]  /*11600*/  CS2R R4, SRZ ;  /* 0x0000000000047805 */ /* 0x000fc4000001ff00 */
[----:B------:R-:W-:Y:S01]  /*11610*/  LOP3.LUT R18, R18, 0x1f0, RZ, 0xc0, !PT ;  /* 0x000001f012127812 */ /* 0x000fe200078ec0ff */
[----:B------:R-:W-:Y:S01]  /*11620*/  ULOP3.LUT UR4, UR4, 0xfffffff8, URZ, 0xc0, !UPT ;  /* 0xfffffff804047892 */ /* 0x000fe2000f8ec0ff */
[----:B------:R-:W3:Y:S03]  /*11630*/  LDCU UR8, c[0x0][0x3f4] ;  /* 0x00007e80ff0877ac */ /* 0x000ee60008000800 */
[----:B------:R-:W-:Y:S01]  /*11640*/  UIADD3 UR4, UPT, UPT, UR39, -UR4, URZ ;  /* 0x8000000427047290 */ /* 0x000fe2000fffe0ff */
[----:B------:R-:W-:Y:S02]  /*11650*/  UMOV UR14, 0x400 ;  /* 0x00000400000e7882 */ /* 0x000fe40000000000 */
[----:B------:R-:W-:-:S03]  /*11660*/  UIADD3 UR7, UPT, UPT, UR14, 0x240, URZ ;  /* 0x000002400e077890 */ /* 0x000fc6000fffe0ff */
[----:B------:R-:W-:Y:S01]  /*11670*/  ISETP.NE.AND P0, PT, R12, UR4, PT ;  /* 0x000000040c007c0c */ /* 0x000fe2000bf05270 */
[----:B----4-:R-:W-:-:S03]  /*11680*/  UIMAD UR5, UR5, UR12, UR9 ;  /* 0x0000000c050572a4 */ /* 0x010fc6000f8e0209 */
[----:B-----5:R-:W-:Y:S01]  /*11690*/  ISETP.NE.OR P0, PT, RZ, UR13, P0 ;  /* 0x0000000dff007c0c */ /* 0x020fe20008705670 */
[----:B------:R-:W-:-:S03]  /*116a0*/  UIMAD UR6, UR5, 0x60, URZ ;  /* 0x00000060050678a4 */ /* 0x000fc6000f8e02ff */
[----:B------:R-:W-:Y:S01]  /*116b0*/  ISETP.GT.U32.OR P0, PT, R13, 0x5f, P0 ;  /* 0x0000005f0d00780c */ /* 0x000fe20000704470 */
[----:B---3--:R-:W-:Y:S01]  /*116c0*/  IMAD.U32 R14, RZ, RZ, UR8 ;  /* 0x00000008ff0e7e24 */ /* 0x008fe2000f8e00ff */
[----:B0-----:R-:W-:-:S03]  /*116d0*/  ULEA UR7, UR15, UR7, 0x18 ;  /* 0x000000070f077291 */ /* 0x001fc6000f8ec0ff */
[C-C-:B------:R-:W-:Y:S02]  /*116e0*/  IMAD R25, R14.reuse, UR35, R13.reuse ;  /* 0x000000230e197c24 */ /* 0x140fe4000f8e020d */
[----:B------:R-:W-:-:S06]  /*116f0*/  IMAD R23, R14, UR6, R13 ;  /* 0x000000060e177c24 */ /* 0x000fcc000f8e020d */
[----:B------:R-:W-:Y:S05]  /*11700*/  @P0 BRA `(.L_x_1980) ;  /* 0x00000000002c0947 */ /* 0x000fea0003800000 */
[----:B------:R-:W0:Y:S01]  /*11710*/  LDCU.64 UR10, c[0x0][0x3b0] ;  /* 0x00007600ff0a77ac */ /* 0x000e220008000a00 */
[----:B------:R-:W-:Y:S01]  /*11720*/  IMAD.MOV.U32 R7, RZ, RZ, RZ ;  /* 0x000000ffff077224 */ /* 0x000fe200078e00ff */
        /* <DEDUP_REMOVED lines=8> */
.L_x_1981:
[----:B-----5:R0:W-:Y:S02]  /*117b0*/  STS.128 [R18+UR7], R4 ;  /* 0x0000000412007988 */ /* 0x0201e40008000c07 */
.L_x_1980:
[----:B------:R-:W-:Y:S05]  /*117c0*/  BSYNC.RECONVERGENT B0 ;  /* 0x0000000000007941 */ /* 0x000fea0003800200 */
.L_x_1979:
[----:B------:R-:W-:Y:S01]  /*117d0*/  BAR.SYNC.DEFER_BLOCKING 0x0 ;  /* 0x0000000000007b1d */ /* 0x000fe20000010000 */
[----:B------:R-:W-:Y:S02]  /*117e0*/  ISETP.GT.U32.AND P0, PT, R13, 0x5f, PT ;  /* 0x0000005f0d00780c */ /* 0x000fe40003f04070 */
[----:B------:R-:W-:Y:S02]  /*117f0*/  CS2R R10, SRZ ;  /* 0x00000000000a7805 */ /* 0x000fe4000001ff00 */
[----:B------:R-:W-:Y:S01]  /*11800*/  CS2R R8, SRZ ;  /* 0x0000000000087805 */ /* 0x000fe2000001ff00 */
[----:B------:R-:W3:Y:S01]  /*11810*/  LDCU UR16, c[0x0][0x40c] ;  /* 0x00008180ff1077ac */ /* 0x000ee20008000800 */
[----:B------:R-:W-:Y:S07]  /*11820*/  BSSY.RECONVERGENT B0, `(.L_x_1982) ;  /* 0x00001d9000007945 */ /* 0x000fee0003800200 */
[----:B------:R-:W-:Y:S05]  /*11830*/  @P0 BRA `(.L_x_1983) ;  /* 0x0000001c005c0947 */ /* 0x000fea0003800000 */
[----:B------:R-:W4:Y:S01]  /*11840*/  LDC.64 R16, c[0x0][0x3c0] ;  /* 0x0000f000ff107b82 */ /* 0x000f220000000a00 */
[----:B------:R-:W-:Y:S01]  /*11850*/  IMAD.IADD R28, R12, 0x1, R3 ;  /* 0x000000010c1c7824 */ /* 0x000fe200078e0203 */
[----:B------:R-:W-:Y:S01]  /*11860*/  VIMNMX R19, PT, PT, R14, UR39, PT ;  /* 0x000000270e137c48 */ /* 0x000fe2000bfe0100 */
[----:B------:R-:W-:Y:S01]  /*11870*/  BSSY.RECONVERGENT B1, `(.L_x_1984) ;  /* 0x00000cd000017945 */ /* 0x000fe20003800200 */
[----:B------:R-:W-:Y:S02]  /*11880*/  HFMA2 R11, -RZ, RZ, 0, 0 ;  /* 0x00000000ff0b7431 */ /* 0x000fe400000001ff */
[----:B------:R-:W-:Y:S01]  /*11890*/  ISETP.GE.AND P0, PT, R28, R19, PT ;  /* 0x000000131c00720c */ /* 0x000fe20003f06270 */
[----:B----4-:R-:W-:-:S04]  /*118a0*/  IMAD.WIDE R14, R23, 0x4, R16 ;  /* 0x00000004170e7825 */ /* 0x010fc800078e0210 */
[----:B------:R-:W-:-:S08]  /*118b0*/  IMAD.WIDE R16, R25, 0x4, R16 ;  /* 0x0000000419107825 */ /* 0x000fd000078e0210 */
[----:B------:R-:W-:Y:S05]  /*118c0*/  @P0 BRA `(.L_x_1985) ;  /* 0x0000000c001c0947 */ /* 0x000fea0003800000 */
[----:B------:R-:W-:Y:S01]  /*118d0*/  VIADDMNMX R11, R28, 0x8, R19, !PT ;  /* 0x000000081c0b7846 */ /* 0x000fe20007800113 */
[----:B------:R-:W4:Y:S01]  /*118e0*/  LDC.64 R8, c[0x0][0x458] ;  /* 0x00011600ff087b82 */ /* 0x000f220000000a00 */
[----:B------:R-:W-:Y:S01]  /*118f0*/  LOP3.LUT R10, RZ, R3, RZ, 0x33, !PT ;  /* 0x00000003ff0a7212 */ /* 0x000fe200078e33ff */
[----:B------:R-:W-:Y:S01]  /*11900*/  UIMAD UR5, UR38, UR12, UR9 ;  /* 0x0000000c260572a4 */ /* 0x000fe2000f8e0209 */
[----:B------:R-:W-:Y:S01]  /*11910*/  BSSY.RECONVERGENT B2, `(.L_x_1986) ;  /* 0x0000043000027945 */ /* 0x000fe20003800200 */
[----:B------:R-:W-:Y:S01]  /*11920*/  IMAD.MOV.U32 R30, RZ, RZ, R28 ;  /* 0x000000ffff1e7224 */ /* 0x000fe200078e001c */
[----:B------:R-:W-:-:S03]  /*11930*/  IADD3 R24, PT, PT, -R12, R11, R10 ;  /* 0x0000000b0c187210 */ /* 0x000fc60007ffe10a */
[----:B------:R-:W-:Y:S01]  /*11940*/  IMAD.U32 R10, RZ, RZ, UR5 ;  /* 0x00000005ff0a7e24 */ /* 0x000fe2000f8e00ff */
[----:B------:R-:W-:-:S03]  /*11950*/  LOP3.LUT R11, R24, 0x18, RZ, 0xc0, !PT ;  /* 0x00000018180b7812 */ /* 0x000fc600078ec0ff */
[----:B------:R-:W-:Y:S01]  /*11960*/  IMAD R27, R10, 0x60, R13 ;  /* 0x000000600a1b7824 */ /* 0x000fe200078e020d */
[----:B------:R-:W-:Y:S02]  /*11970*/  ISETP.NE.AND P0, PT, R11, 0x18, PT ;  /* 0x000000180b00780c */ /* 0x000fe40003f05270 */
[----:B------:R-:W-:Y:S01]  /*11980*/  CS2R R10, SRZ ;  /* 0x00000000000a7805 */ /* 0x000fe2000001ff00 */
[----:B----4-:R-:W-:Y:S01]  /*11990*/  IMAD.WIDE R26, R27, 0x4, R8 ;  /* 0x000000041b1a7825 */ /* 0x010fe200078e0208 */
[----:B------:R-:W-:-:S09]  /*119a0*/  CS2R R8, SRZ ;  /* 0x0000000000087805 */ /* 0x000fd2000001ff00 */
[----:B------:R-:W-:Y:S05]  /*119b0*/  @!P0 BRA `(.L_x_1987) ;  /* 0x0000000000e08947 */ /* 0x000fea0003800000 */
[----:B------:R-:W2:Y:S01]  /*119c0*/  LDCU.64 UR10, c[0x0][0x3c0] ;  /* 0x00007800ff0a77ac */ /* 0x000ea20008000a00 */
[----:B------:R-:W-:Y:S01]  /*119d0*/  IMAD R20, R28, 0x60, RZ ;  /* 0x000000601c147824 */ /* 0x000fe200078e02ff */
[----:B------:R-:W-:Y:S01]  /*119e0*/  LEA.HI R8, R24, 0x1, RZ, 0x1d ;  /* 0x0000000118087811 */ /* 0x000fe200078fe8ff */
[----:B------:R-:W-:Y:S01]  /*119f0*/  IMAD.MOV.U32 R30, RZ, RZ, R28 ;  /* 0x000000ffff1e7224 */ /* 0x000fe200078e001c */
[----:B------:R-:W-:Y:S01]  /*11a00*/  UIADD3 UR5, UPT, UPT, UR14, 0x440, URZ ;  /* 0x000004400e057890 */ /* 0x000fe2000fffe0ff */
[----:B------:R-:W-:-:S03]  /*11a10*/  IMAD.WIDE.U32 R20, R20, 0x4, RZ ;  /* 0x0000000414147825 */ /* 0x000fc600078e00ff */
[----:B------:R-:W-:Y:S01]  /*11a20*/  ULEA UR5, UR15, UR5, 0x18 ;  /* 0x000000050f057291 */ /* 0x000fe2000f8ec0ff */
[----:B------:R-:W-:-:S04]  /*11a30*/  IMAD.WIDE R22, R23, 0x4, R20 ;  /* 0x0000000417167825 */ /* 0x000fc800078e0214 */
[----:B------:R-:W-:Y:S01]  /*11a40*/  IMAD.WIDE R20, R25, 0x4, R20 ;  /* 0x0000000419147825 */ /* 0x000fe200078e0214 */
[----:B--2---:R-:W-:Y:S02]  /*11a50*/  IADD3 R31, P0, PT, R22, UR10, RZ ;  /* 0x0000000a161f7c10 */ /* 0x004fe4000ff1e0ff */
[----:B------:R-:W-:Y:S02]  /*11a60*/  IADD3 R29, P1, PT, R20, UR10, RZ ;  /* 0x0000000a141d7c10 */ /* 0x000fe4000ff3e0ff */
[----:B------:R-:W-:Y:S01]  /*11a70*/  LOP3.LUT R20, R8, 0x3, RZ, 0xc0, !PT ;  /* 0x0000000308147812 */ /* 0x000fe200078ec0ff */
[----:B------:R-:W-:Y:S01]  /*11a80*/  IMAD.MOV.U32 R8, RZ, RZ, RZ ;  /* 0x000000ffff087224 */ /* 0x000fe200078e00ff */
[----:B------:R-:W-:Y:S02]  /*11a90*/  IADD3.X R46, PT, PT, R23, UR11, RZ, P0, !PT ;  /* 0x0000000b172e7c10 */ /* 0x000fe400087fe4ff */
[----:B------:R-:W-:Y:S01]  /*11aa0*/  IADD3.X R44, PT, PT, R21, UR11, RZ, P1, !PT ;  /* 0x0000000b152c7c10 */ /* 0x000fe20008ffe4ff */
[----:B------:R-:W-:Y:S01]  /*11ab0*/  IMAD.MOV R23, RZ, RZ, -R20 ;  /* 0x000000ffff177224 */ /* 0x000fe200078e0a14 */
[----:B------:R-:W-:-:S07]  /*11ac0*/  LEA R22, R12, UR5, 0x2 ;  /* 0x000000050c167c11 */ /* 0x000fce000f8e10ff */
.L_x_1989:
[----:B--2---:R-:W-:Y:S01]  /*11ad0*/  MOV R20, R29 ;  /* 0x0000001d00147202 */ /* 0x004fe20000000f00 */
[----:B------:R-:W-:Y:S01]  /*11ae0*/  IMAD.MOV.U32 R21, RZ, RZ, R44 ;  /* 0x000000ffff157224 */ /* 0x000fe200078e002c */
[----:B------:R2:W4:Y:S04]  /*11af0*/  LDS R25, [R22] ;  /* 0x0000000016197984 */ /* 0x0005280000000800 */
[----:B------:R2:W5:Y:S01]  /*11b00*/  LDG.E.128 R32, desc[UR36][R20.64] ;  /* 0x0000002414207981 */ /* 0x000562000c1e1d00 */
[----:B------:R-:W-:Y:S01]  /*11b10*/  UISETP.NE.AND UP0, UPT, UR13, URZ, UPT ;  /* 0x000000ff0d00728c */ /* 0x000fe2000bf05270 */
[----:B------:R-:W-:-:S08]  /*11b20*/  VIADD R23, R23, 0x1 ;  /* 0x0000000117177836 */ /* 0x000fd00000000000 */
[----:B--2---:R-:W-:Y:S05]  /*11b30*/  BRA.U UP0, `(.L_x_1988) ;  /* 0x0000000100507547 */ /* 0x004fea000b800000 */
[----:B------:R-:W-:Y:S01]  /*11b40*/  ISETP.NE.AND P0, PT, R2, RZ, PT ;  /* 0x000000ff0200720c */ /* 0x000fe20003f05270 */
[----:B-1----:R-:W1:-:S12]  /*11b50*/  LDS.128 R36, [R18+UR7] ;  /* 0x0000000712247984 */ /* 0x002e580008000c00 */
[----:B------:R-:W-:Y:S01]  /*11b60*/  VOTEU.ANY UP0, P0 ;  /* 0x0000000000ff7886 */ /* 0x000fe20000000100 */
[----:B------:R-:W-:-:S13]  /*11b70*/  PLOP3.LUT P0, PT, PT, PT, UP0, 0x80, 0x8 ;  /* 0x000000000008781c */ /* 0x000fda0003f0f008 */
[----:B------:R-:W2:Y:S01]  /*11b80*/  @P0 LDG.E.128 R40, desc[UR36][R26.64] ;  /* 0x000000241a280981 */ /* 0x000ea2000c1e1d00 */
[----:B------:R-:W-:Y:S01]  /*11b90*/  PLOP3.LUT P0, PT, PT, PT, UP0, 0x80, 0x8 ;  /* 0x000000000008781c */ /* 0x000fe20003f0f008 */
[----:B------:R-:W-:Y:S01]  /*11ba0*/  IMAD.MOV.U32 R20, RZ, RZ, R31 ;  /* 0x000000ffff147224 */ /* 0x000fe200078e001f */
[----:B------:R-:W-:Y:S01]  /*11bb0*/  PLOP3.LUT P1, PT, PT, PT, UP0, 0x80, 0x8 ;  /* 0x000000000008781c */ /* 0x000fe20003f2f008 */
[----:B------:R-:W-:Y:S01]  /*11bc0*/  IMAD.MOV.U32 R21, RZ, RZ, R46 ;  /* 0x000000ffff157224 */ /* 0x000fe200078e002e */
        /* <DEDUP_REMOVED lines=11> */
.L_x_1988:
[----:B------:R-:W-:Y:S01]  /*11c80*/  ISETP.NE.AND P0, PT, R23, RZ, PT ;  /* 0x000000ff1700720c */ /* 0x000fe20003f05270 */
[----:B----45:R-:W-:Y:S01]  /*11c90*/  FFMA.FTZ R8, R25, R32, R8 ;  /* 0x0000002019087223 */ /* 0x030fe20000010008 */
[----:B------:R-:W-:Y:S01]  /*11ca0*/  IADD3 R29, P2, PT, R29, 0xc00, RZ ;  /* 0x00000c001d1d7810 */ /* 0x000fe20007f5e0ff */
[----:B------:R-:W-:Y:S01]  /*11cb0*/  FFMA.FTZ R9, R25, R33, R9 ;  /* 0x0000002119097223 */ /* 0x000fe20000010009 */
[----:B------:R-:W-:Y:S01]  /*11cc0*/  IADD3 R31, P1, PT, R31, 0xc00, RZ ;  /* 0x00000c001f1f7810 */ /* 0x000fe20007f3e0ff */
[C---:B------:R-:W-:Y:S01]  /*11cd0*/  FFMA.FTZ R10, R25.reuse, R34, R10 ;  /* 0x00000022190a7223 */ /* 0x040fe2000001000a */
[----:B------:R-:W-:Y:S01]  /*11ce0*/  FFMA.FTZ R11, R25, R35, R11 ;  /* 0x00000023190b7223 */ /* 0x000fe2000001000b */
[----:B------:R-:W-:Y:S01]  /*11cf0*/  VIADD R30, R30, 0x8 ;  /* 0x000000081e1e7836 */ /* 0x000fe20000000000 */
[----:B------:R-:W-:Y:S01]  /*11d00*/  IADD3 R22, PT, PT, R22, 0x20, RZ ;  /* 0x0000002016167810 */ /* 0x000fe20007ffe0ff */
[----:B------:R-:W-:Y:S02]  /*11d10*/  IMAD.X R44, RZ, RZ, R44, P2 ;  /* 0x000000ffff2c7224 */ /* 0x000fe400010e062c */
[----:B------:R-:W-:-:S02]  /*11d20*/  IMAD.X R46, RZ, RZ, R46, P1 ;  /* 0x000000ffff2e7224 */ /* 0x000fc400008e062e */
[----:B------:R-:W-:Y:S05]  /*11d30*/  @P0 BRA `(.L_x_1989) ;  /* 0xfffffffc00640947 */ /* 0x000fea000383ffff */
.L_x_1987:
[----:B---3--:R-:W-:Y:S05]  /*11d40*/  BSYNC.RECONVERGENT B2 ;  /* 0x0000000000027941 */ /* 0x008fea0003800200 */
.L_x_1986:
[----:B------:R-:W-:-:S13]  /*11d50*/  ISETP.GE.U32.AND P0, PT, R24, 0x18, PT ;  /* 0x000000181800780c */ /* 0x000fda0003f06070 */
[----:B------:R-:W-:Y:S05]  /*11d60*/  @!P0 BRA `(.L_x_1985) ;  /* 0x0000000400f48947 */ /* 0x000fea0003800000 */
[----:B------:R-:W3:Y:S02]  /*11d70*/  LDCU UR5, c[0x0][0x40c] ;  /* 0x00008180ff0577ac */ /* 0x000ee40008000800 */
[----:B---3--:R-:W-:-:S06]  /*11d80*/  UISETP.NE.AND UP0, UPT, UR5, URZ, UPT ;  /* 0x000000ff0500728c */ /* 0x008fcc000bf05270 */
[----:B------:R-:W-:-:S13]  /*11d90*/  PLOP3.LUT P0, PT, PT, PT, UP0, 0x80, 0x8 ;  /* 0x000000000008781c */ /* 0x000fda0003f0f008 */
.L_x_1995:
[----:B------:R-:W-:Y:S01]  /*11da0*/  IMAD R25, R30, 0x60, RZ ;  /* 0x000000601e197824 */ /* 0x000fe200078e02ff */
[----:B------:R-:W-:-:S03]  /*11db0*/  ISETP.NE.AND P5, PT, R2, RZ, PT ;  /* 0x000000ff0200720c */ /* 0x000fc60003fa5270 */
[----:B--2---:R-:W-:-:S05]  /*11dc0*/  IMAD.WIDE.U32 R20, R25, 0x4, R16 ;  /* 0x0000000419147825 */ /* 0x004fca00078e0010 */
[----:B------:R2:W5:Y:S01]  /*11dd0*/  LDG.E.128 R32, desc[UR36][R20.64] ;  /* 0x0000002414207981 */ /* 0x000562000c1e1d00 */
[----:B------:R-:W-:Y:S04]  /*11de0*/  BSSY.RECONVERGENT B2, `(.L_x_1990) ;  /* 0x0000014000027945 */ /* 0x000fe80003800200 */
[----:B------:R-:W-:Y:S05]  /*11df0*/  @P0 BRA `(.L_x_1991) ;  /* 0x0000000000480947 */ /* 0x000fea0003800000 */
[----:B------:R-:W-:Y:S01]  /*11e00*/  VOTEU.ANY UP0, P5 ;  /* 0x0000000000ff7886 */ /* 0x000fe20002800100 */
[----:B------:R-:W-:Y:S01]  /*11e10*/  PLOP3.LUT P0, PT, PT, PT, UP0, 0x80, 0x8 ;  /* 0x000000000008781c */ /* 0x000fe20003f0f008 */
[----:B--2---:R-:W2:-:S12]  /*11e20*/  LDS.128 R20, [R18+UR7] ;  /* 0x0000000712147984 */ /* 0x004e980008000c00 */
[----:B-1----:R-:W3:Y:S01]  /*11e30*/  @P0 LDG.E.128 R36, desc[UR36][R26.64] ;  /* 0x000000241a240981 */ /* 0x002ee2000c1e1d00 */
[----:B------:R-:W-:Y:S02]  /*11e40*/  PLOP3.LUT P0, PT, PT, PT, UP0, 0x80, 0x8 ;  /* 0x000000000008781c */ /* 0x000fe40003f0f008 */
[----:B------:R-:W-:Y:S02]  /*11e50*/  PLOP3.LUT P1, PT, PT, PT, UP0, 0x80, 0x8 ;  /* 0x000000000008781c */ /* 0x000fe40003f2f008 */
[----:B------:R-:W-:Y:S02]  /*11e60*/  PLOP3.LUT P2, PT, PT, PT, UP0, 0x80, 0x8 ;  /* 0x000000000008781c */ /* 0x000fe40003f4f008 */
[----:B------:R-:W-:Y:S01]  /*11e70*/  PLOP3.LUT P3, PT, PT, PT, UP0, 0x80, 0x8 ;  /* 0x000000000008781c */ /* 0x000fe20003f6f008 */
[----:B--2--5:R-:W-:Y:S01]  /*11e80*/  FADD.FTZ R32, R32, R20 ;  /* 0x0000001420207221 */ /* 0x024fe20000010000 */
[----:B------:R-:W-:Y:S01]  /*11e90*/  FADD.FTZ R33, R33, R21 ;  /* 0x0000001521217221 */ /* 0x000fe20000010000 */
[----:B------:R-:W-:Y:S01]  /*11ea0*/  FADD.FTZ R34, R34, R22 ;  /* 0x0000001622227221 */ /* 0x000fe20000010000 */
[----:B------:R-:W-:Y:S01]  /*11eb0*/  FADD.FTZ R35, R35, R23 ;  /* 0x0000001723237221 */ /* 0x000fe20000010000 */
[----:B------:R-:W-:-:S04]  /*11ec0*/  IMAD.WIDE.U32 R20, R25, 0x4, R14 ;  /* 0x0000000419147825 */ /* 0x000fc800078e000e */
[----:B---3--:R-:W-:Y:S01]  /*11ed0*/  @P0 FMUL.FTZ R32, R32, R36 ;  /* 0x0000002420200220 */ /* 0x008fe20000410000 */
[----:B------:R-:W-:Y:S01]  /*11ee0*/  @P1 FMUL.FTZ R33, R33, R37 ;  /* 0x0000002521211220 */ /* 0x000fe20000410000 */
[----:B------:R-:W-:Y:S02]  /*11ef0*/  @P2 FMUL.FTZ R34, R34, R38 ;  /* 0x0000002622222220 */ /* 0x000fe40000410000 */
[----:B------:R-:W-:-:S05]  /*11f00*/  @P3 FMUL.FTZ R35, R35, R39 ;  /* 0x0000002723233220 */ /* 0x000fca0000410000 */
[----:B------:R3:W-:Y:S02]  /*11f10*/  STG.E.128 desc[UR36][R20.64], R32 ;  /* 0x0000002014007986 */ /* 0x0007e4000c101d24 */
.L_x_1991:
[----:B------:R-:W-:Y:S05]  /*11f20*/  BSYNC.RECONVERGENT B2 ;  /* 0x0000000000027941 */ /* 0x000fea0003800200 */
.L_x_1990:
[----:B------:R-:W-:Y:S01]  /*11f30*/  VIADD R31, R25, 0x300 ;  /* 0x00000300191f7836 */ /* 0x000fe20000000000 */
[----:B------:R-:W4:Y:S01]  /*11f40*/  S2UR UR8, SR_CgaCtaId ;  /* 0x00000000000879c3 */ /* 0x000f220000008800 */
[----:B------:R-:W-:Y:S01]  /*11f50*/  UISETP.NE.AND UP0, UPT, UR16, URZ, UPT ;  /* 0x000000ff1000728c */ /* 0x000fe2000bf05270 */
[----:B------:R-:W-:Y:S01]  /*11f60*/  IADD3 R29, PT, PT, R30, -R3, RZ ;  /* 0x800000031e1d7210 */ /* 0x000fe20007ffe0ff */
[----:B--23--:R-:W-:Y:S01]  /*11f70*/  IMAD.WIDE.U32 R20, R31, 0x4, R16 ;  /* 0x000000041f147825 */ /* 0x00cfe200078e0010 */
[----:B------:R-:W-:Y:S02]  /*11f80*/  UMOV UR5, 0x400 ;  /* 0x0000040000057882 */ /* 0x000fe40000000000 */
[----:B------:R-:W-:Y:S01]  /*11f90*/  UIADD3 UR5, UPT, UPT, UR5, 0x440, URZ ;  /* 0x0000044005057890 */ /* 0x000fe2000fffe0ff */
[----:B------:R-:W-:Y:S01]  /*11fa0*/  PLOP3.LUT P0, PT, PT, PT, UP0, 0x80, 0x8 ;  /* 0x000000000008781c */ /* 0x000fe20003f0f008 */
[----:B-1----:R1:W5:Y:S01]  /*11fb0*/  LDG.E.128 R36, desc[UR36][R20.64] ;  /* 0x0000002414247981 */ /* 0x002362000c1e1d00 */
[----:B------:R-:W-:-:S02]  /*11fc0*/  VIADD R45, R25, 0x600 ;  /* 0x00000600192d7836 */ /* 0x000fc40000000000 */
[----:B------:R-:W-:Y:S02]  /*11fd0*/  VIADD R49, R25, 0x900 ;  /* 0x0000090019317836 */ /* 0x000fe40000000000 */
[----:B------:R-:W-:-:S04]  /*11fe0*/  IMAD.WIDE.U32 R22, R45, 0x4, R16 ;  /* 0x000000042d167825 */ /* 0x000fc800078e0010 */
[----:B------:R-:W-:Y:S01]  /*11ff0*/  IMAD.WIDE.U32 R24, R49, 0x4, R16 ;  /* 0x0000000431187825 */ /* 0x000fe200078e0010 */
[----:B----4-:R-:W-:-:S06]  /*12000*/  ULEA UR5, UR8, UR5, 0x18 ;  /* 0x0000000508057291 */ /* 0x010fcc000f8ec0ff */
[----:B------:R-:W-:Y:S01]  /*12010*/  LEA R29, R29, UR5, 0x2 ;  /* 0x000000051d1d7c11 */ /* 0x000fe2000f8e10ff */
[----:B-1----:R-:W-:Y:S06]  /*12020*/  @P0 BRA `(.L_x_1992) ;  /* 0x0000000000480947 */ /* 0x002fec0003800000 */
[----:B------:R-:W-:Y:S01]  /*12030*/  VOTEU.ANY UP0, P5 ;  /* 0x0000000000ff7886 */ /* 0x000fe20002800100 */
[----:B------:R-:W-:Y:S01]  /*12040*/  PLOP3.LUT P1, PT, PT, PT, UP0, 0x80, 0x8 ;  /* 0x000000000008781c */ /* 0x000fe20003f2f008 */
[----:B------:R-:W1:-:S12]  /*12050*/  LDS.128 R52, [R18+UR7] ;  /* 0x0000000712347984 */ /* 0x000e580008000c00 */
[----:B------:R-:W2:Y:S01]  /*12060*/  @P1 LDG.E.128 R40, desc[UR36][R26.64] ;  /* 0x000000241a281981 */ /* 0x000ea2000c1e1d00 */
[----:B------:R-:W-:Y:S01]  /*12070*/  PLOP3.LUT P1, PT, PT, PT, UP0, 0x80, 0x8 ;  /* 0x000000000008781c */ /* 0x000fe20003f2f008 */
[----:B------:R-:W-:Y:S01]  /*12080*/  IMAD.WIDE.U32 R20, R31, 0x4, R14 ;  /* 0x000000041f147825 */ /* 0x000fe200078e000e */
        /* <DEDUP_REMOVED lines=12> */
.L_x_1992:
[----:B------:R2:W5:Y:S01]  /*12150*/  LDG.E.128 R40, desc[UR36][R22.64] ;  /* 0x0000002416287981 */ /* 0x000562000c1e1d00 */
[----:B------:R-:W-:Y:S05]  /*12160*/  @P0 BRA `(.L_x_1993) ;  /* 0x0000000000480947 */ /* 0x000fea0003800000 */
[----:B------:R-:W-:Y:S01]  /*12170*/  VOTEU.ANY UP0, P5 ;  /* 0x0000000000ff7886 */ /* 0x000fe20002800100 */
[----:B------:R-:W-:Y:S01]  /*12180*/  PLOP3.LUT P1, PT, PT, PT, UP0, 0x80, 0x8 ;  /* 0x000000000008781c */ /* 0x000fe20003f2f008 */
[----:B------:R-:W3:-:S12]  /*12190*/  LDS.128 R52, [R18+UR7] ;  /* 0x0000000712347984 */ /* 0x000ed80008000c00 */
[----:B-12---:R-:W2:Y:S01]  /*121a0*/  @P1 LDG.E.128 R20, desc[UR36][R26.64] ;  /* 0x000000241a141981 */ /* 0x006ea2000c1e1d00 */
[----:B------:R-:W-:Y:S02]  /*121b0*/  PLOP3.LUT P1, PT, PT, PT, UP0, 0x80, 0x8 ;  /* 0x000000000008781c */ /* 0x000fe40003f2f008 */
[----:B------:R-:W-:Y:S02]  /*121c0*/  PLOP3.LUT P2, PT, PT, PT, UP0, 0x80, 0x8 ;  /* 0x000000000008781c */ /* 0x000fe40003f4f008 */
[----:B------:R-:W-:Y:S02]  /*121d0*/  PLOP3.LUT P3, PT, PT, PT, UP0, 0x80, 0x8 ;  /* 0x000000000008781c */ /* 0x000fe40003f6f008 */
[----:B------:R-:W-:Y:S01]  /*121e0*/  PLOP3.LUT P4, PT, PT, PT, UP0, 0x80, 0x8 ;  /* 0x000000000008781c */ /* 0x000fe20003f8f008 */
[----:B---3-5:R-:W-:Y:S01]  /*121f0*/  FADD.FTZ R40, R52, R40 ;  /* 0x0000002834287221 */ /* 0x028fe20000010000 */
        /* <DEDUP_REMOVED lines=9> */
.L_x_1993:
[----:B------:R4:W5:Y:S04]  /*12290*/  LDG.E.128 R44, desc[UR36][R24.64] ;  /* 0x00000024182c7981 */ /* 0x000968000c1e1d00 */
[----:B-1-3--:R-:W1:Y:S04]  /*122a0*/  LDS R21, [R29] ;  /* 0x000000001d157984 */ /* 0x00ae680000000800 */
[----:B------:R-:W3:Y:S04]  /*122b0*/  LDS R20, [R29+0x20] ;  /* 0x000020001d147984 */ /* 0x000ee80000000800 */
[----:B--2---:R-:W2:Y:S01]  /*122c0*/  LDS R22, [R29+0x40] ;  /* 0x000040001d167984 */ /* 0x004ea20000000800 */
[C---:B-1---5:R-:W-:Y:S01]  /*122d0*/  FFMA.FTZ R23, R21.reuse, R32, R8 ;  /* 0x0000002015177223 */ /* 0x062fe20000010008 */
[C---:B------:R-:W-:Y:S01]  /*122e0*/  FFMA.FTZ R8, R21.reuse, R33, R9 ;  /* 0x0000002115087223 */ /* 0x040fe20000010009 */
[C---:B------:R-:W-:Y:S01]  /*122f0*/  FFMA.FTZ R9, R21.reuse, R34, R10 ;  /* 0x0000002215097223 */ /* 0x040fe2000001000a */
[----:B------:R-:W-:Y:S01]  /*12300*/  FFMA.FTZ R10, R21, R35, R11 ;  /* 0x00000023150a7223 */ /* 0x000fe2000001000b */
[C---:B---3--:R-:W-:Y:S01]  /*12310*/  FFMA.FTZ R23, R20.reuse, R36, R23 ;  /* 0x0000002414177223 */ /* 0x048fe20000010017 */
[C---:B------:R-:W-:Y:S01]  /*12320*/  FFMA.FTZ R8, R20.reuse, R37, R8 ;  /* 0x0000002514087223 */ /* 0x040fe20000010008 */
[C---:B------:R-:W-:Y:S01]  /*12330*/  FFMA.FTZ R9, R20.reuse, R38, R9 ;  /* 0x0000002614097223 */ /* 0x040fe20000010009 */
[----:B------:R-:W-:Y:S01]  /*12340*/  FFMA.FTZ R10, R20, R39, R10 ;  /* 0x00000027140a7223 */ /* 0x000fe2000001000a */
[C---:B--2---:R-:W-:Y:S01]  /*12350*/  FFMA.FTZ R40, R22.reuse, R40, R23 ;  /* 0x0000002816287223 */ /* 0x044fe20000010017 */
[C---:B------:R-:W-:Y:S01]  /*12360*/  FFMA.FTZ R20, R22.reuse, R41, R8 ;  /* 0x0000002916147223 */ /* 0x040fe20000010008 */
[C---:B------:R-:W-:Y:S01]  /*12370*/  FFMA.FTZ R21, R22.reuse, R42, R9 ;  /* 0x0000002a16157223 */ /* 0x040fe20000010009 */
[----:B------:R-:W-:Y:S01]  /*12380*/  FFMA.FTZ R22, R22, R43, R10 ;  /* 0x0000002b16167223 */ /* 0x000fe2000001000a */
[----:B----4-:R-:W-:Y:S06]  /*12390*/  @P0 BRA `(.L_x_1994) ;  /* 0x0000000000480947 */ /* 0x010fec0003800000 */
[----:B------:R-:W-:Y:S01]  /*123a0*/  VOTEU.ANY UP0, P5 ;  /* 0x0000000000ff7886 */ /* 0x000fe20002800100 */
[----:B------:R-:W-:Y:S01]  /*123b0*/  PLOP3.LUT P1, PT, PT, PT, UP0, 0x80, 0x8 ;  /* 0x000000000008781c */ /* 0x000fe20003f2f008 */
[----:B------:R-:W1:-:S12]  /*123c0*/  LDS.128 R32, [R18+UR7] ;  /* 0x0000000712207984 */ /* 0x000e580008000c00 */
        /* <DEDUP_REMOVED lines=15> */
.L_x_1994:
[----:B------:R-:W1:Y:S01]  /*124c0*/  LDS R11, [R29+0x60] ;  /* 0x000060001d0b7984 */ /* 0x000e620000000800 */
[----:B------:R-:W-:-:S05]  /*124d0*/  VIADD R30, R30, 0x20 ;  /* 0x000000201e1e7836 */ /* 0x000fca0000000000 */
[----:B------:R-:W-:Y:S01]  /*124e0*/  ISETP.GE.AND P1, PT, R30, R19, PT ;  /* 0x000000131e00720c */ /* 0x000fe20003f26270 */
[C---:B-1----:R-:W-:Y:S01]  /*124f0*/  FFMA.FTZ R8, R11.reuse, R44, R40 ;  /* 0x0000002c0b087223 */ /* 0x042fe20000010028 */
[C---:B------:R-:W-:Y:S01]  /*12500*/  FFMA.FTZ R9, R11.reuse, R45, R20 ;  /* 0x0000002d0b097223 */ /* 0x040fe20000010014 */
[C---:B------:R-:W-:Y:S01]  /*12510*/  FFMA.FTZ R10, R11.reuse, R46, R21 ;  /* 0x0000002e0b0a7223 */ /* 0x040fe20000010015 */
[----:B------:R-:W-:-:S09]  /*12520*/  FFMA.FTZ R11, R11, R47, R22 ;  /* 0x0000002f0b0b7223 */ /* 0x000fd20000010016 */
[----:B------:R-:W-:Y:S05]  /*12530*/  @!P1 BRA `(.L_x_1995) ;  /* 0xfffffff800189947 */ /* 0x000fea000383ffff */
.L_x_1985:
[----:B---3--:R-:W-:Y:S05]  /*12540*/  BSYNC.RECONVERGENT B1 ;  /* 0x0000000000017941 */ /* 0x008fea0003800200 */
.L_x_1984:
[----:B------:R-:W-:Y:S01]  /*12550*/  ISETP.GE.AND P0, PT, R28, UR39, PT ;  /* 0x000000271c007c0c */ /* 0x000fe2000bf06270 */
[----:B------:R-:W-:-:S12]  /*12560*/  BSSY.RECONVERGENT B1, `(.L_x_1996) ;  /* 0x00000d4000017945 */ /* 0x000fd80003800200 */
[----:B------:R-:W-:Y:S05]  /*12570*/  @P0 BRA `(.L_x_1997) ;  /* 0x0000000c00480947 */ /* 0x000fea0003800000 */
[----:B------:R-:W3:Y:S01]  /*12580*/  LDCU UR5, c[0x0][0x3f8] ;  /* 0x00007f00ff0577ac */ /* 0x000ee20008000800 */
[----:B------:R-:W-:Y:S01]  /*12590*/  VIADD R19, R28, 0x8 ;  /* 0x000000081c137836 */ /* 0x000fe20000000000 */
[----:B--2---:R-:W2:Y:S01]  /*125a0*/  LDC.64 R20, c[0x0][0x458] ;  /* 0x00011600ff147b82 */ /* 0x004ea20000000a00 */
[----:B------:R-:W-:Y:S01]  /*125b0*/  LOP3.LUT R24, RZ, R3, RZ, 0x33, !PT ;  /* 0x00000003ff187212 */ /* 0x000fe200078e33ff */
[----:B------:R-:W-:Y:S01]  /*125c0*/  BSSY.RECONVERGENT B2, `(.L_x_1998) ;  /* 0x0000049000027945 */ /* 0x000fe20003800200 */
[----:B------:R-:W-:Y:S01]  /*125d0*/  IMAD.MOV.U32 R25, RZ, RZ, R28 ;  /* 0x000000ffff197224 */ /* 0x000fe200078e001c */
[----:B------:R-:W-:-:S04]  /*125e0*/  VIMNMX R23, PT, PT, R19, UR39, !PT ;  /* 0x0000002713177c48 */ /* 0x000fc8000ffe0100 */
[----:B------:R-:W-:-:S04]  /*125f0*/  IADD3 R24, PT, PT, -R12, R23, R24 ;  /* 0x000000170c187210 */ /* 0x000fc80007ffe118 */
[----:B------:R-:W-:Y:S01]  /*12600*/  LOP3.LUT P0, RZ, R24, 0x8, RZ, 0xc0, !PT ;  /* 0x0000000818ff7812 */ /* 0x000fe2000780c0ff */
[----:B---3--:R-:W-:-:S06]  /*12610*/  UIMAD UR5, UR38, UR5, UR9 ;  /* 0x00000005260572a4 */ /* 0x008fcc000f8e0209 */
[----:B------:R-:W-:-:S04]  /*12620*/  IMAD.U32 R22, RZ, RZ, UR5 ;  /* 0x00000005ff167e24 */ /* 0x000fc8000f8e00ff */
[----:B------:R-:W-:-:S04]  /*12630*/  IMAD R23, R22, 0x60, R13 ;  /* 0x0000006016177824 */ /* 0x000fc800078e020d */
[----:B--2---:R-:W-:Y:S01]  /*12640*/  IMAD.WIDE R22, R23, 0x4, R20 ;  /* 0x0000000417167825 */ /* 0x004fe200078e0214 */
[----:B------:R-:W-:Y:S06]  /*12650*/  @P0 BRA `(.L_x_1999) ;  /* 0x0000000000fc0947 */ /* 0x000fec0003800000 */
[----:B------:R-:W2:Y:S01]  /*12660*/  LDC R27, c[0x0][0x3f4] ;  /* 0x0000fd00ff1b7b82 */ /* 0x000ea20000000800 */
[----:B------:R-:W-:Y:S01]  /*12670*/  IMAD.MOV.U32 R25, RZ, RZ, R19 ;  /* 0x000000ffff197224 */ /* 0x000fe200078e0013 */
[----:B--2---:R-:W-:-:S13]  /*12680*/  ISETP.GE.AND P0, PT, R28, R27, PT ;  /* 0x0000001b1c00720c */ /* 0x004fda0003f06270 */
[----:B------:R-:W-:Y:S05]  /*12690*/  @!P0 BRA `(.L_x_1999) ;  /* 0x0000000000ec8947 */ /* 0x000fea0003800000 */
[----:B------:R-:W-:Y:S02]  /*126a0*/  IABS R25, R27 ;  /* 0x0000001b00197213 */ /* 0x000fe40000000000 */
        /* <DEDUP_REMOVED lines=18> */
[----:B------:R-:W-:-:S05]  /*127d0*/  @!P0 IADD3 R20, PT, PT, R20, -R25, RZ ;  /* 0x8000001914148210 */ /* 0x000fca0007ffe0ff */
[----:B------:R-:W-:Y:S01]  /*127e0*/  @!P1 IMAD.MOV R20, RZ, RZ, -R20 ;  /* 0x000000ffff149224 */ /* 0x000fe200078e0a14 */
[----:B------:R-:W-:-:S05]  /*127f0*/  @!P2 LOP3.LUT R20, RZ, R27, RZ, 0x33, !PT ;  /* 0x0000001bff14a212 */ /* 0x000fca00078e33ff */
[----:B------:R-:W-:-:S04]  /*12800*/  IMAD R21, R20, 0x60, RZ ;  /* 0x0000006014157824 */ /* 0x000fc800078e02ff */
[----:B------:R-:W-:-:S05]  /*12810*/  IMAD.WIDE.U32 R20, R21, 0x4, R16 ;  /* 0x0000000415147825 */ /* 0x000fca00078e0010 */
[----:B------:R2:W5:Y:S01]  /*12820*/  LDG.E.128 R32, desc[UR36][R20.64] ;  /* 0x0000002414207981 */ /* 0x000562000c1e1d00 */
[----:B------:R-:W3:Y:S01]  /*12830*/  S2UR UR8, SR_CgaCtaId ;  /* 0x00000000000879c3 */ /* 0x000ee20000008800 */
[----:B------:R-:W-:Y:S02]  /*12840*/  UMOV UR5, 0x400 ;  /* 0x0000040000057882 */ /* 0x000fe40000000000 */
[----:B------:R-:W-:-:S04]  /*12850*/  UIADD3 UR5, UPT, UPT, UR5, 0x440, URZ ;  /* 0x0000044005057890 */ /* 0x000fc8000fffe0ff */
[----:B---3--:R-:W-:-:S06]  /*12860*/  ULEA UR5, UR8, UR5, 0x18 ;  /* 0x0000000508057291 */ /* 0x008fcc000f8ec0ff */
[----:B------:R-:W-:-:S05]  /*12870*/  LEA R25, R12, UR5, 0x2 ;  /* 0x000000050c197c11 */ /* 0x000fca000f8e10ff */
[----:B------:R-:W3:Y:S01]  /*12880*/  LDCU UR5, c[0x0][0x40c] ;  /* 0x00008180ff0577ac */ /* 0x000ee20008000800 */
[----:B------:R-:W4:Y:S01]  /*12890*/  LDS R25, [R25] ;  /* 0x0000000019197984 */ /* 0x000f220000000800 */
[----:B---3--:R-:W-:-:S09]  /*128a0*/  UISETP.NE.AND UP0, UPT, UR5, URZ, UPT ;  /* 0x000000ff0500728c */ /* 0x008fd2000bf05270 */
[----:B--2---:R-:W-:Y:S05]  /*128b0*/  BRA.U UP0, `(.L_x_2000) ;  /* 0x0000000100507547 */ /* 0x004fea000b800000 */
[----:B------:R-:W-:Y:S01]  /*128c0*/  ISETP.NE.AND P3, PT, R2, RZ, PT ;  /* 0x000000ff0200720c */ /* 0x000fe20003f65270 */
[----:B------:R-:W2:-:S12]  /*128d0*/  LDS.128 R40, [R18+UR7] ;  /* 0x0000000712287984 */ /* 0x000e980008000c00 */
[----:B------:R-:W-:Y:S01]  /*128e0*/  VOTEU.ANY UP0, P3 ;  /* 0x0000000000ff7886 */ /* 0x000fe20001800100 */
[----:B------:R-:W-:-:S13]  /*128f0*/  PLOP3.LUT P0, PT, PT, PT, UP0, 0x80, 0x8 ;  /* 0x000000000008781c */ /* 0x000fda0003f0f008 */
[----:B-1----:R-:W3:Y:S01]  /*12900*/  @P0 LDG.E.128 R36, desc[UR36][R22.64] ;  /* 0x0000002416240981 */ /* 0x002ee2000c1e1d00 */
[----:B------:R-:W-:Y:S01]  /*12910*/  PLOP3.LUT P0, PT, PT, PT, UP0, 0x80, 0x8 ;  /* 0x000000000008781c */ /* 0x000fe20003f0f008 */
[----:B------:R-:W-:Y:S01]  /*12920*/  IMAD R21, R28, 0x60, RZ ;  /* 0x000000601c157824 */ /* 0x000fe200078e02ff */
[----:B------:R-:W-:Y:S02]  /*12930*/  PLOP3.LUT P1, PT, PT, PT, UP0, 0x80, 0x8 ;  /* 0x000000000008781c */ /* 0x000fe40003f2f008 */
[----:B------:R-:W-:Y:S01]  /*12940*/  PLOP3.LUT P2, PT, PT, PT, UP0, 0x80, 0x8 ;  /* 0x000000000008781c */ /* 0x000fe20003f4f008 */
[----:B------:R-:W-:Y:S01]  /*12950*/  IMAD.WIDE.U32 R20, R21, 0x4, R14 ;  /* 0x0000000415147825 */ /* 0x000fe200078e000e */
[----:B------:R-:W-:-:S03]  /*12960*/  PLOP3.LUT P3, PT, PT, PT, UP0, 0x80, 0x8 ;  /* 0x000000000008781c */ /* 0x000fc60003f6f008 */
[----:B--2--5:R-:W-:Y:S01]  /*12970*/  FADD.FTZ R32, R32, R40 ;  /* 0x0000002820207221 */ /* 0x024fe20000010000 */
[----:B------:R-:W-:Y:S01]  /*12980*/  FADD.FTZ R33, R33, R41 ;  /* 0x0000002921217221 */ /* 0x000fe20000010000 */
[----:B------:R-:W-:Y:S01]  /*12990*/  FADD.FTZ R34, R34, R42 ;  /* 0x0000002a22227221 */ /* 0x000fe20000010000 */
[----:B------:R-:W-:Y:S01]  /*129a0*/  FADD.FTZ R35, R35, R43 ;  /* 0x0000002b23237221 */ /* 0x000fe20000010000 */
[----:B---3--:R-:W-:Y:S02]  /*129b0*/  @P0 FMUL.FTZ R32, R32, R36 ;  /* 0x0000002420200220 */ /* 0x008fe40000410000 */
[----:B------:R-:W-:Y:S02]  /*129c0*/  @P1 FMUL.FTZ R33, R33, R37 ;  /* 0x0000002521211220 */ /* 0x000fe40000410000 */
[----:B------:R-:W-:Y:S02]  /*129d0*/  @P2 FMUL.FTZ R34, R34, R38 ;  /* 0x0000002622222220 */ /* 0x000fe40000410000 */
[----:B------:R-:W-:-:S05]  /*129e0*/  @P3 FMUL.FTZ R35, R35, R39 ;  /* 0x0000002723233220 */ /* 0x000fca0000410000 */
[----:B------:R2:W-:Y:S02]  /*129f0*/  STG.E.128 desc[UR36][R20.64], R32 ;  /* 0x0000002014007986 */ /* 0x0005e4000c101d24 */
.L_x_2000:
[C---:B----45:R-:W-:Y:S01]  /*12a00*/  FFMA.FTZ R8, R25.reuse, R32, R8 ;  /* 0x0000002019087223 */ /* 0x070fe20000010008 */
[C---:B------:R-:W-:Y:S01]  /*12a10*/  FFMA.FTZ R9, R25.reuse, R33, R9 ;  /* 0x0000002119097223 */ /* 0x040fe20000010009 */
[C---:B------:R-:W-:Y:S01]  /*12a20*/  FFMA.FTZ R10, R25.reuse, R34, R10 ;  /* 0x00000022190a7223 */ /* 0x040fe2000001000a */
[----:B------:R-:W-:Y:S01]  /*12a30*/  FFMA.FTZ R11, R25, R35, R11 ;  /* 0x00000023190b7223 */ /* 0x000fe2000001000b */
[----:B------:R-:W-:-:S07]  /*12a40*/  IMAD.MOV.U32 R25, RZ, RZ, R19 ;  /* 0x000000ffff197224 */ /* 0x000fce00078e0013 */
.L_x_1999:
[----:B------:R-:W-:Y:S05]  /*12a50*/  BSYNC.RECONVERGENT B2 ;  /* 0x0000000000027941 */ /* 0x000fea0003800200 */
.L_x_1998:
[----:B------:R-:W-:-:S13]  /*12a60*/  ISETP.GE.U32.AND P0, PT, R24, 0x8, PT ;  /* 0x000000081800780c */ /* 0x000fda0003f06070 */
[----:B------:R-:W-:Y:S05]  /*12a70*/  @!P0 BRA `(.L_x_1997) ;  /* 0x0000000800088947 */ /* 0x000fea0003800000 */
[----:B------:R-:W3:Y:S01]  /*12a80*/  S2R R24, SR_CgaCtaId ;  /* 0x0000000000187919 */ /* 0x000ee20000008800 */
[----:B------:R-:W-:Y:S01]  /*12a90*/  MOV R19, 0x400 ;  /* 0x0000040000137802 */ /* 0x000fe20000000f00 */
[----:B--2---:R-:W-:-:S04]  /*12aa0*/  IMAD.SHL.U32 R20, R3, 0x4, RZ ;  /* 0x0000000403147824 */ /* 0x004fc800078e00ff */
[----:B------:R-:W-:Y:S02]  /*12ab0*/  VIADD R21, R19, 0x440 ;  /* 0x0000044013157836 */ /* 0x000fe40000000000 */
[----:B------:R-:W-:-:S03]  /*12ac0*/  IMAD R19, R25, 0x4, -R20 ;  /* 0x0000000419137824 */ /* 0x000fc600078e0a14 */
[----:B---3--:R-:W-:Y:S02]  /*12ad0*/  LEA R20, R24, R21, 0x18 ;  /* 0x0000001518147211 */ /* 0x008fe400078ec0ff */
[C---:B------:R-:W-:Y:S01]  /*12ae0*/  IADD3 R24, PT, PT, R25.reuse, 0x8, RZ ;  /* 0x0000000819187810 */ /* 0x040fe20007ffe0ff */
[----:B------:R-:W-:Y:S01]  /*12af0*/  IMAD R25, R25, 0x60, RZ ;  /* 0x0000006019197824 */ /* 0x000fe200078e02ff */
[----:B------:R-:W-:-:S07]  /*12b00*/  IADD3 R19, PT, PT, R19, 0x20, R20 ;  /* 0x0000002013137810 */ /* 0x000fce0007ffe014 */
.L_x_2007:
[----:B------:R-:W2:Y:S01]  /*12b10*/  LDC R41, c[0x0][0x3f4] ;  /* 0x0000fd00ff297b82 */ /* 0x000ea20000000800 */
[----:B------:R-:W-:Y:S01]  /*12b20*/  VIADD R26, R24, 0xfffffff8 ;  /* 0xfffffff8181a7836 */ /* 0x000fe20000000000 */
[----:B------:R-:W-:Y:S04]  /*12b30*/  BSSY.RECONVERGENT B2, `(.L_x_2001) ;  /* 0x0000037000027945 */ /* 0x000fe80003800200 */
[----:B--2---:R-:W-:-:S13]  /*12b40*/  ISETP.GE.AND P0, PT, R26, R41, PT ;  /* 0x000000291a00720c */ /* 0x004fda0003f06270 */
[----:B------:R-:W-:Y:S05]  /*12b50*/  @!P0 BRA `(.L_x_2002) ;  /* 0x0000000000d08947 */ /* 0x000fea0003800000 */
[----:B------:R-:W-:Y:S01]  /*12b60*/  IABS R27, R41 ;  /* 0x00000029001b7213 */ /* 0x000fe20000000000 */
[----:B------:R-:W2:Y:S01]  /*12b70*/  LDCU UR5, c[0x0][0x40c] ;  /* 0x00008180ff0577ac */ /* 0x000ea20008000800 */
[----:B------:R-:W-:Y:S02]  /*12b80*/  IABS R30, R26 ;  /* 0x0000001a001e7213 */ /* 0x000fe40000000000 */
        /* <DEDUP_REMOVED lines=17> */
[----:B------:R-:W-:Y:S02]  /*12ca0*/  @!P0 IMAD.IADD R20, R20, 0x1, -R27 ;  /* 0x0000000114148824 */ /* 0x000fe400078e0a1b */
[----:B------:R3:W4:Y:S02]  /*12cb0*/  LDS R27, [R19+-0x20] ;  /* 0xffffe000131b7984 */ /* 0x0007240000000800 */
[----:B------:R-:W-:Y:S01]  /*12cc0*/  @!P1 IMAD.MOV R20, RZ, RZ, -R20 ;  /* 0x000000ffff149224 */ /* 0x000fe200078e0a14 */
[----:B------:R-:W-:-:S05]  /*12cd0*/  @!P2 LOP3.LUT R20, RZ, R41, RZ, 0x33, !PT ;  /* 0x00000029ff14a212 */ /* 0x000fca00078e33ff */
[----:B------:R-:W-:-:S04]  /*12ce0*/  IMAD R21, R20, 0x60, RZ ;  /* 0x0000006014157824 */ /* 0x000fc800078e02ff */
[----:B------:R-:W-:-:S05]  /*12cf0*/  IMAD.WIDE.U32 R20, R21, 0x4, R16 ;  /* 0x0000000415147825 */ /* 0x000fca00078e0010 */
[----:B------:R3:W5:Y:S01]  /*12d00*/  LDG.E.128 R28, desc[UR36][R20.64] ;  /* 0x00000024141c7981 */ /* 0x000762000c1e1d00 */
[----:B--2---:R-:W-:-:S09]  /*12d10*/  UISETP.NE.AND UP0, UPT, UR5, URZ, UPT ;  /* 0x000000ff0500728c */ /* 0x004fd2000bf05270 */
[----:B---3--:R-:W-:Y:S05]  /*12d20*/  BRA.U UP0, `(.L_x_2003) ;  /* 0x00000001004c7547 */ /* 0x008fea000b800000 */
[----:B------:R-:W-:Y:S01]  /*12d30*/  ISETP.NE.AND P3, PT, R2, RZ, PT ;  /* 0x000000ff0200720c */ /* 0x000fe20003f65270 */
[----:B------:R-:W2:-:S12]  /*12d40*/  LDS.128 R32, [R18+UR7] ;  /* 0x0000000712207984 */ /* 0x000e980008000c00 */
[----:B------:R-:W-:Y:S01]  /*12d50*/  VOTEU.ANY UP0, P3 ;  /* 0x0000000000ff7886 */ /* 0x000fe20001800100 */
[----:B------:R-:W-:-:S13]  /*12d60*/  PLOP3.LUT P0, PT, PT, PT, UP0, 0x80, 0x8 ;  /* 0x000000000008781c */ /* 0x000fda0003f0f008 */
[----:B-1----:R-:W3:Y:S01]  /*12d70*/  @P0 LDG.E.128 R36, desc[UR36][R22.64] ;  /* 0x0000002416240981 */ /* 0x002ee2000c1e1d00 */
[----:B------:R-:W-:Y:S01]  /*12d80*/  PLOP3.LUT P0, PT, PT, PT, UP0, 0x80, 0x8 ;  /* 0x000000000008781c */ /* 0x000fe20003f0f008 */
[----:B------:R-:W-:Y:S01]  /*12d90*/  IMAD.WIDE.U32 R20, R25, 0x4, R14 ;  /* 0x0000000419147825 */ /* 0x000fe200078e000e */
        /* <DEDUP_REMOVED lines=10> */
[----:B------:R-:W-:-:S05]  /*12e40*/  @P3 FMUL.FTZ R31, R31, R39 ;  /* 0x000000271f1f3220 */ /* 0x000fca0000410000 */
[----:B------:R2:W-:Y:S02]  /*12e50*/  STG.E.128 desc[UR36][R20.64], R28 ;  /* 0x0000001c14007986 */ /* 0x0005e4000c101d24 */
.L_x_2003:
[C---:B----45:R-:W-:Y:S01]  /*12e60*/  FFMA.FTZ R8, R27.reuse, R28, R8 ;  /* 0x0000001c1b087223 */ /* 0x070fe20000010008 */
[C---:B------:R-:W-:Y:S01]  /*12e70*/  FFMA.FTZ R9, R27.reuse, R29, R9 ;  /* 0x0000001d1b097223 */ /* 0x040fe20000010009 */
[C---:B------:R-:W-:Y:S01]  /*12e80*/  FFMA.FTZ R10, R27.reuse, R30, R10 ;  /* 0x0000001e1b0a7223 */ /* 0x040fe2000001000a */
[----:B------:R-:W-:-:S07]  /*12e90*/  FFMA.FTZ R11, R27, R31, R11 ;  /* 0x0000001f1b0b7223 */ /* 0x000fce000001000b */
.L_x_2002:
[----:B------:R-:W-:Y:S05]  /*12ea0*/  BSYNC.RECONVERGENT B2 ;  /* 0x0000000000027941 */ /* 0x000fea0003800200 */
.L_x_2001:
[----:B------:R-:W-:Y:S01]  /*12eb0*/  ISETP.GE.AND P0, PT, R24, R41, PT ;  /* 0x000000291800720c */ /* 0x000fe20003f06270 */
[----:B------:R-:W-:-:S12]  /*12ec0*/  BSSY.RECONVERGENT B2, `(.L_x_2004) ;  /* 0x0000037000027945 */ /* 0x000fd80003800200 */
[----:B------:R-:W-:Y:S05]  /*12ed0*/  @!P0 BRA `(.L_x_2005) ;  /* 0x0000000000d48947 */ /* 0x000fea0003800000 */
[----:B------:R-:W-:Y:S01]  /*12ee0*/  IABS R27, R41 ;  /* 0x00000029001b7213 */ /* 0x000fe20000000000 */
[----:B------:R-:W3:Y:S01]  /*12ef0*/  LDCU UR5, c[0x0][0x40c] ;  /* 0x00008180ff0577ac */ /* 0x000ee20008000800 */
[----:B--2---:R-:W-:Y:S02]  /*12f00*/  IABS R30, R24 ;  /* 0x00000018001e7213 */ /* 0x004fe40000000000 */
[----:B------:R-:W2:Y:S01]  /*12f10*/  I2F.RP R26, R27 ;  /* 0x0000001b001a7306 */ /* 0x000ea20000209400 */
[----:B------:R-:W-:Y:S02]  /*12f20*/  ISETP.GE.AND P1, PT, R24, RZ, PT ;  /* 0x000000ff1800720c */ /* 0x000fe40003f26270 */
[----:B------:R-:W-:-:S05]  /*12f30*/  ISETP.NE.AND P2, PT, R41, RZ, PT ;  /* 0x000000ff2900720c */ /* 0x000fca0003f45270 */
[----:B--2---:R-:W2:Y:S02]  /*12f40*/  MUFU.RCP R26, R26 ;  /* 0x0000001a001a7308 */ /* 0x004ea40000001000 */
[----:B--2---:R-:W-:-:S06]  /*12f50*/  VIADD R28, R26, 0xffffffe ;  /* 0x0ffffffe1a1c7836 */ /* 0x004fcc0000000000 */
[----:B------:R-:W2:Y:S02]  /*12f60*/  F2I.FTZ.U32.TRUNC.NTZ R21, R28 ;  /* 0x0000001c00157305 */ /* 0x000ea4000021f000 */
[----:B--2---:R-:W-:-:S04]  /*12f70*/  IMAD.MOV R20, RZ, RZ, -R21 ;  /* 0x000000ffff147224 */ /* 0x004fc800078e0a15 */
[----:B------:R-:W-:Y:S02]  /*12f80*/  IMAD R29, R20, R27, RZ ;  /* 0x0000001b141d7224 */ /* 0x000fe400078e02ff */
[----:B------:R-:W-:-:S05]  /*12f90*/  HFMA2 R20, -RZ, RZ, 0, 0 ;  /* 0x00000000ff147431 */ /* 0x000fca00000001ff */
        /* <DEDUP_REMOVED lines=8> */
[----:B------:R-:W-:Y:S02]  /*13020*/  @!P0 IMAD.IADD R20, R20, 0x1, -R27 ;  /* 0x0000000114148824 */ /* 0x000fe400078e0a1b */
[----:B------:R2:W4:Y:S02]  /*13030*/  LDS R27, [R19] ;  /* 0x00000000131b7984 */ /* 0x0005240000000800 */
[----:B------:R-:W-:Y:S01]  /*13040*/  @!P1 IMAD.MOV R20, RZ, RZ, -R20 ;  /* 0x000000ffff149224 */ /* 0x000fe200078e0a14 */
[----:B------:R-:W-:-:S05]  /*13050*/  @!P2 LOP3.LUT R20, RZ, R41, RZ, 0x33, !PT ;  /* 0x00000029ff14a212 */ /* 0x000fca00078e33ff */
[----:B------:R-:W-:-:S04]  /*13060*/  IMAD R21, R20, 0x60, RZ ;  /* 0x0000006014157824 */ /* 0x000fc800078e02ff */
[----:B------:R-:W-:-:S05]  /*13070*/  IMAD.WIDE.U32 R20, R21, 0x4, R16 ;  /* 0x0000000415147825 */ /* 0x000fca00078e0010 */
[----:B------:R2:W5:Y:S01]  /*13080*/  LDG.E.128 R28, desc[UR36][R20.64] ;  /* 0x00000024141c7981 */ /* 0x000562000c1e1d00 */
[----:B---3--:R-:W-:-:S09]  /*13090*/  UISETP.NE.AND UP0, UPT, UR5, URZ, UPT ;  /* 0x000000ff0500728c */ /* 0x008fd2000bf05270 */
[----:B--2---:R-:W-:Y:S05]  /*130a0*/  BRA.U UP0, `(.L_x_2006) ;  /* 0x0000000100507547 */ /* 0x004fea000b800000 */
[----:B------:R-:W-:Y:S01]  /*130b0*/  ISETP.NE.AND P3, PT, R2, RZ, PT ;  /* 0x000000ff0200720c */ /* 0x000fe20003f65270 */
[----:B-1----:R-:W1:-:S12]  /*130c0*/  LDS.128 R36, [R18+UR7] ;  /* 0x0000000712247984 */ /* 0x002e580008000c00 */
        /* <DEDUP_REMOVED lines=8> */
[----:B-1---5:R-:W-:Y:S01]  /*13150*/  FADD.FTZ R28, R36, R28 ;  /* 0x0000001c241c7221 */ /* 0x022fe20000010000 */
[----:B------:R-:W-:Y:S01]  /*13160*/  FADD.FTZ R29, R37, R29 ;  /* 0x0000001d251d7221 */ /* 0x000fe20000010000 */
[----:B------:R-:W-:Y:S01]  /*13170*/  FADD.FTZ R30, R38, R30 ;  /* 0x0000001e261e7221 */ /* 0x000fe20000010000 */
[----:B------:R-:W-:Y:S01]  /*13180*/  FADD.FTZ R31, R39, R31 ;  /* 0x0000001f271f7221 */ /* 0x000fe20000010000 */
[----:B------:R-:W-:-:S04]  /*13190*/  IMAD.WIDE.U32 R20, R21, 0x4, R14 ;  /* 0x0000000415147825 */ /* 0x000fc800078e000e */
[----:B--2---:R-:W-:Y:S01]  /*131a0*/  @P0 FMUL.FTZ R28, R28, R32 ;  /* 0x000000201c1c0220 */ /* 0x004fe20000410000 */
[----:B------:R-:W-:Y:S01]  /*131b0*/  @P1 FMUL.FTZ R29, R29, R33 ;  /* 0x000000211d1d1220 */ /* 0x000fe20000410000 */
[----:B------:R-:W-:Y:S01]  /*131c0*/  @P2 FMUL.FTZ R30, R30, R34 ;  /* 0x000000221e1e2220 */ /* 0x000fe20000410000 */
[----:B------:R-:W-:-:S05]  /*131d0*/  @P3 FMUL.FTZ R31, R31, R35 ;  /* 0x000000231f1f3220 */ /* 0x000fca0000410000 */
[----:B------:R2:W-:Y:S02]  /*131e0*/  STG.E.128 desc[UR36][R20.64], R28 ;  /* 0x0000001c14007986 */ /* 0x0005e4000c101d24 */
.L_x_2006:
[C---:B----45:R-:W-:Y:S01]  /*131f0*/  FFMA.FTZ R8, R27.reuse, R28, R8 ;  /* 0x0000001c1b087223 */ /* 0x070fe20000010008 */
[C---:B------:R-:W-:Y:S01]  /*13200*/  FFMA.FTZ R9, R27.reuse, R29, R9 ;  /* 0x0000001d1b097223 */ /* 0x040fe20000010009 */
[C---:B------:R-:W-:Y:S01]  /*13210*/  FFMA.FTZ R10, R27.reuse, R30, R10 ;  /* 0x0000001e1b0a7223 */ /* 0x040fe2000001000a */
[----:B------:R-:W-:-:S07]  /*13220*/  FFMA.FTZ R11, R27, R31, R11 ;  /* 0x0000001f1b0b7223 */ /* 0x000fce000001000b */
.L_x_2005:
[----:B------:R-:W-:Y:S05]  /*13230*/  BSYNC.RECONVERGENT B2 ;  /* 0x0000000000027941 */ /* 0x000fea0003800200 */
.L_x_2004:
[C---:B--2---:R-:W-:Y:S02]  /*13240*/  VIADD R20, R24.reuse, 0x8 ;  /* 0x0000000818147836 */ /* 0x044fe40000000000 */
[----:B------:R-:W-:Y:S02]  /*13250*/  VIADD R24, R24, 0x10 ;  /* 0x0000001018187836 */ /* 0x000fe40000000000 */
[----:B------:R-:W-:Y:S01]  /*13260*/  VIADD R25, R25, 0x600 ;  /* 0x0000060019197836 */ /* 0x000fe20000000000 */
[----:B------:R-:W-:Y:S01]  /*13270*/  ISETP.GE.AND P0, PT, R20, UR39, PT ;  /* 0x0000002714007c0c */ /* 0x000fe2000bf06270 */
[----:B------:R-:W-:-:S12]  /*13280*/  VIADD R19, R19, 0x40 ;  /* 0x0000004013137836 */ /* 0x000fd80000000000 */
[----:B------:R-:W-:Y:S05]  /*13290*/  @!P0 BRA `(.L_x_2007) ;  /* 0xfffffff8001c8947 */ /* 0x000fea000383ffff */
.L_x_1997:
[----:B------:R-:W-:Y:S05]  /*132a0*/  BSYNC.RECONVERGENT B1 ;  /* 0x0000000000017941 */ /* 0x000fea0003800200 */
.L_x_1996:
[----:B------:R-:W-:-:S13]  /*132b0*/  ISETP.NE.AND P0, PT, R12, UR4, PT ;  /* 0x000000040c007c0c */ /* 0x000fda000bf05270 */
[----:B------:R-:W-:Y:S05]  /*132c0*/  @P0 BRA `(.L_x_1983) ;  /* 0x0000000000b80947 */ /* 0x000fea0003800000 */
[----:B------:R-:W-:Y:S02]  /*132d0*/  UMOV UR5, 0x60 ;  /* 0x0000006000057882 */ /* 0x000fe40000000000 */
[----:B------:R-:W-:-:S06]  /*132e0*/  UIMAD UR5, UR40, UR5, -0x60 ;  /* 0xffffffa0280574a4 */ /* 0x000fcc000f8e0205 */
[----:B------:R-:W-:-:S04]  /*132f0*/  IMAD.U32 R17, RZ, RZ, UR5 ;  /* 0x00000005ff117e24 */ /* 0x000fc8000f8e00ff */
[----:B------:R-:W-:Y:S01]  /*13300*/  IMAD.WIDE R16, R17, 0x4, R14 ;  /* 0x0000000411107825 */ /* 0x000fe200078e020e */
[----:B--2---:R-:W2:Y:S01]  /*13310*/  S2R R21, SR_CgaCtaId ;  /* 0x0000000000157919 */ /* 0x004ea20000008800 */
[----:B------:R-:W-:Y:S01]  /*13320*/  MOV R2, 0x400 ;  /* 0x0000040000027802 */ /* 0x000fe20000000f00 */
[----:B------:R-:W3:Y:S03]  /*13330*/  LDCU UR5, c[0x0][0x40c] ;  /* 0x00008180ff0577ac */ /* 0x000ee60008000800 */
[----:B0-----:R-:W5:Y:S01]  /*13340*/  LDG.E.128 R16, desc[UR36][R16.64] ;  /* 0x0000002410107981 */ /* 0x001f62000c1e1d00 */
[----:B------:R-:W-:Y:S02]  /*13350*/  IADD3 R2, PT, PT, R2, 0x440, RZ ;  /* 0x0000044002027810 */ /* 0x000fe40007ffe0ff */
[----:B------:R-:W-:Y:S01]  /*13360*/  IADD3 R3, PT, PT, -R3, UR40, RZ ;  /* 0x0000002803037c10 */ /* 0x000fe2000fffe1ff */
[----:B---3--:R-:W-:Y:S01]  /*13370*/  UISETP.NE.AND UP0, UPT, UR5, URZ, UPT ;  /* 0x000000ff0500728c */ /* 0x008fe2000bf05270 */
[----:B--2---:R-:W-:-:S05]  /*13380*/  LEA R2, R21, R2, 0x18 ;  /* 0x0000000215027211 */ /* 0x004fca00078ec0ff */
[----:B------:R-:W-:-:S05]  /*13390*/  IMAD R2, R3, 0x4, R2 ;  /* 0x0000000403027824 */ /* 0x000fca00078e0202 */
[----:B------:R0:W2:Y:S01]  /*133a0*/  LDS R25, [R2+-0x4] ;  /* 0xfffffc0002197984 */ /* 0x0000a20000000800 */
[----:B------:R-:W-:Y:S05]  /*133b0*/  BRA.U UP0, `(.L_x_2008) ;  /* 0x00000001006c7547 */ /* 0x000fea000b800000 */
[----:B------:R-:W3:Y:S01]  /*133c0*/  LDL R20, [R1+0x174] ;  /* 0x0001740001147983 */ /* 0x000ee20000100800 */
[----:B------:R-:W4:Y:S02]  /*133d0*/  LDCU.64 UR10, c[0x0][0x460] ;  /* 0x00008c00ff0a77ac */ /* 0x000f240008000a00 */
[----:B----4-:R-:W-:-:S04]  /*133e0*/  UISETP.NE.U32.AND UP0, UPT, UR10, URZ, UPT ;  /* 0x000000ff0a00728c */ /* 0x010fc8000bf05070 */
[----:B------:R-:W-:-:S06]  /*133f0*/  UISETP.NE.AND.EX UP0, UPT, UR11, URZ, UPT, UP0 ;  /* 0x000000ff0b00728c */ /* 0x000fcc000bf05300 */
[----:B------:R-:W-:-:S05]  /*13400*/  PLOP3.LUT P0, PT, PT, PT, UP0, 0x80, 0x8 ;  /* 0x000000000008781c */ /* 0x000fca0003f0f008 */
[----:B------:R-:W4:Y:S01]  /*13410*/  @UP0 LDCU UR5, c[0x0][0x3f8] ;  /* 0x00007f00ff0507ac */ /* 0x000f220008000800 */
[----:B------:R-:W0:Y:S01]  /*13420*/  @UP0 LDCU.64 UR10, c[0x0][0x458] ;  /* 0x00008b00ff0a07ac */ /* 0x000e220008000a00 */
[----:B----4-:R-:W-:Y:S01]  /*13430*/  @UP0 UIMAD UR5, UR38, UR5, UR9 ;  /* 0x00000005260502a4 */ /* 0x010fe2000f8e0209 */
[----:B0-----:R-:W-:Y:S02]  /*13440*/  IMAD.U32 R2, RZ, RZ, UR10 ;  /* 0x0000000aff027e24 */ /* 0x001fe4000f8e00ff */
[----:B------:R-:W-:Y:S01]  /*13450*/  IMAD.U32 R3, RZ, RZ, UR11 ;  /* 0x0000000bff037e24 */ /* 0x000fe2000f8e00ff */
[----:B---3--:R-:W-:Y:S02]  /*13460*/  R2UR UR8, R20 ;  /* 0x00000000140872ca */ /* 0x008fe400000e0000 */
[----:B------:R-:W-:-:S04]  /*13470*/  IMAD.U32 R20, RZ, RZ, UR5 ;  /* 0x00000005ff147e24 */ /* 0x000fc8000f8e00ff */
[----:B------:R-:W-:-:S04]  /*13480*/  @P0 IMAD R21, R20, 0x60, R13 ;  /* 0x0000006014150824 */ /* 0x000fc800078e020d */
[----:B------:R-:W-:-:S05]  /*13490*/  @P0 IMAD.WIDE R2, R21, 0x4, R2 ;  /* 0x0000000415020825 */ /* 0x000fca00078e0202 */
[----:B------:R-:W3:Y:S01]  /*134a0*/  @P0 LDG.E.128 R20, desc[UR36][R2.64] ;  /* 0x0000002402140981 */ /* 0x000ee2000c1e1d00 */
[----:B------:R-:W-:Y:S01]  /*134b0*/  UIMAD UR5, UR8, 0x60, URZ ;  /* 0x00000060080578a4 */ /* 0x000fe2000f8e02ff */
[----:B-----5:R-:W-:Y:S01]  /*134c0*/  FADD.FTZ R16, R16, R4 ;  /* 0x0000000410107221 */ /* 0x020fe20000010000 */
[----:B------:R-:W-:Y:S01]  /*134d0*/  FADD.FTZ R17, R17, R5 ;  /* 0x0000000511117221 */ /* 0x000fe20000010000 */
[----:B------:R-:W-:Y:S01]  /*134e0*/  FADD.FTZ R18, R18, R6 ;  /* 0x0000000612127221 */ /* 0x000fe20000010000 */
[----:B------:R-:W-:Y:S02]  /*134f0*/  FADD.FTZ R19, R19, R7 ;  /* 0x0000000713137221 */ /* 0x000fe40000010000 */
[----:B------:R-:W-:-:S04]  /*13500*/  IMAD.U32 R27, RZ, RZ, UR5 ;  /* 0x00000005ff1b7e24 */ /* 0x000fc8000f8e00ff */
[----:B------:R-:W-:-:S04]  /*13510*/  IMAD.WIDE R14, R27, 0x4, R14 ;  /* 0x000000041b0e7825 */ /* 0x000fc800078e020e */
[----:B---3--:R-:W-:Y:S01]  /*13520*/  @P0 FMUL.FTZ R16, R16, R20 ;  /* 0x0000001410100220 */ /* 0x008fe20000410000 */
[----:B------:R-:W-:Y:S01]  /*13530*/  @P0 FMUL.FTZ R17, R17, R21 ;  /* 0x0000001511110220 */ /* 0x000fe20000410000 */
[----:B------:R-:W-:Y:S01]  /*13540*/  @P0 FMUL.FTZ R18, R18, R22 ;  /* 0x0000001612120220 */ /* 0x000fe20000410000 */
[----:B------:R-:W-:-:S05]  /*13550*/  @P0 FMUL.FTZ R19, R19, R23 ;  /* 0x0000001713130220 */ /* 0x000fca0000410000 */
[----:B------:R3:W-:Y:S02]  /*13560*/  STG.E.128 desc[UR36][R14.64], R16 ;  /* 0x000000100e007986 */ /* 0x0007e4000c101d24 */
.L_x_2008:
[C---:B--2--5:R-:W-:Y:S01]  /*13570*/  FFMA.FTZ R8, R25.reuse, R16, R8 ;  /* 0x0000001019087223 */ /* 0x064fe20000010008 */
[C---:B------:R-:W-:Y:S01]  /*13580*/  FFMA.FTZ R9, R25.reuse, R17, R9 ;  /* 0x0000001119097223 */ /* 0x040fe20000010009 */
[C---:B------:R-:W-:Y:S01]  /*13590*/  FFMA.FTZ R10, R25.reuse, R18, R10 ;  /* 0x00000012190a7223 */ /* 0x040fe2000001000a */
[----:B------:R-:W-:-:S07]  /*135a0*/  FFMA.FTZ R11, R25, R19, R11 ;  /* 0x00000013190b7223 */ /* 0x000fce000001000b */
.L_x_1983:
[----:B---3--:R-:W-:Y:S05]  /*135b0*/  BSYNC.RECONVERGENT B0 ;  /* 0x0000000000007941 */ /* 0x008fea0003800200 */
.L_x_1982:
[----:B------:R-:W-:Y:S01]  /*135c0*/  BAR.SYNC.DEFER_BLOCKING 0x0 ;  /* 0x0000000000007b1d */ /* 0x000fe20000010000 */
[----:B------:R-:W-:-:S13]  /*135d0*/  ISETP.GT.U32.AND P0, PT, R13, 0x5f, PT ;  /* 0x0000005f0d00780c */ /* 0x000fda0003f04070 */
[----:B------:R-:W-:Y:S05]  /*135e0*/  @P0 EXIT ;  /* 0x000000000000094d */ /* 0x000fea0003800000 */
[----:B------:R-:W3:Y:S01]  /*135f0*/  S2UR UR5, SR_CgaCtaId ;  /* 0x00000000000579c3 */ /* 0x000ee20000008800 */
[----:B------:R-:W-:Y:S01]  /*13600*/  UMOV UR4, 0x400 ;  /* 0x0000040000047882 */ /* 0x000fe20000000000 */
[----:B0-----:R-:W-:Y:S01]  /*13610*/  LOP3.LUT R2, R0, 0x380, RZ, 0xc0, !PT ;  /* 0x0000038000027812 */ /* 0x001fe200078ec0ff */
[----:B------:R-:W-:Y:S01]  /*13620*/  UIADD3 UR4, UPT, UPT, UR4, 0x440, URZ ;  /* 0x0000044004047890 */ /* 0x000fe2000fffe0ff */
[----:B------:R-:W-:Y:S01]  /*13630*/  IMAD R12, R12, 0x60, R13 ;  /* 0x000000600c0c7824 */ /* 0x000fe200078e020d */
[----:B------:R-:W-:Y:S02]  /*13640*/  ISETP.GT.U32.AND P1, PT, R0, 0x7f, PT ;  /* 0x0000007f0000780c */ /* 0x000fe40003f24070 */
[----:B------:R-:W-:Y:S02]  /*13650*/  ISETP.NE.AND P0, PT, R2, 0x80, PT ;  /* 0x000000800200780c */ /* 0x000fe40003f05270 */
[C---:B------:R-:W-:Y:S02]  /*13660*/  LOP3.LUT R2, R0.reuse, 0x3c0, RZ, 0xc0, !PT ;  /* 0x000003c000027812 */ /* 0x040fe400078ec0ff */
[----:B------:R-:W-:Y:S01]  /*13670*/  ISETP.GT.U32.AND P2, PT, R0, 0x3f, PT ;  /* 0x0000003f0000780c */ /* 0x000fe20003f44070 */
[----:B---3--:R-:W-:-:S06]  /*13680*/  ULEA UR4, UR5, UR4, 0x18 ;  /* 0x0000000405047291 */ /* 0x008fcc000f8ec0ff */
        /* <DEDUP_REMOVED lines=23> */
[----:B------:R0:W3:Y:S02]  /*13800*/  @!P1 LDS.128 R4, [R12] ;  /* 0x000000000c049984 */ /* 0x0000e40000000c00 */
[----:B------:R-:W-:Y:S06]  /*13810*/  BAR.SYNC.DEFER_BLOCKING 0x0 ;  /* 0x0000000000007b1d */ /* 0x000fec0000010000 */
[----:B------:R-:W-:Y:S05]  /*13820*/  @P1 EXIT ;  /* 0x000000000000194d */ /* 0x000fea0003800000 */
[----:B------:R-:W4:Y:S01]  /*13830*/  LDCU UR4, c[0x0][0x478] ;  /* 0x00008f00ff0477ac */ /* 0x000f220008000800 */
[----:B0--3--:R-:W-:Y:S01]  /*13840*/  @!P1 FADD.FTZ R8, R8, R4 ;  /* 0x0000000408089221 */ /* 0x009fe20000010000 */
[----:B------:R-:W-:Y:S01]  /*13850*/  @!P1 FADD.FTZ R9, R9, R5 ;  /* 0x0000000509099221 */ /* 0x000fe20000010000 */
[----:B------:R-:W-:Y:S01]  /*13860*/  @!P1 FADD.FTZ R10, R10, R6 ;  /* 0x000000060a0a9221 */ /* 0x000fe20000010000 */
[----:B------:R-:W-:Y:S01]  /*13870*/  @!P1 FADD.FTZ R11, R11, R7 ;  /* 0x000000070b0b9221 */ /* 0x000fe20000010000 */
[----:B----4-:R-:W-:-:S09]  /*13880*/  UISETP.NE.AND UP0, UPT, UR4, 0x2, UPT ;  /* 0x000000020400788c */ /* 0x010fd2000bf05270 */
[----:B------:R-:W-:Y:S05]  /*13890*/  BRA.U UP0, `(.L_x_2009) ;  /* 0x00000001007c7547 */ /* 0x000fea000b800000 */
[----:B------:R-:W0:Y:S01]  /*138a0*/  LDC.64 R2, c[0x0][0x470] ;  /* 0x00011c00ff027b82 */ /* 0x000e220000000a00 */
[----:B------:R-:W3:Y:S01]  /*138b0*/  LDCU.64 UR4, c[0x0][0x380] ;  /* 0x00007000ff0477ac */ /* 0x000ee20008000a00 */
[----:B0-----:R-:W4:Y:S01]  /*138c0*/  LDG.E R2, desc[UR36][R2.64] ;  /* 0x0000002402027981 */ /* 0x001f22000c1e1900 */
[----:B------:R-:W-:Y:S02]  /*138d0*/  VIADD R13, R13, UR6 ;  /* 0x000000060d0d7c36 */ /* 0x000fe40008000000 */
[C---:B----4-:R-:W-:Y:S01]  /*138e0*/  FMUL.FTZ R10, R2.reuse, R10 ;  /* 0x0000000a020a7220 */ /* 0x050fe20000410000 */
[C---:B------:R-:W-:Y:S01]  /*138f0*/  FMUL.FTZ R11, R2.reuse, R11 ;  /* 0x0000000b020b7220 */ /* 0x040fe20000410000 */
[C---:B------:R-:W-:Y:S01]  /*13900*/  FMUL.FTZ R9, R2.reuse, R9 ;  /* 0x0000000902097220 */ /* 0x040fe20000410000 */
[----:B------:R-:W-:-:S03]  /*13910*/  FMUL.FTZ R8, R2, R8 ;  /* 0x0000000802087220 */ /* 0x000fc60000410000 */
[----:B------:R-:W0:Y:S08]  /*13920*/  F2I.S8.NTZ R10, R10 ;  /* 0x0000000a000a7305 */ /* 0x000e300000202100 */
[----:B------:R-:W4:Y:S01]  /*13930*/  F2I.S8.NTZ R11, R11 ;  /* 0x0000000b000b7305 */ /* 0x000f220000202100 */
[----:B0-----:R-:W-:-:S07]  /*13940*/  PRMT R0, R10, 0x8880, RZ ;  /* 0x000088800a007816 */ /* 0x001fce00000000ff */
[----:B------:R-:W0:Y:S01]  /*13950*/  F2I.S8.NTZ R9, R9 ;  /* 0x0000000900097305 */ /* 0x000e220000202100 */
[----:B------:R-:W-:Y:S02]  /*13960*/  PRMT R0, R0, 0x7710, RZ ;  /* 0x0000771000007816 */ /* 0x000fe400000000ff */
[----:B----4-:R-:W-:-:S05]  /*13970*/  PRMT R3, R11, 0x8880, RZ ;  /* 0x000088800b037816 */ /* 0x010fca00000000ff */
[----:B------:R-:W4:Y:S01]  /*13980*/  F2I.S8.NTZ R8, R8 ;  /* 0x0000000800087305 */ /* 0x000f220000202100 */
[----:B------:R-:W-:Y:S02]  /*13990*/  SHF.L.U32 R2, R0, 0x10, RZ ;  /* 0x0000001000027819 */ /* 0x000fe400000006ff */
[----:B------:R-:W-:Y:S02]  /*139a0*/  PRMT R0, R3, 0x7710, RZ ;  /* 0x0000771003007816 */ /* 0x000fe400000000ff */
[----:B------:R-:W-:Y:S02]  /*139b0*/  LOP3.LUT R3, R2, 0xff0000, RZ, 0xc0, !PT ;  /* 0x00ff000002037812 */ /* 0x000fe400078ec0ff */
[----:B0-----:R-:W-:-:S03]  /*139c0*/  PRMT R9, R9, 0x8880, RZ ;  /* 0x0000888009097816 */ /* 0x001fc600000000ff */
[----:B------:R-:W-:Y:S01]  /*139d0*/  IMAD R3, R0, 0x1000000, R3 ;  /* 0x0100000000037824 */ /* 0x000fe200078e0203 */
[----:B------:R-:W-:Y:S02]  /*139e0*/  PRMT R2, R9, 0x7710, RZ ;  /* 0x0000771009027816 */ /* 0x000fe400000000ff */
[----:B----4-:R-:W-:-:S04]  /*139f0*/  PRMT R4, R8, 0x8880, RZ ;  /* 0x0000888008047816 */ /* 0x010fc800000000ff */
[----:B------:R-:W-:Y:S02]  /*13a00*/  PRMT R0, R4, 0x7710, RZ ;  /* 0x0000771004007816 */ /* 0x000fe400000000ff */
[----:B------:R-:W-:Y:S02]  /*13a10*/  LOP3.LUT R4, R2, 0xff, RZ, 0xc0, !PT ;  /* 0x000000ff02047812 */ /* 0x000fe400078ec0ff */
[----:B------:R-:W-:Y:S02]  /*13a20*/  LOP3.LUT R5, R0, 0xff, RZ, 0xc0, !PT ;  /* 0x000000ff00057812 */ /* 0x000fe400078ec0ff */
[----:B---3--:R-:W-:Y:S01]  /*13a30*/  IADD3 R2, P0, PT, R13, UR4, RZ ;  /* 0x000000040d027c10 */ /* 0x008fe2000ff1e0ff */
[----:B------:R-:W-:-:S03]  /*13a40*/  IMAD R4, R4, 0x100, R3 ;  /* 0x0000010004047824 */ /* 0x000fc600078e0203 */
[----:B------:R-:W-:Y:S01]  /*13a50*/  LEA.HI.X.SX32 R3, R13, UR5, 0x1, P0 ;  /* 0x000000050d037c11 */ /* 0x000fe200080f0eff */
[----:B------:R-:W-:-:S05]  /*13a60*/  IMAD.IADD R5, R4, 0x1, R5 ;  /* 0x0000000104057824 */ /* 0x000fca00078e0205 */
[----:B------:R-:W-:Y:S01]  /*13a70*/  STG.E desc[UR36][R2.64], R5 ;  /* 0x0000000502007986 */ /* 0x000fe2000c101924 */
[----:B------:R-:W-:Y:S05]  /*13a80*/  EXIT ;  /* 0x000000000000794d */ /* 0x000fea0003800000 */
.L_x_2009:
[----:B------:R-:W0:Y:S01]  /*13a90*/  LDC.64 R2, c[0x0][0x380] ;  /* 0x0000e000ff027b82 */ /* 0x000e220000000a00 */
[----:B------:R-:W-:-:S04]  /*13aa0*/  VIADD R13, R13, UR6 ;  /* 0x000000060d0d7c36 */ /* 0x000fc80008000000 */
[----:B0-----:R-:W-:-:S05]  /*13ab0*/  IMAD.WIDE R2, R13, 0x4, R2 ;  /* 0x000000040d027825 */ /* 0x001fca00078e0202 */
[----:B------:R-:W-:Y:S01]  /*13ac0*/  STG.E.128 desc[UR36][R2.64], R8 ;  /* 0x0000000802007986 */ /* 0x000fe2000c101d24 */
[----:B------:R-:W-:Y:S05]  /*13ad0*/  EXIT ;  /* 0x000000000000794d */ /* 0x000fea0003800000 */
.L_x_1809:
[----:B------:R-:W-:Y:S02]  /*13ae0*/  HFMA2 R12, -RZ, RZ, 0, 9.5367431640625e-07 ;  /* 0x00000010ff0c7431 */ /* 0x000fe400000001ff */
[----:B------:R-:W-:Y:S02]  /*13af0*/  IMAD.MOV.U32 R11, RZ, RZ, 0x1f ;  /* 0x0000001fff0b7424 */ /* 0x000fe400078e00ff */
[----:B------:R-:W-:-:S07]  /*13b00*/  IMAD.MOV.U32 R15, RZ, RZ, -0x1 ;  /* 0xffffffffff0f7424 */ /* 0x000fce00078e00ff */
[----:B01----:R-:W-:Y:S05]  /*13b10*/  WARPSYNC.COLLECTIVE R15, `(.L_x_2010) ;  /* 0x000000000f087348 */ /* 0x003fea0003c00000 */
[----:B------:R2:W3:Y:S02]  /*13b20*/  SHFL.BFLY P6, R14, R13, R12, R11 ;  /* 0x0c00000c0d0e7389 */ /* 0x0004e400000c000b */
[----:B0123--:R-:W-:Y:S05]  /*13b30*/  ENDCOLLECTIVE ;  /* 0x000000000000791b */ /* 0x00ffea0003800000 */
.L_x_2010:
[----:B------:R-:W-:Y:S02]  /*13b40*/  IMAD.MOV.U32 R12, RZ, RZ, 0x8 ;  /* 0x00000008ff0c7424 */ /* 0x000fe400078e00ff */
[----:B------:R-:W-:-:S04]  /*13b50*/  FADD.FTZ R0, R13, R14 ;  /* 0x0000000e0d007221 */ /* 0x000fc80000010000 */
[----:B------:R-:W-:-:S07]  /*13b60*/  IMAD.MOV.U32 R13, RZ, RZ, R0 ;  /* 0x000000ffff0d7224 */ /* 0x000fce00078e0000 */
[----:B------:R-:W-:Y:S05]  /*13b70*/  WARPSYNC.COLLECTIVE R15, `(.L_x_2011) ;  /* 0x000000000f087348 */ /* 0x000fea0003c00000 */
[----:B------:R0:W1:Y:S02]  /*13b80*/  SHFL.BFLY P6, R14, R13, R12, R11 ;  /* 0x0c00000c0d0e7389 */ /* 0x00006400000c000b */
[----:B01----:R-:W-:Y:S05]  /*13b90*/  ENDCOLLECTIVE ;  /* 0x000000000000791b */ /* 0x003fea0003800000 */
.L_x_2011:
[----:B------:R-:W-:Y:S01]  /*13ba0*/  MOV R12, 0x4 ;  /* 0x00000004000c7802 */ /* 0x000fe20000000f00 */
[----:B------:R-:W-:-:S04]  /*13bb0*/  FADD.FTZ R3, R0, R14 ;  /* 0x0000000e00037221 */ /* 0x000fc80000010000 */
[----:B------:R-:W-:-:S07]  /*13bc0*/  IMAD.MOV.U32 R13, RZ, RZ, R3 ;  /* 0x000000ffff0d7224 */ /* 0x000fce00078e0003 */
[----:B------:R-:W-:Y:S05]  /*13bd0*/  WARPSYNC.COLLECTIVE R15, `(.L_x_2012) ;  /* 0x000000000f087348 */ /* 0x000fea0003c00000 */
[----:B------:R0:W1:Y:S02]  /*13be0*/  SHFL.BFLY P6, R14, R13, R12, R11 ;  /* 0x0c00000c0d0e7389 */ /* 0x00006400000c000b */
[----:B01----:R-:W-:Y:S05]  /*13bf0*/  ENDCOLLECTIVE ;  /* 0x000000000000791b */ /* 0x003fea0003800000 */
.L_x_2012:
[----:B------:R-:W-:Y:S02]  /*13c00*/  IMAD.MOV.U32 R12, RZ, RZ, 0x2 ;  /* 0x00000002ff0c7424 */ /* 0x000fe400078e00ff */
[----:B------:R-:W-:-:S04]  /*13c10*/  FADD.FTZ R4, R3, R14 ;  /* 0x0000000e03047221 */ /* 0x000fc80000010000 */
[----:B------:R-:W-:-:S07]  /*13c20*/  IMAD.MOV.U32 R13, RZ, RZ, R4 ;  /* 0x000000ffff0d7224 */ /* 0x000fce00078e0004 */
[----:B------:R-:W-:Y:S05]  /*13c30*/  WARPSYNC.COLLECTIVE R15, `(.L_x_2013) ;  /* 0x000000000f087348 */ /* 0x000fea0003c00000 */
[----:B------:R0:W1:Y:S02]  /*13c40*/  SHFL.BFLY P6, R14, R13, R12, R11 ;  /* 0x0c00000c0d0e7389 */ /* 0x00006400000c000b */
[----:B01----:R-:W-:Y:S05]  /*13c50*/  ENDCOLLECTIVE ;  /* 0x000000000000791b */ /* 0x003fea0003800000 */
.L_x_2013:
[----:B------:R-:W-:Y:S02]  /*13c60*/  IMAD.MOV.U32 R12, RZ, RZ, 0x1 ;  /* 0x00000001ff0c7424 */ /* 0x000fe400078e00ff */
[----:B------:R-:W-:-:S04]  /*13c70*/  FADD.FTZ R5, R4, R14 ;  /* 0x0000000e04057221 */ /* 0x000fc80000010000 */
[----:B------:R-:W-:-:S07]  /*13c80*/  IMAD.MOV.U32 R13, RZ, RZ, R5 ;  /* 0x000000ffff0d7224 */ /* 0x000fce00078e0005 */
[----:B------:R-:W-:Y:S05]  /*13c90*/  WARPSYNC.COLLECTIVE R15, `(.L_x_2014) ;  /* 0x000000000f087348 */ /* 0x000fea0003c00000 */
[----:B------:R0:W1:Y:S02]  /*13ca0*/  SHFL.BFLY P6, R14, R13, R12, R11 ;  /* 0x0c00000c0d0e7389 */ /* 0x00006400000c000b */
[----:B01----:R-:W-:Y:S05]  /*13cb0*/  ENDCOLLECTIVE ;  /* 0x000000000000791b */ /* 0x003fea0003800000 */
.L_x_2014:
[----:B------:R-:W-:Y:S05]  /*13cc0*/  BRA `(.L_x_2015) ;  /* 0xfffffee400107947 */ /* 0x000fea000383ffff */
.L_x_2016:
        /* <DEDUP_REMOVED lines=11> */
.L_x_4062:


//--------------------- .text._ZN4mmha33masked_multihead_attention_kernelIfLi96ELi128ELi2ELi32ELi128ELb1ELb0EEEv26Multihead_attention_paramsIT_XT5_EE --------------------------
	.section	.text._ZN4mmha33masked_multihead_attention_kernelIfLi96ELi128ELi2ELi32ELi128ELb1ELb0EEEv26Multihead_attention_paramsIT_XT5_EE,"ax",@progbits
	.align	128
        .global         _ZN4mmha33masked_multihead_attention_kernelIfLi96ELi128ELi2ELi32ELi128ELb1ELb0EEEv26Multihead_attention_paramsIT_XT5_EE
        .type           _ZN4mmha33masked_multihead_attention_kernelIfLi96ELi128ELi2ELi32ELi128ELb1ELb0EEEv26Multihead_attention_paramsIT_XT5_EE,@function
        .size           _ZN4mmha33masked_multihead_attention_kernelIfLi96ELi128ELi2ELi32ELi128ELb1ELb0EEEv26Multihead_attention_paramsIT_XT5_EE,(.L_x_4063 - _ZN4mmha33masked_multihead_attention_kernelIfLi96ELi128ELi2ELi32ELi128ELb1ELb0EEEv26Multihead_attention_paramsIT_XT5_EE)
        .other          _ZN4mmha33masked_multihead_attention_kernelIfLi96ELi128ELi2ELi32ELi128ELb1ELb0EEEv26Multihead_attention_paramsIT_XT5_EE,@"STO_CUDA_ENTRY STV_DEFAULT"
_ZN4mmha33masked_multihead_attention_kernelIfLi96ELi128ELi2ELi32ELi128ELb1ELb0EEEv26Multihead_attention_paramsIT_XT5_EE:
.text._ZN4mmha33masked_multihead_attention_kernelIfLi96ELi128ELi2ELi32ELi128ELb1ELb0EEEv26Multihead_attention_paramsIT_XT5_EE:
        /* <DEDUP_REMOVED lines=12> */
.L_x_2017:
        /* <DEDUP_REMOVED lines=17> */
[----:B-1----:R-:W-:-:S04]  /*01d0*/  VIADD R2, R0, 0xffffffe ;  /* 0x0ffffffe00027836 */ /* 0x002fc80000000000 */
[----:B------:R1:W4:Y:S02]  /*01e0*/  F2I.FTZ.U32.TRUNC.NTZ R3, R2 ;  /* 0x0000000200037305 */ /* 0x000324000021f000 */
[----:B-1----:R-:W-:Y:S02]  /*01f0*/  IMAD.MOV.U32 R2, RZ, RZ, RZ ;  /* 0x000000ffff027224 */ /* 0x002fe400078e00ff */
[----:B----4-:R-:W-:-:S04]  /*0200*/  IMAD.MOV R4, RZ, RZ, -R3 ;  /* 0x000000ffff047224 */ /* 0x010fc800078e0a03 */
[----:B------:R-:W-:Y:S01]  /*0210*/  IMAD R7, R4, R5, RZ ;  /* 0x0000000504077224 */ /* 0x000fe200078e02ff */
[----:B------:R-:W-:-:S03]  /*0220*/  IABS R4, R19 ;  /* 0x0000001300047213 */ /* 0x000fc60000000000 */
[----:B------:R-:W-:-:S06]  /*0230*/  IMAD.HI.U32 R3, R3, R7, R2 ;  /* 0x0000000703037227 */ /* 0x000fcc00078e0002 */
        /* <DEDUP_REMOVED lines=8> */
[----:B------:R-:W1:Y:S01]  /*02c0*/  @P3 LDC.64 R4, c[0x0][0x460] ;  /* 0x00011800ff043b82 */ /* 0x000e620000000a00 */
[----:B------:R-:W-:-:S04]  /*02d0*/  LOP3.LUT R0, R19, R6, RZ, 0x3c, !PT ;  /* 0x0000000613007212 */ /* 0x000fc800078e3cff */
[----:B------:R-:W-:-:S06]  /*02e0*/  ISETP.GE.AND P2, PT, R0, RZ, PT ;  /* 0x000000ff0000720c */ /* 0x000fcc0003f46270 */
[----:B------:R-:W-:-:S04]  /*02f0*/  @P0 VIADD R3, R3, 0x1 ;  /* 0x0000000103030836 */ /* 0x000fc80000000000 */
[----:B------:R-:W-:-:S04]  /*0300*/  IMAD.MOV.U32 R159, RZ, RZ, R3 ;  /* 0x000000ffff9f7224 */ /* 0x000fc800078e0003 */
[----:B------:R-:W-:Y:S01]  /*0310*/  @!P2 IMAD.MOV R159, RZ, RZ, -R159 ;  /* 0x000000ffff9fa224 */ /* 0x000fe200078e0a9f */
[----:B------:R-:W-:Y:S02]  /*0320*/  @!P1 LOP3.LUT R159, RZ, R6, RZ, 0x33, !PT ;  /* 0x00000006ff9f9212 */ /* 0x000fe400078e33ff */
[----:B------:R-:W4:Y:S03]  /*0330*/  LDC R6, c[0x0][0x3e8] ;  /* 0x0000fa00ff067b82 */ /* 0x000f260000000800 */
[----:B-1----:R-:W-:-:S05]  /*0340*/  @P3 IMAD.WIDE R4, R159, 0x4, R4 ;  /* 0x000000049f043825 */ /* 0x002fca00078e0204 */
[----:B------:R2:W5:Y:S01]  /*0350*/  @P3 LDG.E R2, desc[UR36][R4.64] ;  /* 0x0000002404023981 */ /* 0x000562000c1e1900 */
[----:B---3--:R-:W-:Y:S01]  /*0360*/  ISETP.GT.U32.AND P2, PT, R36, 0x17, PT ;  /* 0x000000172400780c */ /* 0x008fe20003f44070 */
[----:B0-----:R-:W-:Y:S01]  /*0370*/  IMAD R38, R19, R20, R37 ;  /* 0x0000001413267224 */ /* 0x001fe200078e0225 */
[----:B----4-:R-:W-:Y:S02]  /*0380*/  ISETP.NE.AND P0, PT, R6, RZ, PT ;  /* 0x000000ff0600720c */ /* 0x010fe40003f05270 */
[----:B------:R-:W-:Y:S02]  /*0390*/  CS2R R34, SRZ ;  /* 0x0000000000227805 */ /* 0x000fe4000001ff00 */
[----:B------:R-:W-:Y:S01]  /*03a0*/  CS2R R32, SRZ ;  /* 0x0000000000207805 */ /* 0x000fe2000001ff00 */
[----:B------:R-:W-:-:S08]  /*03b0*/  IMAD.SHL.U32 R14, R36, 0x4, RZ ;  /* 0x00000004240e7824 */ /* 0x000fd000078e00ff */
[----:B------:R-:W-:Y:S02]  /*03c0*/  @P0 IMAD R6, R19, R6, RZ ;  /* 0x0000000613060224 */ /* 0x000fe400078e02ff */
[----:B------:R-:W-:Y:S02]  /*03d0*/  @!P0 IMAD R0, R38, 0x60, RZ ;  /* 0x0000006026008824 */ /* 0x000fe400078e02ff */
[----:B------:R-:W-:Y:S01]  /*03e0*/  @P0 IMAD R0, R37, 0x60, R6 ;  /* 0x0000006025000824 */ /* 0x000fe200078e0206 */
[----:B--2---:R-:W-:Y:S06]  /*03f0*/  @P2 BRA `(.L_x_2019) ;  /* 0x0000000000502947 */ /* 0x004fec0003800000 */
        /* <DEDUP_REMOVED lines=20> */
.L_x_2019:
[----:B------:R-:W-:Y:S05]  /*0540*/  BSYNC.RECONVERGENT B0 ;  /* 0x0000000000007941 */ /* 0x000fea0003800200 */
.L_x_2018:
        /* <DEDUP_REMOVED lines=9> */
[----:B------:R-:W4:Y:S01]  /*05e0*/  LDC.64 R24, c[0x0][0x418] ;  /* 0x00010600ff187b82 */ /* 0x000f220000000a00 */
[----:B------:R-:W-:-:S02]  /*05f0*/  CS2R R42, SRZ ;  /* 0x00000000002a7805 */ /* 0x000fc4000001ff00 */
[----:B------:R-:W-:-:S05]  /*0600*/  CS2R R40, SRZ ;  /* 0x0000000000287805 */ /* 0x000fca000001ff00 */
[----:B------:R-:W0:Y:S01]  /*0610*/  @!P2 LDC.64 R4, c[0x0][0x3b8] ;  /* 0x0000ee00ff04ab82 */ /* 0x000e220000000a00 */
[----:B-1----:R-:W-:-:S04]  /*0620*/  ISETP.NE.U32.AND P1, PT, RZ, UR6, PT ;  /* 0x00000006ff007c0c */ /* 0x002fc8000bf25070 */
[----:B------:R-:W-:Y:S02]  /*0630*/  ISETP.NE.AND.EX P1, PT, RZ, UR7, PT, P1 ;  /* 0x00000007ff007c0c */ /* 0x000fe4000bf25310 */
[----:B---3--:R-:W-:Y:S01]  /*0640*/  ISETP.NE.U32.AND P0, PT, RZ, UR4, PT ;  /* 0x00000004ff007c0c */ /* 0x008fe2000bf05070 */
[----:B------:R-:W1:Y:S01]  /*0650*/  @!P3 LDC.64 R10, c[0x0][0x450] ;  /* 0x00011400ff0abb82 */ /* 0x000e620000000a00 */
[C---:B------:R-:W-:Y:S01]  /*0660*/  ISETP.GT.U32.OR P1, PT, R36.reuse, 0x17, !P1 ;  /* 0x000000172400780c */ /* 0x040fe20004f24470 */
[-C--:B--2---:R-:W-:Y:S01]  /*0670*/  @!P2 IMAD R0, R36, R21.reuse, R17 ;  /* 0x000000152400a224 */ /* 0x084fe200078e0211 */
[----:B------:R-:W-:Y:S01]  /*0680*/  ISETP.NE.AND.EX P0, PT, RZ, UR5, PT, P0 ;  /* 0x00000005ff007c0c */ /* 0x000fe2000bf05300 */
[----:B------:R-:W2:Y:S01]  /*0690*/  LDCU.U8 UR4, c[0x0][0x404] ;  /* 0x00008080ff0477ac */ /* 0x000ea20008000000 */
[----:B------:R-:W-:Y:S01]  /*06a0*/  ISETP.NE.OR P4, PT, R39, RZ, P1 ;  /* 0x000000ff2700720c */ /* 0x000fe20000f85670 */
[----:B------:R-:W-:Y:S01]  /*06b0*/  @!P2 IMAD.SHL.U32 R3, R0, 0x4, RZ ;  /* 0x000000040003a824 */ /* 0x000fe200078e00ff */
[----:B------:R-:W-:Y:S01]  /*06c0*/  ISETP.GT.U32.OR P0, PT, R36, 0x17, !P0 ;  /* 0x000000172400780c */ /* 0x000fe20004704470 */
[----:B------:R-:W-:Y:S01]  /*06d0*/  @!P3 IMAD R0, R2, R20, RZ ;  /* 0x000000140200b224 */ /* 0x000fe200078e02ff */
[----:B----4-:R-:W-:Y:S01]  /*06e0*/  ISETP.NE.U32.AND P1, PT, R24, RZ, PT ;  /* 0x000000ff1800720c */ /* 0x010fe20003f25070 */
[----:B------:R-:W-:-:S02]  /*06f0*/  @!P2 IMAD R13, R38, R21, R3 ;  /* 0x00000015260da224 */ /* 0x000fc400078e0203 */
[----:B------:R-:W-:Y:S01]  /*0700*/  IMAD R3, R37, 0x60, R14 ;  /* 0x0000006025037824 */ /* 0x000fe200078e020e */
[----:B------:R-:W-:Y:S02]  /*0710*/  ISETP.NE.AND.EX P1, PT, R25, RZ, PT, P1 ;  /* 0x000000ff1900720c */ /* 0x000fe40003f25310 */
[----:B------:R-:W-:Y:S01]  /*0720*/  CS2R R24, SRZ ;  /* 0x0000000000187805 */ /* 0x000fe2000001ff00 */
[----:B0-----:R-:W-:Y:S02]  /*0730*/  @!P2 IMAD.WIDE R4, R13, 0x4, R4 ;  /* 0x000000040d04a825 */ /* 0x001fe400078e0204 */
[----:B------:R-:W0:Y:S02]  /*0740*/  @!P4 LDC.64 R8, c[0x0][0x3a0] ;  /* 0x0000e800ff08cb82 */ /* 0x000e240000000a00 */
[----:B------:R-:W-:Y:S01]  /*0750*/  @!P3 IMAD R15, R0, 0x60, R3 ;  /* 0x00000060000fb824 */ /* 0x000fe200078e0203 */
[----:B------:R3:W4:Y:S05]  /*0760*/  @!P2 LDG.E.128 R28, desc[UR36][R4.64] ;  /* 0x00000024041ca981 */ /* 0x00072a000c1e1d00 */
[----:B------:R-:W2:Y:S01]  /*0770*/  @!P0 LDC.64 R6, c[0x0][0x390] ;  /* 0x0000e400ff068b82 */ /* 0x000ea20000000a00 */
[----:B-1----:R-:W-:-:S05]  /*0780*/  @!P3 IMAD.WIDE R10, R15, 0x4, R10 ;  /* 0x000000040f0ab825 */ /* 0x002fca00078e020a */
[----:B------:R-:W4:Y:S01]  /*0790*/  @!P3 LDG.E.128 R44, desc[UR36][R10.64] ;  /* 0x000000240a2cb981 */ /* 0x000f22000c1e1d00 */
[----:B------:R-:W-:Y:S01]  /*07a0*/  IABS R22, R21 ;  /* 0x0000001500167213 */ /* 0x000fe20000000000 */
[----:B------:R-:W1:Y:S01]  /*07b0*/  @P1 LDC.64 R12, c[0x0][0x418] ;  /* 0x00010600ff0c1b82 */ /* 0x000e620000000a00 */
[----:B0-----:R-:W-:-:S05]  /*07c0*/  @!P4 IMAD.WIDE.U32 R8, R3, 0x4, R8 ;  /* 0x000000040308c825 */ /* 0x001fca00078e0008 */
[----:B------:R-:W4:Y:S01]  /*07d0*/  @!P4 LDG.E.128 R24, desc[UR36][R8.64] ;  /* 0x000000240818c981 */ /* 0x000f22000c1e1d00 */
[----:B--2---:R-:W-:-:S05]  /*07e0*/  @!P0 IMAD.WIDE.U32 R6, R3, 0x4, R6 ;  /* 0x0000000403068825 */ /* 0x004fca00078e0006 */
[----:B------:R0:W2:Y:S01]  /*07f0*/  @!P0 LDG.E.128 R40, desc[UR36][R6.64] ;  /* 0x0000002406288981 */ /* 0x0000a2000c1e1d00 */
[----:B------:R-:W3:Y:S08]  /*0800*/  I2F.RP R0, R22 ;  /* 0x0000001600007306 */ /* 0x000ef00000209400 */
[----:B---3--:R-:W3:Y:S02]  /*0810*/  MUFU.RCP R0, R0 ;  /* 0x0000000000007308 */ /* 0x008ee40000001000 */
[----:B---3--:R-:W-:-:S06]  /*0820*/  VIADD R3, R0, 0xffffffe ;  /* 0x0ffffffe00037836 */ /* 0x008fcc0000000000 */
[----:B------:R3:W0:Y:S01]  /*0830*/  F2I.FTZ.U32.TRUNC.NTZ R5, R3 ;  /* 0x0000000300057305 */ /* 0x000622000021f000 */
[----:B------:R-:W-:Y:S02]  /*0840*/  IMAD.MOV.U32 R4, RZ, RZ, RZ ;  /* 0x000000ffff047224 */ /* 0x000fe400078e00ff */
[----:B-1----:R-:W-:Y:S01]  /*0850*/  @P1 IMAD.WIDE.U32 R12, R19, 0x4, R12 ;  /* 0x00000004130c1825 */ /* 0x002fe200078e000c */
[----:B------:R-:W-:Y:S01]  /*0860*/  IABS R19, R17 ;  /* 0x0000001100137213 */ /* 0x000fe20000000000 */
[----:B---3--:R-:W1:Y:S02]  /*0870*/  LDC R3, c[0x0][0x400] ;  /* 0x00010000ff037b82 */ /* 0x008e640000000800 */
[----:B0-----:R-:W-:-:S04]  /*0880*/  IMAD.MOV R7, RZ, RZ, -R5 ;  /* 0x000000ffff077224 */ /* 0x001fc800078e0a05 */
[----:B------:R-:W-:-:S04]  /*0890*/  IMAD R7, R7, R22, RZ ;  /* 0x0000001607077224 */ /* 0x000fc800078e02ff */
[----:B------:R-:W-:-:S06]  /*08a0*/  IMAD.HI.U32 R4, R5, R7, R4 ;  /* 0x0000000705047227 */ /* 0x000fcc00078e0004 */
[----:B------:R-:W-:-:S04]  /*08b0*/  IMAD.HI.U32 R4, R4, R19, RZ ;  /* 0x0000001304047227 */ /* 0x000fc800078e00ff */
[----:B------:R-:W-:-:S04]  /*08c0*/  IMAD.MOV R4, RZ, RZ, -R4 ;  /* 0x000000ffff047224 */ /* 0x000fc800078e0a04 */
[----:B------:R-:W-:-:S05]  /*08d0*/  IMAD R19, R22, R4, R19 ;  /* 0x0000000416137224 */ /* 0x000fca00078e0213 */
[----:B------:R-:W-:-:S13]  /*08e0*/  ISETP.GT.U32.AND P0, PT, R22, R19, PT ;  /* 0x000000131600720c */ /* 0x000fda0003f04070 */
[----:B------:R-:W-:-:S05]  /*08f0*/  @!P0 IMAD.IADD R19, R19, 0x1, -R22 ;  /* 0x0000000113138824 */ /* 0x000fca00078e0a16 */
[----:B------:R-:W-:Y:S01]  /*0900*/  ISETP.GT.U32.AND P0, PT, R22, R19, PT ;  /* 0x000000131600720c */ /* 0x000fe20003f04070 */
[----:B------:R-:W-:Y:S01]  /*0910*/  IMAD.MOV.U32 R18, RZ, RZ, RZ ;  /* 0x000000ffff127224 */ /* 0x000fe200078e00ff */
[----:B------:R-:W-:-:S05]  /*0920*/  ISETP.GE.AND P4, PT, R17, RZ, PT ;  /* 0x000000ff1100720c */ /* 0x000fca0003f86270 */
[----:B------:R0:W5:Y:S01]  /*0930*/  @P1 LDG.E R18, desc[UR36][R12.64] ;  /* 0x000000240c121981 */ /* 0x000162000c1e1900 */
[----:B------:R-:W-:-:S05]  /*0940*/  ISETP.NE.AND P1, PT, R39, RZ, PT ;  /* 0x000000ff2700720c */ /* 0x000fca0003f25270 */
[----:B------:R-:W-:Y:S01]  /*0950*/  @!P0 IMAD.IADD R19, R19, 0x1, -R22 ;  /* 0x0000000113138824 */ /* 0x000fe200078e0a16 */
[----:B------:R-:W-:Y:S02]  /*0960*/  ISETP.NE.AND P0, PT, RZ, UR4, PT ;  /* 0x00000004ff007c0c */ /* 0x000fe4000bf05270 */
[----:B------:R-:W-:Y:S02]  /*0970*/  ISETP.NE.AND P2, PT, R21, RZ, PT ;  /* 0x000000ff1500720c */ /* 0x000fe40003f45270 */
[----:B-1----:R-:W-:Y:S01]  /*0980*/  ISETP.LT.OR P0, PT, R3, 0x1, P0 ;  /* 0x000000010300780c */ /* 0x002fe20000701670 */
[----:B------:R-:W-:Y:S01]  /*0990*/  BSSY.RECONVERGENT B6, `(.L_x_2020) ;  /* 0x0000122000067945 */ /* 0x000fe20003800200 */
[----:B------:R-:W-:Y:S01]  /*09a0*/  @!P4 IMAD.MOV R19, RZ, RZ, -R19 ;  /* 0x000000ffff13c224 */ /* 0x000fe200078e0a13 */
[----:B------:R-:W-:Y:S01]  /*09b0*/  VIADDMNMX R22, R16, -R21, RZ, !PT ;  /* 0x8000001510167246 */ /* 0x000fe200078001ff */
[----:B------:R-:W-:-:S07]  /*09c0*/  IMAD R159, R159, R20, RZ ;  /* 0x000000149f9f7224 */ /* 0x000fce00078e02ff */
[----:B------:R-:W-:Y:S01]  /*09d0*/  @!P2 LOP3.LUT R19, RZ, R21, RZ, 0x33, !PT ;  /* 0x00000015ff13a212 */ /* 0x000fe200078e33ff */
        /* <DEDUP_REMOVED lines=8> */
[----:B--2---:R-:W-:Y:S01]  /*0a60*/  FADD.FTZ R32, R40, R32 ;  /* 0x0000002028207221 */ /* 0x004fe20000010000 */
        /* <DEDUP_REMOVED lines=9> */
[----:B------:R-:W-:-:S04]  /*0b00*/  I2FP.F32.U32 R14, R14 ;  /* 0x0000000e000e7245 */ /* 0x000fc80000201000 */
[----:B------:R-:W0:Y:S01]  /*0b10*/  MUFU.RCP R3, R3 ;  /* 0x0000000300037308 */ /* 0x000e220000001000 */
[----:B------:R-:W-:-:S05]  /*0b20*/  I2FP.F32.U32 R0, R0 ;  /* 0x0000000000007245 */ /* 0x000fca0000201000 */
[-C--:B0-----:R-:W-:Y:S01]  /*0b30*/  FMUL.FTZ R0, R0, R3.reuse ;  /* 0x0000000300007220 */ /* 0x081fe20000410000 */
[----:B------:R-:W-:-:S03]  /*0b40*/  FMUL.FTZ R14, R14, R3 ;  /* 0x000000030e0e7220 */ /* 0x000fc60000410000 */
[----:B------:R-:W-:Y:S01]  /*0b50*/  FMUL.FTZ R4, R0, 13.28771209716796875 ;  /* 0x41549a7800047820 */ /* 0x000fe20000410000 */
[----:B------:R-:W-:Y:S01]  /*0b60*/  FMUL.FTZ R14, R14, 13.28771209716796875 ;  /* 0x41549a780e0e7820 */ /* 0x000fe20000410000 */
[----:B-----5:R-:W-:Y:S02]  /*0b70*/  IMAD.IADD R0, R39, 0x1, -R18 ;  /* 0x0000000127007824 */ /* 0x020fe400078e0a12 */
[----:B------:R-:W0:Y:S03]  /*0b80*/  MUFU.EX2 R7, -R4 ;  /* 0x8000000400077308 */ /* 0x000e260000000800 */
[----:B------:R-:W-:-:S05]  /*0b90*/  I2FP.F32.S32 R0, R0 ;  /* 0x0000000000007245 */ /* 0x000fca0000201400 */
[----:B------:R-:W1:Y:S01]  /*0ba0*/  MUFU.EX2 R5, -R14 ;  /* 0x8000000e00057308 */ /* 0x000e620000000800 */
        /* <DEDUP_REMOVED lines=27> */
.L_x_2022:
[----:B------:R-:W-:-:S13]  /*0d60*/  ISETP.GE.AND P0, PT, R14, R3, PT ;  /* 0x000000030e00720c */ /* 0x000fda0003f06270 */
[----:B------:R-:W-:Y:S05]  /*0d70*/  @P0 BRA `(.L_x_2023) ;  /* 0x0000000c008c0947 */ /* 0x000fea0003800000 */
[----:B------:R-:W-:Y:S01]  /*0d80*/  I2FP.F32.U32 R3, R3 ;  /* 0x0000000300037245 */ /* 0x000fe20000201000 */
[----:B------:R-:W-:Y:S01]  /*0d90*/  VIADD R0, R14, 0x2 ;  /* 0x000000020e007836 */ /* 0x000fe20000000000 */
[----:B------:R-:W-:Y:S01]  /*0da0*/  I2FP.F32.U32 R14, R14 ;  /* 0x0000000e000e7245 */ /* 0x000fe20000201000 */
[----:B-----5:R-:W-:-:S03]  /*0db0*/  IMAD.IADD R39, R39, 0x1, -R18 ;  /* 0x0000000127277824 */ /* 0x020fc600078e0a12 */
[----:B------:R-:W0:Y:S01]  /*0dc0*/  MUFU.RCP R3, R3 ;  /* 0x0000000300037308 */ /* 0x000e220000001000 */
[----:B------:R-:W-:Y:S02]  /*0dd0*/  I2FP.F32.U32 R0, R0 ;  /* 0x0000000000007245 */ /* 0x000fe40000201000 */
[----:B------:R-:W-:-:S03]  /*0de0*/  I2FP.F32.S32 R39, R39 ;  /* 0x0000002700277245 */ /* 0x000fc60000201400 */
        /* <DEDUP_REMOVED lines=23> */
.L_x_2021:
        /* <DEDUP_REMOVED lines=53> */
[----:B--2--5:R-:W-:Y:S05]  /*12b0*/  CALL.ABS.NOINC R14 ;  /* 0x000000000e007343 */ /* 0x024fea0003c00000 */
.L_x_2024:
        /* <DEDUP_REMOVED lines=15> */
.L_x_2025:
        /* <DEDUP_REMOVED lines=60> */
[----:B------:R-:W-:Y:S01]  /*1770*/  FFMA.FTZ R31, R31, R8, R14 ;  /* 0x000000081f1f7223 */ /* 0x000fe2000001000e */
[----:B------:R-:W-:Y:S02]  /*1780*/  IMAD.MOV.U32 R34, RZ, RZ, R10 ;  /* 0x000000ffff227224 */ /* 0x000fe400078e000a */
        /* <DEDUP_REMOVED lines=9> */
.L_x_2031:
[----:B------:R-:W-:Y:S05]  /*1820*/  BSYNC.RECONVERGENT B2 ;  /* 0x0000000000027941 */ /* 0x000fea0003800200 */
.L_x_2030:
[----:B-1----:R0:W-:Y:S04]  /*1830*/  STS [R43], R28 ;  /* 0x0000001c2b007388 */ /* 0x0021e80000000800 */
[----:B--2---:R0:W-:Y:S04]  /*1840*/  STS [R43+0x4], R30 ;  /* 0x0000041e2b007388 */ /* 0x0041e80000000800 */
[----:B---3--:R0:W-:Y:S04]  /*1850*/  STS [R42], R29 ;  /* 0x0000001d2a007388 */ /* 0x0081e80000000800 */
[----:B----4-:R0:W-:Y:S01]  /*1860*/  STS [R42+0x4], R31 ;  /* 0x0000041f2a007388 */ /* 0x0101e20000000800 */
[----:B------:R-:W-:Y:S05]  /*1870*/  BRA `(.L_x_2032) ;  /* 0x0000000000847947 */ /* 0x000fea0003800000 */
.L_x_2029:
        /* <DEDUP_REMOVED lines=33> */
.L_x_2032:
[----:B------:R-:W-:Y:S05]  /*1a90*/  BSYNC.RECONVERGENT B1 ;  /* 0x0000000000017941 */ /* 0x000fea0003800200 */
.L_x_2028:
[----:B------:R1:W-:Y:S04]  /*1aa0*/  STS [R21], R32 ;  /* 0x0000002015007388 */ /* 0x0003e80000000800 */
[----:B------:R1:W-:Y:S04]  /*1ab0*/  STS [R21+0x4], R34 ;  /* 0x0000042215007388 */ /* 0x0003e80000000800 */
[----:B------:R1:W-:Y:S04]  /*1ac0*/  STS [R20], R33 ;  /* 0x0000002114007388 */ /* 0x0003e80000000800 */
[----:B------:R1:W-:Y:S02]  /*1ad0*/  STS [R20+0x4], R35 ;  /* 0x0000042314007388 */ /* 0x0003e40000000800 */
.L_x_2027:
[----:B------:R-:W-:Y:S05]  /*1ae0*/  BSYNC.RECONVERGENT B0 ;  /* 0x0000000000007941 */ /* 0x000fea0003800200 */
.L_x_2026:
        /* <DEDUP_REMOVED lines=10> */
.L_x_2034:
[----:B------:R-:W-:Y:S05]  /*1b90*/  BSYNC.RECONVERGENT B0 ;  /* 0x0000000000007941 */ /* 0x000fea0003800200 */
.L_x_2033:
[----:B------:R-:W-:Y:S06]  /*1ba0*/  BAR.SYNC.DEFER_BLOCKING 0x0 ;  /* 0x0000000000007b1d */ /* 0x000fec0000010000 */
.L_x_2023:
[----:B------:R-:W-:Y:S05]  /*1bb0*/  BSYNC.RECONVERGENT B6 ;  /* 0x0000000000067941 */ /* 0x000fea0003800200 */
.L_x_2020:
[----:B------:R-:W0:Y:S01]  /*1bc0*/  S2UR UR7, SR_CgaCtaId ;  /* 0x00000000000779c3 */ /* 0x000e220000008800 */
[----:B------:R-:W-:Y:S01]  /*1bd0*/  ISETP.GT.U32.AND P0, PT, R36, 0x1f, PT ;  /* 0x0000001f2400780c */ /* 0x000fe20003f04070 */
[----:B------:R-:W-:Y:S01]  /*1be0*/  UMOV UR6, 0x400 ;  /* 0x0000040000067882 */ /* 0x000fe20000000000 */
[----:B---3--:R-:W-:Y:S01]  /*1bf0*/  IMAD.IADD R3, R16, 0x1, -R22 ;  /* 0x0000000110037824 */ /* 0x008fe200078e0a16 */
        /* <DEDUP_REMOVED lines=14> */
[----:B------:R-:W0:Y:S08]  /*1ce0*/  @!P0 LDC R9, c[0x0][0x3f4] ;  /* 0x0000fd00ff098b82 */ /* 0x000e300000000800 */
[----:B-1----:R-:W1:Y:S01]  /*1cf0*/  @!P0 LDC.64 R4, c[0x0][0x3b8] ;  /* 0x0000ee00ff048b82 */ /* 0x002e620000000a00 */
[----:B0-----:R-:W-:-:S04]  /*1d00*/  @!P0 IMAD R6, R36, R9, R19 ;  /* 0x0000000924068224 */ /* 0x001fc800078e0213 */
[----:B------:R-:W-:Y:S01]  /*1d10*/  @!P0 IMAD.SHL.U32 R7, R6, 0x4, RZ ;  /* 0x0000000406078824 */ /* 0x000fe200078e00ff */
[----:B------:R-:W-:Y:S01]  /*1d20*/  LEA R6, R36, UR4, 0x4 ;  /* 0x0000000424067c11 */ /* 0x000fe2000f8e20ff */
[----:B------:R-:W-:Y:S02]  /*1d30*/  UMOV UR4, 0xffffffff ;  /* 0xffffffff00047882 */ /* 0x000fe40000000000 */
[----:B------:R-:W-:Y:S01]  /*1d40*/  @!P0 IMAD R9, R38, R9, R7 ;  /* 0x0000000926098224 */ /* 0x000fe200078e0207 */
[----:B------:R-:W-:Y:S01]  /*1d50*/  @!P1 LEA R7, R36, UR5, 0x4 ;  /* 0x0000000524079c11 */ /* 0x000fe2000f8e20ff */
[----:B------:R0:W-:Y:S02]  /*1d60*/  STS.128 [R6], R32 ;  /* 0x0000002006007388 */ /* 0x0001e40000000c00 */
[----:B-1----:R-:W-:-:S04]  /*1d70*/  @!P0 IMAD.WIDE R4, R9, 0x4, R4 ;  /* 0x0000000409048825 */ /* 0x002fc800078e0204 */
[----:B------:R-:W-:Y:S01]  /*1d80*/  FFMA.FTZ R9, R33, R29, R8 ;  /* 0x0000001d21097223 */ /* 0x000fe20000010008 */
[----:B------:R0:W-:Y:S03]  /*1d90*/  @!P1 STS.128 [R7], R24 ;  /* 0x0000001807009388 */ /* 0x0001e60000000c00 */
[----:B------:R-:W-:Y:S01]  /*1da0*/  FFMA.FTZ R8, R34, R30, R9 ;  /* 0x0000001e22087223 */ /* 0x000fe20000010009 */
[----:B------:R0:W-:Y:S03]  /*1db0*/  @!P0 STG.E.128 desc[UR36][R4.64], R28 ;  /* 0x0000001c04008986 */ /* 0x0001e6000c101d24 */
[----:B------:R-:W-:Y:S01]  /*1dc0*/  FFMA.FTZ R13, R35, R31, R8 ;  /* 0x0000001f230d7223 */ /* 0x000fe20000010008 */
[----:B------:R-:W-:Y:S06]  /*1dd0*/  BRA.DIV UR4, `(.L_x_2036) ;  /* 0x000000f204407947 */ /* 0x000fec000b800000 */
        /* <DEDUP_REMOVED lines=9> */
.L_x_2247:
        /* <DEDUP_REMOVED lines=10> */
[----:B------:R-:W2:Y:S01]  /*1f10*/  LDC.64 R4, c[0x0][0x438] ;  /* 0x00010e00ff047b82 */ /* 0x000ea20000000a00 */
[----:B-----5:R-:W-:-:S04]  /*1f20*/  IMAD.IADD R6, R17, 0x1, -R18 ;  /* 0x0000000111067824 */ /* 0x020fc800078e0a12 */
[----:B-1----:R-:W-:-:S04]  /*1f30*/  IMAD R37, R37, UR4, R6 ;  /* 0x0000000425257c24 */ /* 0x002fc8000f8e0206 */
[----:B------:R-:W-:-:S04]  /*1f40*/  IMAD R37, R37, UR4, R6 ;  /* 0x0000000425257c24 */ /* 0x000fc8000f8e0206 */
[----:B--2---:R-:W-:-:S06]  /*1f50*/  IMAD.WIDE R4, R37, 0x4, R4 ;  /* 0x0000000425047825 */ /* 0x004fcc00078e0204 */
[----:B------:R-:W2:Y:S02]  /*1f60*/  LDG.E R5, desc[UR36][R4.64] ;  /* 0x0000002404057981 */ /* 0x000ea4000c1e1900 */
[----:B--2---:R-:W-:-:S07]  /*1f70*/  FADD.FTZ R0, R0, R5 ;  /* 0x0000000500007221 */ /* 0x004fce0000010000 */
.L_x_2037:
[----:B------:R3:W-:Y:S02]  /*1f80*/  STS [R3+-0x4], R0 ;  /* 0xfffffc0003007388 */ /* 0x0007e40000000800 */
.L_x_2035:
[----:B------:R-:W-:Y:S05]  /*1f90*/  WARPSYNC.ALL ;  /* 0x0000000000007948 */ /* 0x000fea0003800000 */
[----:B------:R-:W-:Y:S01]  /*1fa0*/  BAR.SYNC.DEFER_BLOCKING 0x0 ;  /* 0x0000000000007b1d */ /* 0x000fe20000010000 */
[----:B------:R-:W-:Y:S01]  /*1fb0*/  UIADD3 UR4, UPT, UPT, UR6, 0x20, URZ ;  /* 0x0000002006047890 */ /* 0x000fe2000fffe0ff */
[----:B------:R-:W-:-:S03]  /*1fc0*/  IMAD.SHL.U32 R36, R36, 0x8, RZ ;  /* 0x0000000824247824 */ /* 0x000fc600078e00ff */
[----:B------:R-:W-:-:S03]  /*1fd0*/  ULEA UR4, UR7, UR4, 0x18 ;  /* 0x0000000407047291 */ /* 0x000fc6000f8ec0ff */
[----:B------:R-:W0:Y:S01]  /*1fe0*/  LDC.64 R156, c[0x0][0x3f0] ;  /* 0x0000fc00ff9c7b82 */ /* 0x000e220000000a00 */
[----:B-1----:R-:W-:Y:S01]  /*1ff0*/  LOP3.LUT R4, R36, 0x8, RZ, 0xc0, !PT ;  /* 0x0000000824047812 */ /* 0x002fe200078ec0ff */
[----:B------:R-:W1:Y:S01]  /*2000*/  LDCU UR5, c[0x0][0x40c] ;  /* 0x00008180ff0577ac */ /* 0x000e620008000800 */
[----:B------:R-:W0:Y:S03]  /*2010*/  S2R R223, SR_TID.X ;  /* 0x0000000000df7919 */ /* 0x000e260000002100 */
[----:B------:R0:W0:Y:S01]  /*2020*/  LDS.64 R154, [R4+UR4] ;  /* 0x00000004049a7984 */ /* 0x0000220008000a00 */
[----:B-1----:R-:W-:-:S03]  /*2030*/  UISETP.NE.AND UP0, UPT, UR5, URZ, UPT ;  /* 0x000000ff0500728c */ /* 0x002fc6000bf05270 */
        /* <DEDUP_REMOVED lines=31> */
[----:B------:R-:W-:Y:S05]  /*2230*/  BRA.U UP0, `(.L_x_2038) ;  /* 0x0000000100887547 */ /* 0x000fea000b800000 */
[----:B------:R-:W-:-:S04]  /*2240*/  UIADD3 UR6, UPT, UPT, UR6, 0x220, URZ ;  /* 0x0000022006067890 */ /* 0x000fc8000fffe0ff */
[----:B------:R-:W-:-:S09]  /*2250*/  ULEA UR6, UR7, UR6, 0x18 ;  /* 0x0000000607067291 */ /* 0x000fd2000f8ec0ff */
[----:B------:R0:W0:Y:S04]  /*2260*/  LDS.64 R90, [R4+UR6] ;  /* 0x00000006045a7984 */ /* 0x0000280008000a00 */
        /* <DEDUP_REMOVED lines=27> */
[----:B----4-:R4:W0:Y:S04]  /*2420*/  LDS.64 R34, [R4+UR6+0x1c0] ;  /* 0x0001c00604227984 */ /* 0x0108280008000a00 */
[----:B------:R4:W0:Y:S04]  /*2430*/  LDS.64 R32, [R4+UR6+0x1d0] ;  /* 0x0001d00604207984 */ /* 0x0008280008000a00 */
[----:B--2---:R4:W2:Y:S04]  /*2440*/  LDS.64 R30, [R4+UR6+0x1e0] ;  /* 0x0001e006041e7984 */ /* 0x0048a80008000a00 */
[----:B------:R4:W0:Y:S02]  /*2450*/  LDS.64 R28, [R4+UR6+0x1f0] ;  /* 0x0001f006041c7984 */ /* 0x0008240008000a00 */
.L_x_2038:
[----:B01--4-:R-:W-:Y:S01]  /*2460*/  IADD3 R4, PT, PT, R17, 0xf, -R22 ;  /* 0x0000000f11047810 */ /* 0x013fe20007ffe816 */
[----:B------:R-:W0:Y:S01]  /*2470*/  S2UR UR9, SR_CTAID.X ;  /* 0x00000000000979c3 */ /* 0x000e220000002500 */
[----:B------:R-:W-:Y:S01]  /*2480*/  SHF.R.U32.HI R21, RZ, 0x1, R223 ;  /* 0x00000001ff157819 */ /* 0x000fe200000116df */
[----:B------:R-:W1:Y:S01]  /*2490*/  LDCU UR12, c[0x0][0x40c] ;  /* 0x00008180ff0c77ac */ /* 0x000e620008000800 */
[----:B------:R-:W-:Y:S01]  /*24a0*/  SHF.R.S32.HI R5, RZ, 0x1f, R4 ;  /* 0x0000001fff057819 */ /* 0x000fe20000011404 */
[----:B------:R-:W-:Y:S01]  /*24b0*/  BSSY B1, `(.L_x_2039) ;  /* 0x00009b1000017945 */ /* 0x000fe20003800000 */
[----:B------:R-:W4:Y:S02]  /*24c0*/  LDCU UR18, c[0x0][0x3f4] ;  /* 0x00007e80ff1277ac */ /* 0x000f240008000800 */
[----:B------:R-:W-:Y:S01]  /*24d0*/  LEA.HI R5, R5, R4, RZ, 0x4 ;  /* 0x0000000405057211 */ /* 0x000fe200078f20ff */
[----:B------:R-:W1:Y:S03]  /*24e0*/  LDCU UR13, c[0x0][0x410] ;  /* 0x00008200ff0d77ac */ /* 0x000e660008000800 */
[----:B------:R-:W-:Y:S01]  /*24f0*/  LOP3.LUT R11, R5, 0xfffffff0, RZ, 0xc0, !PT ;  /* 0xfffffff0050b7812 */ /* 0x000fe200078ec0ff */
[----:B------:R-:W1:Y:S03]  /*2500*/  LDCU.64 UR14, c[0x0][0x3b8] ;  /* 0x00007700ff0e77ac */ /* 0x000e660008000a00 */
[----:B------:R-:W-:Y:S01]  /*2510*/  ISETP.GE.AND P0, PT, R21, R11, PT ;  /* 0x0000000b1500720c */ /* 0x000fe20003f06270 */
[----:B------:R-:W1:Y:S01]  /*2520*/  LDCU.64 UR16, c[0x0][0x438] ;  /* 0x00008700ff1077ac */ /* 0x000e620008000a00 */
[----:B------:R-:W1:Y:S01]  /*2530*/  LDCU.64 UR10, c[0x0][0x448] ;  /* 0x00008900ff0a77ac */ /* 0x000e620008000a00 */
[----:B0-----:R-:W-:-:S04]  /*2540*/  IMAD R4, R159, R156, UR9 ;  /* 0x000000099f047e24 */ /* 0x001fc8000f8e029c */
[----:B------:R-:W-:-:S06]  /*2550*/  IMAD R4, R4, 0x60, RZ ;  /* 0x0000006004047824 */ /* 0x000fcc00078e02ff */
[----:B----4-:R-:W-:Y:S05]  /*2560*/  @P0 BRA `(.L_x_2040) ;  /* 0x0000009800940947 */ /* 0x010fea0003800000 */
[----:B------:R-:W-:Y:S01]  /*2570*/  IABS R5, R157 ;  /* 0x0000009d00057213 */ /* 0x000fe20000000000 */
[----:B------:R-:W0:Y:S01]  /*2580*/  S2R R6, SR_CTAID.Y ;  /* 0x0000000000067919 */ /* 0x000e220000002600 */
[----:B------:R-:W0:Y:S01]  /*2590*/  LDC R9, c[0x0][0x3f8] ;  /* 0x0000fe00ff097b82 */ /* 0x000e220000000800 */
[----:B------:R-:W4:Y:S01]  /*25a0*/  LDCU.64 UR6, c[0x0][0x420] ;  /* 0x00008400ff0677ac */ /* 0x000f220008000a00 */
[----:B------:R-:W2:Y:S01]  /*25b0*/  I2F.RP R8, R5 ;  /* 0x0000000500087306 */ /* 0x000ea20000209400 */
[----:B------:R-:W-:Y:S01]  /*25c0*/  IMAD.SHL.U32 R223, R223, 0x2, RZ ;  /* 0x00000002dfdf7824 */ /* 0x000fe200078e00ff */
[----:B------:R-:W3:Y:S01]  /*25d0*/  LDCU UR4, c[0x0][0x408] ;  /* 0x00008100ff0477ac */ /* 0x000ee20008000800 */
[C-C-:B------:R-:W-:Y:S01]  /*25e0*/  IMAD.IADD R24, R21.reuse, 0x1, R22.reuse ;  /* 0x0000000115187824 */ /* 0x140fe200078e0216 */
[----:B------:R-:W-:Y:S02]  /*25f0*/  LEA R21, R21, UR8, 0x2 ;  /* 0x0000000815157c11 */ /* 0x000fe4000f8e10ff */
[----:B------:R-:W1:Y:S01]  /*2600*/  LDC R12, c[0x0][0x440] ;  /* 0x00011000ff0c7b82 */ /* 0x000e620000000800 */
[----:B------:R-:W-:-:S07]  /*2610*/  IMAD.IADD R20, R11, 0x1, R22 ;  /* 0x000000010b147824 */ /* 0x000fce00078e0216 */
[----:B------:R-:W1:Y:S01]  /*2620*/  LDC.64 R238, c[0x0][0x450] ;  /* 0x00011400ffee7b82 */ /* 0x000e620000000a00 */
[----:B--2---:R-:W2:Y:S01]  /*2630*/  MUFU.RCP R8, R8 ;  /* 0x0000000800087308 */ /* 0x004ea20000001000 */
[----:B----4-:R-:W-:-:S04]  /*2640*/  ISETP.NE.U32.AND P0, PT, RZ, UR6, PT ;  /* 0x00000006ff007c0c */ /* 0x010fc8000bf05070 */
[----:B------:R-:W-:Y:S02]  /*2650*/  ISETP.NE.AND.EX P0, PT, RZ, UR7, PT, P0 ;  /* 0x00000007ff007c0c */ /* 0x000fe4000bf05300 */
[----:B------:R-:W3:Y:S01]  /*2660*/  LDC R25, c[0x0][0x430] ;  /* 0x00010c00ff197b82 */ /* 0x000ee20000000800 */
[C---:B0-----:R-:W-:Y:S02]  /*2670*/  IMAD R10, R6.reuse, R9, UR9 ;  /* 0x00000009060a7e24 */ /* 0x041fe4000f8e0209 */
[----:B------:R-:W-:Y:S02]  /*2680*/  IMAD R15, R6, R157, RZ ;  /* 0x0000009d060f7224 */ /* 0x000fe400078e02ff */
[----:B--2---:R-:W-:Y:S01]  /*2690*/  VIADD R7, R8, 0xffffffe ;  /* 0x0ffffffe08077836 */ /* 0x004fe20000000000 */
[----:B------:R-:W-:Y:S01]  /*26a0*/  LOP3.LUT R8, R223, 0x2, RZ, 0xc0, !PT ;  /* 0x00000002df087812 */ /* 0x000fe200078ec0ff */
[----:B------:R-:W-:Y:S02]  /*26b0*/  IMAD.MOV.U32 R6, RZ, RZ, RZ ;  /* 0x000000ffff067224 */ /* 0x000fe400078e00ff */
[----:B------:R-:W-:-:S02]  /*26c0*/  IMAD R9, R2, R9, UR9 ;  /* 0x0000000902097e24 */ /* 0x000fc4000f8e0209 */
[----:B------:R-:W0:Y:S01]  /*26d0*/  F2I.FTZ.U32.TRUNC.NTZ R7, R7 ;  /* 0x0000000700077305 */ /* 0x000e22000021f000 */
[----:B------:R-:W-:Y:S01]  /*26e0*/  IMAD R157, R10, R157, RZ ;  /* 0x0000009d0a9d7224 */ /* 0x000fe200078e02ff */
[----:B------:R-:W-:Y:S01]  /*26f0*/  SHF.R.S32.HI R10, RZ, 0x1f, R15 ;  /* 0x0000001fff0a7819 */ /* 0x000fe2000001140f */
[----:B---3--:R-:W-:Y:S02]  /*2700*/  VIADD R25, R25, UR4 ;  /* 0x0000000419197c36 */ /* 0x008fe40008000000 */
[----:B0-----:R-:W-:-:S04]  /*2710*/  IMAD.MOV R14, RZ, RZ, -R7 ;  /* 0x000000ffff0e7224 */ /* 0x001fc800078e0a07 */
[----:B------:R-:W-:-:S04]  /*2720*/  IMAD R13, R14, R5, RZ ;  /* 0x000000050e0d7224 */ /* 0x000fc800078e02ff */
[----:B------:R-:W-:-:S04]  /*2730*/  IMAD.HI.U32 R6, R7, R13, R6 ;  /* 0x0000000d07067227 */ /* 0x000fc800078e0006 */
[--C-:B------:R-:W-:Y:S02]  /*2740*/  IMAD R13, R9, 0x60, R8.reuse ;  /* 0x00000060090d7824 */ /* 0x100fe400078e0208 */
[----:B------:R-:W-:Y:S01]  /*2750*/  IMAD R7, R157, 0x60, R8 ;  /* 0x000000609d077824 */ /* 0x000fe200078e0208 */
[----:B------:R-:W-:Y:S01]  /*2760*/  IADD3 R8, P1, P2, R15, UR6, R24 ;  /* 0x000000060f087c10 */ /* 0x000fe2000fa3e018 */
[----:B-1----:R-:W-:Y:S02]  /*2770*/  IMAD R9, R12, UR9, R17 ;  /* 0x000000090c097c24 */ /* 0x002fe4000f8e0211 */
[----:B------:R-:W-:Y:S01]  /*2780*/  IMAD.WIDE R238, R13, 0x4, R238 ;  /* 0x000000040dee7825 */ /* 0x000fe200078e02ee */
[----:B------:R-:W-:Y:S02]  /*2790*/  IADD3.X R10, PT, PT, R10, UR7, RZ, P1, P2 ;  /* 0x000000070a0a7c10 */ /* 0x000fe40008fe44ff */
[----:B------:R-:W-:Y:S01]  /*27a0*/  SHF.R.S32.HI R26, RZ, 0x1f, R7 ;  /* 0x0000001fff1a7819 */ /* 0x000fe20000011407 */
[----:B------:R-:W-:-:S02]  /*27b0*/  IMAD R9, R9, R12, R24 ;  /* 0x0000000c09097224 */ /* 0x000fc400078e0218 */
[----:B------:R-:W-:-:S07]  /*27c0*/  VIADD R24, R24, 0x1 ;  /* 0x0000000118187836 */ /* 0x000fce0000000000 */
.L_x_2174:
[----:B------:R-:W-:Y:S02]  /*27d0*/  @P0 IMAD.MOV.U32 R12, RZ, RZ, R8 ;  /* 0x000000ffff0c0224 */ /* 0x000fe400078e0008 */
[----:B0-----:R-:W-:-:S05]  /*27e0*/  @P0 IMAD.MOV.U32 R13, RZ, RZ, R10 ;  /* 0x000000ffff0d0224 */ /* 0x001fca00078e000a */
[----:B------:R-:W2:Y:S01]  /*27f0*/  @P0 LDG.E.U8 R12, desc[UR36][R12.64] ;  /* 0x000000240c0c0981 */ /* 0x000ea2000c1e1100 */
[----:B------:R-:W-:Y:S01]  /*2800*/  VIADD R27, R24, 0xffffffff ;  /* 0xffffffff181b7836 */ /* 0x000fe20000000000 */
[----:B------:R-:W-:Y:S01]  /*2810*/  UISETP.NE.AND UP0, UPT, UR12, URZ, UPT ;  /* 0x000000ff0c00728c */ /* 0x000fe2000bf05270 */
[----:B------:R-:W-:Y:S01]  /*2820*/  IMAD.U32 R157, RZ, RZ, UR18 ;  /* 0x00000012ff9d7e24 */ /* 0x000fe2000f8e00ff */
[----:B------:R-:W-:Y:S02]  /*2830*/  BSSY.RECONVERGENT B0, `(.L_x_2041) ;  /* 0x0000911000007945 */ /* 0x000fe40003800200 */
        /* <DEDUP_REMOVED lines=8> */
[----:B------:R-:W-:-:S05]  /*28c0*/  @!P1 IMAD.IADD R14, R14, 0x1, -R223 ;  /* 0x000000010e0e9824 */ /* 0x000fca00078e0adf */
[----:B------:R-:W-:-:S13]  /*28d0*/  ISETP.GT.U32.AND P1, PT, R5, R14, PT ;  /* 0x0000000e0500720c */ /* 0x000fda0003f24070 */
[----:B------:R-:W-:-:S04]  /*28e0*/  @!P1 IMAD.IADD R14, R14, 0x1, -R223 ;  /* 0x000000010e0e9824 */ /* 0x000fc800078e0adf */
[----:B------:R-:W-:Y:S01]  /*28f0*/  @!P2 IMAD.MOV R14, RZ, RZ, -R14 ;  /* 0x000000ffff0ea224 */ /* 0x000fe200078e0a0e */
[----:B------:R-:W-:Y:S02]  /*2900*/  @!P3 LOP3.LUT R14, RZ, R157, RZ, 0x33, !PT ;  /* 0x0000009dff0eb212 */ /* 0x000fe400078e33ff */
[----:B--2---:R-:W-:Y:S01]  /*2910*/  ISETP.NE.AND P4, PT, R12, RZ, P0 ;  /* 0x000000ff0c00720c */ /* 0x004fe20000785270 */
[----:B------:R-:W-:-:S12]  /*2920*/  BRA.U UP0, `(.L_x_2042) ;  /* 0x0000006d00887547 */ /* 0x000fd8000b800000 */
[----:B------:R-:W-:-:S13]  /*2930*/  ISETP.NE.AND P5, PT, R23, RZ, PT ;  /* 0x000000ff1700720c */ /* 0x000fda0003fa5270 */
[----:B------:R-:W-:Y:S05]  /*2940*/  @!P5 BRA `(.L_x_2043) ;  /* 0x00000038007cd947 */ /* 0x000fea0003800000 */
[C---:B------:R-:W-:Y:S01]  /*2950*/  IMAD.IADD R228, R14.reuse, 0x1, R157 ;  /* 0x000000010ee47824 */ /* 0x040fe200078e029d */
[----:B------:R-:W-:Y:S01]  /*2960*/  ISETP.GE.AND P1, PT, R27, R17, PT ;  /* 0x000000111b00720c */ /* 0x000fe20003f26270 */
[----:B------:R-:W-:Y:S01]  /*2970*/  IMAD.SHL.U32 R233, R14, 0x4, RZ ;  /* 0x000000040ee97824 */ /* 0x000fe200078e00ff */
[----:B------:R-:W-:Y:S01]  /*2980*/  BSSY.RECONVERGENT B2, `(.L_x_2044) ;  /* 0x0000028000027945 */ /* 0x000fe20003800200 */
[C---:B------:R-:W-:Y:S02]  /*2990*/  IMAD R230, R157.reuse, 0x4, R228 ;  /* 0x000000049de67824 */ /* 0x040fe400078e02e4 */
[C---:B------:R-:W-:Y:S02]  /*29a0*/  IMAD R13, R157.reuse, 0x40, R233 ;  /* 0x000000409d0d7824 */ /* 0x040fe400078e02e9 */
[----:B------:R-:W-:Y:S02]  /*29b0*/  IMAD.IADD R231, R230, 0x1, R157 ;  /* 0x00000001e6e77824 */ /* 0x000fe400078e029d */
[----:B------:R-:W-:-:S02]  /*29c0*/  IMAD R15, R157, 0x60, RZ ;  /* 0x000000609d0f7824 */ /* 0x000fc400078e02ff */
[----:B------:R-:W-:-:S04]  /*29d0*/  IMAD.IADD R232, R231, 0x1, R157 ;  /* 0x00000001e7e87824 */ /* 0x000fc800078e029d */
[----:B------:R-:W-:-:S04]  /*29e0*/  IMAD R234, R157, 0x2, R232 ;  /* 0x000000029dea7824 */ /* 0x000fc800078e02e8 */
[----:B------:R-:W-:-:S04]  /*29f0*/  IMAD.IADD R235, R234, 0x1, R157 ;  /* 0x00000001eaeb7824 */ /* 0x000fc800078e029d */
[----:B------:R-:W-:-:S04]  /*2a00*/  IMAD.IADD R236, R235, 0x1, R157 ;  /* 0x00000001ebec7824 */ /* 0x000fc800078e029d */
[----:B------:R-:W-:-:S04]  /*2a10*/  IMAD.IADD R229, R236, 0x1, R157 ;  /* 0x00000001ece57824 */ /* 0x000fc800078e029d */
[----:B------:R-:W-:-:S04]  /*2a20*/  IMAD.IADD R227, R229, 0x1, R157 ;  /* 0x00000001e5e37824 */ /* 0x000fc800078e029d */
[----:B------:R-:W-:-:S04]  /*2a30*/  IMAD.IADD R226, R227, 0x1, R157 ;  /* 0x00000001e3e27824 */ /* 0x000fc800078e029d */
[----:B------:R-:W-:-:S04]  /*2a40*/  IMAD.IADD R156, R226, 0x1, R157 ;  /* 0x00000001e29c7824 */ /* 0x000fc800078e029d */
[----:B------:R-:W-:-:S04]  /*2a50*/  IMAD R11, R157, 0x2, R156 ;  /* 0x000000029d0b7824 */ /* 0x000fc800078e029c */
[----:B------:R-:W-:-:S04]  /*2a60*/  IMAD.IADD R12, R11, 0x1, R157 ;  /* 0x000000010b0c7824 */ /* 0x000fc800078e029d */
[----:B------:R-:W-:Y:S01]  /*2a70*/  IMAD.IADD R14, R12, 0x1, R157 ;  /* 0x000000010c0e7824 */ /* 0x000fe200078e029d */
[----:B------:R-:W-:Y:S06]  /*2a80*/  @P1 BRA `(.L_x_2045) ;  /* 0x00000000005c1947 */ /* 0x000fec0003800000 */
[----:B------:R-:W-:-:S13]  /*2a90*/  ISETP.GE.AND P2, PT, R233, R15, PT ;  /* 0x0000000fe900720c */ /* 0x000fda0003f46270 */
[----:B------:R-:W0:Y:S01]  /*2aa0*/  @!P2 S2R R222, SR_TID.X ;  /* 0x0000000000dea919 */ /* 0x000e220000002100 */
[----:B------:R-:W1:Y:S01]  /*2ab0*/  @!P2 LDC.64 R158, c[0x0][0x3b8] ;  /* 0x0000ee00ff9eab82 */ /* 0x000e620000000a00 */
[----:B0-----:R-:W-:-:S05]  /*2ac0*/  @!P2 IMAD.SHL.U32 R222, R222, 0x2, RZ ;  /* 0x00000002dedea824 */ /* 0x001fca00078e00ff */
[----:B------:R-:W-:-:S05]  /*2ad0*/  @!P2 LOP3.LUT R222, R222, 0x2, RZ, 0xc0, !PT ;  /* 0x00000002dedea812 */ /* 0x000fca00078ec0ff */
[----:B------:R-:W-:-:S05]  /*2ae0*/  @!P2 IMAD R222, R4, R157, R222 ;  /* 0x0000009d04dea224 */ /* 0x000fca00078e02de */
[----:B------:R-:W-:-:S04]  /*2af0*/  @!P2 IADD3 R223, P3, PT, R233, R222, RZ ;  /* 0x000000dee9dfa210 */ /* 0x000fc80007f7e0ff */
[----:B------:R-:W-:Y:S02]  /*2b00*/  @!P2 LEA.HI.X.SX32 R224, R222, RZ, 0x1, P3 ;  /* 0x000000ffdee0a211 */ /* 0x000fe400018f0eff */
[----:B-1----:R-:W-:-:S04]  /*2b10*/  @!P2 LEA R222, P3, R223, R158, 0x2 ;  /* 0x0000009edfdea211 */ /* 0x002fc800078610ff */
[----:B------:R-:W-:Y:S02]  /*2b20*/  @!P2 LEA.HI.X R223, R223, R159, R224, 0x2, P3 ;  /* 0x0000009fdfdfa211 */ /* 0x000fe400018f14e0 */
[----:B------:R-:W-:Y:S01]  /*2b30*/  CS2R R158, SRZ ;  /* 0x00000000009e7805 */ /* 0x000fe2000001ff00 */
[----:B------:R-:W0:Y:S05]  /*2b40*/  @!P2 LDC.64 R224, c[0x0][0x3b8] ;  /* 0x0000ee00ffe0ab82 */ /* 0x000e2a0000000a00 */
[----:B------:R-:W2:Y:S04]  /*2b50*/  @!P2 LDG.E.64 R158, desc[UR36][R222.64] ;  /* 0x00000024de9ea981 */ /* 0x000ea8000c1e1b00 */
[----:B------:R-:W3:Y:S01]  /*2b60*/  LDG.E.64 R222, desc[UR36][R238.64] ;  /* 0x00000024eede7981 */ /* 0x000ee2000c1e1b00 */
[----:B------:R-:W-:-:S05]  /*2b70*/  @!P2 IADD3 R237, P3, PT, R7, R233, RZ ;  /* 0x000000e907eda210 */ /* 0x000fca0007f7e0ff */
[----:B------:R-:W-:Y:S01]  /*2b80*/  @!P2 IMAD.X R240, RZ, RZ, R26, P3 ;  /* 0x000000fffff0a224 */ /* 0x000fe200018e061a */
[----:B0-----:R-:W-:-:S04]  /*2b90*/  @!P2 LEA R224, P5, R237, R224, 0x2 ;  /* 0x000000e0ede0a211 */ /* 0x001fc800078a10ff */
[----:B------:R-:W-:Y:S01]  /*2ba0*/  @!P2 LEA.HI.X R225, R237, R225, R240, 0x2, P5 ;  /* 0x000000e1ede1a211 */ /* 0x000fe200028f14f0 */
[----:B--2---:R-:W-:Y:S01]  /*2bb0*/  FADD.FTZ R237, R90, R158 ;  /* 0x0000009e5aed7221 */ /* 0x004fe20000010000 */
[----:B------:R-:W-:-:S03]  /*2bc0*/  FADD.FTZ R240, R91, R159 ;  /* 0x0000009f5bf07221 */ /* 0x000fc60000010000 */
[----:B---3--:R-:W-:Y:S01]  /*2bd0*/  FMUL.FTZ R158, R237, R222 ;  /* 0x000000deed9e7220 */ /* 0x008fe20000410000 */
[----:B------:R-:W-:-:S05]  /*2be0*/  FMUL.FTZ R159, R240, R223 ;  /* 0x000000dff09f7220 */ /* 0x000fca0000410000 */
[----:B------:R0:W-:Y:S02]  /*2bf0*/  @!P2 STG.E.64 desc[UR36][R224.64], R158 ;  /* 0x0000009ee000a986 */ /* 0x0001e4000c101b24 */
.L_x_2045:
[----:B------:R-:W-:Y:S05]  /*2c00*/  BSYNC.RECONVERGENT B2 ;  /* 0x0000000000027941 */ /* 0x000fea0003800200 */
.L_x_2044:
[----:B------:R-:W-:Y:S04]  /*2c10*/  BSSY.RECONVERGENT B2, `(.L_x_2046) ;  /* 0x000001b000027945 */ /* 0x000fe80003800200 */
[----:B------:R-:W-:Y:S05]  /*2c20*/  @P1 BRA `(.L_x_2047) ;  /* 0x0000000000641947 */ /* 0x000fea0003800000 */
[----:B------:R-:W-:-:S05]  /*2c30*/  IMAD.SHL.U32 R240, R228, 0x4, RZ ;  /* 0x00000004e4f07824 */ /* 0x000fca00078e00ff */
[----:B------:R-:W-:-:S13]  /*2c40*/  ISETP.GE.AND P2, PT, R240, R15, PT ;  /* 0x0000000ff000720c */ /* 0x000fda0003f46270 */
[----:B------:R-:W1:Y:S01]  /*2c50*/  @!P2 S2R R222, SR_TID.X ;  /* 0x0000000000dea919 */ /* 0x000e620000002100 */
[----:B------:R-:W2:Y:S01]  /*2c60*/  @!P2 LDC.64 R160, c[0x0][0x3b8] ;  /* 0x0000ee00ffa0ab82 */ /* 0x000ea20000000a00 */
[----:B-1----:R-:W-:-:S05]  /*2c70*/  @!P2 IMAD.SHL.U32 R222, R222, 0x2, RZ ;  /* 0x00000002dedea824 */ /* 0x002fca00078e00ff */
[----:B------:R-:W-:-:S05]  /*2c80*/  @!P2 LOP3.LUT R222, R222, 0x2, RZ, 0xc0, !PT ;  /* 0x00000002dedea812 */ /* 0x000fca00078ec0ff */
[----:B0-----:R-:W-:Y:S01]  /*2c90*/  @!P2 IMAD R225, R4, R157, R222 ;  /* 0x0000009d04e1a224 */ /* 0x001fe200078e02de */
[----:B------:R-:W-:-:S04]  /*2ca0*/  @!P2 SHF.R.S32.HI R222, RZ, 0x1f, R240 ;  /* 0x0000001fffdea819 */ /* 0x000fc800000114f0 */
[----:B------:R-:W-:-:S04]  /*2cb0*/  @!P2 IADD3 R223, P3, PT, R225, R240, RZ ;  /* 0x000000f0e1dfa210 */ /* 0x000fc80007f7e0ff */
[----:B------:R-:W-:Y:S02]  /*2cc0*/  @!P2 LEA.HI.X.SX32 R224, R225, R222, 0x1, P3 ;  /* 0x000000dee1e0a211 */ /* 0x000fe400018f0eff */
[----:B--2---:R-:W-:-:S04]  /*2cd0*/  @!P2 LEA R222, P3, R223, R160, 0x2 ;  /* 0x000000a0dfdea211 */ /* 0x004fc800078610ff */
[----:B------:R-:W-:Y:S02]  /*2ce0*/  @!P2 LEA.HI.X R223, R223, R161, R224, 0x2, P3 ;  /* 0x000000a1dfdfa211 */ /* 0x000fe400018f14e0 */
[----:B------:R-:W-:Y:S01]  /*2cf0*/  CS2R R160, SRZ ;  /* 0x0000000000a07805 */ /* 0x000fe2000001ff00 */
[----:B------:R-:W0:Y:S05]  /*2d00*/  @!P2 LDC.64 R224, c[0x0][0x3b8] ;  /* 0x0000ee00ffe0ab82 */ /* 0x000e2a0000000a00 */
[----:B------:R-:W2:Y:S04]  /*2d10*/  @!P2 LDG.E.64 R160, desc[UR36][R222.64] ;  /* 0x00000024dea0a981 */ /* 0x000ea8000c1e1b00 */
[----:B------:R-:W3:Y:S01]  /*2d20*/  LDG.E.64 R222, desc[UR36][R238.64+0x10] ;  /* 0x00001024eede7981 */ /* 0x000ee2000c1e1b00 */
[----:B------:R-:W-:-:S04]  /*2d30*/  @!P2 IADD3 R237, P3, PT, R7, R240, RZ ;  /* 0x000000f007eda210 */ /* 0x000fc80007f7e0ff */
[----:B------:R-:W-:Y:S02]  /*2d40*/  @!P2 LEA.HI.X.SX32 R240, R240, R26, 0x1, P3 ;  /* 0x0000001af0f0a211 */ /* 0x000fe400018f0eff */
[----:B0-----:R-:W-:-:S04]  /*2d50*/  @!P2 LEA R224, P3, R237, R224, 0x2 ;  /* 0x000000e0ede0a211 */ /* 0x001fc800078610ff */
[----:B------:R-:W-:Y:S01]  /*2d60*/  @!P2 LEA.HI.X R225, R237, R225, R240, 0x2, P3 ;  /* 0x000000e1ede1a211 */ /* 0x000fe200018f14f0 */
[----:B--2---:R-:W-:Y:S01]  /*2d70*/  FADD.FTZ R237, R88, R160 ;  /* 0x000000a058ed7221 */ /* 0x004fe20000010000 */
[----:B------:R-:W-:-:S03]  /*2d80*/  FADD.FTZ R240, R89, R161 ;  /* 0x000000a159f07221 */ /* 0x000fc60000010000 */
[----:B---3--:R-:W-:Y:S01]  /*2d90*/  FMUL.FTZ R160, R237, R222 ;  /* 0x000000deeda07220 */ /* 0x008fe20000410000 */
[----:B------:R-:W-:-:S05]  /*2da0*/  FMUL.FTZ R161, R240, R223 ;  /* 0x000000dff0a17220 */ /* 0x000fca0000410000 */
[----:B------:R1:W-:Y:S02]  /*2db0*/  @!P2 STG.E.64 desc[UR36][R224.64], R160 ;  /* 0x000000a0e000a986 */ /* 0x0003e4000c101b24 */
.L_x_2047:
[----:B------:R-:W-:Y:S05]  /*2dc0*/  BSYNC.RECONVERGENT B2 ;  /* 0x0000000000027941 */ /* 0x000fea0003800200 */
.L_x_2046:
[----:B------:R-:W-:Y:S04]  /*2dd0*/  BSSY.RECONVERGENT B2, `(.L_x_2048) ;  /* 0x000001c000027945 */ /* 0x000fe80003800200 */
[----:B------:R-:W-:Y:S05]  /*2de0*/  @P1 BRA `(.L_x_2049) ;  /* 0x0000000000681947 */ /* 0x000fea0003800000 */
[----:B------:R-:W-:-:S05]  /*2df0*/  IMAD R240, R157, 0x8, R233 ;  /* 0x000000089df07824 */ /* 0x000fca00078e02e9 */
[----:B------:R-:W-:-:S13]  /*2e00*/  ISETP.GE.AND P2, PT, R240, R15, PT ;  /* 0x0000000ff000720c */ /* 0x000fda0003f46270 */
[----:B------:R-:W2:Y:S01]  /*2e10*/  @!P2 S2R R222, SR_TID.X ;  /* 0x0000000000dea919 */ /* 0x000ea20000002100 */
[----:B------:R-:W3:Y:S01]  /*2e20*/  @!P2 LDC.64 R162, c[0x0][0x3b8] ;  /* 0x0000ee00ffa2ab82 */ /* 0x000ee20000000a00 */
[----:B--2---:R-:W-:-:S05]  /*2e30*/  @!P2 IMAD.SHL.U32 R222, R222, 0x2, RZ ;  /* 0x00000002dedea824 */ /* 0x004fca00078e00ff */
[----:B------:R-:W-:-:S05]  /*2e40*/  @!P2 LOP3.LUT R222, R222, 0x2, RZ, 0xc0, !PT ;  /* 0x00000002dedea812 */ /* 0x000fca00078ec0ff */
[----:B01----:R-:W-:Y:S01]  /*2e50*/  @!P2 IMAD R225, R4, R157, R222 ;  /* 0x0000009d04e1a224 */ /* 0x003fe200078e02de */
[----:B------:R-:W-:-:S04]  /*2e60*/  @!P2 SHF.R.S32.HI R222, RZ, 0x1f, R240 ;  /* 0x0000001fffdea819 */ /* 0x000fc800000114f0 */
[----:B------:R-:W-:-:S04]  /*2e70*/  @!P2 IADD3 R223, P3, PT, R225, R240, RZ ;  /* 0x000000f0e1dfa210 */ /* 0x000fc80007f7e0ff */
[----:B------:R-:W-:Y:S02]  /*2e80*/  @!P2 LEA.HI.X.SX32 R224, R225, R222, 0x1, P3 ;  /* 0x000000dee1e0a211 */ /* 0x000fe400018f0eff */
[----:B---3--:R-:W-:-:S04]  /*2e90*/  @!P2 LEA R222, P3, R223, R162, 0x2 ;  /* 0x000000a2dfdea211 */ /* 0x008fc800078610ff */
[----:B------:R-:W-:Y:S02]  /*2ea0*/  @!P2 LEA.HI.X R223, R223, R163, R224, 0x2, P3 ;  /* 0x000000a3dfdfa211 */ /* 0x000fe400018f14e0 */
[----:B------:R-:W-:-:S06]  /*2eb0*/  CS2R R162, SRZ ;  /* 0x0000000000a27805 */ /* 0x000fcc000001ff00 */
[----:B------:R-:W2:Y:S04]  /*2ec0*/  @!P2 LDG.E.64 R162, desc[UR36][R222.64] ;  /* 0x00000024dea2a981 */ /* 0x000ea8000c1e1b00 */
[----:B------:R-:W3:Y:S01]  /*2ed0*/  LDG.E.64 R222, desc[UR36][R238.64+0x20] ;  /* 0x00002024eede7981 */ /* 0x000ee2000c1e1b00 */
[----:B------:R-:W-:-:S13]  /*2ee0*/  ISETP.GE.AND P2, PT, R240, R15, PT ;  /* 0x0000000ff000720c */ /* 0x000fda0003f46270 */
[----:B------:R-:W0:Y:S01]  /*2ef0*/  @!P2 LDC.64 R224, c[0x0][0x3b8] ;  /* 0x0000ee00ffe0ab82 */ /* 0x000e220000000a00 */
        /* <DEDUP_REMOVED lines=9> */
.L_x_2049:
[----:B------:R-:W-:Y:S05]  /*2f90*/  BSYNC.RECONVERGENT B2 ;  /* 0x0000000000027941 */ /* 0x000fea0003800200 */
.L_x_2048:
[----:B------:R-:W-:Y:S04]  /*2fa0*/  BSSY.RECONVERGENT B2, `(.L_x_2050) ;  /* 0x000001d000027945 */ /* 0x000fe80003800200 */
[----:B------:R-:W-:Y:S05]  /*2fb0*/  @P1 BRA `(.L_x_2051) ;  /* 0x00000000006c1947 */ /* 0x000fea0003800000 */
[----:B------:R-:W-:-:S04]  /*2fc0*/  IMAD R228, R157, 0x2, R228 ;  /* 0x000000029de47824 */ /* 0x000fc800078e02e4 */
[----:B------:R-:W-:-:S05]  /*2fd0*/  IMAD.SHL.U32 R240, R228, 0x4, RZ ;  /* 0x00000004e4f07824 */ /* 0x000fca00078e00ff */
[----:B------:R-:W-:-:S13]  /*2fe0*/  ISETP.GE.AND P2, PT, R240, R15, PT ;  /* 0x0000000ff000720c */ /* 0x000fda0003f46270 */
[----:B------:R-:W3:Y:S01]  /*2ff0*/  @!P2 S2R R222, SR_TID.X ;  /* 0x0000000000dea919 */ /* 0x000ee20000002100 */
[----:B------:R-:W4:Y:S01]  /*3000*/  @!P2 LDC.64 R164, c[0x0][0x3b8] ;  /* 0x0000ee00ffa4ab82 */ /* 0x000f220000000a00 */
[----:B---3--:R-:W-:-:S05]  /*3010*/  @!P2 IMAD.SHL.U32 R222, R222, 0x2, RZ ;  /* 0x00000002dedea824 */ /* 0x008fca00078e00ff */
[----:B------:R-:W-:-:S05]  /*3020*/  @!P2 LOP3.LUT R222, R222, 0x2, RZ, 0xc0, !PT ;  /* 0x00000002dedea812 */ /* 0x000fca00078ec0ff */
[----:B012---:R-:W-:Y:S01]  /*3030*/  @!P2 IMAD R225, R4, R157, R222 ;  /* 0x0000009d04e1a224 */ /* 0x007fe200078e02de */
[----:B------:R-:W-:-:S04]  /*3040*/  @!P2 SHF.R.S32.HI R222, RZ, 0x1f, R240 ;  /* 0x0000001fffdea819 */ /* 0x000fc800000114f0 */
[----:B------:R-:W-:-:S04]  /*3050*/  @!P2 IADD3 R223, P3, PT, R225, R240, RZ ;  /* 0x000000f0e1dfa210 */ /* 0x000fc80007f7e0ff */
[----:B------:R-:W-:Y:S02]  /*3060*/  @!P2 LEA.HI.X.SX32 R224, R225, R222, 0x1, P3 ;  /* 0x000000dee1e0a211 */ /* 0x000fe400018f0eff */
[----:B----4-:R-:W-:-:S04]  /*3070*/  @!P2 LEA R222, P3, R223, R164, 0x2 ;  /* 0x000000a4dfdea211 */ /* 0x010fc800078610ff */
        /* <DEDUP_REMOVED lines=15> */
.L_x_2051:
[----:B------:R-:W-:Y:S05]  /*3170*/  BSYNC.RECONVERGENT B2 ;  /* 0x0000000000027941 */ /* 0x000fea0003800200 */
.L_x_2050:
[----:B------:R-:W-:Y:S01]  /*3180*/  BSSY.RECONVERGENT B2, `(.L_x_2052) ;  /* 0x000001d000027945 */ /* 0x000fe20003800200 */
[----:B------:R-:W-:-:S03]  /*3190*/  IMAD.IADD R228, R14, 0x1, R157 ;  /* 0x000000010ee47824 */ /* 0x000fc600078e029d */
[----:B------:R-:W-:Y:S05]  /*31a0*/  @P1 BRA `(.L_x_2053) ;  /* 0x0000000000681947 */ /* 0x000fea0003800000 */
[----:B------:R-:W-:-:S05]  /*31b0*/  IMAD R240, R157, 0x10, R233 ;  /* 0x000000109df07824 */ /* 0x000fca00078e02e9 */
[----:B------:R-:W-:-:S13]  /*31c0*/  ISETP.GE.AND P2, PT, R240, R15, PT ;  /* 0x0000000ff000720c */ /* 0x000fda0003f46270 */
[----:B------:R-:W4:Y:S01]  /*31d0*/  @!P2 S2R R222, SR_TID.X ;  /* 0x0000000000dea919 */ /* 0x000f220000002100 */
[----:B------:R-:W0:Y:S01]  /*31e0*/  @!P2 LDC.64 R166, c[0x0][0x3b8] ;  /* 0x0000ee00ffa6ab82 */ /* 0x000e220000000a00 */
[----:B----4-:R-:W-:-:S05]  /*31f0*/  @!P2 IMAD.SHL.U32 R222, R222, 0x2, RZ ;  /* 0x00000002dedea824 */ /* 0x010fca00078e00ff */
[----:B------:R-:W-:-:S05]  /*3200*/  @!P2 LOP3.LUT R222, R222, 0x2, RZ, 0xc0, !PT ;  /* 0x00000002dedea812 */ /* 0x000fca00078ec0ff */
[----:B0123--:R-:W-:Y:S01]  /*3210*/  @!P2 IMAD R225, R4, R157, R222 ;  /* 0x0000009d04e1a224 */ /* 0x00ffe200078e02de */
[----:B------:R-:W-:-:S04]  /*3220*/  @!P2 SHF.R.S32.HI R222, RZ, 0x1f, R240 ;  /* 0x0000001fffdea819 */ /* 0x000fc800000114f0 */
[----:B------:R-:W-:-:S04]  /*3230*/  @!P2 IADD3 R223, P3, PT, R225, R240, RZ ;  /* 0x000000f0e1dfa210 */ /* 0x000fc80007f7e0ff */
[----:B------:R-:W-:Y:S02]  /*3240*/  @!P2 LEA.HI.X.SX32 R224, R225, R222, 0x1, P3 ;  /* 0x000000dee1e0a211 */ /* 0x000fe400018f0eff */
[----:B------:R-:W-:-:S04]  /*3250*/  @!P2 LEA R222, P3, R223, R166, 0x2 ;  /* 0x000000a6dfdea211 */ /* 0x000fc800078610ff */
        /* <DEDUP_REMOVED lines=15> */
.L_x_2053:
[----:B------:R-:W-:Y:S05]  /*3350*/  BSYNC.RECONVERGENT B2 ;  /* 0x0000000000027941 */ /* 0x000fea0003800200 */
.L_x_2052:
[----:B------:R-:W-:Y:S04]  /*3360*/  BSSY.RECONVERGENT B2, `(.L_x_2054) ;  /* 0x000001b000027945 */ /* 0x000fe80003800200 */
[----:B------:R-:W-:Y:S05]  /*3370*/  @P1 BRA `(.L_x_2055) ;  /* 0x0000000000641947 */ /* 0x000fea0003800000 */
[----:B------:R-:W-:-:S05]  /*3380*/  IMAD.SHL.U32 R230, R230, 0x4, RZ ;  /* 0x00000004e6e67824 */ /* 0x000fca00078e00ff */
[----:B------:R-:W-:-:S13]  /*3390*/  ISETP.GE.AND P2, PT, R230, R15, PT ;  /* 0x0000000fe600720c */ /* 0x000fda0003f46270 */
[----:B------:R-:W0:Y:S01]  /*33a0*/  @!P2 S2R R222, SR_TID.X ;  /* 0x0000000000dea919 */ /* 0x000e220000002100 */
[----:B------:R-:W1:Y:S01]  /*33b0*/  @!P2 LDC.64 R168, c[0x0][0x3b8] ;  /* 0x0000ee00ffa8ab82 */ /* 0x000e620000000a00 */
[----:B0-----:R-:W-:-:S05]  /*33c0*/  @!P2 IMAD.SHL.U32 R222, R222, 0x2, RZ ;  /* 0x00000002dedea824 */ /* 0x001fca00078e00ff */
[----:B------:R-:W-:-:S05]  /*33d0*/  @!P2 LOP3.LUT R222, R222, 0x2, RZ, 0xc0, !PT ;  /* 0x00000002dedea812 */ /* 0x000fca00078ec0ff */
[----:B-1234-:R-:W-:Y:S01]  /*33e0*/  @!P2 IMAD R225, R4, R157, R222 ;  /* 0x0000009d04e1a224 */ /* 0x01efe200078e02de */
[----:B------:R-:W-:-:S04]  /*33f0*/  @!P2 SHF.R.S32.HI R222, RZ, 0x1f, R230 ;  /* 0x0000001fffdea819 */ /* 0x000fc800000114e6 */
[----:B------:R-:W-:-:S04]  /*3400*/  @!P2 IADD3 R223, P3, PT, R225, R230, RZ ;  /* 0x000000e6e1dfa210 */ /* 0x000fc80007f7e0ff */
[----:B------:R-:W-:Y:S02]  /*3410*/  @!P2 LEA.HI.X.SX32 R224, R225, R222, 0x1, P3 ;  /* 0x000000dee1e0a211 */ /* 0x000fe400018f0eff */
[----:B------:R-:W-:-:S04]  /*3420*/  @!P2 LEA R222, P3, R223, R168, 0x2 ;  /* 0x000000a8dfdea211 */ /* 0x000fc800078610ff */
        /* <DEDUP_REMOVED lines=14> */
.L_x_2055:
[----:B------:R-:W-:Y:S05]  /*3510*/  BSYNC.RECONVERGENT B2 ;  /* 0x0000000000027941 */ /* 0x000fea0003800200 */
.L_x_2054:
[----:B------:R-:W-:Y:S01]  /*3520*/  BSSY.RECONVERGENT B2, `(.L_x_2056) ;  /* 0x000001c000027945 */ /* 0x000fe20003800200 */
[----:B------:R-:W-:-:S03]  /*3530*/  IMAD.IADD R230, R228, 0x1, R157 ;  /* 0x00000001e4e67824 */ /* 0x000fc600078e029d */
        /* <DEDUP_REMOVED lines=26> */
.L_x_2057:
[----:B------:R-:W-:Y:S05]  /*36e0*/  BSYNC.RECONVERGENT B2 ;  /* 0x0000000000027941 */ /* 0x000fea0003800200 */
.L_x_2056:
        /* <DEDUP_REMOVED lines=28> */
.L_x_2059:
[----:B------:R-:W-:Y:S05]  /*38b0*/  BSYNC.RECONVERGENT B2 ;  /* 0x0000000000027941 */ /* 0x000fea0003800200 */
.L_x_2058:
[----:B------:R-:W-:Y:S01]  /*38c0*/  BSSY.RECONVERGENT B2, `(.L_x_2060) ;  /* 0x000001d000027945 */ /* 0x000fe20003800200 */
[----:B------:R-:W-:-:S03]  /*38d0*/  IMAD.IADD R232, R231, 0x1, R157 ;  /* 0x00000001e7e87824 */ /* 0x000fc600078e029d */
[----:B------:R-:W-:Y:S05]  /*38e0*/  @P1 BRA `(.L_x_2061) ;  /* 0x0000000000681947 */ /* 0x000fea0003800000 */
[----:B------:R-:W-:-:S05]  /*38f0*/  IMAD R240, R157, 0x20, R233 ;  /* 0x000000209df07824 */ /* 0x000fca00078e02e9 */
        /* <DEDUP_REMOVED lines=25> */
.L_x_2061:
[----:B------:R-:W-:Y:S05]  /*3a90*/  BSYNC.RECONVERGENT B2 ;  /* 0x0000000000027941 */ /* 0x000fea0003800200 */
.L_x_2060:
        /* <DEDUP_REMOVED lines=28> */
.L_x_2063:
[----:B------:R-:W-:Y:S05]  /*3c60*/  BSYNC.RECONVERGENT B2 ;  /* 0x0000000000027941 */ /* 0x000fea0003800200 */
.L_x_2062:
        /* <DEDUP_REMOVED lines=28> */
.L_x_2065:
[----:B------:R-:W-:Y:S05]  /*3e30*/  BSYNC.RECONVERGENT B2 ;  /* 0x0000000000027941 */ /* 0x000fea0003800200 */
.L_x_2064:
        /* <DEDUP_REMOVED lines=28> */
.L_x_2067:
[----:B------:R-:W-:Y:S05]  /*4000*/  BSYNC.RECONVERGENT B2 ;  /* 0x0000000000027941 */ /* 0x000fea0003800200 */
.L_x_2066:
        /* <DEDUP_REMOVED lines=28> */
.L_x_2069:
[----:B------:R-:W-:Y:S05]  /*41d0*/  BSYNC.RECONVERGENT B2 ;  /* 0x0000000000027941 */ /* 0x000fea0003800200 */
.L_x_2068:
        /* <DEDUP_REMOVED lines=28> */
.L_x_2071:
[----:B------:R-:W-:Y:S05]  /*43a0*/  BSYNC.RECONVERGENT B2 ;  /* 0x0000000000027941 */ /* 0x000fea0003800200 */
.L_x_2070:
        /* <DEDUP_REMOVED lines=28> */
.L_x_2073:
[----:B------:R-:W-:Y:S05]  /*4570*/  BSYNC.RECONVERGENT B2 ;  /* 0x0000000000027941 */ /* 0x000fea0003800200 */
.L_x_2072:
        /* <DEDUP_REMOVED lines=28> */
.L_x_2075:
[----:B------:R-:W-:Y:S05]  /*4740*/  BSYNC.RECONVERGENT B2 ;  /* 0x0000000000027941 */ /* 0x000fea0003800200 */
.L_x_2074:
[----:B------:R-:W-:Y:S04]  /*4750*/  BSSY.RECONVERGENT B2, `(.L_x_2076) ;  /* 0x000001a000027945 */ /* 0x000fe80003800200 */
[----:B------:R-:W-:Y:S05]  /*4760*/  @P1 BRA `(.L_x_2077) ;  /* 0x0000000000601947 */ /* 0x000fea0003800000 */
[----:B------:R-:W-:-:S13]  /*4770*/  ISETP.GE.AND P2, PT, R13, R15, PT ;  /* 0x0000000f0d00720c */ /* 0x000fda0003f46270 */
[----:B------:R-:W0:Y:S01]  /*4780*/  @!P2 S2R R156, SR_TID.X ;  /* 0x00000000009ca919 */ /* 0x000e220000002100 */
[----:B------:R-:W0:Y:S08]  /*4790*/  @!P2 LDC.64 R190, c[0x0][0x3b8] ;  /* 0x0000ee00ffbeab82 */ /* 0x000e300000000a00 */
[----:B01234-:R-:W0:Y:S01]  /*47a0*/  @!P2 LDC.64 R224, c[0x0][0x3b8] ;  /* 0x0000ee00ffe0ab82 */ /* 0x01fe220000000a00 */
[----:B------:R-:W-:-:S05]  /*47b0*/  @!P2 IMAD.SHL.U32 R156, R156, 0x2, RZ ;  /* 0x000000029c9ca824 */ /* 0x000fca00078e00ff */
[----:B------:R-:W-:-:S05]  /*47c0*/  @!P2 LOP3.LUT R156, R156, 0x2, RZ, 0xc0, !PT ;  /* 0x000000029c9ca812 */ /* 0x000fca00078ec0ff */
[----:B------:R-:W-:Y:S01]  /*47d0*/  @!P2 IMAD R222, R4, R157, R156 ;  /* 0x0000009d04dea224 */ /* 0x000fe200078e029c */
        /* <DEDUP_REMOVED lines=17> */
.L_x_2077:
[----:B------:R-:W-:Y:S05]  /*48f0*/  BSYNC.RECONVERGENT B2 ;  /* 0x0000000000027941 */ /* 0x000fea0003800200 */
.L_x_2076:
        /* <DEDUP_REMOVED lines=27> */
.L_x_2079:
[----:B------:R-:W-:Y:S05]  /*4ab0*/  BSYNC.RECONVERGENT B2 ;  /* 0x0000000000027941 */ /* 0x000fea0003800200 */
.L_x_2078:
[----:B------:R-:W-:Y:S04]  /*4ac0*/  BSSY.RECONVERGENT B2, `(.L_x_2080) ;  /* 0x000001b000027945 */ /* 0x000fe80003800200 */
[----:B------:R-:W-:Y:S05]  /*4ad0*/  @P1 BRA `(.L_x_2081) ;  /* 0x0000000000641947 */ /* 0x000fea0003800000 */
[----:B------:R-:W-:-:S05]  /*4ae0*/  IMAD.SHL.U32 R156, R12, 0x4, RZ ;  /* 0x000000040c9c7824 */ /* 0x000fca00078e00ff */
[----:B------:R-:W-:-:S13]  /*4af0*/  ISETP.GE.AND P2, PT, R156, R15, PT ;  /* 0x0000000f9c00720c */ /* 0x000fda0003f46270 */
[----:B------:R-:W0:Y:S01]  /*4b00*/  @!P2 S2R R11, SR_TID.X ;  /* 0x00000000000ba919 */ /* 0x000e220000002100 */
[----:B------:R-:W1:Y:S08]  /*4b10*/  @!P2 LDC.64 R194, c[0x0][0x3b8] ;  /* 0x0000ee00ffc2ab82 */ /* 0x000e700000000a00 */
[----:B------:R-:W2:Y:S01]  /*4b20*/  @!P2 LDC.64 R222, c[0x0][0x3b8] ;  /* 0x0000ee00ffdeab82 */ /* 0x000ea20000000a00 */
[----:B0-----:R-:W-:-:S05]  /*4b30*/  @!P2 IMAD.SHL.U32 R11, R11, 0x2, RZ ;  /* 0x000000020b0ba824 */ /* 0x001fca00078e00ff */
[----:B------:R-:W-:-:S05]  /*4b40*/  @!P2 LOP3.LUT R11, R11, 0x2, RZ, 0xc0, !PT ;  /* 0x000000020b0ba812 */ /* 0x000fca00078ec0ff */
[----:B------:R-:W-:Y:S01]  /*4b50*/  @!P2 IMAD R13, R4, R157, R11 ;  /* 0x0000009d040da224 */ /* 0x000fe200078e020b */
[----:B------:R-:W-:-:S04]  /*4b60*/  @!P2 SHF.R.S32.HI R11, RZ, 0x1f, R156 ;  /* 0x0000001fff0ba819 */ /* 0x000fc8000001149c */
[----:B------:R-:W-:-:S04]  /*4b70*/  @!P2 IADD3 R12, P3, PT, R13, R156, RZ ;  /* 0x0000009c0d0ca210 */ /* 0x000fc80007f7e0ff */
[----:B------:R-:W-:Y:S02]  /*4b80*/  @!P2 LEA.HI.X.SX32 R11, R13, R11, 0x1, P3 ;  /* 0x0000000b0d0ba211 */ /* 0x000fe400018f0eff */
[----:B-1----:R-:W-:-:S04]  /*4b90*/  @!P2 LEA R194, P3, R12, R194, 0x2 ;  /* 0x000000c20cc2a211 */ /* 0x002fc800078610ff */
[----:B------:R-:W-:Y:S02]  /*4ba0*/  @!P2 LEA.HI.X R195, R12, R195, R11, 0x2, P3 ;  /* 0x000000c30cc3a211 */ /* 0x000fe400018f140b */
[----:B------:R-:W-:-:S06]  /*4bb0*/  CS2R R12, SRZ ;  /* 0x00000000000c7805 */ /* 0x000fcc000001ff00 */
[----:B------:R-:W3:Y:S04]  /*4bc0*/  @!P2 LDG.E.64 R12, desc[UR36][R194.64] ;  /* 0x00000024c20ca981 */ /* 0x000ee8000c1e1b00 */
[----:B------:R-:W4:Y:S01]  /*4bd0*/  LDG.E.64 R194, desc[UR36][R238.64+0x120] ;  /* 0x00012024eec27981 */ /* 0x000f22000c1e1b00 */
[----:B------:R-:W-:-:S04]  /*4be0*/  @!P2 IADD3 R11, P3, PT, R7, R156, RZ ;  /* 0x0000009c070ba210 */ /* 0x000fc80007f7e0ff */
[----:B------:R-:W-:Y:S02]  /*4bf0*/  @!P2 LEA.HI.X.SX32 R156, R156, R26, 0x1, P3 ;  /* 0x0000001a9c9ca211 */ /* 0x000fe400018f0eff */
[----:B--2---:R-:W-:-:S04]  /*4c00*/  @!P2 LEA R222, P3, R11, R222, 0x2 ;  /* 0x000000de0bdea211 */ /* 0x004fc800078610ff */
[----:B------:R-:W-:Y:S01]  /*4c10*/  @!P2 LEA.HI.X R223, R11, R223, R156, 0x2, P3 ;  /* 0x000000df0bdfa211 */ /* 0x000fe200018f149c */
[----:B---3--:R-:W-:Y:S01]  /*4c20*/  FADD.FTZ R11, R54, R12 ;  /* 0x0000000c360b7221 */ /* 0x008fe20000010000 */
[----:B------:R-:W-:-:S03]  /*4c30*/  FADD.FTZ R12, R55, R13 ;  /* 0x0000000d370c7221 */ /* 0x000fc60000010000 */
[----:B----4-:R-:W-:Y:S01]  /*4c40*/  FMUL.FTZ R194, R11, R194 ;  /* 0x000000c20bc27220 */ /* 0x010fe20000410000 */
[----:B------:R-:W-:-:S05]  /*4c50*/  FMUL.FTZ R195, R12, R195 ;  /* 0x000000c30cc37220 */ /* 0x000fca0000410000 */
[----:B------:R0:W-:Y:S02]  /*4c60*/  @!P2 STG.E.64 desc[UR36][R222.64], R194 ;  /* 0x000000c2de00a986 */ /* 0x0001e4000c101b24 */
.L_x_2081:
[----:B------:R-:W-:Y:S05]  /*4c70*/  BSYNC.RECONVERGENT B2 ;  /* 0x0000000000027941 */ /* 0x000fea0003800200 */
.L_x_2080:
[----:B------:R-:W-:Y:S04]  /*4c80*/  BSSY.RECONVERGENT B2, `(.L_x_2082) ;  /* 0x000001b000027945 */ /* 0x000fe80003800200 */
[----:B------:R-:W-:Y:S05]  /*4c90*/  @P1 BRA `(.L_x_2083) ;  /* 0x0000000000641947 */ /* 0x000fea0003800000 */
[----:B------:R-:W-:-:S05]  /*4ca0*/  IMAD.SHL.U32 R14, R14, 0x4, RZ ;  /* 0x000000040e0e7824 */ /* 0x000fca00078e00ff */
[----:B------:R-:W-:-:S13]  /*4cb0*/  ISETP.GE.AND P2, PT, R14, R15, PT ;  /* 0x0000000f0e00720c */ /* 0x000fda0003f46270 */
[----:B------:R-:W1:Y:S01]  /*4cc0*/  @!P2 S2R R11, SR_TID.X ;  /* 0x00000000000ba919 */ /* 0x000e620000002100 */
[----:B------:R-:W2:Y:S08]  /*4cd0*/  @!P2 LDC.64 R196, c[0x0][0x3b8] ;  /* 0x0000ee00ffc4ab82 */ /* 0x000eb00000000a00 */
[----:B0-----:R-:W0:Y:S01]  /*4ce0*/  @!P2 LDC.64 R222, c[0x0][0x3b8] ;  /* 0x0000ee00ffdeab82 */ /* 0x001e220000000a00 */
[----:B-1----:R-:W-:-:S05]  /*4cf0*/  @!P2 IMAD.SHL.U32 R11, R11, 0x2, RZ ;  /* 0x000000020b0ba824 */ /* 0x002fca00078e00ff */
[----:B------:R-:W-:-:S05]  /*4d00*/  @!P2 LOP3.LUT R11, R11, 0x2, RZ, 0xc0, !PT ;  /* 0x000000020b0ba812 */ /* 0x000fca00078ec0ff */
[----:B------:R-:W-:Y:S01]  /*4d10*/  @!P2 IMAD R13, R4, R157, R11 ;  /* 0x0000009d040da224 */ /* 0x000fe200078e020b */
[----:B------:R-:W-:-:S04]  /*4d20*/  @!P2 SHF.R.S32.HI R11, RZ, 0x1f, R14 ;  /* 0x0000001fff0ba819 */ /* 0x000fc8000001140e */
[----:B------:R-:W-:-:S04]  /*4d30*/  @!P2 IADD3 R12, P3, PT, R13, R14, RZ ;  /* 0x0000000e0d0ca210 */ /* 0x000fc80007f7e0ff */
[----:B------:R-:W-:Y:S02]  /*4d40*/  @!P2 LEA.HI.X.SX32 R11, R13, R11, 0x1, P3 ;  /* 0x0000000b0d0ba211 */ /* 0x000fe400018f0eff */
[----:B--2---:R-:W-:-:S04]  /*4d50*/  @!P2 LEA R196, P3, R12, R196, 0x2 ;  /* 0x000000c40cc4a211 */ /* 0x004fc800078610ff */
        /* <DEDUP_REMOVED lines=13> */
.L_x_2083:
[----:B------:R-:W-:Y:S05]  /*4e30*/  BSYNC.RECONVERGENT B2 ;  /* 0x0000000000027941 */ /* 0x000fea0003800200 */
.L_x_2082:
        /* <DEDUP_REMOVED lines=27> */
.L_x_2085:
[----:B------:R-:W-:Y:S05]  /*4ff0*/  BSYNC.RECONVERGENT B2 ;  /* 0x0000000000027941 */ /* 0x000fea0003800200 */
.L_x_2084:
        /* <DEDUP_REMOVED lines=27> */
.L_x_2087:
[----:B------:R-:W-:Y:S05]  /*51b0*/  BSYNC.RECONVERGENT B2 ;  /* 0x0000000000027941 */ /* 0x000fea0003800200 */
.L_x_2086:
        /* <DEDUP_REMOVED lines=27> */
.L_x_2089:
[----:B------:R-:W-:Y:S05]  /*5370*/  BSYNC.RECONVERGENT B2 ;  /* 0x0000000000027941 */ /* 0x000fea0003800200 */
.L_x_2088:
        /* <DEDUP_REMOVED lines=27> */
.L_x_2091:
[----:B------:R-:W-:Y:S05]  /*5530*/  BSYNC.RECONVERGENT B2 ;  /* 0x0000000000027941 */ /* 0x000fea0003800200 */
.L_x_2090:
        /* <DEDUP_REMOVED lines=27> */
.L_x_2093:
[----:B------:R-:W-:Y:S05]  /*56f0*/  BSYNC.RECONVERGENT B2 ;  /* 0x0000000000027941 */ /* 0x000fea0003800200 */
.L_x_2092:
        /* <DEDUP_REMOVED lines=27> */
.L_x_2095:
[----:B------:R-:W-:Y:S05]  /*58b0*/  BSYNC.RECONVERGENT B2 ;  /* 0x0000000000027941 */ /* 0x000fea0003800200 */
.L_x_2094:
        /* <DEDUP_REMOVED lines=27> */
.L_x_2097:
[----:B------:R-:W-:Y:S05]  /*5a70*/  BSYNC.RECONVERGENT B2 ;  /* 0x0000000000027941 */ /* 0x000fea0003800200 */
.L_x_2096:
        /* <DEDUP_REMOVED lines=13> */
[----:B--234-:R-:W-:-:S04]  /*5b50*/  @!P2 LEA R224, P3, R12, R212, 0x2 ;  /* 0x000000d40ce0a211 */ /* 0x01cfc800078610ff */
[----:B------:R-:W-:Y:S02]  /*5b60*/  @!P2 LEA.HI.X R225, R12, R213, R11, 0x2, P3 ;  /* 0x000000d50ce1a211 */ /* 0x000fe400018f140b */
[----:B------:R-:W-:Y:S01]  /*5b70*/  CS2R R12, SRZ ;  /* 0x00000000000c7805 */ /* 0x000fe2000001ff00 */
[----:B------:R-:W2:Y:S05]  /*5b80*/  LDG.E.64 R212, desc[UR36][R238.64+0x1b0] ;  /* 0x0001b024eed47981 */ /* 0x000eaa000c1e1b00 */
[----:B------:R-:W3:Y:S01]  /*5b90*/  @!P2 LDG.E.64 R12, desc[UR36][R224.64] ;  /* 0x00000024e00ca981 */ /* 0x000ee2000c1e1b00 */
[----:B------:R-:W-:-:S04]  /*5ba0*/  @!P2 IADD3 R14, P3, PT, R7, R236, RZ ;  /* 0x000000ec070ea210 */ /* 0x000fc80007f7e0ff */
[----:B------:R-:W-:Y:S02]  /*5bb0*/  @!P2 LEA.HI.X.SX32 R236, R236, R26, 0x1, P3 ;  /* 0x0000001aececa211 */ /* 0x000fe400018f0eff */
[----:B0-----:R-:W-:-:S04]  /*5bc0*/  @!P2 LEA R222, P3, R14, R222, 0x2 ;  /* 0x000000de0edea211 */ /* 0x001fc800078610ff */
[----:B------:R-:W-:Y:S01]  /*5bd0*/  @!P2 LEA.HI.X R223, R14, R223, R236, 0x2, P3 ;  /* 0x000000df0edfa211 */ /* 0x000fe200018f14ec */
[----:B---3--:R-:W-:Y:S01]  /*5be0*/  FADD.FTZ R11, R36, R12 ;  /* 0x0000000c240b7221 */ /* 0x008fe20000010000 */
[----:B------:R-:W-:-:S03]  /*5bf0*/  FADD.FTZ R12, R37, R13 ;  /* 0x0000000d250c7221 */ /* 0x000fc60000010000 */
[----:B--2---:R-:W-:Y:S01]  /*5c00*/  FMUL.FTZ R212, R11, R212 ;  /* 0x000000d40bd47220 */ /* 0x004fe20000410000 */
[----:B------:R-:W-:-:S05]  /*5c10*/  FMUL.FTZ R213, R12, R213 ;  /* 0x000000d50cd57220 */ /* 0x000fca0000410000 */
[----:B------:R0:W-:Y:S02]  /*5c20*/  @!P2 STG.E.64 desc[UR36][R222.64], R212 ;  /* 0x000000d4de00a986 */ /* 0x0001e4000c101b24 */
.L_x_2099:
[----:B------:R-:W-:Y:S05]  /*5c30*/  BSYNC.RECONVERGENT B2 ;  /* 0x0000000000027941 */ /* 0x000fea0003800200 */
.L_x_2098:
[----:B------:R-:W-:Y:S04]  /*5c40*/  BSSY.RECONVERGENT B2, `(.L_x_2100) ;  /* 0x000001b000027945 */ /* 0x000fe80003800200 */
[----:B------:R-:W-:Y:S05]  /*5c50*/  @P1 BRA `(.L_x_2101) ;  /* 0x0000000000641947 */ /* 0x000fea0003800000 */
[----:B------:R-:W-:Y:S01]  /*5c60*/  IMAD.SHL.U32 R14, R229, 0x4, RZ ;  /* 0x00000004e50e7824 */ /* 0x000fe200078e00ff */
[----:B0-----:R-:W-:-:S04]  /*5c70*/  CS2R R222, SRZ ;  /* 0x0000000000de7805 */ /* 0x001fc8000001ff00 */
[----:B------:R-:W-:-:S13]  /*5c80*/  ISETP.GE.AND P2, PT, R14, R15, PT ;  /* 0x0000000f0e00720c */ /* 0x000fda0003f46270 */
[----:B------:R-:W0:Y:S01]  /*5c90*/  @!P2 S2R R11, SR_TID.X ;  /* 0x00000000000ba919 */ /* 0x000e220000002100 */
[----:B------:R-:W1:Y:S01]  /*5ca0*/  @!P2 LDC.64 R12, c[0x0][0x3b8] ;  /* 0x0000ee00ff0cab82 */ /* 0x000e620000000a00 */
[----:B0-----:R-:W-:-:S05]  /*5cb0*/  @!P2 IMAD.SHL.U32 R11, R11, 0x2, RZ ;  /* 0x000000020b0ba824 */ /* 0x001fca00078e00ff */
[----:B------:R-:W-:-:S05]  /*5cc0*/  @!P2 LOP3.LUT R11, R11, 0x2, RZ, 0xc0, !PT ;  /* 0x000000020b0ba812 */ /* 0x000fca00078ec0ff */
[----:B------:R-:W-:Y:S01]  /*5cd0*/  @!P2 IMAD R214, R4, R157, R11 ;  /* 0x0000009d04d6a224 */ /* 0x000fe200078e020b */
[----:B------:R-:W-:-:S04]  /*5ce0*/  @!P2 SHF.R.S32.HI R11, RZ, 0x1f, R14 ;  /* 0x0000001fff0ba819 */ /* 0x000fc8000001140e */
[----:B------:R-:W-:-:S04]  /*5cf0*/  @!P2 IADD3 R156, P3, PT, R214, R14, RZ ;  /* 0x0000000ed69ca210 */ /* 0x000fc80007f7e0ff */
[----:B------:R-:W-:Y:S02]  /*5d00*/  @!P2 LEA.HI.X.SX32 R11, R214, R11, 0x1, P3 ;  /* 0x0000000bd60ba211 */ /* 0x000fe400018f0eff */
[C---:B-1234-:R-:W-:Y:S01]  /*5d10*/  @!P2 LEA R224, P3, R156.reuse, R12, 0x2 ;  /* 0x0000000c9ce0a211 */ /* 0x05efe200078610ff */
[----:B------:R-:W2:Y:S03]  /*5d20*/  LDG.E.64 R214, desc[UR36][R238.64+0x1c0] ;  /* 0x0001c024eed67981 */ /* 0x000ea6000c1e1b00 */
[----:B------:R-:W-:Y:S02]  /*5d30*/  @!P2 LEA.HI.X R225, R156, R13, R11, 0x2, P3 ;  /* 0x0000000d9ce1a211 */ /* 0x000fe400018f140b */
[----:B------:R-:W0:Y:S03]  /*5d40*/  @!P2 LDC.64 R12, c[0x0][0x3b8] ;  /* 0x0000ee00ff0cab82 */ /* 0x000e260000000a00 */
        /* <DEDUP_REMOVED lines=10> */
.L_x_2101:
[----:B------:R-:W-:Y:S05]  /*5df0*/  BSYNC.RECONVERGENT B2 ;  /* 0x0000000000027941 */ /* 0x000fea0003800200 */
.L_x_2100:
[----:B------:R-:W-:Y:S04]  /*5e00*/  BSSY.RECONVERGENT B2, `(.L_x_2102) ;  /* 0x000001b000027945 */ /* 0x000fe80003800200 */
[----:B------:R-:W-:Y:S05]  /*5e10*/  @P1 BRA `(.L_x_2103) ;  /* 0x0000000000641947 */ /* 0x000fea0003800000 */
[----:B------:R-:W-:Y:S01]  /*5e20*/  IMAD.SHL.U32 R14, R227, 0x4, RZ ;  /* 0x00000004e30e7824 */ /* 0x000fe200078e00ff */
[----:B0-----:R-:W2:Y:S04]  /*5e30*/  LDG.E.64 R222, desc[UR36][R238.64+0x1d0] ;  /* 0x0001d024eede7981 */ /* 0x001ea8000c1e1b00 */
        /* <DEDUP_REMOVED lines=9> */
[----:B------:R-:W-:Y:S02]  /*5ed0*/  CS2R R216, SRZ ;  /* 0x0000000000d87805 */ /* 0x000fe4000001ff00 */
[----:B-1234-:R-:W-:-:S04]  /*5ee0*/  @!P2 LEA R224, P3, R156, R12, 0x2 ;  /* 0x0000000c9ce0a211 */ /* 0x01efc800078610ff */
[----:B------:R-:W-:Y:S02]  /*5ef0*/  @!P2 LEA.HI.X R225, R156, R13, R11, 0x2, P3 ;  /* 0x0000000d9ce1a211 */ /* 0x000fe400018f140b */
[----:B------:R-:W0:Y:S03]  /*5f00*/  @!P2 LDC.64 R12, c[0x0][0x3b8] ;  /* 0x0000ee00ff0cab82 */ /* 0x000e260000000a00 */
[----:B------:R-:W2:Y:S01]  /*5f10*/  @!P2 LDG.E.64 R216, desc[UR36][R224.64] ;  /* 0x00000024e0d8a981 */ /* 0x000ea2000c1e1b00 */
[----:B------:R-:W-:-:S04]  /*5f20*/  @!P2 IADD3 R156, P3, PT, R7, R14, RZ ;  /* 0x0000000e079ca210 */ /* 0x000fc80007f7e0ff */
[----:B------:R-:W-:Y:S02]  /*5f30*/  @!P2 LEA.HI.X.SX32 R227, R14, R26, 0x1, P3 ;  /* 0x0000001a0ee3a211 */ /* 0x000fe400018f0eff */
[----:B0-----:R-:W-:-:S04]  /*5f40*/  @!P2 LEA R12, P3, R156, R12, 0x2 ;  /* 0x0000000c9c0ca211 */ /* 0x001fc800078610ff */
[----:B------:R-:W-:Y:S01]  /*5f50*/  @!P2 LEA.HI.X R13, R156, R13, R227, 0x2, P3 ;  /* 0x0000000d9c0da211 */ /* 0x000fe200018f14e3 */
[----:B--2---:R-:W-:Y:S01]  /*5f60*/  FADD.FTZ R11, R32, R216 ;  /* 0x000000d8200b7221 */ /* 0x004fe20000010000 */
[----:B------:R-:W-:-:S03]  /*5f70*/  FADD.FTZ R14, R33, R217 ;  /* 0x000000d9210e7221 */ /* 0x000fc60000010000 */
[----:B------:R-:W-:Y:S01]  /*5f80*/  FMUL.FTZ R216, R11, R222 ;  /* 0x000000de0bd87220 */ /* 0x000fe20000410000 */
[----:B------:R-:W-:-:S05]  /*5f90*/  FMUL.FTZ R217, R14, R223 ;  /* 0x000000df0ed97220 */ /* 0x000fca0000410000 */
[----:B------:R0:W-:Y:S02]  /*5fa0*/  @!P2 STG.E.64 desc[UR36][R12.64], R216 ;  /* 0x000000d80c00a986 */ /* 0x0001e4000c101b24 */
.L_x_2103:
[----:B------:R-:W-:Y:S05]  /*5fb0*/  BSYNC.RECONVERGENT B2 ;  /* 0x0000000000027941 */ /* 0x000fea0003800200 */
.L_x_2102:
        /* <DEDUP_REMOVED lines=27> */
.L_x_2105:
[----:B------:R-:W-:Y:S05]  /*6170*/  BSYNC.RECONVERGENT B2 ;  /* 0x0000000000027941 */ /* 0x000fea0003800200 */
.L_x_2104:
[----:B------:R-:W-:Y:S05]  /*6180*/  @P1 BRA `(.L_x_2106) ;  /* 0x0000005400ec1947 */ /* 0x000fea0003800000 */
[----:B------:R-:W-:Y:S01]  /*6190*/  IMAD.IADD R226, R226, 0x1, R157 ;  /* 0x00000001e2e27824 */ /* 0x000fe200078e029d */
[----:B------:R-:W2:Y:S03]  /*61a0*/  LDG.E.64 R220, desc[UR36][R238.64+0x1f0] ;  /* 0x0001f024eedc7981 */ /* 0x000ea6000c1e1b00 */
[----:B------:R-:W-:-:S05]  /*61b0*/  IMAD.SHL.U32 R226, R226, 0x4, RZ ;  /* 0x00000004e2e27824 */ /* 0x000fca00078e00ff */
[----:B------:R-:W-:-:S13]  /*61c0*/  ISETP.GE.AND P2, PT, R226, R15, PT ;  /* 0x0000000fe200720c */ /* 0x000fda0003f46270 */
[----:B------:R-:W1:Y:S01]  /*61d0*/  @!P2 S2R R11, SR_TID.X ;  /* 0x00000000000ba919 */ /* 0x000e620000002100 */
[----:B------:R-:W3:Y:S01]  /*61e0*/  @!P2 LDC.64 R14, c[0x0][0x3b8] ;  /* 0x0000ee00ff0eab82 */ /* 0x000ee20000000a00 */
[----:B-1----:R-:W-:-:S05]  /*61f0*/  @!P2 IMAD.SHL.U32 R11, R11, 0x2, RZ ;  /* 0x000000020b0ba824 */ /* 0x002fca00078e00ff */
[----:B------:R-:W-:-:S05]  /*6200*/  @!P2 LOP3.LUT R11, R11, 0x2, RZ, 0xc0, !PT ;  /* 0x000000020b0ba812 */ /* 0x000fca00078ec0ff */
[----:B0-----:R-:W-:Y:S01]  /*6210*/  @!P2 IMAD R13, R4, R157, R11 ;  /* 0x0000009d040da224 */ /* 0x001fe200078e020b */
[----:B------:R-:W-:-:S04]  /*6220*/  @!P2 SHF.R.S32.HI R11, RZ, 0x1f, R226 ;  /* 0x0000001fff0ba819 */ /* 0x000fc800000114e2 */
[----:B------:R-:W-:-:S04]  /*6230*/  @!P2 IADD3 R12, P3, PT, R13, R226, RZ ;  /* 0x000000e20d0ca210 */ /* 0x000fc80007f7e0ff */
[----:B------:R-:W-:Y:S02]  /*6240*/  @!P2 LEA.HI.X.SX32 R11, R13, R11, 0x1, P3 ;  /* 0x0000000b0d0ba211 */ /* 0x000fe400018f0eff */
[----:B---3--:R-:W-:-:S04]  /*6250*/  @!P2 LEA R14, P3, R12, R14, 0x2 ;  /* 0x0000000e0c0ea211 */ /* 0x008fc800078610ff */
[----:B------:R-:W-:Y:S02]  /*6260*/  @!P2 LEA.HI.X R15, R12, R15, R11, 0x2, P3 ;  /* 0x0000000f0c0fa211 */ /* 0x000fe400018f140b */
[----:B------:R-:W-:-:S06]  /*6270*/  CS2R R12, SRZ ;  /* 0x00000000000c7805 */ /* 0x000fcc000001ff00 */
[----:B------:R-:W3:Y:S02]  /*6280*/  @!P2 LDG.E.64 R12, desc[UR36][R14.64] ;  /* 0x000000240e0ca981 */ /* 0x000ee4000c1e1b00 */
[----:B---3--:R-:W-:Y:S01]  /*6290*/  FADD.FTZ R11, R28, R12 ;  /* 0x0000000c1c0b7221 */ /* 0x008fe20000010000 */
[----:B------:R-:W-:-:S03]  /*62a0*/  FADD.FTZ R12, R29, R13 ;  /* 0x0000000d1d0c7221 */ /* 0x000fc60000010000 */
[----:B--2---:R-:W-:Y:S01]  /*62b0*/  FMUL.FTZ R220, R11, R220 ;  /* 0x000000dc0bdc7220 */ /* 0x004fe20000410000 */
[----:B------:R-:W-:Y:S01]  /*62c0*/  FMUL.FTZ R221, R12, R221 ;  /* 0x000000dd0cdd7220 */ /* 0x000fe20000410000 */
[----:B------:R-:W-:Y:S06]  /*62d0*/  @P2 BRA `(.L_x_2106) ;  /* 0x0000005400982947 */ /* 0x000fec0003800000 */
[----:B------:R-:W-:-:S04]  /*62e0*/  IADD3 R11, P2, PT, R7, R226, RZ ;  /* 0x000000e2070b7210 */ /* 0x000fc80007f5e0ff */
[----:B------:R-:W-:Y:S02]  /*62f0*/  LEA.HI.X.SX32 R14, R226, R26, 0x1, P2 ;  /* 0x0000001ae20e7211 */ /* 0x000fe400010f0eff */
[----:B------:R-:W-:-:S04]  /*6300*/  LEA R12, P2, R11, UR14, 0x2 ;  /* 0x0000000e0b0c7c11 */ /* 0x000fc8000f8410ff */
[----:B------:R-:W-:-:S05]  /*6310*/  LEA.HI.X R13, R11, UR15, R14, 0x2, P2 ;  /* 0x0000000f0b0d7c11 */ /* 0x000fca00090f140e */
[----:B------:R0:W-:Y:S01]  /*6320*/  STG.E.64 desc[UR36][R12.64], R220 ;  /* 0x000000dc0c007986 */ /* 0x0001e2000c101b24 */
[----:B------:R-:W-:Y:S05]  /*6330*/  BRA `(.L_x_2106) ;  /* 0x0000005400807947 */ /* 0x000fea0003800000 */
.L_x_2043:
[C---:B------:R-:W-:Y:S01]  /*6340*/  IMAD.IADD R225, R14.reuse, 0x1, R157 ;  /* 0x000000010ee17824 */ /* 0x040fe200078e029d */
[----:B------:R-:W-:Y:S01]  /*6350*/  ISETP.GE.AND P1, PT, R27, R17, PT ;  /* 0x000000111b00720c */ /* 0x000fe20003f26270 */
[----:B------:R-:W-:Y:S01]  /*6360*/  IMAD.SHL.U32 R230, R14, 0x4, RZ ;  /* 0x000000040ee67824 */ /* 0x000fe200078e00ff */
[----:B------:R-:W-:Y:S01]  /*6370*/  BSSY.RECONVERGENT B2, `(.L_x_2107) ;  /* 0x0000025000027945 */ /* 0x000fe20003800200 */
[C---:B------:R-:W-:Y:S02]  /*6380*/  IMAD R227, R157.reuse, 0x4, R225 ;  /* 0x000000049de37824 */ /* 0x040fe400078e02e1 */
[----:B------:R-:W-:Y:S02]  /*6390*/  IMAD R13, R157, 0x40, R230 ;  /* 0x000000409d0d7824 */ /* 0x000fe400078e02e6 */
        /* <DEDUP_REMOVED lines=24> */
[----:B------:R-:W-:-:S06]  /*6520*/  CS2R R158, SRZ ;  /* 0x00000000009e7805 */ /* 0x000fcc000001ff00 */
[----:B------:R0:W2:Y:S01]  /*6530*/  @!P2 LDG.E.64 R158, desc[UR36][R222.64] ;  /* 0x00000024de9ea981 */ /* 0x0000a2000c1e1b00 */
[----:B------:R-:W-:-:S05]  /*6540*/  @!P2 IADD3 R235, P3, PT, R7, R230, RZ ;  /* 0x000000e607eba210 */ /* 0x000fca0007f7e0ff */
[----:B------:R-:W-:Y:S01]  /*6550*/  @!P2 IMAD.X R236, RZ, RZ, R26, P3 ;  /* 0x000000ffffeca224 */ /* 0x000fe200018e061a */
[----:B0-----:R-:W0:Y:S02]  /*6560*/  @!P2 LDC.64 R222, c[0x0][0x3b8] ;  /* 0x0000ee00ffdeab82 */ /* 0x001e240000000a00 */
[----:B0-----:R-:W-:-:S04]  /*6570*/  @!P2 LEA R222, P5, R235, R222, 0x2 ;  /* 0x000000deebdea211 */ /* 0x001fc800078a10ff */
[----:B------:R-:W-:Y:S01]  /*6580*/  @!P2 LEA.HI.X R223, R235, R223, R236, 0x2, P5 ;  /* 0x000000dfebdfa211 */ /* 0x000fe200028f14ec */
[----:B--2---:R-:W-:Y:S01]  /*6590*/  FADD.FTZ R158, R90, R158 ;  /* 0x0000009e5a9e7221 */ /* 0x004fe20000010000 */
[----:B------:R-:W-:-:S05]  /*65a0*/  FADD.FTZ R159, R91, R159 ;  /* 0x0000009f5b9f7221 */ /* 0x000fca0000010000 */
[----:B------:R0:W-:Y:S02]  /*65b0*/  @!P2 STG.E.64 desc[UR36][R222.64], R158 ;  /* 0x0000009ede00a986 */ /* 0x0001e4000c101b24 */
.L_x_2108:
[----:B------:R-:W-:Y:S05]  /*65c0*/  BSYNC.RECONVERGENT B2 ;  /* 0x0000000000027941 */ /* 0x000fea0003800200 */
.L_x_2107:
[----:B------:R-:W-:Y:S04]  /*65d0*/  BSSY.RECONVERGENT B2, `(.L_x_2109) ;  /* 0x0000018000027945 */ /* 0x000fe80003800200 */
[----:B------:R-:W-:Y:S05]  /*65e0*/  @P1 BRA `(.L_x_2110) ;  /* 0x0000000000581947 */ /* 0x000fea0003800000 */
[----:B------:R-:W-:-:S05]  /*65f0*/  IMAD.SHL.U32 R236, R225, 0x4, RZ ;  /* 0x00000004e1ec7824 */ /* 0x000fca00078e00ff */
[----:B------:R-:W-:-:S13]  /*6600*/  ISETP.GE.AND P2, PT, R236, R15, PT ;  /* 0x0000000fec00720c */ /* 0x000fda0003f46270 */
[----:B0-----:R-:W0:Y:S01]  /*6610*/  @!P2 S2R R222, SR_TID.X ;  /* 0x0000000000dea919 */ /* 0x001e220000002100 */
[----:B------:R-:W1:Y:S01]  /*6620*/  @!P2 LDC.64 R160, c[0x0][0x3b8] ;  /* 0x0000ee00ffa0ab82 */ /* 0x000e620000000a00 */
        /* <DEDUP_REMOVED lines=9> */
[----:B------:R0:W2:Y:S01]  /*66c0*/  @!P2 LDG.E.64 R160, desc[UR36][R222.64] ;  /* 0x00000024dea0a981 */ /* 0x0000a2000c1e1b00 */
[----:B------:R-:W-:-:S04]  /*66d0*/  @!P2 IADD3 R235, P3, PT, R7, R236, RZ ;  /* 0x000000ec07eba210 */ /* 0x000fc80007f7e0ff */
[----:B------:R-:W-:Y:S01]  /*66e0*/  @!P2 LEA.HI.X.SX32 R236, R236, R26, 0x1, P3 ;  /* 0x0000001aececa211 */ /* 0x000fe200018f0eff */
[----:B0-----:R-:W0:Y:S02]  /*66f0*/  @!P2 LDC.64 R222, c[0x0][0x3b8] ;  /* 0x0000ee00ffdeab82 */ /* 0x001e240000000a00 */
[----:B0-----:R-:W-:-:S04]  /*6700*/  @!P2 LEA R222, P3, R235, R222, 0x2 ;  /* 0x000000deebdea211 */ /* 0x001fc800078610ff */
[----:B------:R-:W-:Y:S01]  /*6710*/  @!P2 LEA.HI.X R223, R235, R223, R236, 0x2, P3 ;  /* 0x000000dfebdfa211 */ /* 0x000fe200018f14ec */
[----:B--2---:R-:W-:Y:S01]  /*6720*/  FADD.FTZ R160, R88, R160 ;  /* 0x000000a058a07221 */ /* 0x004fe20000010000 */
[----:B------:R-:W-:-:S05]  /*6730*/  FADD.FTZ R161, R89, R161 ;  /* 0x000000a159a17221 */ /* 0x000fca0000010000 */
[----:B------:R1:W-:Y:S02]  /*6740*/  @!P2 STG.E.64 desc[UR36][R222.64], R160 ;  /* 0x000000a0de00a986 */ /* 0x0003e4000c101b24 */
.L_x_2110:
[----:B------:R-:W-:Y:S05]  /*6750*/  BSYNC.RECONVERGENT B2 ;  /* 0x0000000000027941 */ /* 0x000fea0003800200 */
.L_x_2109:
[----:B------:R-:W-:Y:S04]  /*6760*/  BSSY.RECONVERGENT B2, `(.L_x_2111) ;  /* 0x0000019000027945 */ /* 0x000fe80003800200 */
[----:B------:R-:W-:Y:S05]  /*6770*/  @P1 BRA `(.L_x_2112) ;  /* 0x00000000005c1947 */ /* 0x000fea0003800000 */
[----:B------:R-:W-:-:S05]  /*6780*/  IMAD R240, R157, 0x8, R230 ;  /* 0x000000089df07824 */ /* 0x000fca00078e02e6 */
[----:B------:R-:W-:-:S13]  /*6790*/  ISETP.GE.AND P2, PT, R240, R15, PT ;  /* 0x0000000ff000720c */ /* 0x000fda0003f46270 */
[----:B01----:R-:W0:Y:S01]  /*67a0*/  @!P2 S2R R222, SR_TID.X ;  /* 0x0000000000dea919 */ /* 0x003e220000002100 */
        /* <DEDUP_REMOVED lines=11> */
[----:B------:R-:W-:-:S13]  /*6860*/  ISETP.GE.AND P2, PT, R240, R15, PT ;  /* 0x0000000ff000720c */ /* 0x000fda0003f46270 */
[----:B0-----:R-:W0:Y:S01]  /*6870*/  @!P2 LDC.64 R222, c[0x0][0x3b8] ;  /* 0x0000ee00ffdeab82 */ /* 0x001e220000000a00 */
[----:B------:R-:W-:-:S04]  /*6880*/  @!P2 IADD3 R235, P3, PT, R7, R240, RZ ;  /* 0x000000f007eba210 */ /* 0x000fc80007f7e0ff */
[----:B------:R-:W-:Y:S02]  /*6890*/  @!P2 LEA.HI.X.SX32 R236, R240, R26, 0x1, P3 ;  /* 0x0000001af0eca211 */ /* 0x000fe400018f0eff */
[----:B0-----:R-:W-:-:S04]  /*68a0*/  @!P2 LEA R222, P3, R235, R222, 0x2 ;  /* 0x000000deebdea211 */ /* 0x001fc800078610ff */
[----:B------:R-:W-:Y:S01]  /*68b0*/  @!P2 LEA.HI.X R223, R235, R223, R236, 0x2, P3 ;  /* 0x000000dfebdfa211 */ /* 0x000fe200018f14ec */
[----:B--2---:R-:W-:Y:S01]  /*68c0*/  FADD.FTZ R162, R86, R162 ;  /* 0x000000a256a27221 */ /* 0x004fe20000010000 */
[----:B------:R-:W-:-:S05]  /*68d0*/  FADD.FTZ R163, R87, R163 ;  /* 0x000000a357a37221 */ /* 0x000fca0000010000 */
[----:B------:R2:W-:Y:S02]  /*68e0*/  @!P2 STG.E.64 desc[UR36][R222.64], R162 ;  /* 0x000000a2de00a986 */ /* 0x0005e4000c101b24 */
.L_x_2112:
[----:B------:R-:W-:Y:S05]  /*68f0*/  BSYNC.RECONVERGENT B2 ;  /* 0x0000000000027941 */ /* 0x000fea0003800200 */
.L_x_2111:
[----:B------:R-:W-:Y:S04]  /*6900*/  BSSY.RECONVERGENT B2, `(.L_x_2113) ;  /* 0x000001a000027945 */ /* 0x000fe80003800200 */
[----:B------:R-:W-:Y:S05]  /*6910*/  @P1 BRA `(.L_x_2114) ;  /* 0x0000000000601947 */ /* 0x000fea0003800000 */
[----:B------:R-:W-:-:S04]  /*6920*/  IMAD R225, R157, 0x2, R225 ;  /* 0x000000029de17824 */ /* 0x000fc800078e02e1 */
[----:B------:R-:W-:-:S05]  /*6930*/  IMAD.SHL.U32 R240, R225, 0x4, RZ ;  /* 0x00000004e1f07824 */ /* 0x000fca00078e00ff */
[----:B------:R-:W-:-:S13]  /*6940*/  ISETP.GE.AND P2, PT, R240, R15, PT ;  /* 0x0000000ff000720c */ /* 0x000fda0003f46270 */
[----:B012---:R-:W0:Y:S01]  /*6950*/  @!P2 S2R R222, SR_TID.X ;  /* 0x0000000000dea919 */ /* 0x007e220000002100 */
        /* <DEDUP_REMOVED lines=20> */
.L_x_2114:
[----:B------:R-:W-:Y:S05]  /*6aa0*/  BSYNC.RECONVERGENT B2 ;  /* 0x0000000000027941 */ /* 0x000fea0003800200 */
.L_x_2113:
[----:B------:R-:W-:Y:S01]  /*6ab0*/  BSSY.RECONVERGENT B2, `(.L_x_2115) ;  /* 0x000001a000027945 */ /* 0x000fe20003800200 */
[----:B------:R-:W-:-:S03]  /*6ac0*/  IMAD.IADD R225, R14, 0x1, R157 ;  /* 0x000000010ee17824 */ /* 0x000fc600078e029d */
[----:B------:R-:W-:Y:S05]  /*6ad0*/  @P1 BRA `(.L_x_2116) ;  /* 0x00000000005c1947 */ /* 0x000fea0003800000 */
[----:B------:R-:W-:-:S05]  /*6ae0*/  IMAD R240, R157, 0x10, R230 ;  /* 0x000000109df07824 */ /* 0x000fca00078e02e6 */
[----:B------:R-:W-:-:S13]  /*6af0*/  ISETP.GE.AND P2, PT, R240, R15, PT ;  /* 0x0000000ff000720c */ /* 0x000fda0003f46270 */
[----:B0123--:R-:W0:Y:S01]  /*6b00*/  @!P2 S2R R222, SR_TID.X ;  /* 0x0000000000dea919 */ /* 0x00fe220000002100 */
        /* <DEDUP_REMOVED lines=20> */
.L_x_2116:
[----:B------:R-:W-:Y:S05]  /*6c50*/  BSYNC.RECONVERGENT B2 ;  /* 0x0000000000027941 */ /* 0x000fea0003800200 */
.L_x_2115:
[----:B------:R-:W-:Y:S04]  /*6c60*/  BSSY.RECONVERGENT B2, `(.L_x_2117) ;  /* 0x0000018000027945 */ /* 0x000fe80003800200 */
[----:B------:R-:W-:Y:S05]  /*6c70*/  @P1 BRA `(.L_x_2118) ;  /* 0x0000000000581947 */ /* 0x000fea0003800000 */
[----:B------:R-:W-:-:S05]  /*6c80*/  IMAD.SHL.U32 R236, R227, 0x4, RZ ;  /* 0x00000004e3ec7824 */ /* 0x000fca00078e00ff */
[----:B------:R-:W-:-:S13]  /*6c90*/  ISETP.GE.AND P2, PT, R236, R15, PT ;  /* 0x0000000fec00720c */ /* 0x000fda0003f46270 */
[----:B01234-:R-:W0:Y:S01]  /*6ca0*/  @!P2 S2R R222, SR_TID.X ;  /* 0x0000000000dea919 */ /* 0x01fe220000002100 */
        /* <DEDUP_REMOVED lines=19> */
.L_x_2118:
[----:B------:R-:W-:Y:S05]  /*6de0*/  BSYNC.RECONVERGENT B2 ;  /* 0x0000000000027941 */ /* 0x000fea0003800200 */
.L_x_2117:
[----:B------:R-:W-:Y:S01]  /*6df0*/  BSSY.RECONVERGENT B2, `(.L_x_2119) ;  /* 0x0000019000027945 */ /* 0x000fe20003800200 */
[----:B------:R-:W-:-:S03]  /*6e00*/  IMAD.IADD R227, R225, 0x1, R157 ;  /* 0x00000001e1e37824 */ /* 0x000fc600078e029d */
        /* <DEDUP_REMOVED lines=23> */
.L_x_2120:
[----:B------:R-:W-:Y:S05]  /*6f80*/  BSYNC.RECONVERGENT B2 ;  /* 0x0000000000027941 */ /* 0x000fea0003800200 */
.L_x_2119:
        /* <DEDUP_REMOVED lines=25> */
.L_x_2122:
[----:B------:R-:W-:Y:S05]  /*7120*/  BSYNC.RECONVERGENT B2 ;  /* 0x0000000000027941 */ /* 0x000fea0003800200 */
.L_x_2121:
[----:B------:R-:W-:Y:S01]  /*7130*/  BSSY.RECONVERGENT B2, `(.L_x_2123) ;  /* 0x000001a000027945 */ /* 0x000fe20003800200 */
[----:B------:R-:W-:-:S03]  /*7140*/  IMAD.IADD R229, R228, 0x1, R157 ;  /* 0x00000001e4e57824 */ /* 0x000fc600078e029d */
[----:B------:R-:W-:Y:S05]  /*7150*/  @P1 BRA `(.L_x_2124) ;  /* 0x00000000005c1947 */ /* 0x000fea0003800000 */
[----:B------:R-:W-:-:S05]  /*7160*/  IMAD R236, R157, 0x20, R230 ;  /* 0x000000209dec7824 */ /* 0x000fca00078e02e6 */
        /* <DEDUP_REMOVED lines=22> */
.L_x_2124:
[----:B------:R-:W-:Y:S05]  /*72d0*/  BSYNC.RECONVERGENT B2 ;  /* 0x0000000000027941 */ /* 0x000fea0003800200 */
.L_x_2123:
        /* <DEDUP_REMOVED lines=25> */
.L_x_2126:
[----:B------:R-:W-:Y:S05]  /*7470*/  BSYNC.RECONVERGENT B2 ;  /* 0x0000000000027941 */ /* 0x000fea0003800200 */
.L_x_2125:
        /* <DEDUP_REMOVED lines=25> */
.L_x_2128:
[----:B------:R-:W-:Y:S05]  /*7610*/  BSYNC.RECONVERGENT B2 ;  /* 0x0000000000027941 */ /* 0x000fea0003800200 */
.L_x_2127:
        /* <DEDUP_REMOVED lines=25> */
.L_x_2130:
[----:B------:R-:W-:Y:S05]  /*77b0*/  BSYNC.RECONVERGENT B2 ;  /* 0x0000000000027941 */ /* 0x000fea0003800200 */
.L_x_2129:
        /* <DEDUP_REMOVED lines=25> */
.L_x_2132:
[----:B------:R-:W-:Y:S05]  /*7950*/  BSYNC.RECONVERGENT B2 ;  /* 0x0000000000027941 */ /* 0x000fea0003800200 */
.L_x_2131:
        /* <DEDUP_REMOVED lines=25> */
.L_x_2134:
[----:B------:R-:W-:Y:S05]  /*7af0*/  BSYNC.RECONVERGENT B2 ;  /* 0x0000000000027941 */ /* 0x000fea0003800200 */
.L_x_2133:
        /* <DEDUP_REMOVED lines=25> */
.L_x_2136:
[----:B------:R-:W-:Y:S05]  /*7c90*/  BSYNC.RECONVERGENT B2 ;  /* 0x0000000000027941 */ /* 0x000fea0003800200 */
.L_x_2135:
        /* <DEDUP_REMOVED lines=25> */
.L_x_2138:
[----:B------:R-:W-:Y:S05]  /*7e30*/  BSYNC.RECONVERGENT B2 ;  /* 0x0000000000027941 */ /* 0x000fea0003800200 */
.L_x_2137:
[----:B------:R-:W-:Y:S04]  /*7e40*/  BSSY.RECONVERGENT B2, `(.L_x_2139) ;  /* 0x0000017000027945 */ /* 0x000fe80003800200 */
[----:B------:R-:W-:Y:S05]  /*7e50*/  @P1 BRA `(.L_x_2140) ;  /* 0x0000000000541947 */ /* 0x000fea0003800000 */
        /* <DEDUP_REMOVED lines=21> */
.L_x_2140:
[----:B------:R-:W-:Y:S05]  /*7fb0*/  BSYNC.RECONVERGENT B2 ;  /* 0x0000000000027941 */ /* 0x000fea0003800200 */
.L_x_2139:
        /* <DEDUP_REMOVED lines=12> */
[----:B-1234-:R-:W-:-:S04]  /*8080*/  @!P2 LEA R222, P3, R13, R192, 0x2 ;  /* 0x000000c00ddea211 */ /* 0x01efc800078610ff */
        /* <DEDUP_REMOVED lines=11> */
.L_x_2142:
[----:B------:R-:W-:Y:S05]  /*8140*/  BSYNC.RECONVERGENT B2 ;  /* 0x0000000000027941 */ /* 0x000fea0003800200 */
.L_x_2141:
        /* <DEDUP_REMOVED lines=24> */
.L_x_2144:
[----:B------:R-:W-:Y:S05]  /*82d0*/  BSYNC.RECONVERGENT B2 ;  /* 0x0000000000027941 */ /* 0x000fea0003800200 */
.L_x_2143:
[----:B------:R-:W-:Y:S04]  /*82e0*/  BSSY.RECONVERGENT B2, `(.L_x_2145) ;  /* 0x0000018000027945 */ /* 0x000fe80003800200 */
[----:B------:R-:W-:Y:S05]  /*82f0*/  @P1 BRA `(.L_x_2146) ;  /* 0x0000000000581947 */ /* 0x000fea0003800000 */
[----:B------:R-:W-:-:S05]  /*8300*/  IMAD.SHL.U32 R14, R14, 0x4, RZ ;  /* 0x000000040e0e7824 */ /* 0x000fca00078e00ff */
[----:B------:R-:W-:-:S13]  /*8310*/  ISETP.GE.AND P2, PT, R14, R15, PT ;  /* 0x0000000f0e00720c */ /* 0x000fda0003f46270 */
[----:B------:R-:W1:Y:S01]  /*8320*/  @!P2 S2R R11, SR_TID.X ;  /* 0x00000000000ba919 */ /* 0x000e620000002100 */
[----:B0-----:R-:W0:Y:S01]  /*8330*/  @!P2 LDC.64 R12, c[0x0][0x3b8] ;  /* 0x0000ee00ff0cab82 */ /* 0x001e220000000a00 */
[----:B-1----:R-:W-:-:S05]  /*8340*/  @!P2 IMAD.SHL.U32 R11, R11, 0x2, RZ ;  /* 0x000000020b0ba824 */ /* 0x002fca00078e00ff */
[----:B------:R-:W-:-:S05]  /*8350*/  @!P2 LOP3.LUT R11, R11, 0x2, RZ, 0xc0, !PT ;  /* 0x000000020b0ba812 */ /* 0x000fca00078ec0ff */
[----:B------:R-:W-:Y:S01]  /*8360*/  @!P2 IMAD R196, R4, R157, R11 ;  /* 0x0000009d04c4a224 */ /* 0x000fe200078e020b */
[----:B------:R-:W-:-:S04]  /*8370*/  @!P2 SHF.R.S32.HI R11, RZ, 0x1f, R14 ;  /* 0x0000001fff0ba819 */ /* 0x000fc8000001140e */
[----:B------:R-:W-:-:S04]  /*8380*/  @!P2 IADD3 R156, P3, PT, R196, R14, RZ ;  /* 0x0000000ec49ca210 */ /* 0x000fc80007f7e0ff */
[----:B------:R-:W-:Y:S02]  /*8390*/  @!P2 LEA.HI.X.SX32 R11, R196, R11, 0x1, P3 ;  /* 0x0000000bc40ba211 */ /* 0x000fe400018f0eff */
[----:B------:R-:W-:Y:S02]  /*83a0*/  CS2R R196, SRZ ;  /* 0x0000000000c47805 */ /* 0x000fe4000001ff00 */
[----:B0-----:R-:W-:-:S04]  /*83b0*/  @!P2 LEA R12, P3, R156, R12, 0x2 ;  /* 0x0000000c9c0ca211 */ /* 0x001fc800078610ff */
[----:B------:R-:W-:-:S05]  /*83c0*/  @!P2 LEA.HI.X R13, R156, R13, R11, 0x2, P3 ;  /* 0x0000000d9c0da211 */ /* 0x000fca00018f140b */
        /* <DEDUP_REMOVED lines=9> */
.L_x_2146:
[----:B------:R-:W-:Y:S05]  /*8460*/  BSYNC.RECONVERGENT B2 ;  /* 0x0000000000027941 */ /* 0x000fea0003800200 */
.L_x_2145:
        /* <DEDUP_REMOVED lines=24> */
.L_x_2148:
[----:B------:R-:W-:Y:S05]  /*85f0*/  BSYNC.RECONVERGENT B2 ;  /* 0x0000000000027941 */ /* 0x000fea0003800200 */
.L_x_2147:
        /* <DEDUP_REMOVED lines=24> */
.L_x_2150:
[----:B------:R-:W-:Y:S05]  /*8780*/  BSYNC.RECONVERGENT B2 ;  /* 0x0000000000027941 */ /* 0x000fea0003800200 */
.L_x_2149:
[----:B------:R-:W-:Y:S04]  /*8790*/  BSSY.RECONVERGENT B2, `(.L_x_2151) ;  /* 0x0000018000027945 */ /* 0x000fe80003800200 */
[----:B------:R-:W-:Y:S05]  /*87a0*/  @P1 BRA `(.L_x_2152) ;  /* 0x0000000000581947 */ /* 0x000fea0003800000 */
[----:B------:R-:W-:Y:S01]  /*87b0*/  IMAD.SHL.U32 R228, R228, 0x4, RZ ;  /* 0x00000004e4e47824 */ /* 0x000fe200078e00ff */
[----:B------:R-:W-:-:S04]  /*87c0*/  CS2R R202, SRZ ;  /* 0x0000000000ca7805 */ /* 0x000fc8000001ff00 */
        /* <DEDUP_REMOVED lines=20> */
.L_x_2152:
[----:B------:R-:W-:Y:S05]  /*8910*/  BSYNC.RECONVERGENT B2 ;  /* 0x0000000000027941 */ /* 0x000fea0003800200 */
.L_x_2151:
        /* <DEDUP_REMOVED lines=24> */
.L_x_2154:
[----:B------:R-:W-:Y:S05]  /*8aa0*/  BSYNC.RECONVERGENT B2 ;  /* 0x0000000000027941 */ /* 0x000fea0003800200 */
.L_x_2153:
        /* <DEDUP_REMOVED lines=24> */
.L_x_2156:
[----:B------:R-:W-:Y:S05]  /*8c30*/  BSYNC.RECONVERGENT B2 ;  /* 0x0000000000027941 */ /* 0x000fea0003800200 */
.L_x_2155:
        /* <DEDUP_REMOVED lines=24> */
.L_x_2158:
[----:B------:R-:W-:Y:S05]  /*8dc0*/  BSYNC.RECONVERGENT B2 ;  /* 0x0000000000027941 */ /* 0x000fea0003800200 */
.L_x_2157:
        /* <DEDUP_REMOVED lines=24> */
.L_x_2160:
[----:B------:R-:W-:Y:S05]  /*8f50*/  BSYNC.RECONVERGENT B2 ;  /* 0x0000000000027941 */ /* 0x000fea0003800200 */
.L_x_2159:
        /* <DEDUP_REMOVED lines=24> */
.L_x_2162:
[----:B------:R-:W-:Y:S05]  /*90e0*/  BSYNC.RECONVERGENT B2 ;  /* 0x0000000000027941 */ /* 0x000fea0003800200 */
.L_x_2161:
[----:B------:R-:W-:Y:S04]  /*90f0*/  BSSY.RECONVERGENT B2, `(.L_x_2163) ;  /* 0x0000018000027945 */ /* 0x000fe80003800200 */
[----:B------:R-:W-:Y:S05]  /*9100*/  @P1 BRA `(.L_x_2164) ;  /* 0x0000000000581947 */ /* 0x000fea0003800000 */
[----:B------:R-:W-:Y:S01]  /*9110*/  IMAD.SHL.U32 R234, R234, 0x4, RZ ;  /* 0x00000004eaea7824 */ /* 0x000fe200078e00ff */
[----:B------:R-:W-:-:S04]  /*9120*/  CS2R R214, SRZ ;  /* 0x0000000000d67805 */ /* 0x000fc8000001ff00 */
[----:B------:R-:W-:-:S13]  /*9130*/  ISETP.GE.AND P2, PT, R234, R15, PT ;  /* 0x0000000fea00720c */ /* 0x000fda0003f46270 */
[----:B------:R-:W1:Y:S01]  /*9140*/  @!P2 S2R R11, SR_TID.X ;  /* 0x00000000000ba919 */ /* 0x000e620000002100 */
[----:B0-----:R-:W2:Y:S01]  /*9150*/  @!P2 LDC.64 R12, c[0x0][0x3b8] ;  /* 0x0000ee00ff0cab82 */ /* 0x001ea20000000a00 */
        /* <DEDUP_REMOVED lines=15> */
[----:B------:R-:W-:-:S05]  /*9250*/  FADD.FTZ R215, R35, R215 ;  /* 0x000000d723d77221 */ /* 0x000fca0000010000 */
[----:B------:R0:W-:Y:S02]  /*9260*/  @!P2 STG.E.64 desc[UR36][R12.64], R214 ;  /* 0x000000d60c00a986 */ /* 0x0001e4000c101b24 */
.L_x_2164:
[----:B------:R-:W-:Y:S05]  /*9270*/  BSYNC.RECONVERGENT B2 ;  /* 0x0000000000027941 */ /* 0x000fea0003800200 */
.L_x_2163:
        /* <DEDUP_REMOVED lines=24> */
.L_x_2166:
[----:B------:R-:W-:Y:S05]  /*9400*/  BSYNC.RECONVERGENT B2 ;  /* 0x0000000000027941 */ /* 0x000fea0003800200 */
.L_x_2165:
[----:B------:R-:W-:Y:S04]  /*9410*/  BSSY.RECONVERGENT B2, `(.L_x_2167) ;  /* 0x0000018000027945 */ /* 0x000fe80003800200 */
[----:B------:R-:W-:Y:S05]  /*9420*/  @P1 BRA `(.L_x_2168) ;  /* 0x0000000000581947 */ /* 0x000fea0003800000 */
[----:B------:R-:W-:-:S05]  /*9430*/  IMAD.SHL.U32 R14, R224, 0x4, RZ ;  /* 0x00000004e00e7824 */ /* 0x000fca00078e00ff */
        /* <DEDUP_REMOVED lines=9> */
[----:B------:R-:W-:Y:S02]  /*94d0*/  CS2R R218, SRZ ;  /* 0x0000000000da7805 */ /* 0x000fe4000001ff00 */
        /* <DEDUP_REMOVED lines=11> */
.L_x_2168:
[----:B------:R-:W-:Y:S05]  /*9590*/  BSYNC.RECONVERGENT B2 ;  /* 0x0000000000027941 */ /* 0x000fea0003800200 */
.L_x_2167:
[----:B------:R-:W-:Y:S05]  /*95a0*/  @P1 BRA `(.L_x_2106) ;  /* 0x0000002000e41947 */ /* 0x000fea0003800000 */
[----:B------:R-:W-:Y:S01]  /*95b0*/  IMAD.IADD R224, R224, 0x1, R157 ;  /* 0x00000001e0e07824 */ /* 0x000fe200078e029d */
[----:B------:R-:W-:Y:S01]  /*95c0*/  BSSY.RECONVERGENT B2, `(.L_x_2169) ;  /* 0x000000f000027945 */ /* 0x000fe20003800200 */
[----:B0-----:R-:W-:Y:S02]  /*95d0*/  CS2R R12, SRZ ;  /* 0x00000000000c7805 */ /* 0x001fe4000001ff00 */
[----:B------:R-:W-:-:S05]  /*95e0*/  IMAD.SHL.U32 R224, R224, 0x4, RZ ;  /* 0x00000004e0e07824 */ /* 0x000fca00078e00ff */
[----:B------:R-:W-:-:S13]  /*95f0*/  ISETP.GE.AND P2, PT, R224, R15, PT ;  /* 0x0000000fe000720c */ /* 0x000fda0003f46270 */
[----:B------:R-:W-:Y:S05]  /*9600*/  @P2 BRA `(.L_x_2170) ;  /* 0x0000000000282947 */ /* 0x000fea0003800000 */
[----:B------:R-:W0:Y:S02]  /*9610*/  S2R R11, SR_TID.X ;  /* 0x00000000000b7919 */ /* 0x000e240000002100 */
[----:B0-----:R-:W-:-:S05]  /*9620*/  IMAD.SHL.U32 R11, R11, 0x2, RZ ;  /* 0x000000020b0b7824 */ /* 0x001fca00078e00ff */
[----:B------:R-:W-:-:S05]  /*9630*/  LOP3.LUT R11, R11, 0x2, RZ, 0xc0, !PT ;  /* 0x000000020b0b7812 */ /* 0x000fca00078ec0ff */
[----:B------:R-:W-:Y:S01]  /*9640*/  IMAD R14, R4, R157, R11 ;  /* 0x0000009d040e7224 */ /* 0x000fe200078e020b */
[----:B------:R-:W-:-:S04]  /*9650*/  SHF.R.S32.HI R11, RZ, 0x1f, R224 ;  /* 0x0000001fff0b7819 */ /* 0x000fc800000114e0 */
[----:B------:R-:W-:-:S04]  /*9660*/  IADD3 R13, P3, PT, R14, R224, RZ ;  /* 0x000000e00e0d7210 */ /* 0x000fc80007f7e0ff */
[----:B------:R-:W-:Y:S02]  /*9670*/  LEA.HI.X.SX32 R14, R14, R11, 0x1, P3 ;  /* 0x0000000b0e0e7211 */ /* 0x000fe400018f0eff */
[----:B------:R-:W-:-:S04]  /*9680*/  LEA R12, P3, R13, UR14, 0x2 ;  /* 0x0000000e0d0c7c11 */ /* 0x000fc8000f8610ff */
[----:B------:R-:W-:-:S06]  /*9690*/  LEA.HI.X R13, R13, UR15, R14, 0x2, P3 ;  /* 0x0000000f0d0d7c11 */ /* 0x000fcc00098f140e */
[----:B------:R-:W5:Y:S03]  /*96a0*/  LDG.E.64 R12, desc[UR36][R12.64] ;  /* 0x000000240c0c7981 */ /* 0x000f66000c1e1b00 */
.L_x_2170:
[----:B------:R-:W-:Y:S05]  /*96b0*/  BSYNC.RECONVERGENT B2 ;  /* 0x0000000000027941 */ /* 0x000fea0003800200 */
.L_x_2169:
[----:B-----5:R-:W-:Y:S01]  /*96c0*/  FADD.FTZ R220, R28, R12 ;  /* 0x0000000c1cdc7221 */ /* 0x020fe20000010000 */
[----:B------:R-:W-:Y:S01]  /*96d0*/  FADD.FTZ R221, R29, R13 ;  /* 0x0000000d1ddd7221 */ /* 0x000fe20000010000 */
[----:B------:R-:W-:Y:S06]  /*96e0*/  @P2 BRA `(.L_x_2106) ;  /* 0x0000002000942947 */ /* 0x000fec0003800000 */
[----:B------:R-:W-:-:S04]  /*96f0*/  IADD3 R11, P2, PT, R7, R224, RZ ;  /* 0x000000e0070b7210 */ /* 0x000fc80007f5e0ff */
[----:B------:R-:W-:Y:S02]  /*9700*/  LEA.HI.X.SX32 R14, R224, R26, 0x1, P2 ;  /* 0x0000001ae00e7211 */ /* 0x000fe400010f0eff */
[----:B------:R-:W-:-:S04]  /*9710*/  LEA R12, P2, R11, UR14, 0x2 ;  /* 0x0000000e0b0c7c11 */ /* 0x000fc8000f8410ff */
[----:B------:R-:W-:-:S05]  /*9720*/  LEA.HI.X R13, R11, UR15, R14, 0x2, P2 ;  /* 0x0000000f0b0d7c11 */ /* 0x000fca00090f140e */
[----:B------:R0:W-:Y:S01]  /*9730*/  STG.E.64 desc[UR36][R12.64], R220 ;  /* 0x000000dc0c007986 */ /* 0x0001e2000c101b24 */
[----:B------:R-:W-:Y:S05]  /*9740*/  BRA `(.L_x_2106) ;  /* 0x00000020007c7947 */ /* 0x000fea0003800000 */
.L_x_2042:
[----:B------:R-:W-:Y:S02]  /*9750*/  IMAD.SHL.U32 R156, R14, 0x4, RZ ;  /* 0x000000040e9c7824 */ /* 0x000fe400078e00ff */
[C---:B------:R-:W-:Y:S02]  /*9760*/  IMAD R11, R157.reuse, 0x60, RZ ;  /* 0x000000609d0b7824 */ /* 0x040fe400078e02ff */
[C-C-:B------:R-:W-:Y:S02]  /*9770*/  IMAD R224, R157.reuse, 0x8, R156.reuse ;  /* 0x000000089de07824 */ /* 0x140fe400078e029c */
[C-C-:B------:R-:W-:Y:S02]  /*9780*/  IMAD R226, R157.reuse, 0x10, R156.reuse ;  /* 0x000000109de27824 */ /* 0x140fe400078e029c */
[----:B------:R-:W-:Y:S01]  /*9790*/  IMAD R228, R157, 0x20, R156 ;  /* 0x000000209de47824 */ /* 0x000fe200078e029c */
[-C--:B------:R-:W-:Y:S02]  /*97a0*/  ISETP.GE.AND P1, PT, R224, R11.reuse, PT ;  /* 0x0000000be000720c */ /* 0x080fe40003f26270 */
[----:B------:R-:W-:-:S02]  /*97b0*/  ISETP.GE.AND P3, PT, R226, R11, PT ;  /* 0x0000000be200720c */ /* 0x000fc40003f66270 */
[CC--:B------:R-:W-:Y:S02]  /*97c0*/  ISETP.GE.OR P1, PT, R27.reuse, R17.reuse, P1 ;  /* 0x000000111b00720c */ /* 0x0c0fe40000f26670 */
[----:B------:R-:W-:Y:S02]  /*97d0*/  ISETP.GE.OR P3, PT, R27, R17, P3 ;  /* 0x000000111b00720c */ /* 0x000fe40001f66670 */
[----:B------:R-:W-:-:S04]  /*97e0*/  ISETP.GE.AND P2, PT, R228, R11, PT ;  /* 0x0000000be400720c */ /* 0x000fc80003f46270 */
[----:B------:R-:W-:-:S05]  /*97f0*/  ISETP.GE.OR P2, PT, R27, R17, P2 ;  /* 0x000000111b00720c */ /* 0x000fca0001746670 */
[----:B------:R-:W0:Y:S01]  /*9800*/  @!P1 S2R R12, SR_TID.X ;  /* 0x00000000000c9919 */ /* 0x000e220000002100 */
[----:B------:R-:W1:Y:S01]  /*9810*/  @!P1 LDC.64 R222, c[0x0][0x3b8] ;  /* 0x0000ee00ffde9b82 */ /* 0x000e620000000a00 */
[----:B------:R-:W-:Y:S01]  /*9820*/  @!P1 SHF.R.S32.HI R15, RZ, 0x1f, R224 ;  /* 0x0000001fff0f9819 */ /* 0x000fe200000114e0 */
[----:B------:R-:W2:Y:S05]  /*9830*/  @!P3 S2R R227, SR_TID.X ;  /* 0x0000000000e3b919 */ /* 0x000eaa0000002100 */
[----:B------:R-:W3:Y:S01]  /*9840*/  @!P2 S2R R229, SR_TID.X ;  /* 0x0000000000e5a919 */ /* 0x000ee20000002100 */
[----:B0-----:R-:W-:Y:S02]  /*9850*/  @!P1 IMAD.SHL.U32 R12, R12, 0x2, RZ ;  /* 0x000000020c0c9824 */ /* 0x001fe400078e00ff */
[----:B--2---:R-:W-:-:S03]  /*9860*/  @!P3 IMAD.SHL.U32 R227, R227, 0x2, RZ ;  /* 0x00000002e3e3b824 */ /* 0x004fc600078e00ff */
[----:B------:R-:W-:Y:S02]  /*9870*/  @!P1 LOP3.LUT R12, R12, 0x2, RZ, 0xc0, !PT ;  /* 0x000000020c0c9812 */ /* 0x000fe400078ec0ff */
[----:B------:R-:W-:-:S03]  /*9880*/  @!P3 LOP3.LUT R227, R227, 0x2, RZ, 0xc0, !PT ;  /* 0x00000002e3e3b812 */ /* 0x000fc600078ec0ff */
[CC--:B------:R-:W-:Y:S02]  /*9890*/  @!P1 IMAD R225, R4.reuse, R157.reuse, R12 ;  /* 0x0000009d04e19224 */ /* 0x0c0fe400078e020c */
[----:B------:R-:W0:Y:S01]  /*98a0*/  @!P3 LDC.64 R12, c[0x0][0x3b8] ;  /* 0x0000ee00ff0cbb82 */ /* 0x000e220000000a00 */
[----:B------:R-:W-:Y:S02]  /*98b0*/  @!P3 IMAD R227, R4, R157, R227 ;  /* 0x0000009d04e3b224 */ /* 0x000fe400078e02e3 */
[----:B------:R-:W-:-:S04]  /*98c0*/  @!P1 IADD3 R224, P5, PT, R225, R224, RZ ;  /* 0x000000e0e1e09210 */ /* 0x000fc80007fbe0ff */
[----:B------:R-:W-:Y:S02]  /*98d0*/  @!P1 LEA.HI.X.SX32 R15, R225, R15, 0x1, P5 ;  /* 0x0000000fe10f9211 */ /* 0x000fe400028f0eff */
[----:B-1----:R-:W-:-:S04]  /*98e0*/  @!P1 LEA R222, P5, R224, R222, 0x2 ;  /* 0x000000dee0de9211 */ /* 0x002fc800078a10ff */
[----:B------:R-:W-:Y:S02]  /*98f0*/  @!P1 LEA.HI.X R223, R224, R223, R15, 0x2, P5 ;  /* 0x000000dfe0df9211 */ /* 0x000fe400028f140f */
[----:B------:R-:W-:-:S04]  /*9900*/  ISETP.GE.AND P5, PT, R27, R17, PT ;  /* 0x000000111b00720c */ /* 0x000fc80003fa6270 */
[----:B------:R-:W-:Y:S02]  /*9910*/  FSEL R163, R163, RZ, P5 ;  /* 0x000000ffa3a37208 */ /* 0x000fe40002800000 */
[----:B------:R-:W-:Y:S02]  /*9920*/  FSEL R162, R162, RZ, P5 ;  /* 0x000000ffa2a27208 */ /* 0x000fe40002800000 */
[----:B------:R-:W-:-:S04]  /*9930*/  @!P3 SHF.R.S32.HI R15, RZ, 0x1f, R226 ;  /* 0x0000001fff0fb819 */ /* 0x000fc800000114e2 */
[----:B------:R1:W5:Y:S01]  /*9940*/  @!P1 LDG.E.64 R162, desc[UR36][R222.64] ;  /* 0x00000024dea29981 */ /* 0x000362000c1e1b00 */
[----:B------:R-:W-:Y:S01]  /*9950*/  @!P3 IADD3 R224, P1, PT, R227, R226, RZ ;  /* 0x000000e2e3e0b210 */ /* 0x000fe20007f3e0ff */
[----:B---3--:R-:W-:Y:S01]  /*9960*/  @!P2 IMAD.SHL.U32 R229, R229, 0x2, RZ ;  /* 0x00000002e5e5a824 */ /* 0x008fe200078e00ff */
[----:B------:R-:W-:Y:S02]  /*9970*/  FSEL R167, R167, RZ, P5 ;  /* 0x000000ffa7a77208 */ /* 0x000fe40002800000 */
[----:B------:R-:W-:Y:S02]  /*9980*/  @!P3 LEA.HI.X.SX32 R15, R227, R15, 0x1, P1 ;  /* 0x0000000fe30fb211 */ /* 0x000fe400008f0eff */
[C---:B0-----:R-:W-:Y:S02]  /*9990*/  @!P3 LEA R12, P1, R224.reuse, R12, 0x2 ;  /* 0x0000000ce00cb211 */ /* 0x041fe400078210ff */
[----:B------:R-:W-:Y:S02]  /*99a0*/  @!P2 LOP3.LUT R229, R229, 0x2, RZ, 0xc0, !PT ;  /* 0x00000002e5e5a812 */ /* 0x000fe400078ec0ff */
[----:B------:R-:W-:-:S02]  /*99b0*/  @!P3 LEA.HI.X R13, R224, R13, R15, 0x2, P1 ;  /* 0x0000000de00db211 */ /* 0x000fc400008f140f */
[----:B------:R-:W-:Y:S01]  /*99c0*/  ISETP.GE.AND P1, PT, R156, R11, PT ;  /* 0x0000000b9c00720c */ /* 0x000fe20003f26270 */
[----:B------:R-:W0:Y:S01]  /*99d0*/  @!P2 LDC.64 R224, c[0x0][0x3b8] ;  /* 0x0000ee00ffe0ab82 */ /* 0x000e220000000a00 */
[----:B------:R-:W-:Y:S01]  /*99e0*/  FSEL R166, R166, RZ, P5 ;  /* 0x000000ffa6a67208 */ /* 0x000fe20002800000 */
[----:B------:R-:W-:Y:S01]  /*99f0*/  @!P2 IMAD R229, R4, R157, R229 ;  /* 0x0000009d04e5a224 */ /* 0x000fe200078e02e5 */
[----:B------:R-:W-:Y:S02]  /*9a00*/  ISETP.GE.OR P1, PT, R27, R17, P1 ;  /* 0x000000111b00720c */ /* 0x000fe40000f26670 */
[----:B------:R-:W-:Y:S02]  /*9a10*/  @!P2 SHF.R.S32.HI R15, RZ, 0x1f, R228 ;  /* 0x0000001fff0fa819 */ /* 0x000fe400000114e4 */
[----:B------:R2:W5:Y:S09]  /*9a20*/  @!P3 LDG.E.64 R166, desc[UR36][R12.64] ;  /* 0x000000240ca6b981 */ /* 0x000572000c1e1b00 */
[----:B------:R-:W3:Y:S01]  /*9a30*/  @!P1 S2R R227, SR_TID.X ;  /* 0x0000000000e39919 */ /* 0x000ee20000002100 */
[----:B-1----:R-:W-:Y:S01]  /*9a40*/  @!P2 IADD3 R222, P3, PT, R229, R228, RZ ;  /* 0x000000e4e5dea210 */ /* 0x002fe20007f7e0ff */
[----:B------:R-:W-:-:S03]  /*9a50*/  IMAD R226, R157, 0x40, R156 ;  /* 0x000000409de27824 */ /* 0x000fc600078e029c */
[----:B------:R-:W-:Y:S02]  /*9a60*/  @!P2 LEA.HI.X.SX32 R15, R229, R15, 0x1, P3 ;  /* 0x0000000fe50fa211 */ /* 0x000fe400018f0eff */
[----:B0-----:R-:W-:-:S04]  /*9a70*/  @!P2 LEA R224, P3, R222, R224, 0x2 ;  /* 0x000000e0dee0a211 */ /* 0x001fc800078610ff */
[----:B------:R-:W-:Y:S02]  /*9a80*/  @!P2 LEA.HI.X R225, R222, R225, R15, 0x2, P3 ;  /* 0x000000e1dee1a211 */ /* 0x000fe400018f140f */
[----:B------:R-:W-:Y:S01]  /*9a90*/  ISETP.GE.AND P3, PT, R226, R11, PT ;  /* 0x0000000be200720c */ /* 0x000fe20003f66270 */
[----:B------:R-:W0:Y:S03]  /*9aa0*/  @!P1 LDC.64 R222, c[0x0][0x3b8] ;  /* 0x0000ee00ffde9b82 */ /* 0x000e260000000a00 */
[----:B------:R-:W-:Y:S02]  /*9ab0*/  ISETP.GE.OR P3, PT, R27, R17, P3 ;  /* 0x000000111b00720c */ /* 0x000fe40001f66670 */
[----:B------:R-:W-:Y:S02]  /*9ac0*/  FSEL R175, R175, RZ, P5 ;  /* 0x000000ffafaf7208 */ /* 0x000fe40002800000 */
[----:B------:R-:W-:Y:S01]  /*9ad0*/  FSEL R174, R174, RZ, P5 ;  /* 0x000000ffaeae7208 */ /* 0x000fe20002800000 */
[----:B---3--:R-:W-:-:S08]  /*9ae0*/  @!P1 IMAD.SHL.U32 R227, R227, 0x2, RZ ;  /* 0x00000002e3e39824 */ /* 0x008fd000078e00ff */
[----:B------:R-:W1:Y:S01]  /*9af0*/  @!P3 S2R R15, SR_TID.X ;  /* 0x00000000000fb919 */ /* 0x000e620000002100 */
[----:B------:R-:W-:Y:S01]  /*9b00*/  @!P1 LOP3.LUT R227, R227, 0x2, RZ, 0xc0, !PT ;  /* 0x00000002e3e39812 */ /* 0x000fe200078ec0ff */
[----:B------:R3:W5:Y:S04]  /*9b10*/  @!P2 LDG.E.64 R174, desc[UR36][R224.64] ;  /* 0x00000024e0aea981 */ /* 0x000768000c1e1b00 */
[----:B------:R-:W-:Y:S02]  /*9b20*/  @!P1 IMAD R227, R4, R157, R227 ;  /* 0x0000009d04e39224 */ /* 0x000fe400078e02e3 */
[----:B------:R-:W-:-:S03]  /*9b30*/  IMAD.IADD R228, R14, 0x1, R157 ;  /* 0x000000010ee47824 */ /* 0x000fc600078e029d */
[----:B--2---:R-:W-:Y:S01]  /*9b40*/  @!P1 IADD3 R12, P2, PT, R227, R156, RZ ;  /* 0x0000009ce30c9210 */ /* 0x004fe20007f5e0ff */
[----:B------:R-:W-:-:S03]  /*9b50*/  IMAD.SHL.U32 R156, R228, 0x4, RZ ;  /* 0x00000004e49c7824 */ /* 0x000fc600078e00ff */
[----:B------:R-:W-:Y:S02]  /*9b60*/  @!P1 LEA.HI.X.SX32 R13, R227, RZ, 0x1, P2 ;  /* 0x000000ffe30d9211 */ /* 0x000fe400010f0eff */
[----:B0-----:R-:W-:-:S04]  /*9b70*/  @!P1 LEA R222, P2, R12, R222, 0x2 ;  /* 0x000000de0cde9211 */ /* 0x001fc800078410ff */
[----:B------:R-:W-:Y:S02]  /*9b80*/  @!P1 LEA.HI.X R223, R12, R223, R13, 0x2, P2 ;  /* 0x000000df0cdf9211 */ /* 0x000fe400010f140d */
[----:B------:R-:W-:Y:S01]  /*9b90*/  ISETP.GE.AND P2, PT, R156, R11, PT ;  /* 0x0000000b9c00720c */ /* 0x000fe20003f46270 */
[----:B------:R-:W0:Y:S03]  /*9ba0*/  @!P3 LDC.64 R12, c[0x0][0x3b8] ;  /* 0x0000ee00ff0cbb82 */ /* 0x000e260000000a00 */
[----:B------:R-:W-:Y:S01]  /*9bb0*/  ISETP.GE.OR P2, PT, R27, R17, P2 ;  /* 0x000000111b00720c */ /* 0x000fe20001746670 */
[----:B-1----:R-:W-:-:S12]  /*9bc0*/  @!P3 IMAD.SHL.U32 R15, R15, 0x2, RZ ;  /* 0x000000020f0fb824 */ /* 0x002fd800078e00ff */
[----:B------:R-:W1:Y:S01]  /*9bd0*/  @!P2 S2R R227, SR_TID.X ;  /* 0x0000000000e3a919 */ /* 0x000e620000002100 */
[----:B------:R-:W-:Y:S02]  /*9be0*/  @!P3 LOP3.LUT R15, R15, 0x2, RZ, 0xc0, !PT ;  /* 0x000000020f0fb812 */ /* 0x000fe400078ec0ff */
[----:B------:R-:W-:Y:S02]  /*9bf0*/  FSEL R159, R159, RZ, P5 ;  /* 0x000000ff9f9f7208 */ /* 0x000fe40002800000 */
[----:B------:R-:W-:Y:S01]  /*9c00*/  FSEL R158, R158, RZ, P5 ;  /* 0x000000ff9e9e7208 */ /* 0x000fe20002800000 */
[----:B---3--:R-:W-:Y:S01]  /*9c10*/  @!P3 IMAD R225, R4, R157, R15 ;  /* 0x0000009d04e1b224 */ /* 0x008fe200078e020f */
[----:B------:R-:W-:Y:S01]  /*9c20*/  @!P3 SHF.R.S32.HI R14, RZ, 0x1f, R226 ;  /* 0x0000001fff0eb819 */ /* 0x000fe200000114e2 */
[----:B------:R-:W-:-:S03]  /*9c30*/  IMAD R15, R157, 0x2, R228 ;  /* 0x000000029d0f7824 */ /* 0x000fc600078e02e4 */
[----:B------:R2:W5:Y:S01]  /*9c40*/  @!P1 LDG.E.64 R158, desc[UR36][R222.64] ;  /* 0x00000024de9e9981 */ /* 0x000562000c1e1b00 */
[----:B------:R-:W-:Y:S01]  /*9c50*/  @!P3 IADD3 R224, P1, PT, R225, R226, RZ ;  /* 0x000000e2e1e0b210 */ /* 0x000fe20007f3e0ff */
[----:B------:R-:W-:-:S03]  /*9c60*/  IMAD.SHL.U32 R226, R15, 0x4, RZ ;  /* 0x000000040fe27824 */ /* 0x000fc600078e00ff */
[----:B------:R-:W-:Y:S02]  /*9c70*/  @!P3 LEA.HI.X.SX32 R225, R225, R14, 0x1, P1 ;  /* 0x0000000ee1e1b211 */ /* 0x000fe400008f0eff */
[----:B0-----:R-:W-:-:S04]  /*9c80*/  @!P3 LEA R14, P1, R224, R12, 0x2 ;  /* 0x0000000ce00eb211 */ /* 0x001fc800078210ff */
[----:B------:R-:W-:Y:S02]  /*9c90*/  @!P3 LEA.HI.X R15, R224, R13, R225, 0x2, P1 ;  /* 0x0000000de00fb211 */ /* 0x000fe400008f14e1 */
[----:B------:R-:W-:Y:S01]  /*9ca0*/  ISETP.GE.AND P1, PT, R226, R11, PT ;  /* 0x0000000be200720c */ /* 0x000fe20003f26270 */
[----:B------:R-:W0:Y:S03]  /*9cb0*/  @!P2 LDC.64 R12, c[0x0][0x3b8] ;  /* 0x0000ee00ff0cab82 */ /* 0x000e260000000a00 */
[----:B------:R-:W-:Y:S01]  /*9cc0*/  ISETP.GE.OR P1, PT, R27, R17, P1 ;  /* 0x000000111b00720c */ /* 0x000fe20000f26670 */
[----:B-1----:R-:W-:Y:S01]  /*9cd0*/  @!P2 IMAD.SHL.U32 R227, R227, 0x2, RZ ;  /* 0x00000002e3e3a824 */ /* 0x002fe200078e00ff */
[----:B------:R-:W-:-:S04]  /*9ce0*/  FSEL R191, R191, RZ, P5 ;  /* 0x000000ffbfbf7208 */ /* 0x000fc80002800000 */
[----:B------:R-:W-:Y:S02]  /*9cf0*/  @!P2 LOP3.LUT R227, R227, 0x2, RZ, 0xc0, !PT ;  /* 0x00000002e3e3a812 */ /* 0x000fe400078ec0ff */
[----:B------:R-:W-:-:S03]  /*9d00*/  FSEL R190, R190, RZ, P5 ;  /* 0x000000ffbebe7208 */ /* 0x000fc60002800000 */
[----:B------:R-:W-:Y:S02]  /*9d10*/  @!P2 IMAD R227, R4, R157, R227 ;  /* 0x0000009d04e3a224 */ /* 0x000fe400078e02e3 */
[----:B------:R-:W1:Y:S01]  /*9d20*/  @!P1 S2R R225, SR_TID.X ;  /* 0x0000000000e19919 */ /* 0x000e620000002100 */
[----:B--2---:R-:W-:Y:S01]  /*9d30*/  @!P2 SHF.R.S32.HI R222, RZ, 0x1f, R156 ;  /* 0x0000001fffdea819 */ /* 0x004fe2000001149c */
[----:B------:R-:W-:Y:S01]  /*9d40*/  IMAD R228, R157, 0x4, R228 ;  /* 0x000000049de47824 */ /* 0x000fe200078e02e4 */
[----:B------:R2:W5:Y:S01]  /*9d50*/  @!P3 LDG.E.64 R190, desc[UR36][R14.64] ;  /* 0x000000240ebeb981 */ /* 0x000562000c1e1b00 */
[C---:B------:R-:W-:Y:S02]  /*9d60*/  @!P2 IADD3 R223, P3, PT, R227.reuse, R156, RZ ;  /* 0x0000009ce3dfa210 */ /* 0x040fe40007f7e0ff */
[----:B------:R-:W-:Y:S02]  /*9d70*/  IMAD.SHL.U32 R156, R228, 0x4, RZ ;  /* 0x00000004e49c7824 */ /* 0x000fe400078e00ff */
[----:B------:R-:W-:-:S02]  /*9d80*/  @!P2 LEA.HI.X.SX32 R224, R227, R222, 0x1, P3 ;  /* 0x000000dee3e0a211 */ /* 0x000fc400018f0eff */
[----:B0-----:R-:W-:-:S04]  /*9d90*/  @!P2 LEA R222, P3, R223, R12, 0x2 ;  /* 0x0000000cdfdea211 */ /* 0x001fc800078610ff */
[----:B------:R-:W-:Y:S02]  /*9da0*/  @!P2 LEA.HI.X R223, R223, R13, R224, 0x2, P3 ;  /* 0x0000000ddfdfa211 */ /* 0x000fe400018f14e0 */
[----:B------:R-:W-:Y:S01]  /*9db0*/  ISETP.GE.AND P3, PT, R156, R11, PT ;  /* 0x0000000b9c00720c */ /* 0x000fe20003f66270 */
[----:B------:R-:W0:Y:S03]  /*9dc0*/  @!P1 LDC.64 R12, c[0x0][0x3b8] ;  /* 0x0000ee00ff0c9b82 */ /* 0x000e260000000a00 */
[----:B------:R-:W-:Y:S02]  /*9dd0*/  ISETP.GE.OR P3, PT, R27, R17, P3 ;  /* 0x000000111b00720c */ /* 0x000fe40001f66670 */
[----:B------:R-:W-:-:S11]  /*9de0*/  FSEL R161, R161, RZ, P5 ;  /* 0x000000ffa1a17208 */ /* 0x000fd60002800000 */
[----:B------:R-:W3:Y:S01]  /*9df0*/  @!P3 S2R R227, SR_TID.X ;  /* 0x0000000000e3b919 */ /* 0x000ee20000002100 */
[----:B-1----:R-:W-:Y:S01]  /*9e00*/  @!P1 IMAD.SHL.U32 R225, R225, 0x2, RZ ;  /* 0x00000002e1e19824 */ /* 0x002fe200078e00ff */
[----:B------:R-:W-:-:S04]  /*9e10*/  FSEL R160, R160, RZ, P5 ;  /* 0x000000ffa0a07208 */ /* 0x000fc80002800000 */
[----:B------:R-:W-:Y:S02]  /*9e20*/  @!P1 LOP3.LUT R225, R225, 0x2, RZ, 0xc0, !PT ;  /* 0x00000002e1e19812 */ /* 0x000fe400078ec0ff */
[----:B------:R1:W5:Y:S03]  /*9e30*/  @!P2 LDG.E.64 R160, desc[UR36][R222.64] ;  /* 0x00000024dea0a981 */ /* 0x000366000c1e1b00 */
[----:B------:R-:W-:Y:S01]  /*9e40*/  @!P1 IMAD R225, R4, R157, R225 ;  /* 0x0000009d04e19224 */ /* 0x000fe200078e02e1 */
[----:B--2---:R-:W-:Y:S01]  /*9e50*/  @!P1 SHF.R.S32.HI R14, RZ, 0x1f, R226 ;  /* 0x0000001fff0e9819 */ /* 0x004fe200000114e2 */
[----:B------:R-:W-:-:S03]  /*9e60*/  IMAD.IADD R228, R228, 0x1, R157 ;  /* 0x00000001e4e47824 */ /* 0x000fc600078e029d */
        /* <DEDUP_REMOVED lines=8> */
[----:B---3--:R-:W-:Y:S01]  /*9ef0*/  @!P3 IMAD.SHL.U32 R227, R227, 0x2, RZ ;  /* 0x00000002e3e3b824 */ /* 0x008fe200078e00ff */
[----:B------:R-:W-:-:S04]  /*9f00*/  FSEL R165, R165, RZ, P5 ;  /* 0x000000ffa5a57208 */ /* 0x000fc80002800000 */
[----:B------:R-:W-:Y:S02]  /*9f10*/  @!P3 LOP3.LUT R227, R227, 0x2, RZ, 0xc0, !PT ;  /* 0x00000002e3e3b812 */ /* 0x000fe400078ec0ff */
[----:B------:R-:W-:-:S03]  /*9f20*/  FSEL R164, R164, RZ, P5 ;  /* 0x000000ffa4a47208 */ /* 0x000fc60002800000 */
[----:B------:R-:W-:Y:S02]  /*9f30*/  @!P3 IMAD R227, R4, R157, R227 ;  /* 0x0000009d04e3b224 */ /* 0x000fe400078e02e3 */
[----:B------:R-:W2:Y:S01]  /*9f40*/  @!P2 S2R R225, SR_TID.X ;  /* 0x0000000000e1a919 */ /* 0x000ea20000002100 */
[----:B-1----:R-:W-:Y:S01]  /*9f50*/  @!P3 SHF.R.S32.HI R222, RZ, 0x1f, R156 ;  /* 0x0000001fffdeb819 */ /* 0x002fe2000001149c */
[----:B------:R-:W-:Y:S01]  /*9f60*/  IMAD.IADD R228, R228, 0x1, R157 ;  /* 0x00000001e4e47824 */ /* 0x000fe200078e029d */
        /* <DEDUP_REMOVED lines=11> */
[----:B--2---:R-:W-:Y:S01]  /*a020*/  @!P2 IMAD.SHL.U32 R225, R225, 0x2, RZ ;  /* 0x00000002e1e1a824 */ /* 0x004fe200078e00ff */
[----:B------:R-:W-:-:S04]  /*a030*/  FSEL R168, R168, RZ, P5 ;  /* 0x000000ffa8a87208 */ /* 0x000fc80002800000 */
[----:B------:R-:W-:Y:S02]  /*a040*/  @!P2 LOP3.LUT R225, R225, 0x2, RZ, 0xc0, !PT ;  /* 0x00000002e1e1a812 */ /* 0x000fe400078ec0ff */
[----:B------:R2:W5:Y:S03]  /*a050*/  @!P3 LDG.E.64 R168, desc[UR36][R14.64] ;  /* 0x000000240ea8b981 */ /* 0x000566000c1e1b00 */
[----:B------:R-:W-:Y:S01]  /*a060*/  @!P2 IMAD R225, R4, R157, R225 ;  /* 0x0000009d04e1a224 */ /* 0x000fe200078e02e1 */
[----:B-1----:R-:W-:Y:S01]  /*a070*/  @!P2 SHF.R.S32.HI R12, RZ, 0x1f, R224 ;  /* 0x0000001fff0ca819 */ /* 0x002fe200000114e0 */
[----:B------:R-:W-:-:S03]  /*a080*/  IMAD R228, R157, 0x2, R228 ;  /* 0x000000029de47824 */ /* 0x000fc600078e02e4 */
        /* <DEDUP_REMOVED lines=13> */
[----:B------:R-:W1:Y:S01]  /*a160*/  @!P3 S2R R227, SR_TID.X ;  /* 0x0000000000e3b919 */ /* 0x000e620000002100 */
[----:B--2---:R-:W-:Y:S01]  /*a170*/  @!P1 SHF.R.S32.HI R14, RZ, 0x1f, R156 ;  /* 0x0000001fff0e9819 */ /* 0x004fe2000001149c */
        /* <DEDUP_REMOVED lines=283> */
[----:B--2---:R-:W2:Y:S01]  /*b330*/  @!P1 S2R R13, SR_TID.X ;  /* 0x00000000000d9919 */ /* 0x004ea20000002100 */
[----:B-1----:R-:W-:Y:S01]  /*b340*/  @!P2 IMAD.SHL.U32 R225, R225, 0x2, RZ ;  /* 0x00000002e1e1a824 */ /* 0x002fe200078e00ff */
[----:B------:R-:W-:-:S04]  /*b350*/  FSEL R208, R208, RZ, P5 ;  /* 0x000000ffd0d07208 */ /* 0x000fc80002800000 */
[----:B------:R-:W-:Y:S02]  /*b360*/  @!P2 LOP3.LUT R225, R225, 0x2, RZ, 0xc0, !PT ;  /* 0x00000002e1e1a812 */ /* 0x000fe400078ec0ff */
[----:B------:R1:W5:Y:S03]  /*b370*/  @!P3 LDG.E.64 R208, desc[UR36][R14.64] ;  /* 0x000000240ed0b981 */ /* 0x000366000c1e1b00 */
[----:B------:R-:W-:Y:S01]  /*b380*/  @!P2 IMAD R225, R4, R157, R225 ;  /* 0x0000009d04e1a224 */ /* 0x000fe200078e02e1 */
[----:B------:R-:W-:-:S04]  /*b390*/  @!P2 SHF.R.S32.HI R12, RZ, 0x1f, R224 ;  /* 0x0000001fff0ca819 */ /* 0x000fc800000114e0 */
[----:B------:R-:W-:-:S04]  /*b3a0*/  @!P2 IADD3 R224, P3, PT, R225, R224, RZ ;  /* 0x000000e0e1e0a210 */ /* 0x000fc80007f7e0ff */
[----:B------:R-:W-:Y:S02]  /*b3b0*/  @!P2 LEA.HI.X.SX32 R12, R225, R12, 0x1, P3 ;  /* 0x0000000ce10ca211 */ /* 0x000fe400018f0eff */
[----:B0-----:R-:W-:Y:S01]  /*b3c0*/  @!P2 LEA R222, P3, R224, R222, 0x2 ;  /* 0x000000dee0dea211 */ /* 0x001fe200078610ff */
[----:B------:R-:W-:Y:S01]  /*b3d0*/  IMAD.IADD R228, R228, 0x1, R157 ;  /* 0x00000001e4e47824 */ /* 0x000fe200078e029d */
[----:B------:R-:W-:Y:S02]  /*b3e0*/  FSEL R211, R211, RZ, P5 ;  /* 0x000000ffd3d37208 */ /* 0x000fe40002800000 */
[----:B------:R-:W-:Y:S02]  /*b3f0*/  @!P2 LEA.HI.X R223, R224, R223, R12, 0x2, P3 ;  /* 0x000000dfe0dfa211 */ /* 0x000fe400018f140c */
[----:B------:R-:W0:Y:S01]  /*b400*/  @!P1 LDC.64 R224, c[0x0][0x3b8] ;  /* 0x0000ee00ffe09b82 */ /* 0x000e220000000a00 */
[----:B------:R-:W-:Y:S01]  /*b410*/  FSEL R210, R210, RZ, P5 ;  /* 0x000000ffd2d27208 */ /* 0x000fe20002800000 */
[----:B-1----:R-:W-:-:S02]  /*b420*/  IMAD.SHL.U32 R14, R228, 0x4, RZ ;  /* 0x00000004e40e7824 */ /* 0x002fc400078e00ff */
[----:B--2---:R-:W-:-:S03]  /*b430*/  @!P1 IMAD.SHL.U32 R13, R13, 0x2, RZ ;  /* 0x000000020d0d9824 */ /* 0x004fc600078e00ff */
[----:B------:R1:W5:Y:S01]  /*b440*/  @!P2 LDG.E.64 R210, desc[UR36][R222.64] ;  /* 0x00000024ded2a981 */ /* 0x000362000c1e1b00 */
[----:B------:R-:W-:Y:S01]  /*b450*/  ISETP.GE.AND P2, PT, R14, R11, PT ;  /* 0x0000000b0e00720c */ /* 0x000fe20003f46270 */
[----:B------:R-:W-:Y:S01]  /*b460*/  IMAD.IADD R228, R228, 0x1, R157 ;  /* 0x00000001e4e47824 */ /* 0x000fe200078e029d */
[----:B------:R-:W-:Y:S02]  /*b470*/  @!P1 LOP3.LUT R13, R13, 0x2, RZ, 0xc0, !PT ;  /* 0x000000020d0d9812 */ /* 0x000fe400078ec0ff */
[----:B------:R-:W-:Y:S01]  /*b480*/  ISETP.GE.OR P2, PT, R27, R17, P2 ;  /* 0x000000111b00720c */ /* 0x000fe20001746670 */
[----:B------:R-:W-:Y:S02]  /*b490*/  IMAD.SHL.U32 R226, R228, 0x4, RZ ;  /* 0x00000004e4e27824 */ /* 0x000fe400078e00ff */
[----:B------:R-:W-:Y:S01]  /*b4a0*/  @!P1 IMAD R15, R4, R157, R13 ;  /* 0x0000009d040f9224 */ /* 0x000fe200078e020d */
[----:B------:R-:W-:Y:S02]  /*b4b0*/  FSEL R213, R213, RZ, P5 ;  /* 0x000000ffd5d57208 */ /* 0x000fe40002800000 */
[----:B------:R-:W-:-:S02]  /*b4c0*/  FSEL R212, R212, RZ, P5 ;  /* 0x000000ffd4d47208 */ /* 0x000fc40002800000 */
[----:B------:R-:W-:Y:S02]  /*b4d0*/  FSEL R215, R215, RZ, P5 ;  /* 0x000000ffd7d77208 */ /* 0x000fe40002800000 */
[----:B------:R-:W-:Y:S02]  /*b4e0*/  FSEL R214, R214, RZ, P5 ;  /* 0x000000ffd6d67208 */ /* 0x000fe40002800000 */
[----:B------:R-:W-:Y:S01]  /*b4f0*/  FSEL R217, R217, RZ, P5 ;  /* 0x000000ffd9d97208 */ /* 0x000fe20002800000 */
[----:B-1----:R-:W1:Y:S01]  /*b500*/  @!P2 LDC.64 R222, c[0x0][0x3b8] ;  /* 0x0000ee00ffdeab82 */ /* 0x002e620000000a00 */
[----:B------:R-:W-:Y:S02]  /*b510*/  FSEL R216, R216, RZ, P5 ;  /* 0x000000ffd8d87208 */ /* 0x000fe40002800000 */
[----:B------:R-:W-:Y:S02]  /*b520*/  FSEL R219, R219, RZ, P5 ;  /* 0x000000ffdbdb7208 */ /* 0x000fe40002800000 */
[----:B------:R-:W-:-:S02]  /*b530*/  FSEL R218, R218, RZ, P5 ;  /* 0x000000ffdada7208 */ /* 0x000fc40002800000 */
[----:B------:R-:W-:Y:S02]  /*b540*/  ISETP.GE.AND P3, PT, R226, R11, PT ;  /* 0x0000000be200720c */ /* 0x000fe40003f66270 */
[----:B------:R-:W-:Y:S02]  /*b550*/  @!P1 SHF.R.S32.HI R12, RZ, 0x1f, R156 ;  /* 0x0000001fff0c9819 */ /* 0x000fe4000001149c */
[----:B------:R-:W-:Y:S01]  /*b560*/  @!P1 IADD3 R13, P5, PT, R15, R156, RZ ;  /* 0x0000009c0f0d9210 */ /* 0x000fe20007fbe0ff */
[----:B------:R-:W-:Y:S01]  /*b570*/  IMAD.IADD R156, R228, 0x1, R157 ;  /* 0x00000001e49c7824 */ /* 0x000fe200078e029d */
[----:B------:R-:W-:Y:S02]  /*b580*/  ISETP.GE.OR P3, PT, R27, R17, P3 ;  /* 0x000000111b00720c */ /* 0x000fe40001f66670 */
[----:B------:R-:W-:Y:S01]  /*b590*/  @!P1 LEA.HI.X.SX32 R12, R15, R12, 0x1, P5 ;  /* 0x0000000c0f0c9211 */ /* 0x000fe200028f0eff */
[----:B------:R-:W-:Y:S01]  /*b5a0*/  IMAD.SHL.U32 R228, R156, 0x4, RZ ;  /* 0x000000049ce47824 */ /* 0x000fe200078e00ff */
[C---:B0-----:R-:W-:Y:S01]  /*b5b0*/  @!P1 LEA R224, P5, R13.reuse, R224, 0x2 ;  /* 0x000000e00de09211 */ /* 0x041fe200078a10ff */
[----:B------:R-:W0:Y:S03]  /*b5c0*/  @!P2 S2R R15, SR_TID.X ;  /* 0x00000000000fa919 */ /* 0x000e260000002100 */
[----:B------:R-:W-:-:S02]  /*b5d0*/  @!P1 LEA.HI.X R225, R13, R225, R12, 0x2, P5 ;  /* 0x000000e10de19211 */ /* 0x000fc400028f140c */
[----:B------:R-:W-:-:S03]  /*b5e0*/  ISETP.GE.AND P5, PT, R228, R11, PT ;  /* 0x0000000be400720c */ /* 0x000fc60003fa6270 */
[----:B------:R-:W2:Y:S01]  /*b5f0*/  @!P3 S2R R227, SR_TID.X ;  /* 0x0000000000e3b919 */ /* 0x000ea20000002100 */
[----:B------:R-:W-:Y:S01]  /*b600*/  ISETP.GE.OR P5, PT, R27, R17, P5 ;  /* 0x000000111b00720c */ /* 0x000fe20002fa6670 */
[----:B------:R-:W3:Y:S01]  /*b610*/  @!P3 LDC.64 R12, c[0x0][0x3b8] ;  /* 0x0000ee00ff0cbb82 */ /* 0x000ee20000000a00 */
[----:B------:R4:W5:Y:S11]  /*b620*/  @!P1 LDG.E.64 R212, desc[UR36][R224.64] ;  /* 0x00000024e0d49981 */ /* 0x000976000c1e1b00 */
[----:B------:R-:W4:Y:S01]  /*b630*/  @!P5 S2R R232, SR_TID.X ;  /* 0x0000000000e8d919 */ /* 0x000f220000002100 */
[----:B0-----:R-:W-:-:S05]  /*b640*/  @!P2 IMAD.SHL.U32 R15, R15, 0x2, RZ ;  /* 0x000000020f0fa824 */ /* 0x001fca00078e00ff */
[----:B------:R-:W-:-:S05]  /*b650*/  @!P2 LOP3.LUT R15, R15, 0x2, RZ, 0xc0, !PT ;  /* 0x000000020f0fa812 */ /* 0x000fca00078ec0ff */
[----:B------:R-:W-:Y:S02]  /*b660*/  @!P2 IMAD R230, R4, R157, R15 ;  /* 0x0000009d04e6a224 */ /* 0x000fe400078e020f */
[----:B--2---:R-:W-:Y:S01]  /*b670*/  @!P3 IMAD.SHL.U32 R15, R227, 0x2, RZ ;  /* 0x00000002e30fb824 */ /* 0x004fe200078e00ff */
[----:B------:R-:W-:Y:S02]  /*b680*/  @!P2 SHF.R.S32.HI R227, RZ, 0x1f, R14 ;  /* 0x0000001fffe3a819 */ /* 0x000fe4000001140e */
[C---:B------:R-:W-:Y:S02]  /*b690*/  @!P2 IADD3 R229, P1, PT, R230.reuse, R14, RZ ;  /* 0x0000000ee6e5a210 */ /* 0x040fe40007f3e0ff */
[----:B------:R-:W-:Y:S02]  /*b6a0*/  @!P3 LOP3.LUT R231, R15, 0x2, RZ, 0xc0, !PT ;  /* 0x000000020fe7b812 */ /* 0x000fe400078ec0ff */
[----:B------:R-:W0:Y:S01]  /*b6b0*/  @!P5 LDC.64 R14, c[0x0][0x3b8] ;  /* 0x0000ee00ff0edb82 */ /* 0x000e220000000a00 */
[----:B------:R-:W-:-:S02]  /*b6c0*/  @!P2 LEA.HI.X.SX32 R230, R230, R227, 0x1, P1 ;  /* 0x000000e3e6e6a211 */ /* 0x000fc400008f0eff */
[C---:B-1----:R-:W-:Y:S01]  /*b6d0*/  @!P2 LEA R222, P1, R229.reuse, R222, 0x2 ;  /* 0x000000dee5dea211 */ /* 0x042fe200078210ff */
[----:B------:R-:W-:Y:S02]  /*b6e0*/  @!P3 IMAD R231, R4, R157, R231 ;  /* 0x0000009d04e7b224 */ /* 0x000fe400078e02e7 */
[----:B----4-:R-:W-:Y:S01]  /*b6f0*/  @!P5 IMAD.SHL.U32 R232, R232, 0x2, RZ ;  /* 0x00000002e8e8d824 */ /* 0x010fe200078e00ff */
[----:B------:R-:W-:Y:S02]  /*b700*/  @!P2 LEA.HI.X R223, R229, R223, R230, 0x2, P1 ;  /* 0x000000dfe5dfa211 */ /* 0x000fe400008f14e6 */
[----:B------:R-:W-:Y:S02]  /*b710*/  @!P3 SHF.R.S32.HI R227, RZ, 0x1f, R226 ;  /* 0x0000001fffe3b819 */ /* 0x000fe400000114e2 */
[----:B------:R-:W-:Y:S01]  /*b720*/  @!P3 IADD3 R226, P1, PT, R231, R226, RZ ;  /* 0x000000e2e7e2b210 */ /* 0x000fe20007f3e0ff */
[----:B------:R1:W5:Y:S01]  /*b730*/  @!P2 LDG.E.64 R214, desc[UR36][R222.64] ;  /* 0x00000024ded6a981 */ /* 0x000362000c1e1b00 */
[----:B------:R-:W-:-:S02]  /*b740*/  @!P5 LOP3.LUT R232, R232, 0x2, RZ, 0xc0, !PT ;  /* 0x00000002e8e8d812 */ /* 0x000fc400078ec0ff */
[----:B------:R-:W-:Y:S02]  /*b750*/  @!P3 LEA.HI.X.SX32 R227, R231, R227, 0x1, P1 ;  /* 0x000000e3e7e3b211 */ /* 0x000fe400008f0eff */
[----:B---3--:R-:W-:Y:S01]  /*b760*/  @!P3 LEA R12, P1, R226, R12, 0x2 ;  /* 0x0000000ce20cb211 */ /* 0x008fe200078210ff */
[----:B------:R-:W-:Y:S01]  /*b770*/  @!P5 IMAD R225, R4, R157, R232 ;  /* 0x0000009d04e1d224 */ /* 0x000fe200078e02e8 */
[----:B------:R-:W-:Y:S02]  /*b780*/  @!P5 SHF.R.S32.HI R224, RZ, 0x1f, R228 ;  /* 0x0000001fffe0d819 */ /* 0x000fe400000114e4 */
[----:B------:R-:W-:Y:S02]  /*b790*/  @!P3 LEA.HI.X R13, R226, R13, R227, 0x2, P1 ;  /* 0x0000000de20db211 */ /* 0x000fe400008f14e3 */
[----:B------:R-:W-:-:S03]  /*b7a0*/  @!P5 IADD3 R228, P1, PT, R225, R228, RZ ;  /* 0x000000e4e1e4d210 */ /* 0x000fc60007f3e0ff */
[----:B------:R1:W5:Y:S01]  /*b7b0*/  @!P3 LDG.E.64 R216, desc[UR36][R12.64] ;  /* 0x000000240cd8b981 */ /* 0x000362000c1e1b00 */
[----:B------:R-:W-:Y:S02]  /*b7c0*/  @!P5 LEA.HI.X.SX32 R224, R225, R224, 0x1, P1 ;  /* 0x000000e0e1e0d211 */ /* 0x000fe400008f0eff */
[----:B0-----:R-:W-:-:S04]  /*b7d0*/  @!P5 LEA R14, P1, R228, R14, 0x2 ;  /* 0x0000000ee40ed211 */ /* 0x001fc800078210ff */
[----:B------:R-:W-:-:S05]  /*b7e0*/  @!P5 LEA.HI.X R15, R228, R15, R224, 0x2, P1 ;  /* 0x0000000fe40fd211 */ /* 0x000fca00008f14e0 */
[----:B------:R1:W5:Y:S01]  /*b7f0*/  @!P5 LDG.E.64 R218, desc[UR36][R14.64] ;  /* 0x000000240edad981 */ /* 0x000362000c1e1b00 */
[----:B------:R-:W-:-:S13]  /*b800*/  ISETP.GE.AND P1, PT, R27, R17, PT ;  /* 0x000000111b00720c */ /* 0x000fda0003f26270 */
[----:B-1----:R-:W-:Y:S05]  /*b810*/  @P1 BRA `(.L_x_2106) ;  /* 0x0000000000481947 */ /* 0x002fea0003800000 */
[----:B------:R-:W-:Y:S01]  /*b820*/  IMAD.IADD R156, R156, 0x1, R157 ;  /* 0x000000019c9c7824 */ /* 0x000fe200078e029d */
[----:B------:R-:W-:Y:S01]  /*b830*/  UMOV UR4, URZ ;  /* 0x000000ff00047c82 */ /* 0x000fe20008000000 */
[----:B------:R-:W-:Y:S01]  /*b840*/  UMOV UR5, URZ ;  /* 0x000000ff00057c82 */ /* 0x000fe20008000000 */
[----:B------:R-:W-:Y:S02]  /*b850*/  IMAD.U32 R221, RZ, RZ, UR4 ;  /* 0x00000004ffdd7e24 */ /* 0x000fe4000f8e00ff */
[----:B------:R-:W-:Y:S02]  /*b860*/  IMAD.SHL.U32 R156, R156, 0x4, RZ ;  /* 0x000000049c9c7824 */ /* 0x000fe400078e00ff */
[----:B------:R-:W-:-:S03]  /*b870*/  IMAD.U32 R220, RZ, RZ, UR5 ;  /* 0x00000005ffdc7e24 */ /* 0x000fc6000f8e00ff */
        /* <DEDUP_REMOVED lines=12> */
.L_x_2106:
[----:B------:R-:W-:Y:S05]  /*b940*/  BSYNC.RECONVERGENT B0 ;  /* 0x0000000000007941 */ /* 0x000fea0003800200 */
.L_x_2041:
[----:B-----5:R-:W-:Y:S01]  /*b950*/  FMUL.FTZ R11, R152, R160 ;  /* 0x000000a0980b7220 */ /* 0x020fe20000410000 */
[----:B0-----:R-:W-:Y:S01]  /*b960*/  FMUL.FTZ R12, R153, R161 ;  /* 0x000000a1990c7220 */ /* 0x001fe20000410000 */
[----:B-1234-:R-:W0:Y:S01]  /*b970*/  S2R R223, SR_TID.X ;  /* 0x0000000000df7919 */ /* 0x01ee220000002100 */
[----:B------:R-:W-:Y:S01]  /*b980*/  UMOV UR4, 0xffffffff ;  /* 0xffffffff00047882 */ /* 0x000fe20000000000 */
        /* <DEDUP_REMOVED lines=15> */
[----:B------:R-:W-:Y:S01]  /*ba80*/  FFMA.FTZ R12, R139, R175, R12 ;  /* 0x000000af8b0c7223 */ /* 0x000fe2000001000c */
[----:B0-----:R-:W-:Y:S02]  /*ba90*/  LOP3.LUT R156, R223, 0x1, RZ, 0xc0, !PT ;  /* 0x00000001df9c7812 */ /* 0x001fe400078ec0ff */
        /* <DEDUP_REMOVED lines=48> */
[----:B------:R0:W1:Y:S02]  /*bda0*/  SHFL.BFLY PT, R14, R13, 0x1, 0x1f ;  /* 0x0c201f000d0e7f89 */ /* 0x00006400000e0000 */
.L_x_2250:
[----:B------:R-:W-:Y:S01]  /*bdb0*/  ISETP.EQ.U32.OR P1, PT, R156, 0x1, P1 ;  /* 0x000000019c00780c */ /* 0x000fe20000f22470 */
        /* <DEDUP_REMOVED lines=9> */
[----:B0-----:R-:W1:Y:S08]  /*be50*/  @P1 LDC.64 R12, c[0x0][0x448] ;  /* 0x00011200ff0c1b82 */ /* 0x001e700000000a00 */
[----:B------:R-:W0:Y:S01]  /*be60*/  @P2 LDC.64 R14, c[0x0][0x438] ;  /* 0x00010e00ff0e2b82 */ /* 0x000e220000000a00 */
[----:B-1----:R-:W-:-:S04]  /*be70*/  @P1 IMAD.WIDE.U32 R12, R225, 0x4, R12 ;  /* 0x00000004e10c1825 */ /* 0x002fc800078e000c */
[----:B0-----:R-:W-:Y:S02]  /*be80*/  @P2 IMAD.WIDE R14, R9, 0x4, R14 ;  /* 0x00000004090e2825 */ /* 0x001fe400078e020e */
[----:B------:R-:W2:Y:S04]  /*be90*/  @P1 LDG.E R12, desc[UR36][R12.64] ;  /* 0x000000240c0c1981 */ /* 0x000ea8000c1e1900 */
[----:B------:R-:W3:Y:S01]  /*bea0*/  @P2 LDG.E R14, desc[UR36][R14.64] ;  /* 0x000000240e0e2981 */ /* 0x000ee2000c1e1900 */
[----:B------:R-:W-:-:S04]  /*beb0*/  @P1 ISETP.GE.AND P3, PT, R27, R25, PT ;  /* 0x000000191b00120c */ /* 0x000fc80003f66270 */
[----:B------:R-:W-:-:S04]  /*bec0*/  @P1 SEL R27, R18, RZ, !P3 ;  /* 0x000000ff121b1207 */ /* 0x000fc80005800000 */
[----:B------:R-:W-:-:S04]  /*bed0*/  @P1 IADD3 R27, PT, PT, R24, R27, -R16 ;  /* 0x0000001b181b1210 */ /* 0x000fc80007ffe810 */
[----:B------:R-:W-:Y:S01]  /*bee0*/  @P1 I2FP.F32.S32 R156, R27 ;  /* 0x0000001b009c1245 */ /* 0x000fe20000201400 */
[----:B---3--:R-:W-:-:S04]  /*bef0*/  @P2 FADD.FTZ R11, R11, R14 ;  /* 0x0000000e0b0b2221 */ /* 0x008fc80000010000 */
[----:B--2---:R-:W-:-:S05]  /*bf00*/  @P1 FFMA.FTZ R11, R156, R12, R11 ;  /* 0x0000000c9c0b1223 */ /* 0x004fca000001000b */
[----:B------:R1:W-:Y:S01]  /*bf10*/  STS [R21], R11 ;  /* 0x0000000b15007388 */ /* 0x0003e20000000800 */
[----:B------:R-:W-:-:S07]  /*bf20*/  @!P4 FMNMX.FTZ R0, R0, R11, !PT ;  /* 0x0000000b0000c209 */ /* 0x000fce0007810000 */
.L_x_2173:
[----:B------:R-:W-:Y:S05]  /*bf30*/  BSYNC.RECONVERGENT B0 ;  /* 0x0000000000007941 */ /* 0x000fea0003800200 */
.L_x_2172:
[----:B-1----:R-:W-:Y:S01]  /*bf40*/  VIADD R11, R24, 0x3f ;  /* 0x0000003f180b7836 */ /* 0x002fe20000000000 */
[----:B------:R-:W-:Y:S01]  /*bf50*/  IADD3 R8, P2, PT, R8, 0x40, RZ ;  /* 0x0000004008087810 */ /* 0x000fe20007f5e0ff */
[----:B------:R-:W-:Y:S02]  /*bf60*/  VIADD R24, R24, 0x40 ;  /* 0x0000004018187836 */ /* 0x000fe40000000000 */
[----:B------:R-:W-:Y:S01]  /*bf70*/  VIADD R21, R21, 0x100 ;  /* 0x0000010015157836 */ /* 0x000fe20000000000 */
[----:B------:R-:W-:Y:S01]  /*bf80*/  ISETP.GE.AND P1, PT, R11, R20, PT ;  /* 0x000000140b00720c */ /* 0x000fe20003f26270 */
[----:B------:R-:W-:Y:S02]  /*bf90*/  VIADD R9, R9, 0x40 ;  /* 0x0000004009097836 */ /* 0x000fe40000000000 */
[----:B------:R-:W-:-:S10]  /*bfa0*/  IMAD.X R10, RZ, RZ, R10, P2 ;  /* 0x000000ffff0a7224 */ /* 0x000fd400010e060a */
[----:B------:R-:W-:Y:S05]  /*bfb0*/  @!P1 BRA `(.L_x_2174) ;  /* 0xffffff6800049947 */ /* 0x000fea000383ffff */
.L_x_2040:
[----:B-1----:R-:W-:Y:S05]  /*bfc0*/  BSYNC B1 ;  /* 0x0000000000017941 */ /* 0x002fea0003800000 */
.L_x_2039:
        /* <DEDUP_REMOVED lines=8> */
[----:B------:R0:W1:Y:S02]  /*c050*/  SHFL.BFLY PT, R14, R6, 0x2, 0x1f ;  /* 0x0c401f00060e7f89 */ /* 0x00006400000e0000 */
.L_x_2256:
[----:B-----5:R-:W4:Y:S01]  /*c060*/  S2R R18, SR_CgaCtaId ;  /* 0x0000000000127919 */ /* 0x020f220000008800 */
[----:B------:R-:W-:Y:S01]  /*c070*/  LOP3.LUT P0, R7, R223, 0x1f, RZ, 0xc0, !PT ;  /* 0x0000001fdf077812 */ /* 0x000fe2000780c0ff */
[----:B------:R-:W-:Y:S05]  /*c080*/  WARPSYNC.ALL ;  /* 0x0000000000007948 */ /* 0x000fea0003800000 */
[----:B------:R-:W-:Y:S02]  /*c090*/  MOV R15, 0x400 ;  /* 0x00000400000f7802 */ /* 0x000fe40000000f00 */
[----:B-1----:R-:W-:Y:S02]  /*c0a0*/  FMNMX.FTZ R5, R6, R14, !PT ;  /* 0x0000000e06057209 */ /* 0x002fe40007810000 */
[----:B----4-:R-:W-:-:S04]  /*c0b0*/  LEA R8, R18, R15, 0x18 ;  /* 0x0000000f12087211 */ /* 0x010fc800078ec0ff */
[----:B---3--:R-:W-:-:S05]  /*c0c0*/  @!P0 LEA.HI R0, R223, R8, RZ, 0x1d ;  /* 0x00000008df008211 */ /* 0x008fca00078fe8ff */
[----:B------:R-:W-:Y:S01]  /*c0d0*/  @!P0 STS [R0], R5 ;  /* 0x0000000500008388 */ /* 0x000fe20000000800 */
[----:B------:R-:W-:Y:S01]  /*c0e0*/  BAR.SYNC.DEFER_BLOCKING 0x0 ;  /* 0x0000000000007b1d */ /* 0x000fe20000010000 */
[C---:B------:R-:W-:Y:S01]  /*c0f0*/  ISETP.GT.U32.AND P0, PT, R7.reuse, 0x3, PT ;  /* 0x000000030700780c */ /* 0x040fe20003f04070 */
[----:B------:R-:W-:Y:S02]  /*c100*/  IMAD.MOV.U32 R9, RZ, RZ, -0x800001 ;  /* 0xff7fffffff097424 */ /* 0x000fe400078e00ff */
[----:B0-----:R-:W-:Y:S02]  /*c110*/  IMAD R6, R7, 0x4, R8 ;  /* 0x0000000407067824 */ /* 0x001fe400078e0208 */
[----:B------:R-:W-:Y:S01]  /*c120*/  BSSY.RECONVERGENT B0, `(.L_x_2176) ;  /* 0x0000154000007945 */ /* 0x000fe20003800200 */
[----:B------:R-:W-:-:S07]  /*c130*/  IMAD.MOV.U32 R12, RZ, RZ, RZ ;  /* 0x000000ffff0c7224 */ /* 0x000fce00078e00ff */
[----:B------:R-:W0:Y:S04]  /*c140*/  @!P0 LDS R9, [R6] ;  /* 0x0000000006098984 */ /* 0x000e280000000800 */
[----:B0-----:R-:W0:Y:S02]  /*c150*/  SHFL.BFLY PT, R0, R9, 0x2, 0x1f ;  /* 0x0c401f0009007f89 */ /* 0x001e2400000e0000 */
[----:B0-----:R-:W-:Y:S01]  /*c160*/  FMNMX.FTZ R10, R0, R9, !PT ;  /* 0x00000009000a7209 */ /* 0x001fe20007810000 */
[----:B------:R-:W-:-:S04]  /*c170*/  IMAD.SHL.U32 R0, R223, 0x4, RZ ;  /* 0x00000004df007824 */ /* 0x000fc800078e00ff */
        /* <DEDUP_REMOVED lines=13> */
[----:B------:R-:W-:-:S03]  /*c250*/  IMAD.MOV.U32 R12, RZ, RZ, RZ ;  /* 0x000000ffff0c7224 */ /* 0x000fc600078e00ff */
[----:B------:R-:W-:-:S04]  /*c260*/  IADD3 R10, PT, PT, -R22, R9, R10 ;  /* 0x00000009160a7210 */ /* 0x000fc80007ffe10a */
[C---:B------:R-:W-:Y:S02]  /*c270*/  LOP3.LUT R9, R10.reuse, 0x180, RZ, 0xc0, !PT ;  /* 0x000001800a097812 */ /* 0x040fe400078ec0ff */
[----:B------:R-:W-:Y:S02]  /*c280*/  ISETP.GE.U32.AND P1, PT, R10, 0x180, PT ;  /* 0x000001800a00780c */ /* 0x000fe40003f26070 */
[----:B------:R-:W-:Y:S01]  /*c290*/  ISETP.NE.AND P0, PT, R9, 0x180, PT ;  /* 0x000001800900780c */ /* 0x000fe20003f05270 */
[----:B------:R-:W-:-:S12]  /*c2a0*/  IMAD.MOV.U32 R9, RZ, RZ, R5 ;  /* 0x000000ffff097224 */ /* 0x000fd800078e0005 */
[----:B------:R-:W-:Y:S05]  /*c2b0*/  @!P0 BRA `(.L_x_2180) ;  /* 0x00000000004c8947 */ /* 0x000fea0003800000 */
[----:B------:R-:W-:Y:S01]  /*c2c0*/  VIADD R11, R15, 0x420 ;  /* 0x000004200f0b7836 */ /* 0x000fe20000000000 */
[----:B------:R-:W-:Y:S01]  /*c2d0*/  LEA.HI R9, R10, 0x1, RZ, 0x19 ;  /* 0x000000010a097811 */ /* 0x000fe200078fc8ff */
[----:B------:R-:W-:-:S03]  /*c2e0*/  IMAD.MOV.U32 R12, RZ, RZ, RZ ;  /* 0x000000ffff0c7224 */ /* 0x000fc600078e00ff */
[----:B------:R-:W-:Y:S02]  /*c2f0*/  LEA R11, R18, R11, 0x18 ;  /* 0x0000000b120b7211 */ /* 0x000fe400078ec0ff */
[----:B------:R-:W-:Y:S01]  /*c300*/  LOP3.LUT R10, R9, 0x3, RZ, 0xc0, !PT ;  /* 0x00000003090a7812 */ /* 0x000fe200078ec0ff */
[----:B------:R-:W-:Y:S02]  /*c310*/  IMAD.MOV.U32 R9, RZ, RZ, R5 ;  /* 0x000000ffff097224 */ /* 0x000fe400078e0005 */
[----:B------:R-:W-:Y:S02]  /*c320*/  IMAD.IADD R11, R0, 0x1, R11 ;  /* 0x00000001000b7824 */ /* 0x000fe400078e020b */
[----:B------:R-:W-:-:S07]  /*c330*/  IMAD.MOV R10, RZ, RZ, -R10 ;  /* 0x000000ffff0a7224 */ /* 0x000fce00078e0a0a */
.L_x_2181:
        /* <DEDUP_REMOVED lines=11> */
.L_x_2180:
[----:B------:R-:W-:Y:S05]  /*c3f0*/  BSYNC.RECONVERGENT B1 ;  /* 0x0000000000017941 */ /* 0x000fea0003800200 */
.L_x_2179:
[----:B------:R-:W-:Y:S05]  /*c400*/  @!P1 BRA `(.L_x_2177) ;  /* 0x0000001000949947 */ /* 0x000fea0003800000 */
[----:B------:R-:W-:Y:S01]  /*c410*/  IMAD.IADD R11, R16, 0x1, -R9 ;  /* 0x00000001100b7824 */ /* 0x000fe200078e0a09 */
[----:B------:R-:W-:Y:S01]  /*c420*/  BSSY.RECONVERGENT B1, `(.L_x_2182) ;  /* 0x000006f000017945 */ /* 0x000fe20003800200 */
[----:B------:R-:W-:Y:S01]  /*c430*/  VIADD R15, R15, 0x420 ;  /* 0x000004200f0f7836 */ /* 0x000fe20000000000 */
[----:B------:R-:W-:Y:S01]  /*c440*/  PLOP3.LUT P0, PT, PT, PT, PT, 0x80, 0x8 ;  /* 0x000000000008781c */ /* 0x000fe20003f0f070 */
[----:B------:R-:W-:Y:S01]  /*c450*/  IMAD.SHL.U32 R10, R22, 0x4, RZ ;  /* 0x00000004160a7824 */ /* 0x000fe200078e00ff */
[----:B------:R-:W-:Y:S02]  /*c460*/  ISETP.GT.AND P1, PT, R11, 0x600, PT ;  /* 0x000006000b00780c */ /* 0x000fe40003f24270 */
[----:B------:R-:W-:Y:S01]  /*c470*/  LEA R15, R18, R15, 0x18 ;  /* 0x0000000f120f7211 */ /* 0x000fe200078ec0ff */
[----:B------:R-:W-:-:S05]  /*c480*/  IMAD R10, R9, 0x4, -R10 ;  /* 0x00000004090a7824 */ /* 0x000fca00078e0a0a */
[----:B------:R-:W-:-:S05]  /*c490*/  IADD3 R10, PT, PT, R10, 0x400, R15 ;  /* 0x000004000a0a7810 */ /* 0x000fca0007ffe00f */
[----:B------:R-:W-:Y:S05]  /*c4a0*/  @!P1 BRA `(.L_x_2183) ;  /* 0x0000000400989947 */ /* 0x000fea0003800000 */
[----:B------:R-:W-:Y:S01]  /*c4b0*/  PLOP3.LUT P0, PT, PT, PT, PT, 0x8, 0x80 ;  /* 0x000000000080781c */ /* 0x000fe20003f0e170 */
[----:B------:R-:W-:-:S12]  /*c4c0*/  VIADD R40, R16, 0xfffffa00 ;  /* 0xfffffa0010287836 */ /* 0x000fd80000000000 */
.L_x_2184:
[----:B------:R-:W1:Y:S01]  /*c4d0*/  LDS R11, [R10+-0x400] ;  /* 0xfffc00000a0b7984 */ /* 0x000e620000000800 */
[----:B------:R-:W-:-:S03]  /*c4e0*/  VIADD R9, R9, 0x800 ;  /* 0x0000080009097836 */ /* 0x000fc60000000000 */
[----:B------:R-:W0:Y:S02]  /*c4f0*/  LDS R13, [R10+-0x200] ;  /* 0xfffe00000a0d7984 */ /* 0x000e240000000800 */
[----:B------:R-:W-:Y:S02]  /*c500*/  ISETP.GE.AND P1, PT, R9, R40, PT ;  /* 0x000000280900720c */ /* 0x000fe40003f26270 */
[----:B------:R-:W3:Y:S04]  /*c510*/  LDS R14, [R10] ;  /* 0x000000000a0e7984 */ /* 0x000ee80000000800 */
[----:B------:R-:W4:Y:S04]  /*c520*/  LDS R15, [R10+0x200] ;  /* 0x000200000a0f7984 */ /* 0x000f280000000800 */
[----:B------:R-:W5:Y:S04]  /*c530*/  LDS R20, [R10+0x400] ;  /* 0x000400000a147984 */ /* 0x000f680000000800 */
[----:B------:R-:W5:Y:S04]  /*c540*/  LDS R24, [R10+0x600] ;  /* 0x000600000a187984 */ /* 0x000f680000000800 */
[----:B------:R-:W5:Y:S04]  /*c550*/  LDS R26, [R10+0x800] ;  /* 0x000800000a1a7984 */ /* 0x000f680000000800 */
[----:B--2---:R-:W2:Y:S04]  /*c560*/  LDS R28, [R10+0xa00] ;  /* 0x000a00000a1c7984 */ /* 0x004ea80000000800 */
[----:B------:R-:W2:Y:S04]  /*c570*/  LDS R30, [R10+0xc00] ;  /* 0x000c00000a1e7984 */ /* 0x000ea80000000800 */
[----:B------:R-:W2:Y:S01]  /*c580*/  LDS R32, [R10+0xe00] ;  /* 0x000e00000a207984 */ /* 0x000ea20000000800 */
[----:B-1----:R-:W-:-:S03]  /*c590*/  FADD.FTZ R11, -R49, R11 ;  /* 0x0000000b310b7221 */ /* 0x002fc60000010100 */
[----:B------:R-:W1:Y:S01]  /*c5a0*/  LDS R34, [R10+0x1000] ;  /* 0x001000000a227984 */ /* 0x000e620000000800 */
[----:B------:R-:W-:Y:S01]  /*c5b0*/  FMUL.FTZ R11, R11, 1.4426950216293334961 ;  /* 0x3fb8aa3b0b0b7820 */ /* 0x000fe20000410000 */
[C---:B0-----:R-:W-:Y:S02]  /*c5c0*/  FADD.FTZ R13, -R49.reuse, R13 ;  /* 0x0000000d310d7221 */ /* 0x041fe40000010100 */
[----:B------:R-:W0:Y:S01]  /*c5d0*/  LDS R36, [R10+0x1200] ;  /* 0x001200000a247984 */ /* 0x000e220000000800 */
[----:B---3--:R-:W-:Y:S01]  /*c5e0*/  FADD.FTZ R14, -R49, R14 ;  /* 0x0000000e310e7221 */ /* 0x008fe20000010100 */
[----:B------:R-:W-:Y:S01]  /*c5f0*/  FMUL.FTZ R13, R13, 1.4426950216293334961 ;  /* 0x3fb8aa3b0d0d7820 */ /* 0x000fe20000410000 */
[----:B------:R-:W3:Y:S01]  /*c600*/  MUFU.EX2 R11, R11 ;  /* 0x0000000b000b7308 */ /* 0x000ee20000000800 */
[----:B------:R-:W0:Y:S01]  /*c610*/  LDS R38, [R10+0x1400] ;  /* 0x001400000a267984 */ /* 0x000e220000000800 */
[----:B------:R-:W-:Y:S01]  /*c620*/  FMUL.FTZ R14, R14, 1.4426950216293334961 ;  /* 0x3fb8aa3b0e0e7820 */ /* 0x000fe20000410000 */
[C---:B----4-:R-:W-:Y:S01]  /*c630*/  FADD.FTZ R18, -R49.reuse, R15 ;  /* 0x0000000f31127221 */ /* 0x050fe20000010100 */
[----:B-----5:R-:W-:-:S03]  /*c640*/  FADD.FTZ R20, -R49, R20 ;  /* 0x0000001431147221 */ /* 0x020fc60000010100 */
[----:B------:R-:W-:Y:S01]  /*c650*/  FMUL.FTZ R18, R18, 1.4426950216293334961 ;  /* 0x3fb8aa3b12127820 */ /* 0x000fe20000410000 */
[----:B------:R4:W5:Y:S01]  /*c660*/  MUFU.EX2 R15, R14 ;  /* 0x0000000e000f7308 */ /* 0x0009620000000800 */
[----:B------:R-:W-:Y:S01]  /*c670*/  FMUL.FTZ R20, R20, 1.4426950216293334961 ;  /* 0x3fb8aa3b14147820 */ /* 0x000fe20000410000 */
[C---:B------:R-:W-:Y:S01]  /*c680*/  FADD.FTZ R24, -R49.reuse, R24 ;  /* 0x0000001831187221 */ /* 0x040fe20000010100 */
[----:B------:R-:W-:-:S03]  /*c690*/  FADD.FTZ R26, -R49, R26 ;  /* 0x0000001a311a7221 */ /* 0x000fc60000010100 */
[----:B------:R-:W-:Y:S02]  /*c6a0*/  FMUL.FTZ R24, R24, 1.4426950216293334961 ;  /* 0x3fb8aa3b18187820 */ /* 0x000fe40000410000 */
[----:B------:R-:W1:Y:S01]  /*c6b0*/  MUFU.EX2 R13, R13 ;  /* 0x0000000d000d7308 */ /* 0x000e620000000800 */
[----:B----4-:R-:W4:Y:S01]  /*c6c0*/  LDS R14, [R10+0x1600] ;  /* 0x001600000a0e7984 */ /* 0x010f220000000800 */
[----:B---3--:R-:W-:Y:S01]  /*c6d0*/  FADD.FTZ R12, R11, R12 ;  /* 0x0000000c0b0c7221 */ /* 0x008fe20000010000 */
[----:B------:R-:W-:Y:S01]  /*c6e0*/  FMUL.FTZ R26, R26, 1.4426950216293334961 ;  /* 0x3fb8aa3b1a1a7820 */ /* 0x000fe20000410000 */
[C---:B--2---:R-:W-:Y:S01]  /*c6f0*/  FADD.FTZ R28, -R49.reuse, R28 ;  /* 0x0000001c311c7221 */ /* 0x044fe20000010100 */
[----:B------:R-:W-:Y:S01]  /*c700*/  STS [R10+-0x400], R11 ;  /* 0xfffc000b0a007388 */ /* 0x000fe20000000800 */
[C---:B------:R-:W-:Y:S02]  /*c710*/  FADD.FTZ R30, -R49.reuse, R30 ;  /* 0x0000001e311e7221 */ /* 0x040fe40000010100 */
[----:B------:R2:W3:Y:S01]  /*c720*/  MUFU.EX2 R21, R18 ;  /* 0x0000001200157308 */ /* 0x0004e20000000800 */
[----:B------:R-:W-:Y:S01]  /*c730*/  FMUL.FTZ R28, R28, 1.4426950216293334961 ;  /* 0x3fb8aa3b1c1c7820 */ /* 0x000fe20000410000 */
[----:B------:R-:W-:Y:S01]  /*c740*/  FMUL.FTZ R30, R30, 1.4426950216293334961 ;  /* 0x3fb8aa3b1e1e7820 */ /* 0x000fe20000410000 */
[C---:B------:R-:W-:Y:S01]  /*c750*/  FADD.FTZ R32, -R49.reuse, R32 ;  /* 0x0000002031207221 */ /* 0x040fe20000010100 */
[----:B-----5:R-:W-:Y:S03]  /*c760*/  STS [R10], R15 ;  /* 0x0000000f0a007388 */ /* 0x020fe60000000800 */
[----:B------:R-:W-:Y:S01]  /*c770*/  FMUL.FTZ R32, R32, 1.4426950216293334961 ;  /* 0x3fb8aa3b20207820 */ /* 0x000fe20000410000 */
[----:B------:R5:W3:Y:S01]  /*c780*/  MUFU.EX2 R25, R20 ;  /* 0x0000001400197308 */ /* 0x000ae20000000800 */
[----:B--2---:R-:W2:Y:S01]  /*c790*/  LDS R18, [R10+0x1800] ;  /* 0x001800000a127984 */ /* 0x004ea20000000800 */
[----:B-1----:R-:W-:Y:S01]  /*c7a0*/  FADD.FTZ R12, R12, R13 ;  /* 0x0000000d0c0c7221 */ /* 0x002fe20000010000 */
[C---:B------:R-:W-:Y:S01]  /*c7b0*/  FADD.FTZ R34, -R49.reuse, R34 ;  /* 0x0000002231227221 */ /* 0x040fe20000010100 */
[C---:B0-----:R-:W-:Y:S01]  /*c7c0*/  FADD.FTZ R36, -R49.reuse, R36 ;  /* 0x0000002431247221 */ /* 0x041fe20000010100 */
[----:B------:R-:W-:Y:S01]  /*c7d0*/  STS [R10+-0x200], R13 ;  /* 0xfffe000d0a007388 */ /* 0x000fe20000000800 */
[----:B------:R-:W-:Y:S01]  /*c7e0*/  FADD.FTZ R12, R12, R15 ;  /* 0x0000000f0c0c7221 */ /* 0x000fe20000010000 */
[----:B------:R-:W-:Y:S01]  /*c7f0*/  FMUL.FTZ R34, R34, 1.4426950216293334961 ;  /* 0x3fb8aa3b22227820 */ /* 0x000fe20000410000 */
[----:B------:R-:W0:Y:S01]  /*c800*/  MUFU.EX2 R27, R24 ;  /* 0x00000018001b7308 */ /* 0x000e220000000800 */
[----:B-----5:R-:W1:Y:S01]  /*c810*/  LDS R20, [R10+0x1a00] ;  /* 0x001a00000a147984 */ /* 0x020e620000000800 */
[----:B---3--:R-:W-:Y:S01]  /*c820*/  FADD.FTZ R12, R12, R21 ;  /* 0x000000150c0c7221 */ /* 0x008fe20000010000 */
[----:B------:R-:W-:Y:S01]  /*c830*/  FMUL.FTZ R36, R36, 1.4426950216293334961 ;  /* 0x3fb8aa3b24247820 */ /* 0x000fe20000410000 */
[C---:B------:R-:W-:Y:S01]  /*c840*/  FADD.FTZ R38, -R49.reuse, R38 ;  /* 0x0000002631267221 */ /* 0x040fe20000010100 */
[----:B------:R-:W-:Y:S03]  /*c850*/  STS [R10+0x200], R21 ;  /* 0x000200150a007388 */ /* 0x000fe60000000800 */
[----:B------:R-:W3:Y:S01]  /*c860*/  MUFU.EX2 R29, R26 ;  /* 0x0000001a001d7308 */ /* 0x000ee20000000800 */
[----:B------:R-:W-:Y:S01]  /*c870*/  FADD.FTZ R12, R12, R25 ;  /* 0x000000190c0c7221 */ /* 0x000fe20000010000 */
[----:B------:R-:W-:Y:S01]  /*c880*/  FMUL.FTZ R38, R38, 1.4426950216293334961 ;  /* 0x3fb8aa3b26267820 */ /* 0x000fe20000410000 */
[----:B------:R-:W-:Y:S05]  /*c890*/  STS [R10+0x400], R25 ;  /* 0x000400190a007388 */ /* 0x000fea0000000800 */
[----:B------:R-:W5:Y:S01]  /*c8a0*/  MUFU.EX2 R31, R28 ;  /* 0x0000001c001f7308 */ /* 0x000f620000000800 */
[----:B0-----:R-:W-:Y:S01]  /*c8b0*/  FADD.FTZ R12, R12, R27 ;  /* 0x0000001b0c0c7221 */ /* 0x001fe20000010000 */
[----:B----4-:R-:W-:Y:S01]  /*c8c0*/  FADD.FTZ R14, -R49, R14 ;  /* 0x0000000e310e7221 */ /* 0x010fe20000010100 */
[----:B------:R-:W-:Y:S03]  /*c8d0*/  STS [R10+0x600], R27 ;  /* 0x0006001b0a007388 */ /* 0x000fe60000000800 */
[----:B------:R-:W-:-:S02]  /*c8e0*/  FMUL.FTZ R14, R14, 1.4426950216293334961 ;  /* 0x3fb8aa3b0e0e7820 */ /* 0x000fc40000410000 */
[----:B------:R-:W0:Y:S01]  /*c8f0*/  MUFU.EX2 R33, R30 ;  /* 0x0000001e00217308 */ /* 0x000e220000000800 */
[----:B---3--:R-:W-:Y:S01]  /*c900*/  FADD.FTZ R12, R12, R29 ;  /* 0x0000001d0c0c7221 */ /* 0x008fe20000010000 */
[----:B------:R-:W-:Y:S06]  /*c910*/  STS [R10+0x800], R29 ;  /* 0x0008001d0a007388 */ /* 0x000fec0000000800 */
[----:B------:R-:W3:Y:S01]  /*c920*/  MUFU.EX2 R35, R32 ;  /* 0x0000002000237308 */ /* 0x000ee20000000800 */
[----:B-----5:R-:W-:Y:S01]  /*c930*/  FADD.FTZ R12, R12, R31 ;  /* 0x0000001f0c0c7221 */ /* 0x020fe20000010000 */
[----:B--2---:R-:W-:Y:S01]  /*c940*/  FADD.FTZ R18, -R49, R18 ;  /* 0x0000001231127221 */ /* 0x004fe20000010100 */
[----:B------:R-:W-:Y:S03]  /*c950*/  STS [R10+0xa00], R31 ;  /* 0x000a001f0a007388 */ /* 0x000fe60000000800 */
[----:B------:R-:W-:-:S02]  /*c960*/  FMUL.FTZ R18, R18, 1.4426950216293334961 ;  /* 0x3fb8aa3b12127820 */ /* 0x000fc40000410000 */
[----:B------:R-:W2:Y:S01]  /*c970*/  MUFU.EX2 R37, R34 ;  /* 0x0000002200257308 */ /* 0x000ea20000000800 */
[----:B0-----:R-:W-:Y:S01]  /*c980*/  FADD.FTZ R12, R12, R33 ;  /* 0x000000210c0c7221 */ /* 0x001fe20000010000 */
[----:B-1----:R-:W-:Y:S01]  /*c990*/  FADD.FTZ R20, -R49, R20 ;  /* 0x0000001431147221 */ /* 0x002fe20000010100 */
[----:B------:R-:W-:Y:S03]  /*c9a0*/  STS [R10+0xc00], R33 ;  /* 0x000c00210a007388 */ /* 0x000fe60000000800 */
[----:B------:R-:W-:Y:S02]  /*c9b0*/  FMUL.FTZ R20, R20, 1.4426950216293334961 ;  /* 0x3fb8aa3b14147820 */ /* 0x000fe40000410000 */
        /* <DEDUP_REMOVED lines=21> */
.L_x_2183:
[----:B------:R-:W-:Y:S05]  /*cb10*/  BSYNC.RECONVERGENT B1 ;  /* 0x0000000000017941 */ /* 0x000fea0003800200 */
.L_x_2182:
[----:B------:R-:W-:Y:S01]  /*cb20*/  IMAD.IADD R11, R16, 0x1, -R9 ;  /* 0x00000001100b7824 */ /* 0x000fe200078e0a09 */
[----:B------:R-:W-:Y:S04]  /*cb30*/  BSSY.RECONVERGENT B1, `(.L_x_2185) ;  /* 0x0000036000017945 */ /* 0x000fe80003800200 */
        /* <DEDUP_REMOVED lines=10> */
[----:B------:R-:W5:Y:S04]  /*cbe0*/  LDS R26, [R10+0x800] ;  /* 0x000800000a1a7984 */ /* 0x000f680000000800 */
[----:B--2---:R-:W2:Y:S01]  /*cbf0*/  LDS R28, [R10+0xa00] ;  /* 0x000a00000a1c7984 */ /* 0x004ea20000000800 */
        /* <DEDUP_REMOVED lines=13> */
[----:B------:R-:W-:-:S03]  /*ccd0*/  FADD.FTZ R26, -R49, R26 ;  /* 0x0000001a311a7221 */ /* 0x000fc60000010100 */
[----:B------:R-:W-:Y:S02]  /*cce0*/  FMUL.FTZ R24, R24, 1.4426950216293334961 ;  /* 0x3fb8aa3b18187820 */ /* 0x000fe40000410000 */
[----:B------:R-:W3:Y:S01]  /*ccf0*/  MUFU.EX2 R15, R14 ;  /* 0x0000000e000f7308 */ /* 0x000ee20000000800 */
[----:B0-----:R-:W-:Y:S01]  /*cd00*/  FADD.FTZ R12, R12, R11 ;  /* 0x0000000b0c0c7221 */ /* 0x001fe20000010000 */
[----:B--2---:R-:W-:Y:S01]  /*cd10*/  FADD.FTZ R28, -R49, R28 ;  /* 0x0000001c311c7221 */ /* 0x004fe20000010100 */
[----:B------:R-:W-:Y:S01]  /*cd20*/  FMUL.FTZ R26, R26, 1.4426950216293334961 ;  /* 0x3fb8aa3b1a1a7820 */ /* 0x000fe20000410000 */
[----:B------:R-:W-:Y:S02]  /*cd30*/  STS [R10+-0x400], R11 ;  /* 0xfffc000b0a007388 */ /* 0x000fe40000000800 */
[----:B------:R-:W-:Y:S02]  /*cd40*/  FMUL.FTZ R28, R28, 1.4426950216293334961 ;  /* 0x3fb8aa3b1c1c7820 */ /* 0x000fe40000410000 */
[----:B------:R-:W0:Y:S01]  /*cd50*/  MUFU.EX2 R21, R18 ;  /* 0x0000001200157308 */ /* 0x000e220000000800 */
[----:B-1----:R-:W-:Y:S01]  /*cd60*/  FADD.FTZ R12, R12, R13 ;  /* 0x0000000d0c0c7221 */ /* 0x002fe20000010000 */
        /* <DEDUP_REMOVED lines=18> */
.L_x_2186:
[----:B------:R-:W-:Y:S05]  /*ce90*/  BSYNC.RECONVERGENT B1 ;  /* 0x0000000000017941 */ /* 0x000fea0003800200 */
.L_x_2185:
[----:B------:R-:W-:-:S13]  /*cea0*/  ISETP.LT.OR P0, PT, R9, R16, P0 ;  /* 0x000000100900720c */ /* 0x000fda0000701670 */
        /* <DEDUP_REMOVED lines=18> */
[----:B------:R-:W4:Y:S01]  /*cfd0*/  MUFU.EX2 R15, R14 ;  /* 0x0000000e000f7308 */ /* 0x000f220000000800 */
[----:B-1----:R0:W-:Y:S01]  /*cfe0*/  STS [R10+-0x200], R11 ;  /* 0xfffe000b0a007388 */ /* 0x0021e20000000800 */
[----:B------:R-:W-:-:S03]  /*cff0*/  FADD.FTZ R12, R12, R11 ;  /* 0x0000000b0c0c7221 */ /* 0x000fc60000010000 */
[----:B---3--:R0:W-:Y:S01]  /*d000*/  STS [R10], R13 ;  /* 0x0000000d0a007388 */ /* 0x0081e20000000800 */
[----:B------:R-:W-:-:S03]  /*d010*/  FADD.FTZ R12, R12, R13 ;  /* 0x0000000d0c0c7221 */ /* 0x000fc60000010000 */
[----:B----4-:R0:W-:Y:S01]  /*d020*/  STS [R10+0x200], R15 ;  /* 0x0002000f0a007388 */ /* 0x0101e20000000800 */
[----:B------:R-:W-:Y:S01]  /*d030*/  FADD.FTZ R12, R12, R15 ;  /* 0x0000000f0c0c7221 */ /* 0x000fe20000010000 */
[----:B------:R-:W-:Y:S06]  /*d040*/  BRA `(.L_x_2177) ;  /* 0x0000000400847947 */ /* 0x000fec0003800000 */
.L_x_2178:
[----:B------:R-:W0:Y:S01]  /*d050*/  S2UR UR4, SR_CTAID.Y ;  /* 0x00000000000479c3 */ /* 0x000e220000002600 */
[----:B------:R-:W-:Y:S01]  /*d060*/  VIADDMNMX R9, R5, 0x80, R16, !PT ;  /* 0x0000008005097846 */ /* 0x000fe20007800110 */
[----:B------:R-:W-:Y:S01]  /*d070*/  BSSY.RECONVERGENT B1, `(.L_x_2187) ;  /* 0x0000026000017945 */ /* 0x000fe20003800200 */
[----:B------:R-:W-:-:S04]  /*d080*/  LOP3.LUT R12, RZ, R223, RZ, 0x33, !PT ;  /* 0x000000dfff0c7212 */ /* 0x000fc800078e33ff */
[----:B------:R-:W-:Y:S01]  /*d090*/  IADD3 R13, PT, PT, -R22, R9, R12 ;  /* 0x00000009160d7210 */ /* 0x000fe20007ffe10c */
[----:B------:R-:W-:-:S03]  /*d0a0*/  IMAD.MOV.U32 R12, RZ, RZ, RZ ;  /* 0x000000ffff0c7224 */ /* 0x000fc600078e00ff */
[C---:B------:R-:W-:Y:S02]  /*d0b0*/  LOP3.LUT R9, R13.reuse, 0x180, RZ, 0xc0, !PT ;  /* 0x000001800d097812 */ /* 0x040fe400078ec0ff */
[----:B------:R-:W-:Y:S02]  /*d0c0*/  ISETP.GE.U32.AND P0, PT, R13, 0x180, PT ;  /* 0x000001800d00780c */ /* 0x000fe40003f06070 */
[----:B------:R-:W-:Y:S01]  /*d0d0*/  ISETP.NE.AND P1, PT, R9, 0x180, PT ;  /* 0x000001800900780c */ /* 0x000fe20003f25270 */
[----:B------:R-:W-:Y:S02]  /*d0e0*/  IMAD.MOV.U32 R9, RZ, RZ, R5 ;  /* 0x000000ffff097224 */ /* 0x000fe400078e0005 */
[----:B0-----:R-:W-:-:S05]  /*d0f0*/  IMAD R24, R157, UR4, RZ ;  /* 0x000000049d187c24 */ /* 0x001fca000f8e02ff */
[----:B------:R-:W-:-:S05]  /*d100*/  SHF.R.S32.HI R26, RZ, 0x1f, R24 ;  /* 0x0000001fff1a7819 */ /* 0x000fca0000011418 */
[----:B------:R-:W-:Y:S05]  /*d110*/  @!P1 BRA `(.L_x_2188) ;  /* 0x00000000006c9947 */ /* 0x000fea0003800000 */
[----:B------:R-:W-:Y:S01]  /*d120*/  VIADD R15, R15, 0x420 ;  /* 0x000004200f0f7836 */ /* 0x000fe20000000000 */
[----:B------:R-:W-:Y:S01]  /*d130*/  LEA.HI R9, R13, 0x1, RZ, 0x19 ;  /* 0x000000010d097811 */ /* 0x000fe200078fc8ff */
[----:B------:R-:W-:Y:S01]  /*d140*/  IMAD.MOV.U32 R12, RZ, RZ, RZ ;  /* 0x000000ffff0c7224 */ /* 0x000fe200078e00ff */
[--C-:B------:R-:W-:Y:S02]  /*d150*/  IADD3 R20, P1, P2, R24, R10, R5.reuse ;  /* 0x0000000a18147210 */ /* 0x100fe40007a3e005 */
[----:B------:R-:W-:Y:S02]  /*d160*/  LEA R15, R18, R15, 0x18 ;  /* 0x0000000f120f7211 */ /* 0x000fe400078ec0ff */
[----:B------:R-:W-:Y:S01]  /*d170*/  LOP3.LUT R10, R9, 0x3, RZ, 0xc0, !PT ;  /* 0x00000003090a7812 */ /* 0x000fe200078ec0ff */
[----:B------:R-:W-:Y:S01]  /*d180*/  IMAD.MOV.U32 R9, RZ, RZ, R5 ;  /* 0x000000ffff097224 */ /* 0x000fe200078e0005 */
[----:B------:R-:W-:Y:S01]  /*d190*/  IADD3.X R11, PT, PT, R26, R11, RZ, P1, P2 ;  /* 0x0000000b1a0b7210 */ /* 0x000fe20000fe44ff */
[----:B------:R-:W-:-:S02]  /*d1a0*/  IMAD.IADD R13, R0, 0x1, R15 ;  /* 0x00000001000d7824 */ /* 0x000fc400078e020f */
[----:B------:R-:W-:-:S07]  /*d1b0*/  IMAD.MOV R14, RZ, RZ, -R10 ;  /* 0x000000ffff0e7224 */ /* 0x000fce00078e0a0a */
.L_x_2189:
[----:B------:R-:W-:-:S06]  /*d1c0*/  IMAD.MOV.U32 R10, RZ, RZ, R20 ;  /* 0x000000ffff0a7224 */ /* 0x000fcc00078e0014 */
[----:B------:R0:W3:Y:S01]  /*d1d0*/  LDG.E.U8 R10, desc[UR36][R10.64] ;  /* 0x000000240a0a7981 */ /* 0x0000e2000c1e1100 */
[----:B------:R-:W-:Y:S01]  /*d1e0*/  VIADD R14, R14, 0x1 ;  /* 0x000000010e0e7836 */ /* 0x000fe20000000000 */
[----:B------:R-:W-:Y:S01]  /*d1f0*/  IADD3 R20, P2, PT, R20, 0x80, RZ ;  /* 0x0000008014147810 */ /* 0x000fe20007f5e0ff */
[----:B------:R-:W-:-:S04]  /*d200*/  VIADD R9, R9, 0x80 ;  /* 0x0000008009097836 */ /* 0x000fc80000000000 */
        /* <DEDUP_REMOVED lines=12> */
.L_x_2188:
[----:B------:R-:W-:Y:S05]  /*d2d0*/  BSYNC.RECONVERGENT B1 ;  /* 0x0000000000017941 */ /* 0x000fea0003800200 */
.L_x_2187:
[----:B------:R-:W-:Y:S05]  /*d2e0*/  @!P0 BRA `(.L_x_2177) ;  /* 0x0000000000dc8947 */ /* 0x000fea0003800000 */
[----:B------:R-:W0:Y:S01]  /*d2f0*/  S2R R14, SR_CgaCtaId ;  /* 0x00000000000e7919 */ /* 0x000e220000008800 */
[----:B------:R-:W3:Y:S01]  /*d300*/  LDCU.64 UR4, c[0x0][0x420] ;  /* 0x00008400ff0477ac */ /* 0x000ee20008000a00 */
[----:B------:R-:W-:Y:S01]  /*d310*/  MOV R11, 0x400 ;  /* 0x00000400000b7802 */ /* 0x000fe20000000f00 */
[----:B------:R-:W-:-:S04]  /*d320*/  IMAD.SHL.U32 R10, R22, 0x4, RZ ;  /* 0x00000004160a7824 */ /* 0x000fc800078e00ff */
[----:B------:R-:W-:Y:S02]  /*d330*/  VIADD R11, R11, 0x420 ;  /* 0x000004200b0b7836 */ /* 0x000fe40000000000 */
[----:B------:R-:W-:Y:S01]  /*d340*/  IMAD R10, R9, 0x4, -R10 ;  /* 0x00000004090a7824 */ /* 0x000fe200078e0a0a */
[----:B---3--:R-:W-:-:S04]  /*d350*/  IADD3 R15, P0, P1, R24, UR4, R9 ;  /* 0x00000004180f7c10 */ /* 0x008fc8000f91e009 */
[----:B------:R-:W-:Y:S02]  /*d360*/  IADD3 R15, P2, PT, R15, 0x100, RZ ;  /* 0x000001000f0f7810 */ /* 0x000fe40007f5e0ff */
[----:B0-----:R-:W-:Y:S02]  /*d370*/  LEA R13, R14, R11, 0x18 ;  /* 0x0000000b0e0d7211 */ /* 0x001fe400078ec0ff */
[----:B------:R-:W-:Y:S02]  /*d380*/  IADD3.X R11, PT, PT, R26, UR5, RZ, P0, P1 ;  /* 0x000000051a0b7c10 */ /* 0x000fe400087e24ff */
[----:B------:R-:W-:-:S03]  /*d390*/  IADD3 R13, PT, PT, R10, 0x400, R13 ;  /* 0x000004000a0d7810 */ /* 0x000fc60007ffe00d */
[----:B------:R-:W-:-:S07]  /*d3a0*/  IMAD.X R11, RZ, RZ, R11, P2 ;  /* 0x000000ffff0b7224 */ /* 0x000fce00010e060b */
.L_x_2190:
[----:B------:R-:W-:-:S05]  /*d3b0*/  IMAD.MOV.U32 R10, RZ, RZ, R15 ;  /* 0x000000ffff0a7224 */ /* 0x000fca00078e000f */
[----:B------:R-:W3:Y:S04]  /*d3c0*/  LDG.E.U8 R18, desc[UR36][R10.64+-0x100] ;  /* 0xffff00240a127981 */ /* 0x000ee8000c1e1100 */
[----:B------:R-:W4:Y:S04]  /*d3d0*/  LDG.E.U8 R14, desc[UR36][R10.64+-0x80] ;  /* 0xffff80240a0e7981 */ /* 0x000f28000c1e1100 */
[----:B------:R-:W5:Y:S04]  /*d3e0*/  LDG.E.U8 R15, desc[UR36][R10.64] ;  /* 0x000000240a0f7981 */ /* 0x000f68000c1e1100 */
[----:B------:R-:W2:Y:S01]  /*d3f0*/  LDG.E.U8 R20, desc[UR36][R10.64+0x80] ;  /* 0x000080240a147981 */ /* 0x000ea2000c1e1100 */
[----:B------:R-:W-:-:S02]  /*d400*/  IMAD.MOV.U32 R24, RZ, RZ, RZ ;  /* 0x000000ffff187224 */ /* 0x000fc400078e00ff */
[----:B------:R-:W-:Y:S02]  /*d410*/  IMAD.MOV.U32 R26, RZ, RZ, RZ ;  /* 0x000000ffff1a7224 */ /* 0x000fe400078e00ff */
[----:B------:R-:W-:Y:S01]  /*d420*/  VIADD R9, R9, 0x200 ;  /* 0x0000020009097836 */ /* 0x000fe20000000000 */
[----:B---3--:R-:W-:Y:S02]  /*d430*/  ISETP.NE.AND P0, PT, R18, RZ, PT ;  /* 0x000000ff1200720c */ /* 0x008fe40003f05270 */
[----:B----4-:R-:W-:Y:S02]  /*d440*/  ISETP.NE.AND P1, PT, R14, RZ, PT ;  /* 0x000000ff0e00720c */ /* 0x010fe40003f25270 */
[----:B-----5:R-:W-:Y:S02]  /*d450*/  ISETP.NE.AND P2, PT, R15, RZ, PT ;  /* 0x000000ff0f00720c */ /* 0x020fe40003f45270 */
[----:B--2---:R-:W-:-:S07]  /*d460*/  ISETP.NE.AND P3, PT, R20, RZ, PT ;  /* 0x000000ff1400720c */ /* 0x004fce0003f65270 */
        /* <DEDUP_REMOVED lines=11> */
[----:B--2---:R-:W-:Y:S01]  /*d520*/  @!P2 FADD.FTZ R21, -R49, R21 ;  /* 0x000000153115a221 */ /* 0x004fe20000010100 */
[----:B------:R-:W-:Y:S01]  /*d530*/  ISETP.GE.AND P0, PT, R9, R16, PT ;  /* 0x000000100900720c */ /* 0x000fe20003f06270 */
[----:B---3--:R-:W-:Y:S02]  /*d540*/  @!P3 FADD.FTZ R25, -R49, R25 ;  /* 0x000000193119b221 */ /* 0x008fe40000010100 */
[----:B------:R-:W-:-:S02]  /*d550*/  @!P2 FMUL.FTZ R21, R21, 1.4426950216293334961 ;  /* 0x3fb8aa3b1515a820 */ /* 0x000fc40000410000 */
[----:B------:R-:W1:Y:S01]  /*d560*/  @!P1 MUFU.EX2 R18, R20 ;  /* 0x0000001400129308 */ /* 0x000e620000000800 */
[----:B------:R-:W-:-:S07]  /*d570*/  @!P3 FMUL.FTZ R25, R25, 1.4426950216293334961 ;  /* 0x3fb8aa3b1919b820 */ /* 0x000fce0000410000 */
[----:B------:R1:W2:Y:S01]  /*d580*/  @!P2 MUFU.EX2 R24, R21 ;  /* 0x000000150018a308 */ /* 0x0002a20000000800 */
        /* <DEDUP_REMOVED lines=13> */
.L_x_2177:
[----:B------:R-:W-:Y:S05]  /*d660*/  BSYNC.RECONVERGENT B0 ;  /* 0x0000000000007941 */ /* 0x000fea0003800200 */
.L_x_2176:
[----:B0-----:R-:W0:Y:S01]  /*d670*/  SHFL.BFLY PT, R9, R12, 0x10, 0x1f ;  /* 0x0e001f000c097f89 */ /* 0x001e2200000e0000 */
[C---:B------:R-:W-:Y:S01]  /*d680*/  ISETP.NE.AND P0, PT, R7.reuse, RZ, PT ;  /* 0x000000ff0700720c */ /* 0x040fe20003f05270 */
[----:B------:R-:W3:Y:S01]  /*d690*/  LDCU.U8 UR6, c[0x0][0x48c] ;  /* 0x00009180ff0677ac */ /* 0x000ee20008000000 */
[----:B------:R-:W-:Y:S01]  /*d6a0*/  SHF.R.U32.HI R13, RZ, 0x5, R223 ;  /* 0x00000005ff0d7819 */ /* 0x000fe200000116df */
[----:B------:R-:W4:Y:S01]  /*d6b0*/  S2R R21, SR_CTAID.X ;  /* 0x0000000000157919 */ /* 0x000f220000002500 */
[----:B------:R-:W-:-:S09]  /*d6c0*/  ISETP.GT.U32.AND P1, PT, R7, 0x3, PT ;  /* 0x000000030700780c */ /* 0x000fd20003f24070 */
[----:B------:R-:W-:Y:S01]  /*d6d0*/  @!P0 IMAD R8, R13, 0x4, R8 ;  /* 0x000000040d088824 */ /* 0x000fe200078e0208 */
[----:B---3--:R-:W-:Y:S01]  /*d6e0*/  UISETP.NE.AND UP0, UPT, UR6, URZ, UPT ;  /* 0x000000ff0600728c */ /* 0x008fe2000bf05270 */
[----:B0-----:R-:W-:-:S05]  /*d6f0*/  FADD.FTZ R9, R9, R12 ;  /* 0x0000000c09097221 */ /* 0x001fca0000010000 */
        /* <DEDUP_REMOVED lines=10> */
[----:B------:R-:W-:-:S05]  /*d7a0*/  ISETP.GE.AND P0, PT, R5, R16, PT ;  /* 0x000000100500720c */ /* 0x000fca0003f06270 */
[----:B------:R-:W0:Y:S04]  /*d7b0*/  @!P1 LDS R15, [R6+0x10] ;  /* 0x00001000060f9984 */ /* 0x000e280000000800 */
[----:B0-----:R-:W0:Y:S02]  /*d7c0*/  SHFL.BFLY PT, R10, R15, 0x2, 0x1f ;  /* 0x0c401f000f0a7f89 */ /* 0x001e2400000e0000 */
[----:B0-----:R-:W-:-:S05]  /*d7d0*/  FADD.FTZ R10, R10, R15 ;  /* 0x0000000f0a0a7221 */ /* 0x001fca0000010000 */
[----:B------:R-:W0:Y:S02]  /*d7e0*/  SHFL.BFLY PT, R7, R10, 0x1, 0x1f ;  /* 0x0c201f000a077f89 */ /* 0x000e2400000e0000 */
[----:B0-----:R-:W-:Y:S01]  /*d7f0*/  FADD.FTZ R9, R10, R7 ;  /* 0x000000070a097221 */ /* 0x001fe20000010000 */
[----:B------:R-:W-:-:S05]  /*d800*/  CS2R R6, SRZ ;  /* 0x0000000000067805 */ /* 0x000fca000001ff00 */
[----:B------:R-:W0:Y:S02]  /*d810*/  SHFL.IDX PT, R9, R9, RZ, 0x1f ;  /* 0x00001fff09097589 */ /* 0x000e2400000e0000 */
[----:B0-----:R-:W-:-:S04]  /*d820*/  FADD.FTZ R11, R9, 9.9999999747524270788e-07 ;  /* 0x358637bd090b7421 */ /* 0x001fc80000010000 */
[----:B------:R0:W3:Y:S01]  /*d830*/  MUFU.RCP R39, R11 ;  /* 0x0000000b00277308 */ /* 0x0000e20000001000 */
[----:B----4-:R-:W-:Y:S05]  /*d840*/  BRA.U !UP0, `(.L_x_2191) ;  /* 0x0000000108247547 */ /* 0x010fea000b800000 */
[----:B------:R-:W4:Y:S01]  /*d850*/  S2R R8, SR_CTAID.Y ;  /* 0x0000000000087919 */ /* 0x000f220000002600 */
[----:B------:R-:W4:Y:S08]  /*d860*/  LDC R7, c[0x0][0x3f8] ;  /* 0x0000fe00ff077b82 */ /* 0x000f300000000800 */
[----:B------:R-:W5:Y:S08]  /*d870*/  LDC R6, c[0x0][0x488] ;  /* 0x00012200ff067b82 */ /* 0x000f700000000800 */
[----:B------:R-:W5:Y:S08]  /*d880*/  LDC R9, c[0x0][0x40c] ;  /* 0x00010300ff097b82 */ /* 0x000f700000000800 */
[----:B0-----:R-:W0:Y:S01]  /*d890*/  LDC R11, c[0x0][0x3f4] ;  /* 0x0000fd00ff0b7b82 */ /* 0x001e220000000800 */
[----:B----4-:R-:W-:-:S04]  /*d8a0*/  IMAD R7, R8, R7, R21 ;  /* 0x0000000708077224 */ /* 0x010fc800078e0215 */
[----:B-----5:R-:W-:-:S04]  /*d8b0*/  IMAD R6, R7, R6, R9 ;  /* 0x0000000607067224 */ /* 0x020fc800078e0209 */
[----:B0-----:R-:W-:-:S05]  /*d8c0*/  IMAD R6, R6, R11, RZ ;  /* 0x0000000b06067224 */ /* 0x001fca00078e02ff */
[----:B------:R-:W-:-:S07]  /*d8d0*/  SHF.R.S32.HI R7, RZ, 0x1f, R6 ;  /* 0x0000001fff077819 */ /* 0x000fce0000011406 */
.L_x_2191:
        /* <DEDUP_REMOVED lines=12> */
[----:B------:R-:W4:Y:S01]  /*d9a0*/  S2UR UR5, SR_CgaCtaId ;  /* 0x00000000000579c3 */ /* 0x000f220000008800 */
        /* <DEDUP_REMOVED lines=8> */
[----:B----4-:R-:W-:-:S06]  /*da30*/  ULEA UR4, UR5, UR4, 0x18 ;  /* 0x0000000405047291 */ /* 0x010fcc000f8ec0ff */
[----:B------:R-:W-:-:S07]  /*da40*/  VIADD R6, R0, UR4 ;  /* 0x0000000400067c36 */ /* 0x000fce0008000000 */
.L_x_2197:
[----:B------:R-:W3:Y:S01]  /*da50*/  LDS R8, [R6] ;  /* 0x0000000006087984 */ /* 0x000ee20000000800 */
[----:B------:R-:W-:-:S05]  /*da60*/  VIADD R7, R7, 0x1 ;  /* 0x0000000107077836 */ /* 0x000fca0000000000 */
[----:B------:R-:W-:Y:S01]  /*da70*/  ISETP.NE.AND P0, PT, R7, RZ, PT ;  /* 0x000000ff0700720c */ /* 0x000fe20003f05270 */
[----:B---3--:R-:W-:-:S05]  /*da80*/  FMUL.FTZ R9, R8, R39 ;  /* 0x0000002708097220 */ /* 0x008fca0000410000 */
[----:B------:R3:W-:Y:S02]  /*da90*/  STS [R6], R9 ;  /* 0x0000000906007388 */ /* 0x0007e40000000800 */
[----:B---3--:R-:W-:-:S05]  /*daa0*/  VIADD R6, R6, 0x200 ;  /* 0x0000020006067836 */ /* 0x008fca0000000000 */
[----:B------:R-:W-:Y:S05]  /*dab0*/  @P0 BRA `(.L_x_2197) ;  /* 0xfffffffc00e40947 */ /* 0x000fea000383ffff */
.L_x_2196:
[----:B------:R-:W-:Y:S05]  /*dac0*/  BSYNC.RECONVERGENT B1 ;  /* 0x0000000000017941 */ /* 0x000fea0003800200 */
.L_x_2195:
[----:B------:R-:W-:Y:S05]  /*dad0*/  @!P1 BRA `(.L_x_2193) ;  /* 0x0000001000d09947 */ /* 0x000fea0003800000 */
[----:B------:R-:W4:Y:S01]  /*dae0*/  S2R R8, SR_CgaCtaId ;  /* 0x0000000000087919 */ /* 0x000f220000008800 */
[----:B------:R-:W-:Y:S01]  /*daf0*/  IMAD.IADD R6, R16, 0x1, -R5 ;  /* 0x0000000110067824 */ /* 0x000fe200078e0a05 */
[----:B------:R-:W-:Y:S01]  /*db00*/  MOV R7, 0x400 ;  /* 0x0000040000077802 */ /* 0x000fe20000000f00 */
[----:B------:R-:W-:Y:S01]  /*db10*/  BSSY.RECONVERGENT B1, `(.L_x_2198) ;  /* 0x000003f000017945 */ /* 0x000fe20003800200 */
[----:B------:R-:W-:Y:S02]  /*db20*/  PLOP3.LUT P0, PT, PT, PT, PT, 0x80, 0x8 ;  /* 0x000000000008781c */ /* 0x000fe40003f0f070 */
[----:B------:R-:W-:Y:S01]  /*db30*/  ISETP.GT.AND P1, PT, R6, 0x600, PT ;  /* 0x000006000600780c */ /* 0x000fe20003f24270 */
[----:B------:R-:W-:Y:S02]  /*db40*/  IMAD.SHL.U32 R6, R22, 0x4, RZ ;  /* 0x0000000416067824 */ /* 0x000fe400078e00ff */
[----:B------:R-:W-:Y:S02]  /*db50*/  VIADD R7, R7, 0x420 ;  /* 0x0000042007077836 */ /* 0x000fe40000000000 */
[----:B------:R-:W-:-:S03]  /*db60*/  IMAD R6, R5, 0x4, -R6 ;  /* 0x0000000405067824 */ /* 0x000fc600078e0a06 */
[----:B----4-:R-:W-:-:S04]  /*db70*/  LEA R7, R8, R7, 0x18 ;  /* 0x0000000708077211 */ /* 0x010fc800078ec0ff */
[----:B------:R-:W-:Y:S01]  /*db80*/  IADD3 R6, PT, PT, R6, 0x400, R7 ;  /* 0x0000040006067810 */ /* 0x000fe20007ffe007 */
[----:B------:R-:W-:Y:S06]  /*db90*/  @!P1 BRA `(.L_x_2199) ;  /* 0x0000000000d89947 */ /* 0x000fec0003800000 */
[----:B------:R-:W-:Y:S01]  /*dba0*/  PLOP3.LUT P0, PT, PT, PT, PT, 0x8, 0x80 ;  /* 0x000000000080781c */ /* 0x000fe20003f0e170 */
[----:B------:R-:W-:-:S12]  /*dbb0*/  VIADD R40, R16, 0xfffffa00 ;  /* 0xfffffa0010287836 */ /* 0x000fd80000000000 */
.L_x_2200:
[----:B------:R-:W3:Y:S01]  /*dbc0*/  LDS R7, [R6+-0x400] ;  /* 0xfffc000006077984 */ /* 0x000ee20000000800 */
[----:B------:R-:W-:-:S03]  /*dbd0*/  VIADD R5, R5, 0x800 ;  /* 0x0000080005057836 */ /* 0x000fc60000000000 */
[----:B------:R-:W4:Y:S02]  /*dbe0*/  LDS R8, [R6+-0x200] ;  /* 0xfffe000006087984 */ /* 0x000f240000000800 */
[----:B------:R-:W-:Y:S02]  /*dbf0*/  ISETP.GE.AND P1, PT, R5, R40, PT ;  /* 0x000000280500720c */ /* 0x000fe40003f26270 */
[----:B------:R-:W0:Y:S04]  /*dc00*/  LDS R10, [R6] ;  /* 0x00000000060a7984 */ /* 0x000e280000000800 */
[----:B------:R-:W5:Y:S04]  /*dc10*/  LDS R12, [R6+0x200] ;  /* 0x00020000060c7984 */ /* 0x000f680000000800 */
[----:B------:R-:W1:Y:S04]  /*dc20*/  LDS R14, [R6+0x400] ;  /* 0x00040000060e7984 */ /* 0x000e680000000800 */
[----:B------:R-:W1:Y:S04]  /*dc30*/  LDS R18, [R6+0x600] ;  /* 0x0006000006127984 */ /* 0x000e680000000800 */
[----:B------:R-:W-:Y:S04]  /*dc40*/  LDS R20, [R6+0x800] ;  /* 0x0008000006147984 */ /* 0x000fe80000000800 */
[----:B------:R-:W1:Y:S04]  /*dc50*/  LDS R24, [R6+0xa00] ;  /* 0x000a000006187984 */ /* 0x000e680000000800 */
[----:B------:R-:W1:Y:S04]  /*dc60*/  LDS R26, [R6+0xc00] ;  /* 0x000c0000061a7984 */ /* 0x000e680000000800 */
[----:B--2---:R-:W2:Y:S04]  /*dc70*/  LDS R28, [R6+0xe00] ;  /* 0x000e0000061c7984 */ /* 0x004ea80000000800 */
[----:B------:R-:W2:Y:S01]  /*dc80*/  LDS R30, [R6+0x1000] ;  /* 0x00100000061e7984 */ /* 0x000ea20000000800 */
[----:B---3--:R-:W-:-:S03]  /*dc90*/  FMUL.FTZ R7, R39, R7 ;  /* 0x0000000727077220 */ /* 0x008fc60000410000 */
[----:B------:R-:W3:Y:S01]  /*dca0*/  LDS R32, [R6+0x1200] ;  /* 0x0012000006207984 */ /* 0x000ee20000000800 */
[----:B----4-:R-:W-:-:S03]  /*dcb0*/  FMUL.FTZ R9, R39, R8 ;  /* 0x0000000827097220 */ /* 0x010fc60000410000 */
[----:B------:R-:W4:Y:S01]  /*dcc0*/  LDS R34, [R6+0x1400] ;  /* 0x0014000006227984 */ /* 0x000f220000000800 */
[----:B0-----:R-:W-:-:S03]  /*dcd0*/  FMUL.FTZ R11, R39, R10 ;  /* 0x0000000a270b7220 */ /* 0x001fc60000410000 */
[----:B------:R-:W0:Y:S01]  /*dce0*/  LDS R36, [R6+0x1600] ;  /* 0x0016000006247984 */ /* 0x000e220000000800 */
[----:B-----5:R-:W-:-:S03]  /*dcf0*/  FMUL.FTZ R15, R39, R12 ;  /* 0x0000000c270f7220 */ /* 0x020fc60000410000 */
[----:B------:R-:W5:Y:S01]  /*dd00*/  LDS R37, [R6+0x1800] ;  /* 0x0018000006257984 */ /* 0x000f620000000800 */
[----:B-1----:R-:W-:-:S03]  /*dd10*/  FMUL.FTZ R25, R39, R14 ;  /* 0x0000000e27197220 */ /* 0x002fc60000410000 */
[----:B------:R-:W1:Y:S01]  /*dd20*/  LDS R38, [R6+0x1a00] ;  /* 0x001a000006267984 */ /* 0x000e620000000800 */
[----:B------:R-:W-:-:S03]  /*dd30*/  FMUL.FTZ R27, R39, R18 ;  /* 0x00000012271b7220 */ /* 0x000fc60000410000 */
[----:B------:R2:W-:Y:S04]  /*dd40*/  STS [R6+-0x400], R7 ;  /* 0xfffc000706007388 */ /* 0x0005e80000000800 */
[----:B------:R3:W-:Y:S01]  /*dd50*/  STS [R6+-0x200], R9 ;  /* 0xfffe000906007388 */ /* 0x0007e20000000800 */
[----:B------:R-:W-:-:S03]  /*dd60*/  FMUL.FTZ R29, R39, R24 ;  /* 0x00000018271d7220 */ /* 0x000fc60000410000 */
[----:B------:R4:W-:Y:S01]  /*dd70*/  STS [R6], R11 ;  /* 0x0000000b06007388 */ /* 0x0009e20000000800 */
[C---:B------:R-:W-:Y:S01]  /*dd80*/  FMUL.FTZ R31, R39.reuse, R26 ;  /* 0x0000001a271f7220 */ /* 0x040fe20000410000 */
[C---:B--2---:R-:W-:Y:S02]  /*dd90*/  FMUL.FTZ R7, R39.reuse, R20 ;  /* 0x0000001427077220 */ /* 0x044fe40000410000 */
[----:B------:R0:W-:Y:S01]  /*dda0*/  STS [R6+0x200], R15 ;  /* 0x0002000f06007388 */ /* 0x0001e20000000800 */
[----:B------:R-:W-:-:S03]  /*ddb0*/  FMUL.FTZ R33, R39, R28 ;  /* 0x0000001c27217220 */ /* 0x000fc60000410000 */
[----:B------:R1:W-:Y:S01]  /*ddc0*/  STS [R6+0x400], R25 ;  /* 0x0004001906007388 */ /* 0x0003e20000000800 */
[C---:B------:R-:W-:Y:S01]  /*ddd0*/  FMUL.FTZ R35, R39.reuse, R30 ;  /* 0x0000001e27237220 */ /* 0x040fe20000410000 */
[C---:B---3--:R-:W-:Y:S02]  /*dde0*/  FMUL.FTZ R9, R39.reuse, R32 ;  /* 0x0000002027097220 */ /* 0x048fe40000410000 */
[----:B------:R-:W-:Y:S01]  /*ddf0*/  STS [R6+0x600], R27 ;  /* 0x0006001b06007388 */ /* 0x000fe20000000800 */
[----:B----4-:R-:W-:-:S03]  /*de00*/  FMUL.FTZ R11, R39, R34 ;  /* 0x00000022270b7220 */ /* 0x010fc60000410000 */
[----:B------:R-:W-:Y:S01]  /*de10*/  STS [R6+0x800], R7 ;  /* 0x0008000706007388 */ /* 0x000fe20000000800 */
[----:B0-----:R-:W-:-:S03]  /*de20*/  FMUL.FTZ R15, R39, R36 ;  /* 0x00000024270f7220 */ /* 0x001fc60000410000 */
[----:B------:R-:W-:Y:S01]  /*de30*/  STS [R6+0xa00], R29 ;  /* 0x000a001d06007388 */ /* 0x000fe20000000800 */
[----:B-----5:R-:W-:-:S03]  /*de40*/  FMUL.FTZ R37, R39, R37 ;  /* 0x0000002527257220 */ /* 0x020fc60000410000 */
        /* <DEDUP_REMOVED lines=11> */
.L_x_2199:
[----:B------:R-:W-:Y:S05]  /*df00*/  BSYNC.RECONVERGENT B1 ;  /* 0x0000000000017941 */ /* 0x000fea0003800200 */
.L_x_2198:
[----:B------:R-:W-:Y:S01]  /*df10*/  IMAD.IADD R7, R16, 0x1, -R5 ;  /* 0x0000000110077824 */ /* 0x000fe200078e0a05 */
[----:B------:R-:W-:Y:S04]  /*df20*/  BSSY.RECONVERGENT B1, `(.L_x_2201) ;  /* 0x000001e000017945 */ /* 0x000fe80003800200 */
[----:B------:R-:W-:-:S13]  /*df30*/  ISETP.GT.AND P1, PT, R7, 0x200, PT ;  /* 0x000002000700780c */ /* 0x000fda0003f24270 */
[----:B------:R-:W-:Y:S05]  /*df40*/  @!P1 BRA `(.L_x_2202) ;  /* 0x00000000006c9947 */ /* 0x000fea0003800000 */
[----:B------:R-:W3:Y:S01]  /*df50*/  LDS R7, [R6+-0x400] ;  /* 0xfffc000006077984 */ /* 0x000ee20000000800 */
[----:B------:R-:W-:Y:S01]  /*df60*/  PLOP3.LUT P0, PT, PT, PT, PT, 0x8, 0x80 ;  /* 0x000000000080781c */ /* 0x000fe20003f0e170 */
[----:B------:R-:W-:Y:S02]  /*df70*/  VIADD R5, R5, 0x400 ;  /* 0x0000040005057836 */ /* 0x000fe40000000000 */
[----:B------:R-:W4:Y:S04]  /*df80*/  LDS R8, [R6+-0x200] ;  /* 0xfffe000006087984 */ /* 0x000f280000000800 */
[----:B------:R-:W0:Y:S04]  /*df90*/  LDS R10, [R6] ;  /* 0x00000000060a7984 */ /* 0x000e280000000800 */
[----:B------:R-:W5:Y:S04]  /*dfa0*/  LDS R12, [R6+0x200] ;  /* 0x00020000060c7984 */ /* 0x000f680000000800 */
[----:B------:R-:W1:Y:S04]  /*dfb0*/  LDS R14, [R6+0x400] ;  /* 0x00040000060e7984 */ /* 0x000e680000000800 */
[----:B------:R-:W2:Y:S04]  /*dfc0*/  LDS R18, [R6+0x600] ;  /* 0x0006000006127984 */ /* 0x000ea80000000800 */
[----:B------:R-:W2:Y:S04]  /*dfd0*/  LDS R20, [R6+0x800] ;  /* 0x0008000006147984 */ /* 0x000ea80000000800 */
[----:B------:R-:W2:Y:S01]  /*dfe0*/  LDS R24, [R6+0xa00] ;  /* 0x000a000006187984 */ /* 0x000ea20000000800 */
[C---:B---3--:R-:W-:Y:S01]  /*dff0*/  FMUL.FTZ R7, R39.reuse, R7 ;  /* 0x0000000727077220 */ /* 0x048fe20000410000 */
[----:B----4-:R-:W-:-:S04]  /*e000*/  FMUL.FTZ R9, R39, R8 ;  /* 0x0000000827097220 */ /* 0x010fc80000410000 */
[----:B------:R-:W-:Y:S01]  /*e010*/  STS [R6+-0x400], R7 ;  /* 0xfffc000706007388 */ /* 0x000fe20000000800 */
[----:B0-----:R-:W-:-:S03]  /*e020*/  FMUL.FTZ R11, R39, R10 ;  /* 0x0000000a270b7220 */ /* 0x001fc60000410000 */
[----:B------:R-:W-:Y:S01]  /*e030*/  STS [R6+-0x200], R9 ;  /* 0xfffe000906007388 */ /* 0x000fe20000000800 */
[----:B-----5:R-:W-:-:S03]  /*e040*/  FMUL.FTZ R15, R39, R12 ;  /* 0x0000000c270f7220 */ /* 0x020fc60000410000 */
[----:B------:R-:W-:Y:S01]  /*e050*/  STS [R6], R11 ;  /* 0x0000000b06007388 */ /* 0x000fe20000000800 */
[----:B-1----:R-:W-:-:S03]  /*e060*/  FMUL.FTZ R25, R39, R14 ;  /* 0x0000000e27197220 */ /* 0x002fc60000410000 */
[----:B------:R-:W-:Y:S01]  /*e070*/  STS [R6+0x200], R15 ;  /* 0x0002000f06007388 */ /* 0x000fe20000000800 */
[----:B--2---:R-:W-:-:S03]  /*e080*/  FMUL.FTZ R27, R39, R18 ;  /* 0x00000012271b7220 */ /* 0x004fc60000410000 */
[----:B------:R-:W-:Y:S01]  /*e090*/  STS [R6+0x400], R25 ;  /* 0x0004001906007388 */ /* 0x000fe20000000800 */
[----:B------:R-:W-:-:S03]  /*e0a0*/  FMUL.FTZ R29, R39, R20 ;  /* 0x00000014271d7220 */ /* 0x000fc60000410000 */
[----:B------:R-:W-:Y:S01]  /*e0b0*/  STS [R6+0x600], R27 ;  /* 0x0006001b06007388 */ /* 0x000fe20000000800 */
[----:B------:R-:W-:-:S03]  /*e0c0*/  FMUL.FTZ R31, R39, R24 ;  /* 0x00000018271f7220 */ /* 0x000fc60000410000 */
[----:B------:R-:W-:Y:S04]  /*e0d0*/  STS [R6+0x800], R29 ;  /* 0x0008001d06007388 */ /* 0x000fe80000000800 */
[----:B------:R0:W-:Y:S02]  /*e0e0*/  STS [R6+0xa00], R31 ;  /* 0x000a001f06007388 */ /* 0x0001e40000000800 */
[----:B0-----:R-:W-:-:S07]  /*e0f0*/  VIADD R6, R6, 0x1000 ;  /* 0x0000100006067836 */ /* 0x001fce0000000000 */
.L_x_2202:
[----:B------:R-:W-:Y:S05]  /*e100*/  BSYNC.RECONVERGENT B1 ;  /* 0x0000000000017941 */ /* 0x000fea0003800200 */
.L_x_2201:
[----:B------:R-:W-:-:S13]  /*e110*/  ISETP.LT.OR P0, PT, R5, R16, P0 ;  /* 0x000000100500720c */ /* 0x000fda0000701670 */
[----:B------:R-:W-:Y:S05]  /*e120*/  @!P0 BRA `(.L_x_2193) ;  /* 0x0000000c003c8947 */ /* 0x000fea0003800000 */
[----:B------:R-:W3:Y:S04]  /*e130*/  LDS R5, [R6+-0x400] ;  /* 0xfffc000006057984 */ /* 0x000ee80000000800 */
[----:B------:R-:W4:Y:S04]  /*e140*/  LDS R7, [R6+-0x200] ;  /* 0xfffe000006077984 */ /* 0x000f280000000800 */
[----:B------:R-:W5:Y:S04]  /*e150*/  LDS R8, [R6] ;  /* 0x0000000006087984 */ /* 0x000f680000000800 */
[----:B------:R-:W0:Y:S01]  /*e160*/  LDS R10, [R6+0x200] ;  /* 0x00020000060a7984 */ /* 0x000e220000000800 */
[-C--:B---3--:R-:W-:Y:S01]  /*e170*/  FMUL.FTZ R5, R5, R39.reuse ;  /* 0x0000002705057220 */ /* 0x088fe20000410000 */
[----:B----4-:R-:W-:-:S04]  /*e180*/  FMUL.FTZ R7, R7, R39 ;  /* 0x0000002707077220 */ /* 0x010fc80000410000 */
[----:B------:R4:W-:Y:S01]  /*e190*/  STS [R6+-0x400], R5 ;  /* 0xfffc000506007388 */ /* 0x0009e20000000800 */
[----:B-----5:R-:W-:-:S03]  /*e1a0*/  FMUL.FTZ R9, R8, R39 ;  /* 0x0000002708097220 */ /* 0x020fc60000410000 */
[----:B------:R4:W-:Y:S01]  /*e1b0*/  STS [R6+-0x200], R7 ;  /* 0xfffe000706007388 */ /* 0x0009e20000000800 */
[----:B0-----:R-:W-:-:S03]  /*e1c0*/  FMUL.FTZ R11, R10, R39 ;  /* 0x000000270a0b7220 */ /* 0x001fc60000410000 */
[----:B------:R4:W-:Y:S04]  /*e1d0*/  STS [R6], R9 ;  /* 0x0000000906007388 */ /* 0x0009e80000000800 */
[----:B------:R4:W-:Y:S01]  /*e1e0*/  STS [R6+0x200], R11 ;  /* 0x0002000b06007388 */ /* 0x0009e20000000800 */
[----:B------:R-:W-:Y:S05]  /*e1f0*/  BRA `(.L_x_2193) ;  /* 0x0000000c00087947 */ /* 0x000fea0003800000 */
.L_x_2194:
        /* <DEDUP_REMOVED lines=9> */
[----:B------:R-:W5:Y:S01]  /*e290*/  LDCU.64 UR8, c[0x0][0x480] ;  /* 0x00009000ff0877ac */ /* 0x000f620008000a00 */
[----:B------:R-:W-:Y:S02]  /*e2a0*/  LEA.HI R8, R8, 0x1, RZ, 0x19 ;  /* 0x0000000108087811 */ /* 0x000fe400078fc8ff */
[----:B------:R-:W-:Y:S01]  /*e2b0*/  IADD3 R25, P0, PT, R5, R6, RZ ;  /* 0x0000000605197210 */ /* 0x000fe20007f1e0ff */
[----:B------:R-:W-:Y:S02]  /*e2c0*/  UMOV UR4, 0x400 ;  /* 0x0000040000047882 */ /* 0x000fe40000000000 */
[C---:B------:R-:W-:Y:S01]  /*e2d0*/  IMAD.SHL.U32 R9, R8.reuse, 0x80, RZ ;  /* 0x0000008008097824 */ /* 0x040fe200078e00ff */
[----:B------:R-:W-:Y:S01]  /*e2e0*/  UIADD3 UR4, UPT, UPT, UR4, 0x420, URZ ;  /* 0x0000042004047890 */ /* 0x000fe2000fffe0ff */
[----:B------:R-:W-:Y:S01]  /*e2f0*/  IMAD.X R14, RZ, RZ, R7, P0 ;  /* 0x000000ffff0e7224 */ /* 0x000fe200000e0607 */
[----:B------:R-:W-:-:S02]  /*e300*/  LOP3.LUT R8, R8, 0x3, RZ, 0xc0, !PT ;  /* 0x0000000308087812 */ /* 0x000fc400078ec0ff */
[----:B------:R-:W-:-:S03]  /*e310*/  LOP3.LUT R10, R9, 0x180, RZ, 0xc0, !PT ;  /* 0x00000180090a7812 */ /* 0x000fc600078ec0ff */
[----:B0-----:R-:W-:Y:S02]  /*e320*/  IMAD.MOV R11, RZ, RZ, -R8 ;  /* 0x000000ffff0b7224 */ /* 0x001fe400078e0a08 */
[----:B------:R-:W-:Y:S01]  /*e330*/  IMAD.IADD R5, R5, 0x1, R10 ;  /* 0x0000000105057824 */ /* 0x000fe200078e020a */
[----:B-----5:R-:W-:-:S04]  /*e340*/  LEA R12, P0, R25, UR8, 0x2 ;  /* 0x00000008190c7c11 */ /* 0x020fc8000f8010ff */
[----:B------:R-:W-:Y:S01]  /*e350*/  LEA.HI.X R25, R25, UR9, R14, 0x2, P0 ;  /* 0x0000000919197c11 */ /* 0x000fe200080f140e */
[----:B----4-:R-:W-:-:S06]  /*e360*/  ULEA UR4, UR5, UR4, 0x18 ;  /* 0x0000000405047291 */ /* 0x010fcc000f8ec0ff */
[----:B------:R-:W-:-:S07]  /*e370*/  VIADD R10, R0, UR4 ;  /* 0x00000004000a7c36 */ /* 0x000fce0008000000 */
.L_x_2205:
[----:B----4-:R-:W3:Y:S01]  /*e380*/  LDS R8, [R10] ;  /* 0x000000000a087984 */ /* 0x010ee20000000800 */
[----:B------:R-:W-:Y:S02]  /*e390*/  IMAD.MOV.U32 R9, RZ, RZ, R25 ;  /* 0x000000ffff097224 */ /* 0x000fe400078e0019 */
[----:B------:R-:W-:-:S05]  /*e3a0*/  VIADD R11, R11, 0x1 ;  /* 0x000000010b0b7836 */ /* 0x000fca0000000000 */
[----:B------:R-:W-:Y:S01]  /*e3b0*/  ISETP.NE.AND P0, PT, R11, RZ, PT ;  /* 0x000000ff0b00720c */ /* 0x000fe20003f05270 */
[----:B---3--:R-:W-:Y:S01]  /*e3c0*/  FMUL.FTZ R15, R8, R39 ;  /* 0x00000027080f7220 */ /* 0x008fe20000410000 */
[----:B------:R-:W-:Y:S01]  /*e3d0*/  IMAD.MOV.U32 R8, RZ, RZ, R12 ;  /* 0x000000ffff087224 */ /* 0x000fe200078e000c */
[----:B------:R-:W-:-:S03]  /*e3e0*/  IADD3 R12, P2, PT, R12, 0x200, RZ ;  /* 0x000002000c0c7810 */ /* 0x000fc60007f5e0ff */
[----:B------:R0:W-:Y:S02]  /*e3f0*/  STS [R10], R15 ;  /* 0x0000000f0a007388 */ /* 0x0001e40000000800 */
[----:B------:R-:W-:Y:S02]  /*e400*/  IMAD.X R25, RZ, RZ, R25, P2 ;  /* 0x000000ffff197224 */ /* 0x000fe400010e0619 */
[----:B------:R4:W-:Y:S01]  /*e410*/  STG.E desc[UR36][R8.64], R15 ;  /* 0x0000000f08007986 */ /* 0x0009e2000c101924 */
[----:B0-----:R-:W-:Y:S02]  /*e420*/  VIADD R10, R10, 0x200 ;  /* 0x000002000a0a7836 */ /* 0x001fe40000000000 */
[----:B------:R-:W-:Y:S05]  /*e430*/  @P0 BRA `(.L_x_2205) ;  /* 0xfffffffc00d00947 */ /* 0x000fea000383ffff */
.L_x_2204:
[----:B------:R-:W-:Y:S05]  /*e440*/  BSYNC.RECONVERGENT B1 ;  /* 0x0000000000017941 */ /* 0x000fea0003800200 */
.L_x_2203:
[----:B------:R-:W-:Y:S05]  /*e450*/  @!P1 BRA `(.L_x_2193) ;  /* 0x0000000800709947 */ /* 0x000fea0003800000 */
[----:B------:R-:W5:Y:S01]  /*e460*/  S2R R10, SR_CgaCtaId ;  /* 0x00000000000a7919 */ /* 0x000f620000008800 */
[----:B------:R-:W0:Y:S01]  /*e470*/  LDCU.64 UR4, c[0x0][0x480] ;  /* 0x00009000ff0477ac */ /* 0x000e220008000a00 */
[----:B----4-:R-:W-:Y:S01]  /*e480*/  IADD3 R8, P0, PT, R5, R6, RZ ;  /* 0x0000000605087210 */ /* 0x010fe20007f1e0ff */
[----:B------:R-:W-:Y:S01]  /*e490*/  IMAD.IADD R12, R16, 0x1, -R5 ;  /* 0x00000001100c7824 */ /* 0x000fe200078e0a05 */
[----:B------:R-:W-:Y:S01]  /*e4a0*/  MOV R6, 0x400 ;  /* 0x0000040000067802 */ /* 0x000fe20000000f00 */
[----:B------:R-:W-:Y:S02]  /*e4b0*/  BSSY.RECONVERGENT B1, `(.L_x_2206) ;  /* 0x0000058000017945 */ /* 0x000fe40003800200 */
[----:B------:R-:W-:Y:S01]  /*e4c0*/  IMAD.X R7, RZ, RZ, R7, P0 ;  /* 0x000000ffff077224 */ /* 0x000fe200000e0607 */
[----:B------:R-:W-:Y:S02]  /*e4d0*/  ISETP.GT.AND P1, PT, R12, 0x600, PT ;  /* 0x000006000c00780c */ /* 0x000fe40003f24270 */
[----:B0-----:R-:W-:-:S04]  /*e4e0*/  LEA R9, P0, R8, UR4, 0x2 ;  /* 0x0000000408097c11 */ /* 0x001fc8000f8010ff */
[----:B------:R-:W-:Y:S01]  /*e4f0*/  LEA.HI.X R11, R8, UR5, R7, 0x2, P0 ;  /* 0x00000005080b7c11 */ /* 0x000fe200080f1407 */
[----:B------:R-:W-:Y:S01]  /*e500*/  VIADD R7, R6, 0x420 ;  /* 0x0000042006077836 */ /* 0x000fe20000000000 */
[----:B------:R-:W-:Y:S01]  /*e510*/  IADD3 R6, P0, PT, R9, 0x400, RZ ;  /* 0x0000040009067810 */ /* 0x000fe20007f1e0ff */
[----:B------:R-:W-:-:S04]  /*e520*/  IMAD.SHL.U32 R8, R22, 0x4, RZ ;  /* 0x0000000416087824 */ /* 0x000fc800078e00ff */
[----:B------:R-:W-:Y:S01]  /*e530*/  IMAD R8, R5, 0x4, -R8 ;  /* 0x0000000405087824 */ /* 0x000fe200078e0a08 */
[----:B-----5:R-:W-:Y:S01]  /*e540*/  LEA R9, R10, R7, 0x18 ;  /* 0x000000070a097211 */ /* 0x020fe200078ec0ff */
[----:B------:R-:W-:Y:S01]  /*e550*/  IMAD.X R7, RZ, RZ, R11, P0 ;  /* 0x000000ffff077224 */ /* 0x000fe200000e060b */
[----:B------:R-:W-:Y:S02]  /*e560*/  PLOP3.LUT P0, PT, PT, PT, PT, 0x80, 0x8 ;  /* 0x000000000008781c */ /* 0x000fe40003f0f070 */
[----:B------:R-:W-:Y:S01]  /*e570*/  IADD3 R8, PT, PT, R8, 0x400, R9 ;  /* 0x0000040008087810 */ /* 0x000fe20007ffe009 */
[----:B------:R-:W-:Y:S10]  /*e580*/  @!P1 BRA `(.L_x_2207) ;  /* 0x0000000400289947 */ /* 0x000ff40003800000 */
[----:B------:R-:W-:Y:S01]  /*e590*/  PLOP3.LUT P0, PT, PT, PT, PT, 0x8, 0x80 ;  /* 0x000000000080781c */ /* 0x000fe20003f0e170 */
[----:B------:R-:W-:-:S12]  /*e5a0*/  VIADD R38, R16, 0xfffffa00 ;  /* 0xfffffa0010267836 */ /* 0x000fd80000000000 */
.L_x_2208:
[----:B------:R-:W3:Y:S01]  /*e5b0*/  LDS R9, [R8+-0x400] ;  /* 0xfffc000008097984 */ /* 0x000ee20000000800 */
[----:B------:R-:W-:-:S03]  /*e5c0*/  VIADD R5, R5, 0x800 ;  /* 0x0000080005057836 */ /* 0x000fc60000000000 */
[----:B------:R-:W0:Y:S02]  /*e5d0*/  LDS R10, [R8+-0x200] ;  /* 0xfffe0000080a7984 */ /* 0x000e240000000800 */
[----:B------:R-:W-:Y:S02]  /*e5e0*/  ISETP.GE.AND P2, PT, R5, R38, PT ;  /* 0x000000260500720c */ /* 0x000fe40003f46270 */
[----:B------:R-:W4:Y:S04]  /*e5f0*/  LDS R12, [R8] ;  /* 0x00000000080c7984 */ /* 0x000f280000000800 */
[----:B------:R-:W5:Y:S04]  /*e600*/  LDS R14, [R8+0x200] ;  /* 0x00020000080e7984 */ /* 0x000f680000000800 */
[----:B------:R-:W1:Y:S04]  /*e610*/  LDS R18, [R8+0x400] ;  /* 0x0004000008127984 */ /* 0x000e680000000800 */
[----:B------:R-:W-:Y:S04]  /*e620*/  LDS R26, [R8+0xa00] ;  /* 0x000a0000081a7984 */ /* 0x000fe80000000800 */
[----:B--2---:R-:W-:Y:S04]  /*e630*/  LDS R28, [R8+0xc00] ;  /* 0x000c0000081c7984 */ /* 0x004fe80000000800 */
[----:B------:R-:W2:Y:S04]  /*e640*/  LDS R20, [R8+0x600] ;  /* 0x0006000008147984 */ /* 0x000ea80000000800 */
[----:B------:R-:W2:Y:S04]  /*e650*/  LDS R24, [R8+0x800] ;  /* 0x0008000008187984 */ /* 0x000ea80000000800 */
[----:B------:R-:W-:Y:S04]  /*e660*/  LDS R30, [R8+0xe00] ;  /* 0x000e0000081e7984 */ /* 0x000fe80000000800 */
[----:B------:R-:W-:Y:S01]  /*e670*/  LDS R32, [R8+0x1000] ;  /* 0x0010000008207984 */ /* 0x000fe20000000800 */
[----:B---3--:R-:W-:-:S03]  /*e680*/  FMUL.FTZ R9, R39, R9 ;  /* 0x0000000927097220 */ /* 0x008fc60000410000 */
[----:B------:R-:W3:Y:S01]  /*e690*/  LDS R33, [R8+0x1200] ;  /* 0x0012000008217984 */ /* 0x000ee20000000800 */
[C---:B0-----:R-:W-:Y:S01]  /*e6a0*/  FMUL.FTZ R11, R39.reuse, R10 ;  /* 0x0000000a270b7220 */ /* 0x041fe20000410000 */
[----:B------:R-:W-:Y:S02]  /*e6b0*/  IADD3 R10, P1, PT, R6, 0x2000, RZ ;  /* 0x00002000060a7810 */ /* 0x000fe40007f3e0ff */
[----:B------:R-:W-:Y:S01]  /*e6c0*/  LDS R34, [R8+0x1400] ;  /* 0x0014000008227984 */ /* 0x000fe20000000800 */
[----:B----4-:R-:W-:-:S03]  /*e6d0*/  FMUL.FTZ R15, R39, R12 ;  /* 0x0000000c270f7220 */ /* 0x010fc60000410000 */
[----:B------:R-:W0:Y:S01]  /*e6e0*/  LDS R35, [R8+0x1600] ;  /* 0x0016000008237984 */ /* 0x000e220000000800 */
[----:B-----5:R-:W-:-:S03]  /*e6f0*/  FMUL.FTZ R25, R39, R14 ;  /* 0x0000000e27197220 */ /* 0x020fc60000410000 */
[----:B------:R-:W-:Y:S01]  /*e700*/  LDS R36, [R8+0x1800] ;  /* 0x0018000008247984 */ /* 0x000fe20000000800 */
[----:B-1----:R-:W-:-:S03]  /*e710*/  FMUL.FTZ R27, R39, R18 ;  /* 0x00000012271b7220 */ /* 0x002fc60000410000 */
[----:B------:R-:W1:Y:S04]  /*e720*/  LDS R37, [R8+0x1a00] ;  /* 0x001a000008257984 */ /* 0x000e680000000800 */
[----:B------:R-:W-:Y:S04]  /*e730*/  STG.E desc[UR36][R6.64+-0x400], R9 ;  /* 0xfffc000906007986 */ /* 0x000fe8000c101924 */
[----:B------:R4:W-:Y:S01]  /*e740*/  STS [R8+-0x400], R9 ;  /* 0xfffc000908007388 */ /* 0x0009e20000000800 */
[----:B--2---:R-:W-:-:S03]  /*e750*/  FMUL.FTZ R29, R39, R20 ;  /* 0x00000014271d7220 */ /* 0x004fc60000410000 */
[----:B------:R-:W-:Y:S01]  /*e760*/  STG.E desc[UR36][R6.64+-0x200], R11 ;  /* 0xfffe000b06007986 */ /* 0x000fe2000c101924 */
[----:B------:R-:W-:-:S03]  /*e770*/  FMUL.FTZ R31, R39, R24 ;  /* 0x00000018271f7220 */ /* 0x000fc60000410000 */
[----:B------:R2:W-:Y:S01]  /*e780*/  STS [R8+-0x200], R11 ;  /* 0xfffe000b08007388 */ /* 0x0005e20000000800 */
[----:B----4-:R-:W-:-:S03]  /*e790*/  FMUL.FTZ R9, R39, R26 ;  /* 0x0000001a27097220 */ /* 0x010fc60000410000 */
[----:B------:R-:W-:Y:S04]  /*e7a0*/  STG.E desc[UR36][R6.64], R15 ;  /* 0x0000000f06007986 */ /* 0x000fe8000c101924 */
[----:B------:R4:W-:Y:S01]  /*e7b0*/  STS [R8], R15 ;  /* 0x0000000f08007388 */ /* 0x0009e20000000800 */
[C---:B---3--:R-:W-:Y:S01]  /*e7c0*/  FMUL.FTZ R33, R39.reuse, R33 ;  /* 0x0000002127217220 */ /* 0x048fe20000410000 */
[C---:B--2---:R-:W-:Y:S02]  /*e7d0*/  FMUL.FTZ R11, R39.reuse, R28 ;  /* 0x0000001c270b7220 */ /* 0x044fe40000410000 */
[----:B------:R-:W-:Y:S04]  /*e7e0*/  STG.E desc[UR36][R6.64+0x200], R25 ;  /* 0x0002001906007986 */ /* 0x000fe8000c101924 */
[----:B------:R2:W-:Y:S01]  /*e7f0*/  STS [R8+0x200], R25 ;  /* 0x0002001908007388 */ /* 0x0005e20000000800 */
[C---:B0-----:R-:W-:Y:S01]  /*e800*/  FMUL.FTZ R35, R39.reuse, R35 ;  /* 0x0000002327237220 */ /* 0x041fe20000410000 */
[----:B----4-:R-:W-:-:S02]  /*e810*/  FMUL.FTZ R15, R39, R30 ;  /* 0x0000001e270f7220 */ /* 0x010fc40000410000 */
[----:B------:R-:W-:Y:S04]  /*e820*/  STG.E desc[UR36][R6.64+0x400], R27 ;  /* 0x0004001b06007986 */ /* 0x000fe8000c101924 */
[----:B------:R0:W-:Y:S01]  /*e830*/  STS [R8+0x400], R27 ;  /* 0x0004001b08007388 */ /* 0x0001e20000000800 */
[C---:B-1----:R-:W-:Y:S01]  /*e840*/  FMUL.FTZ R37, R39.reuse, R37 ;  /* 0x0000002527257220 */ /* 0x042fe20000410000 */
[C---:B--2---:R-:W-:Y:S02]  /*e850*/  FMUL.FTZ R25, R39.reuse, R32 ;  /* 0x0000002027197220 */ /* 0x044fe40000410000 */
[----:B------:R-:W-:Y:S04]  /*e860*/  STG.E desc[UR36][R6.64+0xa00], R9 ;  /* 0x000a000906007986 */ /* 0x000fe8000c101924 */
[----:B------:R1:W-:Y:S01]  /*e870*/  STS [R8+0xa00], R9 ;  /* 0x000a000908007388 */ /* 0x0003e20000000800 */
[----:B0-----:R-:W-:-:S03]  /*e880*/  FMUL.FTZ R27, R39, R34 ;  /* 0x00000022271b7220 */ /* 0x001fc60000410000 */
[----:B------:R-:W-:Y:S04]  /*e890*/  STG.E desc[UR36][R6.64+0xc00], R11 ;  /* 0x000c000b06007986 */ /* 0x000fe8000c101924 */
[----:B------:R0:W-:Y:S01]  /*e8a0*/  STS [R8+0xc00], R11 ;  /* 0x000c000b08007388 */ /* 0x0001e20000000800 */
[----:B-1----:R-:W-:-:S03]  /*e8b0*/  FMUL.FTZ R9, R39, R36 ;  /* 0x0000002427097220 */ /* 0x002fc60000410000 */
[----:B------:R-:W-:Y:S04]  /*e8c0*/  STG.E desc[UR36][R6.64+0x600], R29 ;  /* 0x0006001d06007986 */ /* 0x000fe8000c101924 */
[----:B------:R-:W-:Y:S01]  /*e8d0*/  STS [R8+0x600], R29 ;  /* 0x0006001d08007388 */ /* 0x000fe20000000800 */
[----:B0-----:R-:W-:-:S03]  /*e8e0*/  IMAD.X R11, RZ, RZ, R7, P1 ;  /* 0x000000ffff0b7224 */ /* 0x001fc600008e0607 */
        /* <DEDUP_REMOVED lines=20> */
.L_x_2207:
[----:B------:R-:W-:Y:S05]  /*ea30*/  BSYNC.RECONVERGENT B1 ;  /* 0x0000000000017941 */ /* 0x000fea0003800200 */
.L_x_2206:
[----:B------:R-:W-:Y:S01]  /*ea40*/  IMAD.IADD R9, R16, 0x1, -R5 ;  /* 0x0000000110097824 */ /* 0x000fe200078e0a05 */
[----:B------:R-:W-:Y:S04]  /*ea50*/  BSSY.RECONVERGENT B1, `(.L_x_2209) ;  /* 0x000002a000017945 */ /* 0x000fe80003800200 */
[----:B------:R-:W-:-:S13]  /*ea60*/  ISETP.GT.AND P1, PT, R9, 0x200, PT ;  /* 0x000002000900780c */ /* 0x000fda0003f24270 */
[----:B------:R-:W-:Y:S05]  /*ea70*/  @!P1 BRA `(.L_x_2210) ;  /* 0x00000000009c9947 */ /* 0x000fea0003800000 */
[----:B------:R-:W3:Y:S01]  /*ea80*/  LDS R9, [R8+-0x400] ;  /* 0xfffc000008097984 */ /* 0x000ee20000000800 */
[----:B------:R-:W-:Y:S01]  /*ea90*/  PLOP3.LUT P0, PT, PT, PT, PT, 0x8, 0x80 ;  /* 0x000000000080781c */ /* 0x000fe20003f0e170 */
[----:B------:R-:W-:Y:S02]  /*eaa0*/  VIADD R5, R5, 0x400 ;  /* 0x0000040005057836 */ /* 0x000fe40000000000 */
[----:B------:R-:W0:Y:S04]  /*eab0*/  LDS R10, [R8+-0x200] ;  /* 0xfffe0000080a7984 */ /* 0x000e280000000800 */
[----:B------:R-:W4:Y:S04]  /*eac0*/  LDS R12, [R8] ;  /* 0x00000000080c7984 */ /* 0x000f280000000800 */
[----:B------:R-:W5:Y:S04]  /*ead0*/  LDS R14, [R8+0x200] ;  /* 0x00020000080e7984 */ /* 0x000f680000000800 */
[----:B------:R-:W1:Y:S04]  /*eae0*/  LDS R18, [R8+0x400] ;  /* 0x0004000008127984 */ /* 0x000e680000000800 */
[----:B------:R-:W2:Y:S04]  /*eaf0*/  LDS R20, [R8+0x600] ;  /* 0x0006000008147984 */ /* 0x000ea80000000800 */
[----:B------:R-:W2:Y:S04]  /*eb00*/  LDS R24, [R8+0x800] ;  /* 0x0008000008187984 */ /* 0x000ea80000000800 */
[----:B------:R-:W2:Y:S01]  /*eb10*/  LDS R26, [R8+0xa00] ;  /* 0x000a0000081a7984 */ /* 0x000ea20000000800 */
[C---:B---3--:R-:W-:Y:S01]  /*eb20*/  FMUL.FTZ R9, R39.reuse, R9 ;  /* 0x0000000927097220 */ /* 0x048fe20000410000 */
[----:B0-----:R-:W-:Y:S01]  /*eb30*/  FMUL.FTZ R11, R39, R10 ;  /* 0x0000000a270b7220 */ /* 0x001fe20000410000 */
[----:B------:R-:W-:-:S03]  /*eb40*/  IADD3 R10, P1, PT, R6, 0x1000, RZ ;  /* 0x00001000060a7810 */ /* 0x000fc60007f3e0ff */
[----:B------:R-:W-:Y:S01]  /*eb50*/  STG.E desc[UR36][R6.64+-0x400], R9 ;  /* 0xfffc000906007986 */ /* 0x000fe2000c101924 */
[----:B----4-:R-:W-:-:S03]  /*eb60*/  FMUL.FTZ R15, R39, R12 ;  /* 0x0000000c270f7220 */ /* 0x010fc60000410000 */
[----:B------:R0:W-:Y:S01]  /*eb70*/  STS [R8+-0x400], R9 ;  /* 0xfffc000908007388 */ /* 0x0001e20000000800 */
[----:B-----5:R-:W-:-:S03]  /*eb80*/  FMUL.FTZ R25, R39, R14 ;  /* 0x0000000e27197220 */ /* 0x020fc60000410000 */
[----:B------:R-:W-:Y:S01]  /*eb90*/  STG.E desc[UR36][R6.64+-0x200], R11 ;  /* 0xfffe000b06007986 */ /* 0x000fe2000c101924 */
[----:B-1----:R-:W-:-:S03]  /*eba0*/  FMUL.FTZ R27, R39, R18 ;  /* 0x00000012271b7220 */ /* 0x002fc60000410000 */
[----:B------:R1:W-:Y:S01]  /*ebb0*/  STS [R8+-0x200], R11 ;  /* 0xfffe000b08007388 */ /* 0x0003e20000000800 */
[----:B--2---:R-:W-:-:S03]  /*ebc0*/  FMUL.FTZ R29, R39, R20 ;  /* 0x00000014271d7220 */ /* 0x004fc60000410000 */
        /* <DEDUP_REMOVED lines=18> */
.L_x_2210:
[----:B------:R-:W-:Y:S05]  /*ecf0*/  BSYNC.RECONVERGENT B1 ;  /* 0x0000000000017941 */ /* 0x000fea0003800200 */
.L_x_2209:
[----:B------:R-:W-:-:S13]  /*ed00*/  ISETP.LT.OR P0, PT, R5, R16, P0 ;  /* 0x000000100500720c */ /* 0x000fda0000701670 */
[----:B------:R-:W-:Y:S05]  /*ed10*/  @!P0 BRA `(.L_x_2193) ;  /* 0x0000000000408947 */ /* 0x000fea0003800000 */
[----:B------:R-:W3:Y:S04]  /*ed20*/  LDS R5, [R8+-0x400] ;  /* 0xfffc000008057984 */ /* 0x000ee80000000800 */
[----:B------:R-:W0:Y:S04]  /*ed30*/  LDS R9, [R8+-0x200] ;  /* 0xfffe000008097984 */ /* 0x000e280000000800 */
[----:B------:R-:W4:Y:S04]  /*ed40*/  LDS R10, [R8] ;  /* 0x00000000080a7984 */ /* 0x000f280000000800 */
[----:B------:R-:W5:Y:S01]  /*ed50*/  LDS R12, [R8+0x200] ;  /* 0x00020000080c7984 */ /* 0x000f620000000800 */
[-C--:B---3--:R-:W-:Y:S01]  /*ed60*/  FMUL.FTZ R5, R5, R39.reuse ;  /* 0x0000002705057220 */ /* 0x088fe20000410000 */
[----:B0-----:R-:W-:-:S04]  /*ed70*/  FMUL.FTZ R9, R9, R39 ;  /* 0x0000002709097220 */ /* 0x001fc80000410000 */
[----:B------:R0:W-:Y:S01]  /*ed80*/  STG.E desc[UR36][R6.64+-0x400], R5 ;  /* 0xfffc000506007986 */ /* 0x0001e2000c101924 */
[----:B----4-:R-:W-:-:S03]  /*ed90*/  FMUL.FTZ R11, R10, R39 ;  /* 0x000000270a0b7220 */ /* 0x010fc60000410000 */
[----:B------:R0:W-:Y:S01]  /*eda0*/  STS [R8+-0x400], R5 ;  /* 0xfffc000508007388 */ /* 0x0001e20000000800 */
[----:B-----5:R-:W-:-:S03]  /*edb0*/  FMUL.FTZ R15, R12, R39 ;  /* 0x000000270c0f7220 */ /* 0x020fc60000410000 */
[----:B------:R0:W-:Y:S04]  /*edc0*/  STG.E desc[UR36][R6.64+-0x200], R9 ;  /* 0xfffe000906007986 */ /* 0x0001e8000c101924 */
[----:B------:R0:W-:Y:S04]  /*edd0*/  STS [R8+-0x200], R9 ;  /* 0xfffe000908007388 */ /* 0x0001e80000000800 */
[----:B------:R0:W-:Y:S04]  /*ede0*/  STG.E desc[UR36][R6.64], R11 ;  /* 0x0000000b06007986 */ /* 0x0001e8000c101924 */
[----:B------:R0:W-:Y:S04]  /*edf0*/  STS [R8], R11 ;  /* 0x0000000b08007388 */ /* 0x0001e80000000800 */
[----:B------:R0:W-:Y:S04]  /*ee00*/  STG.E desc[UR36][R6.64+0x200], R15 ;  /* 0x0002000f06007986 */ /* 0x0001e8000c101924 */
[----:B------:R0:W-:Y:S02]  /*ee10*/  STS [R8+0x200], R15 ;  /* 0x0002000f08007388 */ /* 0x0001e40000000800 */
.L_x_2193:
[----:B------:R-:W-:Y:S05]  /*ee20*/  BSYNC.RECONVERGENT B0 ;  /* 0x0000000000007941 */ /* 0x000fea0003800200 */
.L_x_2192:
[----:B0---4-:R-:W-:Y:S01]  /*ee30*/  SHF.R.S32.HI R6, RZ, 0x1f, R17 ;  /* 0x0000001fff067819 */ /* 0x011fe20000011411 */
[----:B------:R-:W0:Y:S01]  /*ee40*/  LDCU UR9, c[0x0][0x40c] ;  /* 0x00008180ff0977ac */ /* 0x000e220008000800 */
[----:B------:R-:W4:Y:S01]  /*ee50*/  S2UR UR5, SR_CTAID.Y ;  /* 0x00000000000579c3 */ /* 0x000f220000002600 */
[----:B------:R-:W-:Y:S01]  /*ee60*/  LOP3.LUT R0, R0, 0x7c, RZ, 0xc0, !PT ;  /* 0x0000007c00007812 */ /* 0x000fe200078ec0ff */
[----:B------:R-:W-:Y:S01]  /*ee70*/  IMAD.SHL.U32 R18, R223, 0x10, RZ ;  /* 0x00000010df127824 */ /* 0x000fe200078e00ff */
[----:B------:R-:W-:Y:S01]  /*ee80*/  LEA.HI R6, R6, R17, RZ, 0x2 ;  /* 0x0000001106067211 */ /* 0x000fe200078f10ff */
[----:B------:R-:W5:Y:S01]  /*ee90*/  LDCU UR8, c[0x0][0x3f4] ;  /* 0x00007e80ff0877ac */ /* 0x000f620008000800 */
[----:B------:R-:W-:Y:S01]  /*eea0*/  BSSY.RECONVERGENT B0, `(.L_x_2211) ;  /* 0x000001d000007945 */ /* 0x000fe20003800200 */
[----:B------:R-:W-:Y:S02]  /*eeb0*/  CS2R R10, SRZ ;  /* 0x00000000000a7805 */ /* 0x000fe4000001ff00 */
[----:B------:R-:W-:Y:S01]  /*eec0*/  LOP3.LUT R6, R6, 0xfffffffc, RZ, 0xc0, !PT ;  /* 0xfffffffc06067812 */ /* 0x000fe200078ec0ff */
[----:B--2---:R-:W4:Y:S01]  /*eed0*/  LDC R28, c[0x0][0x3f8] ;  /* 0x0000fe00ff1c7b82 */ /* 0x004f220000000800 */
[----:B------:R-:W-:Y:S01]  /*eee0*/  UMOV UR10, 0x400 ;  /* 0x00000400000a7882 */ /* 0x000fe20000000000 */
[----:B------:R-:W-:Y:S01]  /*eef0*/  CS2R R8, SRZ ;  /* 0x0000000000087805 */ /* 0x000fe2000001ff00 */
[----:B------:R-:W-:Y:S01]  /*ef00*/  UIADD3 UR4, UPT, UPT, UR10, 0x220, URZ ;  /* 0x000002200a047890 */ /* 0x000fe2000fffe0ff */
[----:B------:R-:W-:Y:S01]  /*ef10*/  IMAD.IADD R12, R17, 0x1, -R6 ;  /* 0x00000001110c7824 */ /* 0x000fe200078e0a06 */
[----:B------:R-:W-:-:S03]  /*ef20*/  LOP3.LUT R18, R18, 0x1f0, RZ, 0xc0, !PT ;  /* 0x000001f012127812 */ /* 0x000fc600078ec0ff */
[----:B------:R-:W2:Y:S01]  /*ef30*/  S2UR UR11, SR_CgaCtaId ;  /* 0x00000000000b79c3 */ /* 0x000ea20000008800 */
[----:B------:R-:W-:-:S04]  /*ef40*/  ISETP.NE.AND P0, PT, R13, R12, PT ;  /* 0x0000000c0d00720c */ /* 0x000fc80003f05270 */
[----:B0-----:R-:W-:Y:S01]  /*ef50*/  ISETP.NE.OR P0, PT, RZ, UR9, P0 ;  /* 0x00000009ff007c0c */ /* 0x001fe20008705670 */
[----:B-----5:R-:W-:-:S03]  /*ef60*/  IMAD R33, R4, UR8, R0 ;  /* 0x0000000804217c24 */ /* 0x020fc6000f8e0200 */
[----:B------:R-:W-:Y:S01]  /*ef70*/  ISETP.GT.U32.OR P0, PT, R0, 0x5f, P0 ;  /* 0x0000005f0000780c */ /* 0x000fe20000704470 */
[----:B----4-:R-:W-:-:S04]  /*ef80*/  IMAD R27, R28, UR5, R21 ;  /* 0x000000051c1b7c24 */ /* 0x010fc8000f8e0215 */
[----:B------:R-:W-:Y:S01]  /*ef90*/  IMAD R27, R27, 0x60, RZ ;  /* 0x000000601b1b7824 */ /* 0x000fe200078e02ff */
[----:B--2---:R-:W-:-:S03]  /*efa0*/  ULEA UR4, UR11, UR4, 0x18 ;  /* 0x000000040b047291 */ /* 0x004fc6000f8ec0ff */
        /* <DEDUP_REMOVED lines=11> */
.L_x_2213:
[----:B-----5:R0:W-:Y:S02]  /*f060*/  STS.128 [R18+UR4], R8 ;  /* 0x0000000812007988 */ /* 0x0201e40008000c04 */
.L_x_2212:
[----:B------:R-:W-:Y:S05]  /*f070*/  BSYNC.RECONVERGENT B0 ;  /* 0x0000000000007941 */ /* 0x000fea0003800200 */
.L_x_2211:
[----:B------:R-:W-:Y:S01]  /*f080*/  BAR.SYNC.DEFER_BLOCKING 0x0 ;  /* 0x0000000000007b1d */ /* 0x000fe20000010000 */
[----:B------:R-:W-:Y:S02]  /*f090*/  ISETP.GT.U32.AND P0, PT, R0, 0x5f, PT ;  /* 0x0000005f0000780c */ /* 0x000fe40003f04070 */
[----:B------:R-:W-:Y:S02]  /*f0a0*/  CS2R R6, SRZ ;  /* 0x0000000000067805 */ /* 0x000fe4000001ff00 */
[----:B------:R-:W-:Y:S01]  /*f0b0*/  CS2R R4, SRZ ;  /* 0x0000000000047805 */ /* 0x000fe2000001ff00 */
[----:B------:R-:W2:Y:S01]  /*f0c0*/  LDCU UR12, c[0x0][0x40c] ;  /* 0x00008180ff0c77ac */ /* 0x000ea20008000800 */
[----:B------:R-:W-:Y:S07]  /*f0d0*/  BSSY.RECONVERGENT B0, `(.L_x_2214) ;  /* 0x0000199000007945 */ /* 0x000fee0003800200 */
[----:B------:R-:W-:Y:S05]  /*f0e0*/  @P0 BRA `(.L_x_2215) ;  /* 0x00000018005c0947 */ /* 0x000fea0003800000 */
[----:B------:R-:W4:Y:S01]  /*f0f0*/  LDC.64 R24, c[0x0][0x3c0] ;  /* 0x0000f000ff187b82 */ /* 0x000f220000000a00 */
[----:B------:R-:W-:Y:S01]  /*f100*/  IMAD.IADD R37, R13, 0x1, R22 ;  /* 0x000000010d257824 */ /* 0x000fe200078e0216 */
[----:B------:R-:W-:Y:S01]  /*f110*/  VIMNMX R20, PT, PT, R17, UR8, PT ;  /* 0x0000000811147c48 */ /* 0x000fe2000bfe0100 */
[----:B------:R-:W-:Y:S01]  /*f120*/  BSSY.RECONVERGENT B1, `(.L_x_2216) ;  /* 0x00000ae000017945 */ /* 0x000fe20003800200 */
[----:B------:R-:W-:Y:S02]  /*f130*/  IMAD.MOV.U32 R7, RZ, RZ, RZ ;  /* 0x000000ffff077224 */ /* 0x000fe400078e00ff */
[----:B------:R-:W-:Y:S01]  /*f140*/  ISETP.GE.AND P0, PT, R37, R20, PT ;  /* 0x000000142500720c */ /* 0x000fe20003f06270 */
[----:B----4-:R-:W-:-:S04]  /*f150*/  IMAD.WIDE R14, R31, 0x4, R24 ;  /* 0x000000041f0e7825 */ /* 0x010fc800078e0218 */
[----:B------:R-:W-:-:S08]  /*f160*/  IMAD.WIDE R24, R33, 0x4, R24 ;  /* 0x0000000421187825 */ /* 0x000fd000078e0218 */
[----:B------:R-:W-:Y:S05]  /*f170*/  @P0 BRA `(.L_x_2217) ;  /* 0x0000000800a00947 */ /* 0x000fea0003800000 */
[----:B------:R-:W-:Y:S01]  /*f180*/  VIADDMNMX R6, R37, 0x4, R20, !PT ;  /* 0x0000000425067846 */ /* 0x000fe20007800114 */
[----:B------:R-:W4:Y:S01]  /*f190*/  LDC.64 R4, c[0x0][0x458] ;  /* 0x00011600ff047b82 */ /* 0x000f220000000a00 */
[----:B------:R-:W-:Y:S01]  /*f1a0*/  LOP3.LUT R7, RZ, R22, RZ, 0x33, !PT ;  /* 0x00000016ff077212 */ /* 0x000fe200078e33ff */
[----:B------:R-:W-:Y:S01]  /*f1b0*/  IMAD R35, R2, R28, R21 ;  /* 0x0000001c02237224 */ /* 0x000fe200078e0215 */
[----:B------:R-:W-:Y:S01]  /*f1c0*/  BSSY.RECONVERGENT B2, `(.L_x_2218) ;  /* 0x000003c000027945 */ /* 0x000fe20003800200 */
[----:B---3--:R-:W-:Y:S01]  /*f1d0*/  IMAD.MOV.U32 R39, RZ, RZ, R37 ;  /* 0x000000ffff277224 */ /* 0x008fe200078e0025 */
[----:B------:R-:W-:Y:S01]  /*f1e0*/  IADD3 R26, PT, PT, -R13, R6, R7 ;  /* 0x000000060d1a7210 */ /* 0x000fe20007ffe107 */
[----:B------:R-:W-:-:S03]  /*f1f0*/  IMAD R35, R35, 0x60, R0 ;  /* 0x0000006023237824 */ /* 0x000fc600078e0200 */
[----:B------:R-:W-:-:S04]  /*f200*/  LOP3.LUT R6, R26, 0xc, RZ, 0xc0, !PT ;  /* 0x0000000c1a067812 */ /* 0x000fc800078ec0ff */
[----:B------:R-:W-:Y:S02]  /*f210*/  ISETP.NE.AND P0, PT, R6, 0xc, PT ;  /* 0x0000000c0600780c */ /* 0x000fe40003f05270 */
[----:B------:R-:W-:Y:S01]  /*f220*/  CS2R R6, SRZ ;  /* 0x0000000000067805 */ /* 0x000fe2000001ff00 */
[----:B----4-:R-:W-:Y:S01]  /*f230*/  IMAD.WIDE R34, R35, 0x4, R4 ;  /* 0x0000000423227825 */ /* 0x010fe200078e0204 */
[----:B------:R-:W-:-:S09]  /*f240*/  CS2R R4, SRZ ;  /* 0x0000000000047805 */ /* 0x000fd2000001ff00 */
[----:B------:R-:W-:Y:S05]  /*f250*/  @!P0 BRA `(.L_x_2219) ;  /* 0x0000000000c88947 */ /* 0x000fea0003800000 */
[----:B------:R-:W3:Y:S01]  /*f260*/  LDCU.64 UR6, c[0x0][0x3c0] ;  /* 0x00007800ff0677ac */ /* 0x000ee20008000a00 */
        /* <DEDUP_REMOVED lines=8> */
[----:B---3--:R-:W-:Y:S02]  /*f2f0*/  IADD3 R36, P0, PT, R30, UR6, RZ ;  /* 0x000000061e247c10 */ /* 0x008fe4000ff1e0ff */
[----:B------:R-:W-:Y:S02]  /*f300*/  IADD3 R32, P1, PT, R28, UR6, RZ ;  /* 0x000000061c207c10 */ /* 0x000fe4000ff3e0ff */
[----:B------:R-:W-:Y:S01]  /*f310*/  LOP3.LUT R28, R4, 0x3, RZ, 0xc0, !PT ;  /* 0x00000003041c7812 */ /* 0x000fe200078ec0ff */
[----:B------:R-:W-:Y:S01]  /*f320*/  IMAD.MOV.U32 R4, RZ, RZ, RZ ;  /* 0x000000ffff047224 */ /* 0x000fe200078e00ff */
[----:B------:R-:W-:Y:S02]  /*f330*/  IADD3.X R55, PT, PT, R31, UR7, RZ, P0, !PT ;  /* 0x000000071f377c10 */ /* 0x000fe400087fe4ff */
[----:B------:R-:W-:Y:S01]  /*f340*/  IADD3.X R53, PT, PT, R29, UR7, RZ, P1, !PT ;  /* 0x000000071d357c10 */ /* 0x000fe20008ffe4ff */
[----:B------:R-:W-:Y:S01]  /*f350*/  IMAD.MOV R31, RZ, RZ, -R28 ;  /* 0x000000ffff1f7224 */ /* 0x000fe200078e0a1c */
[----:B------:R-:W-:-:S07]  /*f360*/  LEA R30, R13, UR5, 0x2 ;  /* 0x000000050d1e7c11 */ /* 0x000fce000f8e10ff */
.L_x_2221:
[----:B---3--:R-:W-:Y:S01]  /*f370*/  IMAD.MOV.U32 R28, RZ, RZ, R32 ;  /* 0x000000ffff1c7224 */ /* 0x008fe200078e0020 */
[----:B------:R3:W4:Y:S01]  /*f380*/  LDS R33, [R30] ;  /* 0x000000001e217984 */ /* 0x0007220000000800 */
[----:B------:R-:W-:-:S05]  /*f390*/  IMAD.MOV.U32 R29, RZ, RZ, R53 ;  /* 0x000000ffff1d7224 */ /* 0x000fca00078e0035 */
[----:B------:R3:W5:Y:S01]  /*f3a0*/  LDG.E.128 R40, desc[UR36][R28.64] ;  /* 0x000000241c287981 */ /* 0x000762000c1e1d00 */
[----:B------:R-:W-:Y:S01]  /*f3b0*/  UISETP.NE.AND UP0, UPT, UR9, URZ, UPT ;  /* 0x000000ff0900728c */ /* 0x000fe2000bf05270 */
[----:B------:R-:W-:-:S08]  /*f3c0*/  VIADD R31, R31, 0x1 ;  /* 0x000000011f1f7836 */ /* 0x000fd00000000000 */
[----:B---3--:R-:W-:Y:S05]  /*f3d0*/  BRA.U UP0, `(.L_x_2220) ;  /* 0x0000000100387547 */ /* 0x008fea000b800000 */
[----:B------:R-:W-:Y:S01]  /*f3e0*/  ISETP.NE.AND P0, PT, R23, RZ, PT ;  /* 0x000000ff1700720c */ /* 0x000fe20003f05270 */
[----:B------:R-:W3:-:S12]  /*f3f0*/  LDS.128 R44, [R18+UR4] ;  /* 0x00000004122c7984 */ /* 0x000ed80008000c00 */
[----:B-1----:R-:W2:Y:S01]  /*f400*/  @P0 LDG.E.128 R48, desc[UR36][R34.64] ;  /* 0x0000002422300981 */ /* 0x002ea2000c1e1d00 */
[----:B------:R-:W-:Y:S02]  /*f410*/  IMAD.MOV.U32 R28, RZ, RZ, R36 ;  /* 0x000000ffff1c7224 */ /* 0x000fe400078e0024 */
[----:B------:R-:W-:Y:S02]  /*f420*/  IMAD.MOV.U32 R29, RZ, RZ, R55 ;  /* 0x000000ffff1d7224 */ /* 0x000fe400078e0037 */
[----:B---3-5:R-:W-:Y:S01]  /*f430*/  FADD.FTZ R40, R40, R44 ;  /* 0x0000002c28287221 */ /* 0x028fe20000010000 */
        /* <DEDUP_REMOVED lines=8> */
.L_x_2220:
[----:B------:R-:W-:Y:S01]  /*f4c0*/  ISETP.NE.AND P0, PT, R31, RZ, PT ;  /* 0x000000ff1f00720c */ /* 0x000fe20003f05270 */
[C---:B----45:R-:W-:Y:S01]  /*f4d0*/  FFMA.FTZ R4, R33.reuse, R40, R4 ;  /* 0x0000002821047223 */ /* 0x070fe20000010004 */
[----:B------:R-:W-:Y:S01]  /*f4e0*/  IADD3 R32, P2, PT, R32, 0x600, RZ ;  /* 0x0000060020207810 */ /* 0x000fe20007f5e0ff */
[C---:B------:R-:W-:Y:S01]  /*f4f0*/  FFMA.FTZ R5, R33.reuse, R41, R5 ;  /* 0x0000002921057223 */ /* 0x040fe20000010005 */
[----:B------:R-:W-:Y:S01]  /*f500*/  IADD3 R36, P1, PT, R36, 0x600, RZ ;  /* 0x0000060024247810 */ /* 0x000fe20007f3e0ff */
[C---:B------:R-:W-:Y:S01]  /*f510*/  FFMA.FTZ R6, R33.reuse, R42, R6 ;  /* 0x0000002a21067223 */ /* 0x040fe20000010006 */
[----:B------:R-:W-:Y:S01]  /*f520*/  FFMA.FTZ R7, R33, R43, R7 ;  /* 0x0000002b21077223 */ /* 0x000fe20000010007 */
[----:B------:R-:W-:Y:S02]  /*f530*/  VIADD R39, R39, 0x4 ;  /* 0x0000000427277836 */ /* 0x000fe40000000000 */
[----:B------:R-:W-:Y:S02]  /*f540*/  VIADD R30, R30, 0x10 ;  /* 0x000000101e1e7836 */ /* 0x000fe40000000000 */
[----:B------:R-:W-:-:S02]  /*f550*/  IMAD.X R53, RZ, RZ, R53, P2 ;  /* 0x000000ffff357224 */ /* 0x000fc400010e0635 */
[----:B------:R-:W-:Y:S01]  /*f560*/  IMAD.X R55, RZ, RZ, R55, P1 ;  /* 0x000000ffff377224 */ /* 0x000fe200008e0637 */
[----:B------:R-:W-:Y:S06]  /*f570*/  @P0 BRA `(.L_x_2221) ;  /* 0xfffffffc007c0947 */ /* 0x000fec000383ffff */
.L_x_2219:
[----:B--2---:R-:W-:Y:S05]  /*f580*/  BSYNC.RECONVERGENT B2 ;  /* 0x0000000000027941 */ /* 0x004fea0003800200 */
.L_x_2218:
[----:B------:R-:W-:-:S13]  /*f590*/  ISETP.GE.U32.AND P0, PT, R26, 0xc, PT ;  /* 0x0000000c1a00780c */ /* 0x000fda0003f06070 */
[----:B------:R-:W-:Y:S05]  /*f5a0*/  @!P0 BRA `(.L_x_2217) ;  /* 0x0000000400948947 */ /* 0x000fea0003800000 */
[----:B------:R-:W2:Y:S02]  /*f5b0*/  LDCU UR5, c[0x0][0x40c] ;  /* 0x00008180ff0577ac */ /* 0x000ea40008000800 */
[----:B--2---:R-:W-:-:S06]  /*f5c0*/  UISETP.NE.AND UP0, UPT, UR5, URZ, UPT ;  /* 0x000000ff0500728c */ /* 0x004fcc000bf05270 */
[----:B------:R-:W-:-:S13]  /*f5d0*/  PLOP3.LUT P1, PT, PT, PT, UP0, 0x80, 0x8 ;  /* 0x000000000008781c */ /* 0x000fda0003f2f008 */
.L_x_2227:
[----:B------:R-:W-:Y:S01]  /*f5e0*/  IMAD R33, R39, 0x60, RZ ;  /* 0x0000006027217824 */ /* 0x000fe200078e02ff */
[----:B------:R-:W-:-:S03]  /*f5f0*/  ISETP.NE.AND P0, PT, R23, RZ, PT ;  /* 0x000000ff1700720c */ /* 0x000fc60003f05270 */
[----:B---3--:R-:W-:-:S05]  /*f600*/  IMAD.WIDE.U32 R28, R33, 0x4, R24 ;  /* 0x00000004211c7825 */ /* 0x008fca00078e0018 */
[----:B------:R2:W5:Y:S01]  /*f610*/  LDG.E.128 R40, desc[UR36][R28.64] ;  /* 0x000000241c287981 */ /* 0x000562000c1e1d00 */
[----:B------:R-:W-:Y:S04]  /*f620*/  BSSY.RECONVERGENT B2, `(.L_x_2222) ;  /* 0x000000e000027945 */ /* 0x000fe80003800200 */
[----:B------:R-:W-:Y:S05]  /*f630*/  @P1 BRA `(.L_x_2223) ;  /* 0x0000000000301947 */ /* 0x000fea0003800000 */
[----:B------:R-:W3:Y:S04]  /*f640*/  @P0 LDG.E.128 R44, desc[UR36][R34.64] ;  /* 0x00000024222c0981 */ /* 0x000ee8000c1e1d00 */
[----:B--2---:R-:W2:Y:S02]  /*f650*/  LDS.128 R28, [R18+UR4] ;  /* 0x00000004121c7984 */ /* 0x004ea40008000c00 */
[----:B--2--5:R-:W-:Y:S01]  /*f660*/  FADD.FTZ R40, R40, R28 ;  /* 0x0000001c28287221 */ /* 0x024fe20000010000 */
[----:B------:R-:W-:Y:S01]  /*f670*/  FADD.FTZ R41, R41, R29 ;  /* 0x0000001d29297221 */ /* 0x000fe20000010000 */
[----:B------:R-:W-:Y:S01]  /*f680*/  FADD.FTZ R42, R42, R30 ;  /* 0x0000001e2a2a7221 */ /* 0x000fe20000010000 */
[----:B------:R-:W-:Y:S01]  /*f690*/  FADD.FTZ R43, R43, R31 ;  /* 0x0000001f2b2b7221 */ /* 0x000fe20000010000 */
[----:B------:R-:W-:-:S04]  /*f6a0*/  IMAD.WIDE.U32 R28, R33, 0x4, R14 ;  /* 0x00000004211c7825 */ /* 0x000fc800078e000e */
[----:B---3--:R-:W-:Y:S01]  /*f6b0*/  @P0 FMUL.FTZ R40, R40, R44 ;  /* 0x0000002c28280220 */ /* 0x008fe20000410000 */
[----:B------:R-:W-:Y:S01]  /*f6c0*/  @P0 FMUL.FTZ R41, R41, R45 ;  /* 0x0000002d29290220 */ /* 0x000fe20000410000 */
[----:B------:R-:W-:Y:S01]  /*f6d0*/  @P0 FMUL.FTZ R42, R42, R46 ;  /* 0x0000002e2a2a0220 */ /* 0x000fe20000410000 */
[----:B------:R-:W-:-:S05]  /*f6e0*/  @P0 FMUL.FTZ R43, R43, R47 ;  /* 0x0000002f2b2b0220 */ /* 0x000fca0000410000 */
[----:B------:R3:W-:Y:S02]  /*f6f0*/  STG.E.128 desc[UR36][R28.64], R40 ;  /* 0x000000281c007986 */ /* 0x0007e4000c101d24 */
.L_x_2223:
[----:B------:R-:W-:Y:S05]  /*f700*/  BSYNC.RECONVERGENT B2 ;  /* 0x0000000000027941 */ /* 0x000fea0003800200 */
.L_x_2222:
[----:B------:R-:W-:Y:S01]  /*f710*/  VIADD R53, R33, 0x180 ;  /* 0x0000018021357836 */ /* 0x000fe20000000000 */
[----:B------:R-:W4:Y:S01]  /*f720*/  S2UR UR6, SR_CgaCtaId ;  /* 0x00000000000679c3 */ /* 0x000f220000008800 */
[----:B------:R-:W-:Y:S01]  /*f730*/  UISETP.NE.AND UP0, UPT, UR12, URZ, UPT ;  /* 0x000000ff0c00728c */ /* 0x000fe2000bf05270 */
[----:B------:R-:W-:Y:S01]  /*f740*/  IMAD.IADD R26, R39, 0x1, -R22 ;  /* 0x00000001271a7824 */ /* 0x000fe200078e0a16 */
[----:B------:R-:W-:Y:S01]  /*f750*/  UMOV UR5, 0x400 ;  /* 0x0000040000057882 */ /* 0x000fe20000000000 */
[----:B--23--:R-:W-:Y:S01]  /*f760*/  IMAD.WIDE.U32 R28, R53, 0x4, R24 ;  /* 0x00000004351c7825 */ /* 0x00cfe200078e0018 */
[----:B------:R-:W-:Y:S02]  /*f770*/  UIADD3 UR5, UPT, UPT, UR5, 0x420, URZ ;  /* 0x0000042005057890 */ /* 0x000fe4000fffe0ff */
[----:B------:R-:W-:Y:S01]  /*f780*/  PLOP3.LUT P1, PT, PT, PT, UP0, 0x80, 0x8 ;  /* 0x000000000008781c */ /* 0x000fe20003f2f008 */
[C---:B------:R-:W-:Y:S01]  /*f790*/  VIADD R55, R33.reuse, 0x300 ;  /* 0x0000030021377836 */ /* 0x040fe20000000000 */
[----:B------:R2:W5:Y:S01]  /*f7a0*/  LDG.E.128 R44, desc[UR36][R28.64] ;  /* 0x000000241c2c7981 */ /* 0x000562000c1e1d00 */
[----:B------:R-:W-:-:S02]  /*f7b0*/  VIADD R57, R33, 0x480 ;  /* 0x0000048021397836 */ /* 0x000fc40000000000 */
[----:B------:R-:W-:-:S04]  /*f7c0*/  IMAD.WIDE.U32 R30, R55, 0x4, R24 ;  /* 0x00000004371e7825 */ /* 0x000fc800078e0018 */
[----:B------:R-:W-:Y:S01]  /*f7d0*/  IMAD.WIDE.U32 R32, R57, 0x4, R24 ;  /* 0x0000000439207825 */ /* 0x000fe200078e0018 */
[----:B----4-:R-:W-:-:S06]  /*f7e0*/  ULEA UR5, UR6, UR5, 0x18 ;  /* 0x0000000506057291 */ /* 0x010fcc000f8ec0ff */
[----:B------:R-:W-:Y:S01]  /*f7f0*/  LEA R36, R26, UR5, 0x2 ;  /* 0x000000051a247c11 */ /* 0x000fe2000f8e10ff */
[----:B--2---:R-:W-:Y:S06]  /*f800*/  @P1 BRA `(.L_x_2224) ;  /* 0x0000000000301947 */ /* 0x004fec0003800000 */
[----:B-1----:R-:W2:Y:S01]  /*f810*/  @P0 LDG.E.128 R48, desc[UR36][R34.64] ;  /* 0x0000002422300981 */ /* 0x002ea2000c1e1d00 */
[----:B------:R-:W-:-:S03]  /*f820*/  IMAD.WIDE.U32 R28, R53, 0x4, R14 ;  /* 0x00000004351c7825 */ /* 0x000fc600078e000e */
[----:B------:R-:W1:Y:S02]  /*f830*/  LDS.128 R60, [R18+UR4] ;  /* 0x00000004123c7984 */ /* 0x000e640008000c00 */
        /* <DEDUP_REMOVED lines=9> */
.L_x_2224:
[----:B-1----:R1:W5:Y:S01]  /*f8d0*/  LDG.E.128 R48, desc[UR36][R30.64] ;  /* 0x000000241e307981 */ /* 0x002362000c1e1d00 */
[----:B------:R-:W-:Y:S05]  /*f8e0*/  @P1 BRA `(.L_x_2225) ;  /* 0x0000000000301947 */ /* 0x000fea0003800000 */
[----:B-12---:R-:W2:Y:S04]  /*f8f0*/  @P0 LDG.E.128 R28, desc[UR36][R34.64] ;  /* 0x00000024221c0981 */ /* 0x006ea8000c1e1d00 */
        /* <DEDUP_REMOVED lines=11> */
.L_x_2225:
[----:B------:R4:W5:Y:S04]  /*f9b0*/  LDG.E.128 R52, desc[UR36][R32.64] ;  /* 0x0000002420347981 */ /* 0x000968000c1e1d00 */
[----:B--23--:R-:W1:Y:S04]  /*f9c0*/  LDS R29, [R36] ;  /* 0x00000000241d7984 */ /* 0x00ce680000000800 */
[----:B------:R-:W2:Y:S04]  /*f9d0*/  LDS R26, [R36+0x10] ;  /* 0x00001000241a7984 */ /* 0x000ea80000000800 */
[----:B------:R-:W3:Y:S01]  /*f9e0*/  LDS R28, [R36+0x20] ;  /* 0x00002000241c7984 */ /* 0x000ee20000000800 */
[C---:B-1---5:R-:W-:Y:S01]  /*f9f0*/  FFMA.FTZ R31, R29.reuse, R40, R4 ;  /* 0x000000281d1f7223 */ /* 0x062fe20000010004 */
[C---:B------:R-:W-:Y:S01]  /*fa00*/  FFMA.FTZ R4, R29.reuse, R41, R5 ;  /* 0x000000291d047223 */ /* 0x040fe20000010005 */
[C---:B------:R-:W-:Y:S01]  /*fa10*/  FFMA.FTZ R5, R29.reuse, R42, R6 ;  /* 0x0000002a1d057223 */ /* 0x040fe20000010006 */
[----:B------:R-:W-:Y:S01]  /*fa20*/  FFMA.FTZ R6, R29, R43, R7 ;  /* 0x0000002b1d067223 */ /* 0x000fe20000010007 */
[C---:B--2---:R-:W-:Y:S01]  /*fa30*/  FFMA.FTZ R31, R26.reuse, R44, R31 ;  /* 0x0000002c1a1f7223 */ /* 0x044fe2000001001f */
[C---:B------:R-:W-:Y:S01]  /*fa40*/  FFMA.FTZ R4, R26.reuse, R45, R4 ;  /* 0x0000002d1a047223 */ /* 0x040fe20000010004 */
[C---:B------:R-:W-:Y:S01]  /*fa50*/  FFMA.FTZ R5, R26.reuse, R46, R5 ;  /* 0x0000002e1a057223 */ /* 0x040fe20000010005 */
[----:B------:R-:W-:Y:S01]  /*fa60*/  FFMA.FTZ R6, R26, R47, R6 ;  /* 0x0000002f1a067223 */ /* 0x000fe20000010006 */
[C---:B---3--:R-:W-:Y:S01]  /*fa70*/  FFMA.FTZ R48, R28.reuse, R48, R31 ;  /* 0x000000301c307223 */ /* 0x048fe2000001001f */
[C---:B------:R-:W-:Y:S01]  /*fa80*/  FFMA.FTZ R26, R28.reuse, R49, R4 ;  /* 0x000000311c1a7223 */ /* 0x040fe20000010004 */
[C---:B------:R-:W-:Y:S01]  /*fa90*/  FFMA.FTZ R29, R28.reuse, R50, R5 ;  /* 0x000000321c1d7223 */ /* 0x040fe20000010005 */
[----:B------:R-:W-:Y:S01]  /*faa0*/  FFMA.FTZ R28, R28, R51, R6 ;  /* 0x000000331c1c7223 */ /* 0x000fe20000010006 */
[----:B----4-:R-:W-:Y:S06]  /*fab0*/  @P1 BRA `(.L_x_2226) ;  /* 0x0000000000301947 */ /* 0x010fec0003800000 */
[----:B------:R-:W2:Y:S04]  /*fac0*/  @P0 LDG.E.128 R4, desc[UR36][R34.64] ;  /* 0x0000002422040981 */ /* 0x000ea8000c1e1d00 */
[----:B------:R-:W1:Y:S02]  /*fad0*/  LDS.128 R40, [R18+UR4] ;  /* 0x0000000412287984 */ /* 0x000e640008000c00 */
[----:B-1----:R-:W-:Y:S01]  /*fae0*/  FADD.FTZ R52, R40, R52 ;  /* 0x0000003428347221 */ /* 0x002fe20000010000 */
        /* <DEDUP_REMOVED lines=9> */
.L_x_2226:
        /* <DEDUP_REMOVED lines=8> */
.L_x_2217:
[----:B--2---:R-:W-:Y:S05]  /*fc00*/  BSYNC.RECONVERGENT B1 ;  /* 0x0000000000017941 */ /* 0x004fea0003800200 */
.L_x_2216:
[----:B------:R-:W-:Y:S01]  /*fc10*/  ISETP.GE.AND P0, PT, R37, R17, PT ;  /* 0x000000112500720c */ /* 0x000fe20003f06270 */
[----:B------:R-:W-:-:S12]  /*fc20*/  BSSY.RECONVERGENT B1, `(.L_x_2228) ;  /* 0x00000c1000017945 */ /* 0x000fd80003800200 */
[----:B------:R-:W-:Y:S05]  /*fc30*/  @P0 BRA `(.L_x_2229) ;  /* 0x0000000800fc0947 */ /* 0x000fea0003800000 */
[----:B------:R-:W-:Y:S01]  /*fc40*/  VIADD R20, R37, 0x4 ;  /* 0x0000000425147836 */ /* 0x000fe20000000000 */
[----:B------:R-:W2:Y:S01]  /*fc50*/  LDCU UR5, c[0x0][0x3f8] ;  /* 0x00007f00ff0577ac */ /* 0x000ea20008000800 */
[----:B---3--:R-:W3:Y:S01]  /*fc60*/  LDC.64 R28, c[0x0][0x458] ;  /* 0x00011600ff1c7b82 */ /* 0x008ee20000000a00 */
[----:B------:R-:W-:Y:S01]  /*fc70*/  LOP3.LUT R30, RZ, R22, RZ, 0x33, !PT ;  /* 0x00000016ff1e7212 */ /* 0x000fe200078e33ff */
[----:B------:R-:W-:Y:S01]  /*fc80*/  BSSY.RECONVERGENT B2, `(.L_x_2230) ;  /* 0x0000042000027945 */ /* 0x000fe20003800200 */
[----:B------:R-:W-:Y:S01]  /*fc90*/  VIMNMX R26, PT, PT, R17, R20, !PT ;  /* 0x00000014111a7248 */ /* 0x000fe20007fe0100 */
[----:B------:R-:W-:-:S03]  /*fca0*/  IMAD.MOV.U32 R32, RZ, RZ, R37 ;  /* 0x000000ffff207224 */ /* 0x000fc600078e0025 */
[----:B------:R-:W-:-:S04]  /*fcb0*/  IADD3 R26, PT, PT, -R13, R26, R30 ;  /* 0x0000001a0d1a7210 */ /* 0x000fc80007ffe11e */
[----:B------:R-:W-:Y:S01]  /*fcc0*/  LOP3.LUT P0, RZ, R26, 0x4, RZ, 0xc0, !PT ;  /* 0x000000041aff7812 */ /* 0x000fe2000780c0ff */
[----:B--2---:R-:W-:-:S04]  /*fcd0*/  IMAD R31, R2, UR5, R21 ;  /* 0x00000005021f7c24 */ /* 0x004fc8000f8e0215 */
[----:B------:R-:W-:-:S04]  /*fce0*/  IMAD R31, R31, 0x60, R0 ;  /* 0x000000601f1f7824 */ /* 0x000fc800078e0200 */
[----:B---3--:R-:W-:-:S04]  /*fcf0*/  IMAD.WIDE R30, R31, 0x4, R28 ;  /* 0x000000041f1e7825 */ /* 0x008fc800078e021c */
[----:B------:R-:W-:Y:S05]  /*fd00*/  @P0 BRA `(.L_x_2231) ;  /* 0x0000000000e40947 */ /* 0x000fea0003800000 */
        /* <DEDUP_REMOVED lines=40> */
[----:B------:R-:W3:Y:S01]  /*ff90*/  @P3 LDG.E.128 R40, desc[UR36][R30.64] ;  /* 0x000000241e283981 */ /* 0x000ee2000c1e1d00 */
[----:B------:R-:W-:-:S04]  /*ffa0*/  IMAD R29, R37, 0x60, RZ ;  /* 0x00000060251d7824 */ /* 0x000fc800078e02ff */
[----:B------:R-:W-:-:S04]  /*ffb0*/  IMAD.WIDE.U32 R28, R29, 0x4, R14 ;  /* 0x000000041d1c7825 */ /* 0x000fc800078e000e */
[----:B--2--5:R-:W-:Y:S01]  /*ffc0*/  FADD.FTZ R32, R32, R44 ;  /* 0x0000002c20207221 */ /* 0x024fe20000010000 */
[----:B------:R-:W-:Y:S01]  /*ffd0*/  FADD.FTZ R33, R33, R45 ;  /* 0x0000002d21217221 */ /* 0x000fe20000010000 */
[----:B------:R-:W-:Y:S01]  /*ffe0*/  FADD.FTZ R34, R34, R46 ;  /* 0x0000002e22227221 */ /* 0x000fe20000010000 */
[----:B------:R-:W-:Y:S01]  /*fff0*/  FADD.FTZ R35, R35, R47 ;  /* 0x0000002f23237221 */ /* 0x000fe20000010000 */
[----:B---3--:R-:W-:Y:S01]  /*10000*/  @P3 FMUL.FTZ R32, R32, R40 ;  /* 0x0000002820203220 */ /* 0x008fe20000410000 */
[----:B------:R-:W-:Y:S01]  /*10010*/  @P3 FMUL.FTZ R33, R33, R41 ;  /* 0x0000002921213220 */ /* 0x000fe20000410000 */
[----:B------:R-:W-:Y:S01]  /*10020*/  @P3 FMUL.FTZ R34, R34, R42 ;  /* 0x0000002a22223220 */ /* 0x000fe20000410000 */
[----:B------:R-:W-:-:S05]  /*10030*/  @P3 FMUL.FTZ R35, R35, R43 ;  /* 0x0000002b23233220 */ /* 0x000fca0000410000 */
[----:B------:R2:W-:Y:S02]  /*10040*/  STG.E.128 desc[UR36][R28.64], R32 ;  /* 0x000000201c007986 */ /* 0x0005e4000c101d24 */
.L_x_2232:
[C---:B----45:R-:W-:Y:S01]  /*10050*/  FFMA.FTZ R4, R39.reuse, R32, R4 ;  /* 0x0000002027047223 */ /* 0x070fe20000010004 */
[C---:B------:R-:W-:Y:S01]  /*10060*/  FFMA.FTZ R5, R39.reuse, R33, R5 ;  /* 0x0000002127057223 */ /* 0x040fe20000010005 */
[C---:B------:R-:W-:Y:S01]  /*10070*/  FFMA.FTZ R6, R39.reuse, R34, R6 ;  /* 0x0000002227067223 */ /* 0x040fe20000010006 */
[----:B------:R-:W-:Y:S01]  /*10080*/  FFMA.FTZ R7, R39, R35, R7 ;  /* 0x0000002327077223 */ /* 0x000fe20000010007 */
[----:B--2---:R-:W-:-:S07]  /*10090*/  IMAD.MOV.U32 R32, RZ, RZ, R20 ;  /* 0x000000ffff207224 */ /* 0x004fce00078e0014 */
.L_x_2231:
[----:B------:R-:W-:Y:S05]  /*100a0*/  BSYNC.RECONVERGENT B2 ;  /* 0x0000000000027941 */ /* 0x000fea0003800200 */
.L_x_2230:
[----:B------:R-:W-:-:S13]  /*100b0*/  ISETP.GE.U32.AND P0, PT, R26, 0x4, PT ;  /* 0x000000041a00780c */ /* 0x000fda0003f06070 */
[----:B------:R-:W-:Y:S05]  /*100c0*/  @!P0 BRA `(.L_x_2229) ;  /* 0x0000000400d88947 */ /* 0x000fea0003800000 */
[----:B------:R-:W2:Y:S01]  /*100d0*/  S2R R33, SR_CgaCtaId ;  /* 0x0000000000217919 */ /* 0x000ea20000008800 */
[----:B------:R-:W-:Y:S01]  /*100e0*/  MOV R20, 0x400 ;  /* 0x0000040000147802 */ /* 0x000fe20000000f00 */
[----:B------:R-:W-:-:S04]  /*100f0*/  IMAD.SHL.U32 R29, R22, 0x4, RZ ;  /* 0x00000004161d7824 */ /* 0x000fc800078e00ff */
[----:B------:R-:W-:Y:S02]  /*10100*/  VIADD R22, R20, 0x420 ;  /* 0x0000042014167836 */ /* 0x000fe40000000000 */
[----:B------:R-:W-:-:S03]  /*10110*/  IMAD R20, R32, 0x4, -R29 ;  /* 0x0000000420147824 */ /* 0x000fc600078e0a1d */
[----:B--2---:R-:W-:Y:S01]  /*10120*/  LEA R29, R33, R22, 0x18 ;  /* 0x00000016211d7211 */ /* 0x004fe200078ec0ff */
[C---:B------:R-:W-:Y:S02]  /*10130*/  VIADD R22, R32.reuse, 0x4 ;  /* 0x0000000420167836 */ /* 0x040fe40000000000 */
[----:B------:R-:W-:Y:S01]  /*10140*/  IMAD R33, R32, 0x60, RZ ;  /* 0x0000006020217824 */ /* 0x000fe200078e02ff */
[----:B------:R-:W-:-:S07]  /*10150*/  IADD3 R20, PT, PT, R20, 0x10, R29 ;  /* 0x0000001014147810 */ /* 0x000fce0007ffe01d */
.L_x_2239:
[----:B-1----:R-:W1:Y:S01]  /*10160*/  LDC R49, c[0x0][0x3f4] ;  /* 0x0000fd00ff317b82 */ /* 0x002e620000000800 */
[----:B------:R-:W-:Y:S01]  /*10170*/  VIADD R32, R22, 0xfffffffc ;  /* 0xfffffffc16207836 */ /* 0x000fe20000000000 */
[----:B------:R-:W-:Y:S04]  /*10180*/  BSSY.RECONVERGENT B2, `(.L_x_2233) ;  /* 0x0000031000027945 */ /* 0x000fe80003800200 */
[----:B-1----:R-:W-:-:S13]  /*10190*/  ISETP.GE.AND P0, PT, R32, R49, PT ;  /* 0x000000312000720c */ /* 0x002fda0003f06270 */
[----:B------:R-:W-:Y:S05]  /*101a0*/  @!P0 BRA `(.L_x_2234) ;  /* 0x0000000000b88947 */ /* 0x000fea0003800000 */
[----:B------:R-:W-:Y:S01]  /*101b0*/  IABS R35, R49 ;  /* 0x0000003100237213 */ /* 0x000fe20000000000 */
[----:B------:R-:W-:Y:S01]  /*101c0*/  IMAD.MOV.U32 R28, RZ, RZ, RZ ;  /* 0x000000ffff1c7224 */ /* 0x000fe200078e00ff */
[----:B------:R-:W-:Y:S01]  /*101d0*/  ISETP.GE.AND P1, PT, R32, RZ, PT ;  /* 0x000000ff2000720c */ /* 0x000fe20003f26270 */
[----:B------:R-:W1:Y:S01]  /*101e0*/  LDCU UR5, c[0x0][0x40c] ;  /* 0x00008180ff0577ac */ /* 0x000e620008000800 */
[----:B------:R-:W2:Y:S01]  /*101f0*/  I2F.RP R34, R35 ;  /* 0x0000002300227306 */ /* 0x000ea20000209400 */
[----:B------:R-:W-:-:S07]  /*10200*/  ISETP.NE.AND P2, PT, R49, RZ, PT ;  /* 0x000000ff3100720c */ /* 0x000fce0003f45270 */
[----:B--2---:R-:W2:Y:S02]  /*10210*/  MUFU.RCP R34, R34 ;  /* 0x0000002200227308 */ /* 0x004ea40000001000 */
[----:B--2---:R-:W-:-:S06]  /*10220*/  VIADD R36, R34, 0xffffffe ;  /* 0x0ffffffe22247836 */ /* 0x004fcc0000000000 */
[----:B------:R-:W2:Y:S02]  /*10230*/  F2I.FTZ.U32.TRUNC.NTZ R29, R36 ;  /* 0x00000024001d7305 */ /* 0x000ea4000021f000 */
[----:B--2---:R-:W-:-:S04]  /*10240*/  IMAD.MOV R26, RZ, RZ, -R29 ;  /* 0x000000ffff1a7224 */ /* 0x004fc800078e0a1d */
[----:B------:R-:W-:Y:S01]  /*10250*/  IMAD R37, R26, R35, RZ ;  /* 0x000000231a257224 */ /* 0x000fe200078e02ff */
[----:B------:R-:W-:-:S03]  /*10260*/  IABS R26, R32 ;  /* 0x00000020001a7213 */ /* 0x000fc60000000000 */
        /* <DEDUP_REMOVED lines=9> */
[----:B------:R2:W3:Y:S02]  /*10300*/  LDS R35, [R20+-0x10] ;  /* 0xfffff00014237984 */ /* 0x0004e40000000800 */
[----:B------:R-:W-:Y:S01]  /*10310*/  @!P1 IMAD.MOV R26, RZ, RZ, -R26 ;  /* 0x000000ffff1a9224 */ /* 0x000fe200078e0a1a */
[----:B------:R-:W-:-:S05]  /*10320*/  @!P2 LOP3.LUT R26, RZ, R49, RZ, 0x33, !PT ;  /* 0x00000031ff1aa212 */ /* 0x000fca00078e33ff */
[----:B------:R-:W-:-:S04]  /*10330*/  IMAD R29, R26, 0x60, RZ ;  /* 0x000000601a1d7824 */ /* 0x000fc800078e02ff */
[----:B------:R-:W-:-:S05]  /*10340*/  IMAD.WIDE.U32 R28, R29, 0x4, R24 ;  /* 0x000000041d1c7825 */ /* 0x000fca00078e0018 */
[----:B------:R2:W5:Y:S01]  /*10350*/  LDG.E.128 R36, desc[UR36][R28.64] ;  /* 0x000000241c247981 */ /* 0x000562000c1e1d00 */
[----:B-1----:R-:W-:-:S09]  /*10360*/  UISETP.NE.AND UP0, UPT, UR5, URZ, UPT ;  /* 0x000000ff0500728c */ /* 0x002fd2000bf05270 */
[----:B--2---:R-:W-:Y:S05]  /*10370*/  BRA.U UP0, `(.L_x_2235) ;  /* 0x0000000100347547 */ /* 0x004fea000b800000 */
[----:B------:R-:W-:Y:S01]  /*10380*/  ISETP.NE.AND P3, PT, R23, RZ, PT ;  /* 0x000000ff1700720c */ /* 0x000fe20003f65270 */
[----:B------:R-:W1:-:S12]  /*10390*/  LDS.128 R40, [R18+UR4] ;  /* 0x0000000412287984 */ /* 0x000e580008000c00 */
[----:B------:R-:W2:Y:S01]  /*103a0*/  @P3 LDG.E.128 R44, desc[UR36][R30.64] ;  /* 0x000000241e2c3981 */ /* 0x000ea2000c1e1d00 */
        /* <DEDUP_REMOVED lines=10> */
.L_x_2235:
[C---:B---3-5:R-:W-:Y:S01]  /*10450*/  FFMA.FTZ R4, R35.reuse, R36, R4 ;  /* 0x0000002423047223 */ /* 0x068fe20000010004 */
[C---:B------:R-:W-:Y:S01]  /*10460*/  FFMA.FTZ R5, R35.reuse, R37, R5 ;  /* 0x0000002523057223 */ /* 0x040fe20000010005 */
[C---:B------:R-:W-:Y:S01]  /*10470*/  FFMA.FTZ R6, R35.reuse, R38, R6 ;  /* 0x0000002623067223 */ /* 0x040fe20000010006 */
[----:B------:R-:W-:-:S07]  /*10480*/  FFMA.FTZ R7, R35, R39, R7 ;  /* 0x0000002723077223 */ /* 0x000fce0000010007 */
.L_x_2234:
[----:B------:R-:W-:Y:S05]  /*10490*/  BSYNC.RECONVERGENT B2 ;  /* 0x0000000000027941 */ /* 0x000fea0003800200 */
.L_x_2233:
[----:B------:R-:W-:Y:S01]  /*104a0*/  ISETP.GE.AND P0, PT, R22, R49, PT ;  /* 0x000000311600720c */ /* 0x000fe20003f06270 */
[----:B------:R-:W-:-:S12]  /*104b0*/  BSSY.RECONVERGENT B2, `(.L_x_2236) ;  /* 0x0000031000027945 */ /* 0x000fd80003800200 */
[----:B------:R-:W-:Y:S05]  /*104c0*/  @!P0 BRA `(.L_x_2237) ;  /* 0x0000000000bc8947 */ /* 0x000fea0003800000 */
[----:B------:R-:W-:Y:S01]  /*104d0*/  IABS R35, R49 ;  /* 0x0000003100237213 */ /* 0x000fe20000000000 */
[----:B-1----:R-:W-:Y:S01]  /*104e0*/  IMAD.MOV.U32 R28, RZ, RZ, RZ ;  /* 0x000000ffff1c7224 */ /* 0x002fe200078e00ff */
        /* <DEDUP_REMOVED lines=19> */
[----:B------:R2:W3:Y:S02]  /*10620*/  LDS R35, [R20] ;  /* 0x0000000014237984 */ /* 0x0004e40000000800 */
        /* <DEDUP_REMOVED lines=10> */
[----:B------:R-:W-:-:S04]  /*106d0*/  VIADD R29, R33, 0x180 ;  /* 0x00000180211d7836 */ /* 0x000fc80000000000 */
        /* <DEDUP_REMOVED lines=10> */
.L_x_2238:
[C---:B---3-5:R-:W-:Y:S01]  /*10780*/  FFMA.FTZ R4, R35.reuse, R36, R4 ;  /* 0x0000002423047223 */ /* 0x068fe20000010004 */
[C---:B------:R-:W-:Y:S01]  /*10790*/  FFMA.FTZ R5, R35.reuse, R37, R5 ;  /* 0x0000002523057223 */ /* 0x040fe20000010005 */
[C---:B------:R-:W-:Y:S01]  /*107a0*/  FFMA.FTZ R6, R35.reuse, R38, R6 ;  /* 0x0000002623067223 */ /* 0x040fe20000010006 */
[----:B------:R-:W-:-:S07]  /*107b0*/  FFMA.FTZ R7, R35, R39, R7 ;  /* 0x0000002723077223 */ /* 0x000fce0000010007 */
.L_x_2237:
[----:B------:R-:W-:Y:S05]  /*107c0*/  BSYNC.RECONVERGENT B2 ;  /* 0x0000000000027941 */ /* 0x000fea0003800200 */
.L_x_2236:
[C---:B------:R-:W-:Y:S02]  /*107d0*/  VIADD R26, R22.reuse, 0x4 ;  /* 0x00000004161a7836 */ /* 0x040fe40000000000 */
[----:B------:R-:W-:Y:S02]  /*107e0*/  VIADD R22, R22, 0x8 ;  /* 0x0000000816167836 */ /* 0x000fe40000000000 */
[----:B------:R-:W-:Y:S01]  /*107f0*/  VIADD R33, R33, 0x300 ;  /* 0x0000030021217836 */ /* 0x000fe20000000000 */
[----:B------:R-:W-:Y:S01]  /*10800*/  ISETP.GE.AND P0, PT, R26, R17, PT ;  /* 0x000000111a00720c */ /* 0x000fe20003f06270 */
[----:B------:R-:W-:-:S12]  /*10810*/  VIADD R20, R20, 0x20 ;  /* 0x0000002014147836 */ /* 0x000fd80000000000 */
[----:B------:R-:W-:Y:S05]  /*10820*/  @!P0 BRA `(.L_x_2239) ;  /* 0xfffffff8004c8947 */ /* 0x000fea000383ffff */
.L_x_2229:
[----:B------:R-:W-:Y:S05]  /*10830*/  BSYNC.RECONVERGENT B1 ;  /* 0x0000000000017941 */ /* 0x000fea0003800200 */
.L_x_2228:
[----:B------:R-:W-:-:S13]  /*10840*/  ISETP.NE.AND P0, PT, R13, R12, PT ;  /* 0x0000000c0d00720c */ /* 0x000fda0003f05270 */
[----:B------:R-:W-:Y:S05]  /*10850*/  @P0 BRA `(.L_x_2215) ;  /* 0x0000000000800947 */ /* 0x000fea0003800000 */
[----:B------:R-:W-:Y:S01]  /*10860*/  IMAD.MOV.U32 R17, RZ, RZ, 0x60 ;  /* 0x00000060ff117424 */ /* 0x000fe200078e00ff */
[----:B------:R-:W2:Y:S01]  /*10870*/  LDS R3, [R3+-0x4] ;  /* 0xfffffc0003037984 */ /* 0x000ea20000000800 */
[----:B------:R-:W4:Y:S02]  /*10880*/  LDCU UR5, c[0x0][0x40c] ;  /* 0x00008180ff0577ac */ /* 0x000f240008000800 */
[----:B------:R-:W-:-:S04]  /*10890*/  IMAD R17, R16, R17, -0x60 ;  /* 0xffffffa010117424 */ /* 0x000fc800078e0211 */
[----:B------:R-:W-:-:S05]  /*108a0*/  IMAD.WIDE R16, R17, 0x4, R14 ;  /* 0x0000000411107825 */ /* 0x000fca00078e020e */
[----:B-1-3--:R1:W5:Y:S01]  /*108b0*/  LDG.E.128 R28, desc[UR36][R16.64] ;  /* 0x00000024101c7981 */ /* 0x00a362000c1e1d00 */
[----:B----4-:R-:W-:-:S09]  /*108c0*/  UISETP.NE.AND UP0, UPT, UR5, URZ, UPT ;  /* 0x000000ff0500728c */ /* 0x010fd2000bf05270 */
[----:B-1----:R-:W-:Y:S05]  /*108d0*/  BRA.U UP0, `(.L_x_2240) ;  /* 0x0000000100507547 */ /* 0x002fea000b800000 */
[----:B------:R-:W1:Y:S02]  /*108e0*/  LDCU.64 UR6, c[0x0][0x460] ;  /* 0x00008c00ff0677ac */ /* 0x000e640008000a00 */
[----:B-1----:R-:W-:-:S04]  /*108f0*/  ISETP.NE.U32.AND P0, PT, RZ, UR6, PT ;  /* 0x00000006ff007c0c */ /* 0x002fc8000bf05070 */
[----:B------:R-:W-:-:S13]  /*10900*/  ISETP.NE.AND.EX P0, PT, RZ, UR7, PT, P0 ;  /* 0x00000007ff007c0c */ /* 0x000fda000bf05300 */
[----:B------:R-:W1:Y:S08]  /*10910*/  @P0 LDC R12, c[0x0][0x3f8] ;  /* 0x0000fe00ff0c0b82 */ /* 0x000e700000000800 */
[----:B------:R-:W3:Y:S01]  /*10920*/  @P0 LDC.64 R16, c[0x0][0x458] ;  /* 0x00011600ff100b82 */ /* 0x000ee20000000a00 */
[----:B-1----:R-:W-:-:S04]  /*10930*/  @P0 IMAD R21, R2, R12, R21 ;  /* 0x0000000c02150224 */ /* 0x002fc800078e0215 */
[----:B------:R-:W-:-:S04]  /*10940*/  @P0 IMAD R21, R21, 0x60, R0 ;  /* 0x0000006015150824 */ /* 0x000fc800078e0200 */
[----:B---3--:R-:W-:-:S05]  /*10950*/  @P0 IMAD.WIDE R16, R21, 0x4, R16 ;  /* 0x0000000415100825 */ /* 0x008fca00078e0210 */
[----:B------:R-:W3:Y:S01]  /*10960*/  @P0 LDG.E.128 R20, desc[UR36][R16.64] ;  /* 0x0000002410140981 */ /* 0x000ee2000c1e1d00 */
[----:B-----5:R-:W-:Y:S01]  /*10970*/  FADD.FTZ R28, R28, R8 ;  /* 0x000000081c1c7221 */ /* 0x020fe20000010000 */
[----:B------:R-:W-:Y:S02]  /*10980*/  IMAD R19, R19, 0x60, RZ ;  /* 0x0000006013137824 */ /* 0x000fe400078e02ff */
[----:B------:R-:W-:Y:S01]  /*10990*/  FADD.FTZ R29, R29, R9 ;  /* 0x000000091d1d7221 */ /* 0x000fe20000010000 */
[----:B------:R-:W-:Y:S01]  /*109a0*/  FADD.FTZ R30, R30, R10 ;  /* 0x0000000a1e1e7221 */ /* 0x000fe20000010000 */
[----:B------:R-:W-:Y:S01]  /*109b0*/  FADD.FTZ R31, R31, R11 ;  /* 0x0000000b1f1f7221 */ /* 0x000fe20000010000 */
[----:B------:R-:W-:-:S04]  /*109c0*/  IMAD.WIDE R14, R19, 0x4, R14 ;  /* 0x00000004130e7825 */ /* 0x000fc800078e020e */
[----:B---3--:R-:W-:Y:S01]  /*109d0*/  @P0 FMUL.FTZ R28, R28, R20 ;  /* 0x000000141c1c0220 */ /* 0x008fe20000410000 */
[----:B------:R-:W-:Y:S01]  /*109e0*/  @P0 FMUL.FTZ R29, R29, R21 ;  /* 0x000000151d1d0220 */ /* 0x000fe20000410000 */
[----:B------:R-:W-:Y:S01]  /*109f0*/  @P0 FMUL.FTZ R30, R30, R22 ;  /* 0x000000161e1e0220 */ /* 0x000fe20000410000 */
[----:B------:R-:W-:-:S05]  /*10a00*/  @P0 FMUL.FTZ R31, R31, R23 ;  /* 0x000000171f1f0220 */ /* 0x000fca0000410000 */
[----:B------:R1:W-:Y:S02]  /*10a10*/  STG.E.128 desc[UR36][R14.64], R28 ;  /* 0x0000001c0e007986 */ /* 0x0003e4000c101d24 */
.L_x_2240:
[C---:B--2--5:R-:W-:Y:S01]  /*10a20*/  FFMA.FTZ R4, R3.reuse, R28, R4 ;  /* 0x0000001c03047223 */ /* 0x064fe20000010004 */
[C---:B------:R-:W-:Y:S01]  /*10a30*/  FFMA.FTZ R5, R3.reuse, R29, R5 ;  /* 0x0000001d03057223 */ /* 0x040fe20000010005 */
[C---:B------:R-:W-:Y:S01]  /*10a40*/  FFMA.FTZ R6, R3.reuse, R30, R6 ;  /* 0x0000001e03067223 */ /* 0x040fe20000010006 */
[----:B------:R-:W-:-:S07]  /*10a50*/  FFMA.FTZ R7, R3, R31, R7 ;  /* 0x0000001f03077223 */ /* 0x000fce0000010007 */
.L_x_2215:
[----:B--2---:R-:W-:Y:S05]  /*10a60*/  BSYNC.RECONVERGENT B0 ;  /* 0x0000000000007941 */ /* 0x004fea0003800200 */
.L_x_2214:
[----:B------:R-:W-:Y:S01]  /*10a70*/  BAR.SYNC.DEFER_BLOCKING 0x0 ;  /* 0x0000000000007b1d */ /* 0x000fe20000010000 */
[----:B------:R-:W-:-:S13]  /*10a80*/  ISETP.GT.U32.AND P0, PT, R0, 0x5f, PT ;  /* 0x0000005f0000780c */ /* 0x000fda0003f04070 */
[----:B------:R-:W-:Y:S05]  /*10a90*/  @P0 EXIT ;  /* 0x000000000000094d */ /* 0x000fea0003800000 */
[----:B------:R-:W2:Y:S01]  /*10aa0*/  S2UR UR5, SR_CgaCtaId ;  /* 0x00000000000579c3 */ /* 0x000ea20000008800 */
        /* <DEDUP_REMOVED lines=8> */
[----:B--2---:R-:W-:-:S06]  /*10b30*/  ULEA UR4, UR5, UR4, 0x18 ;  /* 0x0000000405047291 */ /* 0x004fcc000f8ec0ff */
        /* <DEDUP_REMOVED lines=12> */
[----:B------:R0:W2:Y:S02]  /*10c00*/  @!P2 LDS.128 R8, [R13] ;  /* 0x000000000d08a984 */ /* 0x0000a40000000c00 */
[----:B------:R-:W-:Y:S06]  /*10c10*/  BAR.SYNC.DEFER_BLOCKING 0x0 ;  /* 0x0000000000007b1d */ /* 0x000fec0000010000 */
[----:B------:R-:W-:Y:S05]  /*10c20*/  @P2 EXIT ;  /* 0x000000000000294d */ /* 0x000fea0003800000 */
[----:B------:R-:W4:Y:S01]  /*10c30*/  LDCU UR4, c[0x0][0x478] ;  /* 0x00008f00ff0477ac */ /* 0x000f220008000800 */
[----:B0-2---:R-:W-:Y:S01]  /*10c40*/  @!P2 FADD.FTZ R4, R4, R8 ;  /* 0x000000080404a221 */ /* 0x005fe20000010000 */
[----:B------:R-:W-:Y:S01]  /*10c50*/  @!P2 FADD.FTZ R5, R5, R9 ;  /* 0x000000090505a221 */ /* 0x000fe20000010000 */
[----:B------:R-:W-:Y:S01]  /*10c60*/  @!P2 FADD.FTZ R6, R6, R10 ;  /* 0x0000000a0606a221 */ /* 0x000fe20000010000 */
[----:B------:R-:W-:Y:S01]  /*10c70*/  @!P2 FADD.FTZ R7, R7, R11 ;  /* 0x0000000b0707a221 */ /* 0x000fe20000010000 */
[----:B----4-:R-:W-:-:S09]  /*10c80*/  UISETP.NE.AND UP0, UPT, UR4, 0x2, UPT ;  /* 0x000000020400788c */ /* 0x010fd2000bf05270 */
[----:B------:R-:W-:Y:S05]  /*10c90*/  BRA.U UP0, `(.L_x_2241) ;  /* 0x00000001007c7547 */ /* 0x000fea000b800000 */
[----:B------:R-:W0:Y:S01]  /*10ca0*/  LDC.64 R2, c[0x0][0x470] ;  /* 0x00011c00ff027b82 */ /* 0x000e220000000a00 */
[----:B------:R-:W2:Y:S01]  /*10cb0*/  LDCU.64 UR4, c[0x0][0x380] ;  /* 0x00007000ff0477ac */ /* 0x000ea20008000a00 */
[----:B0-----:R-:W4:Y:S01]  /*10cc0*/  LDG.E R2, desc[UR36][R2.64] ;  /* 0x0000002402027981 */ /* 0x001f22000c1e1900 */
[----:B------:R-:W-:Y:S02]  /*10cd0*/  IMAD.IADD R27, R27, 0x1, R0 ;  /* 0x000000011b1b7824 */ /* 0x000fe400078e0200 */
        /* <DEDUP_REMOVED lines=11> */
[----:B------:R-:W-:-:S05]  /*10d90*/  IMAD.U32 R2, R2, 0x10000, RZ ;  /* 0x0001000002027824 */ /* 0x000fca00078e00ff */
[----:B------:R-:W-:Y:S02]  /*10da0*/  LOP3.LUT R6, R2, 0xff0000, RZ, 0xc0, !PT ;  /* 0x00ff000002067812 */ /* 0x000fe400078ec0ff */
[----:B0-----:R-:W-:Y:S02]  /*10db0*/  PRMT R3, R7, 0x8880, RZ ;  /* 0x0000888007037816 */ /* 0x001fe400000000ff */
[----:B------:R-:W-:Y:S02]  /*10dc0*/  PRMT R2, R8, 0x7710, RZ ;  /* 0x0000771008027816 */ /* 0x000fe400000000ff */
[----:B------:R-:W-:Y:S02]  /*10dd0*/  PRMT R3, R3, 0x7710, RZ ;  /* 0x0000771003037816 */ /* 0x000fe400000000ff */
[----:B----4-:R-:W-:Y:S02]  /*10de0*/  PRMT R5, R4, 0x8880, RZ ;  /* 0x0000888004057816 */ /* 0x010fe400000000ff */
[----:B------:R-:W-:Y:S01]  /*10df0*/  LOP3.LUT R4, R2, 0xff, RZ, 0xc0, !PT ;  /* 0x000000ff02047812 */ /* 0x000fe200078ec0ff */
[----:B------:R-:W-:Y:S01]  /*10e00*/  IMAD R3, R3, 0x1000000, R6 ;  /* 0x0100000003037824 */ /* 0x000fe200078e0206 */
[----:B------:R-:W-:-:S02]  /*10e10*/  PRMT R0, R5, 0x7710, RZ ;  /* 0x0000771005007816 */ /* 0x000fc400000000ff */
[C---:B--2---:R-:W-:Y:S01]  /*10e20*/  IADD3 R2, P0, PT, R27.reuse, UR4, RZ ;  /* 0x000000041b027c10 */ /* 0x044fe2000ff1e0ff */
[----:B------:R-:W-:Y:S01]  /*10e30*/  IMAD R4, R4, 0x100, R3 ;  /* 0x0000010004047824 */ /* 0x000fe200078e0203 */
[----:B------:R-:W-:Y:S02]  /*10e40*/  LOP3.LUT R5, R0, 0xff, RZ, 0xc0, !PT ;  /* 0x000000ff00057812 */ /* 0x000fe400078ec0ff */
[----:B------:R-:W-:-:S03]  /*10e50*/  LEA.HI.X.SX32 R3, R27, UR5, 0x1, P0 ;  /* 0x000000051b037c11 */ /* 0x000fc600080f0eff */
[----:B------:R-:W-:-:S05]  /*10e60*/  IMAD.IADD R5, R4, 0x1, R5 ;  /* 0x0000000104057824 */ /* 0x000fca00078e0205 */
[----:B------:R-:W-:Y:S01]  /*10e70*/  STG.E desc[UR36][R2.64], R5 ;  /* 0x0000000502007986 */ /* 0x000fe2000c101924 */
[----:B------:R-:W-:Y:S05]  /*10e80*/  EXIT ;  /* 0x000000000000794d */ /* 0x000fea0003800000 */
.L_x_2241:
[----:B------:R-:W0:Y:S01]  /*10e90*/  LDC.64 R2, c[0x0][0x380] ;  /* 0x0000e000ff027b82 */ /* 0x000e220000000a00 */
[----:B------:R-:W-:-:S04]  /*10ea0*/  IMAD.IADD R27, R27, 0x1, R0 ;  /* 0x000000011b1b7824 */ /* 0x000fc800078e0200 */
[----:B0-----:R-:W-:-:S05]  /*10eb0*/  IMAD.WIDE R2, R27, 0x4, R2 ;  /* 0x000000041b027825 */ /* 0x001fca00078e0202 */
[----:B------:R-:W-:Y:S01]  /*10ec0*/  STG.E.128 desc[UR36][R2.64], R4 ;  /* 0x0000000402007986 */ /* 0x000fe2000c101d24 */
[----:B------:R-:W-:Y:S05]  /*10ed0*/  EXIT ;  /* 0x000000000000794d */ /* 0x000fea0003800000 */
.L_x_2036:
[----:B------:R-:W-:Y:S02]  /*10ee0*/  IMAD.MOV.U32 R12, RZ, RZ, 0x10 ;  /* 0x00000010ff0c7424 */ /* 0x000fe400078e00ff */
[----:B------:R-:W-:Y:S02]  /*10ef0*/  IMAD.MOV.U32 R11, RZ, RZ, 0x1f ;  /* 0x0000001fff0b7424 */ /* 0x000fe400078e00ff */
[----:B------:R-:W-:-:S07]  /*10f00*/  IMAD.MOV.U32 R15, RZ, RZ, -0x1 ;  /* 0xffffffffff0f7424 */ /* 0x000fce00078e00ff */
[----:B0----5:R-:W-:Y:S05]  /*10f10*/  WARPSYNC.COLLECTIVE R15, `(.L_x_2242) ;  /* 0x000000000f087348 */ /* 0x021fea0003c00000 */
[----:B------:R1:W2:Y:S02]  /*10f20*/  SHFL.BFLY P6, R14, R13, R12, R11 ;  /* 0x0c00000c0d0e7389 */ /* 0x0002a400000c000b */
[----:B012--5:R-:W-:Y:S05]  /*10f30*/  ENDCOLLECTIVE ;  /* 0x000000000000791b */ /* 0x027fea0003800000 */
.L_x_2242:
[----:B------:R-:W-:Y:S02]  /*10f40*/  IMAD.MOV.U32 R12, RZ, RZ, 0x8 ;  /* 0x00000008ff0c7424 */ /* 0x000fe400078e00ff */
[----:B------:R-:W-:-:S04]  /*10f50*/  FADD.FTZ R4, R13, R14 ;  /* 0x0000000e0d047221 */ /* 0x000fc80000010000 */
[----:B------:R-:W-:-:S07]  /*10f60*/  IMAD.MOV.U32 R13, RZ, RZ, R4 ;  /* 0x000000ffff0d7224 */ /* 0x000fce00078e0004 */
[----:B------:R-:W-:Y:S05]  /*10f70*/  WARPSYNC.COLLECTIVE R15, `(.L_x_2243) ;  /* 0x000000000f087348 */ /* 0x000fea0003c00000 */
[----:B------:R0:W1:Y:S02]  /*10f80*/  SHFL.BFLY P6, R14, R13, R12, R11 ;  /* 0x0c00000c0d0e7389 */ /* 0x00006400000c000b */
[----:B01----:R-:W-:Y:S05]  /*10f90*/  ENDCOLLECTIVE ;  /* 0x000000000000791b */ /* 0x003fea0003800000 */
.L_x_2243:
[----:B------:R-:W-:Y:S02]  /*10fa0*/  IMAD.MOV.U32 R12, RZ, RZ, 0x4 ;  /* 0x00000004ff0c7424 */ /* 0x000fe400078e00ff */
[----:B------:R-:W-:-:S04]  /*10fb0*/  FADD.FTZ R5, R4, R14 ;  /* 0x0000000e04057221 */ /* 0x000fc80000010000 */
[----:B------:R-:W-:-:S07]  /*10fc0*/  IMAD.MOV.U32 R13, RZ, RZ, R5 ;  /* 0x000000ffff0d7224 */ /* 0x000fce00078e0005 */
[----:B------:R-:W-:Y:S05]  /*10fd0*/  WARPSYNC.COLLECTIVE R15, `(.L_x_2244) ;  /* 0x000000000f087348 */ /* 0x000fea0003c00000 */
[----:B------:R0:W1:Y:S02]  /*10fe0*/  SHFL.BFLY P6, R14, R13, R12, R11 ;  /* 0x0c00000c0d0e7389 */ /* 0x00006400000c000b */
[----:B01----:R-:W-:Y:S05]  /*10ff0*/  ENDCOLLECTIVE ;  /* 0x000000000000791b */ /* 0x003fea0003800000 */
.L_x_2244:
[----:B------:R-:W-:Y:S02]  /*11000*/  IMAD.MOV.U32 R12, RZ, RZ, 0x2 ;  /* 0x00000002ff0c7424 */ /* 0x000fe400078e00ff */
[----:B------:R-:W-:-:S04]  /*11010*/  FADD.FTZ R6, R5, R14 ;  /* 0x0000000e05067221 */ /* 0x000fc80000010000 */
[----:B------:R-:W-:-:S07]  /*11020*/  IMAD.MOV.U32 R13, RZ, RZ, R6 ;  /* 0x000000ffff0d7224 */ /* 0x000fce00078e0006 */
[----:B------:R-:W-:Y:S05]  /*11030*/  WARPSYNC.COLLECTIVE R15, `(.L_x_2245) ;  /* 0x000000000f087348 */ /* 0x000fea0003c00000 */
[----:B------:R0:W1:Y:S02]  /*11040*/  SHFL.BFLY P6, R14, R13, R12, R11 ;  /* 0x0c00000c0d0e7389 */ /* 0x00006400000c000b */
[----:B01----:R-:W-:Y:S05]  /*11050*/  ENDCOLLECTIVE ;  /* 0x000000000000791b */ /* 0x003fea0003800000 */
.L_x_2245:
[----:B------:R-:W-:Y:S02]  /*11060*/  IMAD.MOV.U32 R12, RZ, RZ, 0x1 ;  /* 0x00000001ff0c7424 */ /* 0x000fe400078e00ff */
[----:B------:R-:W-:-:S04]  /*11070*/  FADD.FTZ R7, R6, R14 ;  /* 0x0000000e06077221 */ /* 0x000fc80000010000 */
[----:B------:R-:W-:-:S07]  /*11080*/  IMAD.MOV.U32 R13, RZ, RZ, R7 ;  /* 0x000000ffff0d7224 */ /* 0x000fce00078e0007 */
[----:B------:R-:W-:Y:S05]  /*11090*/  WARPSYNC.COLLECTIVE R15, `(.L_x_2246) ;  /* 0x000000000f087348 */ /* 0x000fea0003c00000 */
[----:B------:R0:W1:Y:S02]  /*110a0*/  SHFL.BFLY P6, R14, R13, R12, R11 ;  /* 0x0c00000c0d0e7389 */ /* 0x00006400000c000b */
[----:B01----:R-:W-:Y:S05]  /*110b0*/  ENDCOLLECTIVE ;  /* 0x000000000000791b */ /* 0x003fea0003800000 */
.L_x_2246:
[----:B------:R-:W-:Y:S05]  /*110c0*/  BRA `(.L_x_2247) ;  /* 0xffffff0c00687947 */ /* 0x000fea000383ffff */
.L_x_2171:
[----:B------:R-:W-:Y:S01]  /*110d0*/  BSSY B0, `(.L_x_2248) ;  /* 0x0000007000007945 */ /* 0x000fe20003800000 */
[----:B------:R-:W-:Y:S02]  /*110e0*/  IMAD.MOV.U32 R12, RZ, RZ, 0x1 ;  /* 0x00000001ff0c7424 */ /* 0x000fe400078e00ff */
[----:B------:R-:W-:Y:S02]  /*110f0*/  IMAD.MOV.U32 R11, RZ, RZ, 0x1f ;  /* 0x0000001fff0b7424 */ /* 0x000fe400078e00ff */
[----:B------:R-:W-:-:S07]  /*11100*/  IMAD.MOV.U32 R15, RZ, RZ, -0x1 ;  /* 0xffffffffff0f7424 */ /* 0x000fce00078e00ff */
[----:B------:R-:W-:Y:S05]  /*11110*/  WARPSYNC.COLLECTIVE R15, `(.L_x_2249) ;  /* 0x000000000f087348 */ /* 0x000fea0003c00000 */
[----:B------:R0:W1:Y:S02]  /*11120*/  SHFL.BFLY P6, R14, R13, R12, R11 ;  /* 0x0c00000c0d0e7389 */ /* 0x00006400000c000b */
[----:B01----:R-:W-:Y:S05]  /*11130*/  ENDCOLLECTIVE ;  /* 0x000000000000791b */ /* 0x003fea0003800000 */
.L_x_2249:
[----:B------:R-:W-:Y:S05]  /*11140*/  BSYNC B0 ;  /* 0x0000000000007941 */ /* 0x000fea0003800000 */
.L_x_2248:
[----:B------:R-:W-:Y:S05]  /*11150*/  BRA `(.L_x_2250) ;  /* 0xffffffac00147947 */ /* 0x000fea000383ffff */
.L_x_2175:
[----:B------:R-:W-:Y:S01]  /*11160*/  BSSY B0, `(.L_x_2251) ;  /* 0x0000008000007945 */ /* 0x000fe20003800000 */
[----:B0-----:R-:W-:Y:S02]  /*11170*/  IMAD.MOV.U32 R13, RZ, RZ, R0 ;  /* 0x000000ffff0d7224 */ /* 0x001fe400078e0000 */
[----:B------:R-:W-:Y:S02]  /*11180*/  IMAD.MOV.U32 R12, RZ, RZ, 0x10 ;  /* 0x00000010ff0c7424 */ /* 0x000fe400078e00ff */
[----:B------:R-:W-:Y:S02]  /*11190*/  IMAD.MOV.U32 R11, RZ, RZ, 0x1f ;  /* 0x0000001fff0b7424 */ /* 0x000fe400078e00ff */
[----:B------:R-:W-:-:S07]  /*111a0*/  IMAD.MOV.U32 R15, RZ, RZ, -0x1 ;  /* 0xffffffffff0f7424 */ /* 0x000fce00078e00ff */
[----:B--23-5:R-:W-:Y:S05]  /*111b0*/  WARPSYNC.COLLECTIVE R15, `(.L_x_2252) ;  /* 0x000000000f087348 */ /* 0x02cfea0003c00000 */
[----:B------:R0:W1:Y:S02]  /*111c0*/  SHFL.BFLY P6, R14, R13, R12, R11 ;  /* 0x0c00000c0d0e7389 */ /* 0x00006400000c000b */
[----:B0123-5:R-:W-:Y:S05]  /*111d0*/  ENDCOLLECTIVE ;  /* 0x000000000000791b */ /* 0x02ffea0003800000 */
.L_x_2252:
[----:B------:R-:W-:Y:S05]  /*111e0*/  BSYNC B0 ;  /* 0x0000000000007941 */ /* 0x000fea0003800000 */
.L_x_2251:
[----:B------:R-:W-:Y:S01]  /*111f0*/  FMNMX.FTZ R13, R14, R0, !PT ;  /* 0x000000000e0d7209 */ /* 0x000fe20007810000 */
[----:B------:R-:W-:Y:S02]  /*11200*/  IMAD.MOV.U32 R12, RZ, RZ, 0x8 ;  /* 0x00000008ff0c7424 */ /* 0x000fe400078e00ff */
[----:B------:R-:W-:Y:S02]  /*11210*/  IMAD.MOV.U32 R11, RZ, RZ, 0x1f ;  /* 0x0000001fff0b7424 */ /* 0x000fe400078e00ff */
[----:B------:R-:W-:-:S07]  /*11220*/  IMAD.MOV.U32 R15, RZ, RZ, -0x1 ;  /* 0xffffffffff0f7424 */ /* 0x000fce00078e00ff */
[----:B------:R-:W-:Y:S05]  /*11230*/  WARPSYNC.COLLECTIVE R15, `(.L_x_2253) ;  /* 0x000000000f087348 */ /* 0x000fea0003c00000 */
[----:B------:R0:W1:Y:S02]  /*11240*/  SHFL.BFLY P6, R14, R13, R12, R11 ;  /* 0x0c00000c0d0e7389 */ /* 0x00006400000c000b */
[----:B01----:R-:W-:Y:S05]  /*11250*/  ENDCOLLECTIVE ;  /* 0x000000000000791b */ /* 0x003fea0003800000 */
.L_x_2253:
[----:B------:R-:W-:Y:S01]  /*11260*/  IMAD.MOV.U32 R12, RZ, RZ, 0x4 ;  /* 0x00000004ff0c7424 */ /* 0x000fe200078e00ff */
[----:B------:R-:W-:-:S05]  /*11270*/  FMNMX.FTZ R5, R13, R14, !PT ;  /* 0x0000000e0d057209 */ /* 0x000fca0007810000 */
[----:B------:R-:W-:-:S07]  /*11280*/  IMAD.MOV.U32 R13, RZ, RZ, R5 ;  /* 0x000000ffff0d7224 */ /* 0x000fce00078e0005 */
[----:B------:R-:W-:Y:S05]  /*11290*/  WARPSYNC.COLLECTIVE R15, `(.L_x_2254) ;  /* 0x000000000f087348 */ /* 0x000fea0003c00000 */
[----:B------:R0:W1:Y:S02]  /*112a0*/  SHFL.BFLY P6, R14, R13, R12, R11 ;  /* 0x0c00000c0d0e7389 */ /* 0x00006400000c000b */
[----:B01----:R-:W-:Y:S05]  /*112b0*/  ENDCOLLECTIVE ;  /* 0x000000000000791b */ /* 0x003fea0003800000 */
.L_x_2254:
[----:B------:R-:W-:Y:S01]  /*112c0*/  IMAD.MOV.U32 R12, RZ, RZ, 0x2 ;  /* 0x00000002ff0c7424 */ /* 0x000fe200078e00ff */
[----:B------:R-:W-:-:S05]  /*112d0*/  FMNMX.FTZ R6, R5, R14, !PT ;  /* 0x0000000e05067209 */ /* 0x000fca0007810000 */
[----:B------:R-:W-:-:S07]  /*112e0*/  IMAD.MOV.U32 R13, RZ, RZ, R6 ;  /* 0x000000ffff0d7224 */ /* 0x000fce00078e0006 */
[----:B------:R-:W-:Y:S05]  /*112f0*/  WARPSYNC.COLLECTIVE R15, `(.L_x_2255) ;  /* 0x000000000f087348 */ /* 0x000fea0003c00000 */
[----:B------:R0:W1:Y:S02]  /*11300*/  SHFL.BFLY P6, R14, R13, R12, R11 ;  /* 0x0c00000c0d0e7389 */ /* 0x00006400000c000b */
[----:B01----:R-:W-:Y:S05]  /*11310*/  ENDCOLLECTIVE ;  /* 0x000000000000791b */ /* 0x003fea0003800000 */
.L_x_2255:
[----:B------:R-:W-:Y:S05]  /*11320*/  BRA `(.L_x_2256) ;  /* 0xffffffac004c7947 */ /* 0x000fea000383ffff */
.L_x_2257:
        /* <DEDUP_REMOVED lines=13> */
.L_x_4063:


//--------------------- .text._ZN4mmha33masked_multihead_attention_kernelIfLi96ELi128ELi4ELi32ELi64ELb1ELb0EEEv26Multihead_attention_paramsIT_XT5_EE --------------------------
	.section	.text._ZN4mmha33masked_multihead_attention_kernelIfLi96ELi128ELi4ELi32ELi64ELb1ELb0EEEv26Multihead_attention_paramsIT_XT5_EE,"ax",@progbits
	.align	128
        .global         _ZN4mmha33masked_multihead_attention_kernelIfLi96ELi128ELi4ELi32ELi64ELb1ELb0EEEv26Multihead_attention_paramsIT_XT5_EE
        .type           _ZN4mmha33masked_multihead_attention_kernelIfLi96ELi128ELi4ELi32ELi64ELb1ELb0EEEv26Multihead_attention_paramsIT_XT5_EE,@function
        .size           _ZN4mmha33masked_multihead_attention_kernelIfLi96ELi128ELi4ELi32ELi64ELb1ELb0EEEv26Multihead_attention_paramsIT_XT5_EE,(.L_x_4064 - _ZN4mmha33masked_multihead_attention_kernelIfLi96ELi128ELi4ELi32ELi64ELb1ELb0EEEv26Multihead_attention_paramsIT_XT5_EE)
        .other          _ZN4mmha33masked_multihead_attention_kernelIfLi96ELi128ELi4ELi32ELi64ELb1ELb0EEEv26Multihead_attention_paramsIT_XT5_EE,@"STO_CUDA_ENTRY STV_DEFAULT"
_ZN4mmha33masked_multihead_attention_kernelIfLi96ELi128ELi4ELi32ELi64ELb1ELb0EEEv26Multihead_attention_paramsIT_XT5_EE:
.text._ZN4mmha33masked_multihead_attention_kernelIfLi96ELi128ELi4ELi32ELi64ELb1ELb0EEEv26Multihead_attention_paramsIT_XT5_EE:
        /* <DEDUP_REMOVED lines=14> */
.L_x_2258:
[----:B------:R-:W1:Y:S01]  /*00e0*/  LDCU.64 UR4, c[0x0][0x498] ;  /* 0x00009300ff0477ac */ /* 0x000e620008000a00 */
[----:B------:R-:W2:Y:S01]  /*00f0*/  S2R R6, SR_CTAID.Y ;  /* 0x0000000000067919 */ /* 0x000ea20000002600 */
[----:B------:R-:W3:Y:S01]  /*0100*/  LDCU UR8, c[0x0][0x3f0] ;  /* 0x00007e00ff0877ac */ /* 0x000ee20008000800 */
[----:B-1----:R-:W-:Y:S01]  /*0110*/  UIMAD.WIDE.U32 UR4, UR7, 0x4, UR4 ;  /* 0x00000004070478a5 */ /* 0x002fe2000f8e0004 */
[----:B---3--:R-:W-:-:S05]  /*0120*/  IMAD.U32 R0, RZ, RZ, UR8 ;  /* 0x00000008ff007e24 */ /* 0x008fca000f8e00ff */
[----:B------:R-:W-:Y:S02]  /*0130*/  IMAD.U32 R2, RZ, RZ, UR4 ;  /* 0x00000004ff027e24 */ /* 0x000fe4000f8e00ff */
[----:B------:R-:W-:Y:S01]  /*0140*/  IMAD.U32 R3, RZ, RZ, UR5 ;  /* 0x00000005ff037e24 */ /* 0x000fe2000f8e00ff */
[----:B------:R-:W-:-:S04]  /*0150*/  IABS R7, R0 ;  /* 0x0000000000077213 */ /* 0x000fc80000000000 */
[----:B------:R1:W3:Y:S01]  /*0160*/  LDG.E R11, desc[UR36][R2.64] ;  /* 0x00000024020b7981 */ /* 0x0002e2000c1e1900 */
[----:B------:R-:W4:Y:S08]  /*0170*/  I2F.RP R0, R7 ;  /* 0x0000000700007306 */ /* 0x000f300000209400 */
[----:B----4-:R-:W4:Y:S02]  /*0180*/  MUFU.RCP R0, R0 ;  /* 0x0000000000007308 */ /* 0x010f240000001000 */
[----:B----4-:R-:W-:-:S06]  /*0190*/  VIADD R4, R0, 0xffffffe ;  /* 0x0ffffffe00047836 */ /* 0x010fcc0000000000 */
[----:B------:R4:W0:Y:S01]  /*01a0*/  F2I.FTZ.U32.TRUNC.NTZ R5, R4 ;  /* 0x0000000400057305 */ /* 0x000822000021f000 */
[----:B--2---:R-:W-:Y:S01]  /*01b0*/  IABS R0, R6 ;  /* 0x0000000600007213 */ /* 0x004fe20000000000 */
[----:B----4-:R-:W-:Y:S02]  /*01c0*/  IMAD.MOV.U32 R4, RZ, RZ, RZ ;  /* 0x000000ffff047224 */ /* 0x010fe400078e00ff */
[----:B0-----:R-:W-:-:S04]  /*01d0*/  IMAD.MOV R8, RZ, RZ, -R5 ;  /* 0x000000ffff087224 */ /* 0x001fc800078e0a05 */
[----:B------:R-:W-:-:S04]  /*01e0*/  IMAD R9, R8, R7, RZ ;  /* 0x0000000708097224 */ /* 0x000fc800078e02ff */
[----:B------:R-:W-:-:S06]  /*01f0*/  IMAD.HI.U32 R5, R5, R9, R4 ;  /* 0x0000000905057227 */ /* 0x000fcc00078e0004 */
[----:B------:R-:W-:-:S05]  /*0200*/  IMAD.HI.U32 R5, R5, R0, RZ ;  /* 0x0000000005057227 */ /* 0x000fca00078e00ff */
[----:B------:R-:W-:-:S13]  /*0210*/  R2UR UR6, R5 ;  /* 0x00000000050672ca */ /* 0x000fda00000e0000 */
[----:B------:R-:W-:-:S04]  /*0220*/  IMAD R4, RZ, RZ, -UR6 ;  /* 0x80000006ff047e24 */ /* 0x000fc8000f8e02ff */
[C---:B-1----:R-:W-:Y:S02]  /*0230*/  IMAD R2, R7.reuse, R4, R0 ;  /* 0x0000000407027224 */ /* 0x042fe400078e0200 */
[----:B------:R-:W-:Y:S01]  /*0240*/  IMAD.U32 R3, RZ, RZ, UR6 ;  /* 0x00000006ff037e24 */ /* 0x000fe2000f8e00ff */
[----:B------:R-:W-:Y:S01]  /*0250*/  ULOP3.LUT UR4, UR7, UR8, URZ, 0x3c, !UPT ;  /* 0x0000000807047292 */ /* 0x000fe2000f8e3cff */
[----:B------:R-:W0:Y:S01]  /*0260*/  LDC.64 R4, c[0x0][0x460] ;  /* 0x00011800ff047b82 */ /* 0x000e220000000a00 */
[----:B------:R-:W-:Y:S01]  /*0270*/  ISETP.GT.U32.AND P0, PT, R7, R2, PT ;  /* 0x000000020700720c */ /* 0x000fe20003f04070 */
[----:B------:R-:W-:-:S06]  /*0280*/  UISETP.NE.AND UP0, UPT, UR8, URZ, UPT ;  /* 0x000000ff0800728c */ /* 0x000fcc000bf05270 */
[----:B------:R-:W1:Y:S06]  /*0290*/  LDC R0, c[0x0][0x40c] ;  /* 0x00010300ff007b82 */ /* 0x000e6c0000000800 */
[----:B------:R-:W-:Y:S02]  /*02a0*/  @!P0 VIADD R3, R3, 0x1 ;  /* 0x0000000103038836 */ /* 0x000fe40000000000 */
[----:B------:R-:W-:-:S03]  /*02b0*/  @!P0 IMAD.IADD R2, R2, 0x1, -R7 ;  /* 0x0000000102028824 */ /* 0x000fc600078e0a07 */
[----:B------:R-:W-:Y:S02]  /*02c0*/  @!P0 R2UR UR6, R3 ;  /* 0x00000000030682ca */ /* 0x000fe400000e0000 */
[----:B------:R-:W-:-:S11]  /*02d0*/  ISETP.GE.U32.AND P1, PT, R2, R7, PT ;  /* 0x000000070200720c */ /* 0x000fd60003f26070 */
[----:B------:R-:W-:-:S04]  /*02e0*/  IMAD.U32 R2, RZ, RZ, UR6 ;  /* 0x00000006ff027e24 */ /* 0x000fc8000f8e00ff */
[----:B------:R-:W-:Y:S01]  /*02f0*/  @P1 VIADD R2, R2, 0x1 ;  /* 0x0000000102021836 */ /* 0x000fe20000000000 */
[----:B------:R-:W-:-:S04]  /*0300*/  UISETP.GE.AND UP1, UPT, UR4, URZ, UPT ;  /* 0x000000ff0400728c */ /* 0x000fc8000bf26270 */
[----:B------:R-:W-:-:S13]  /*0310*/  @P1 R2UR UR6, R2 ;  /* 0x00000000020612ca */ /* 0x000fda00000e0000 */
[----:B------:R-:W-:Y:S01]  /*0320*/  UMOV UR41, UR6 ;  /* 0x0000000600297c82 */ /* 0x000fe20008000000 */
[----:B0-----:R-:W-:Y:S01]  /*0330*/  ISETP.NE.U32.AND P0, PT, R4, RZ, PT ;  /* 0x000000ff0400720c */ /* 0x001fe20003f05070 */
[----:B------:R-:W-:Y:S02]  /*0340*/  @!UP1 UIADD3 UR41, UPT, UPT, -UR41, URZ, URZ ;  /* 0x000000ff29299290 */ /* 0x000fe4000fffe1ff */
[----:B------:R-:W-:Y:S01]  /*0350*/  @!UP0 ULOP3.LUT UR41, URZ, UR8, URZ, 0x33, !UPT ;  /* 0x00000008ff298292 */ /* 0x000fe2000f8e33ff */
[----:B------:R-:W0:Y:S01]  /*0360*/  LDCU UR8, c[0x0][0x3f4] ;  /* 0x00007e80ff0877ac */ /* 0x000e220008000800 */
[----:B------:R-:W-:Y:S01]  /*0370*/  ISETP.NE.AND.EX P0, PT, R5, RZ, PT, P0 ;  /* 0x000000ff0500720c */ /* 0x000fe20003f05300 */
[----:B------:R-:W2:Y:S01]  /*0380*/  S2R R53, SR_TID.X ;  /* 0x0000000000357919 */ /* 0x000ea20000002100 */
[----:B------:R-:W4:Y:S01]  /*0390*/  S2UR UR46, SR_CTAID.X ;  /* 0x00000000002e79c3 */ /* 0x000f220000002500 */
[----:B------:R-:W4:Y:S01]  /*03a0*/  LDCU UR6, c[0x0][0x3f8] ;  /* 0x00007f00ff0677ac */ /* 0x000f220008000800 */
[----:B-1----:R-:W-:Y:S01]  /*03b0*/  ISETP.EQ.AND P4, PT, R0, RZ, P0 ;  /* 0x000000ff0000720c */ /* 0x002fe20000782270 */
[----:B0-----:R-:W-:-:S05]  /*03c0*/  IMAD.U32 R36, RZ, RZ, UR8 ;  /* 0x00000008ff247e24 */ /* 0x001fca000f8e00ff */
[----:B------:R-:W-:-:S04]  /*03d0*/  IABS R8, R36 ;  /* 0x0000002400087213 */ /* 0x000fc80000000000 */
[----:B------:R-:W0:Y:S03]  /*03e0*/  I2F.RP R3, R8 ;  /* 0x0000000800037306 */ /* 0x000e260000209400 */
[----:B------:R-:W-:-:S05]  /*03f0*/  VOTEU.ANY UP2, P4 ;  /* 0x0000000000ff7886 */ /* 0x000fca0002040100 */
[----:B------:R-:W1:Y:S01]  /*0400*/  @UP2 LDCU.64 UR4, c[0x0][0x460] ;  /* 0x00008c00ff0427ac */ /* 0x000e620008000a00 */
[----:B0-----:R-:W0:Y:S01]  /*0410*/  MUFU.RCP R3, R3 ;  /* 0x0000000300037308 */ /* 0x001e220000001000 */
[----:B------:R-:W-:Y:S01]  /*0420*/  PLOP3.LUT P0, PT, PT, PT, UP2, 0x80, 0x8 ;  /* 0x000000000008781c */ /* 0x000fe20003f0f028 */
[----:B-1----:R-:W-:Y:S01]  /*0430*/  @UP2 UIMAD.WIDE UR4, UR41, 0x4, UR4 ;  /* 0x00000004290428a5 */ /* 0x002fe2000f8e0204 */
[----:B0-----:R-:W-:-:S05]  /*0440*/  VIADD R6, R3, 0xffffffe ;  /* 0x0ffffffe03067836 */ /* 0x001fca0000000000 */
[----:B------:R0:W1:Y:S01]  /*0450*/  F2I.FTZ.U32.TRUNC.NTZ R7, R6 ;  /* 0x0000000600077305 */ /* 0x000062000021f000 */
[----:B------:R-:W-:-:S04]  /*0460*/  IMAD.U32 R4, RZ, RZ, UR4 ;  /* 0x00000004ff047e24 */ /* 0x000fc8000f8e00ff */
[----:B------:R-:W4:Y:S01]  /*0470*/  LDCU UR4, c[0x0][0x3e8] ;  /* 0x00007d00ff0477ac */ /* 0x000f220008000800 */
[----:B------:R-:W-:-:S05]  /*0480*/  IMAD.U32 R5, RZ, RZ, UR5 ;  /* 0x00000005ff057e24 */ /* 0x000fca000f8e00ff */
[----:B------:R1:W5:Y:S01]  /*0490*/  @P0 LDG.E R10, desc[UR36][R4.64] ;  /* 0x00000024040a0981 */ /* 0x000362000c1e1900 */
[----:B0-----:R-:W-:Y:S02]  /*04a0*/  IMAD.MOV.U32 R6, RZ, RZ, RZ ;  /* 0x000000ffff067224 */ /* 0x001fe400078e00ff */
[----:B-1----:R-:W-:-:S04]  /*04b0*/  IMAD.MOV R5, RZ, RZ, -R7 ;  /* 0x000000ffff057224 */ /* 0x002fc800078e0a07 */
[----:B------:R-:W-:-:S04]  /*04c0*/  IMAD R5, R5, R8, RZ ;  /* 0x0000000805057224 */ /* 0x000fc800078e02ff */
[----:B------:R-:W-:Y:S01]  /*04d0*/  IMAD.HI.U32 R7, R7, R5, R6 ;  /* 0x0000000507077227 */ /* 0x000fe200078e0006 */
[----:B---3--:R-:W-:-:S13]  /*04e0*/  R2UR UR44, R11 ;  /* 0x000000000b2c72ca */ /* 0x008fda00000e0000 */
        /* <DEDUP_REMOVED lines=11> */
[----:B--2---:R-:W-:Y:S01]  /*05a0*/  ISETP.GT.U32.AND P3, PT, R53, 0x17, PT ;  /* 0x000000173500780c */ /* 0x004fe20003f64070 */
[----:B------:R-:W-:Y:S02]  /*05b0*/  UP2UR UR43, UPR, URZ, 0x4 ;  /* 0x00000004ff2b7883 */ /* 0x000fe40008000000 */
[----:B------:R-:W-:-:S08]  /*05c0*/  UISETP.GE.AND UP2, UPT, UR45, URZ, UPT ;  /* 0x000000ff2d00728c */ /* 0x000fd0000bf46270 */
[----:B------:R-:W-:Y:S01]  /*05d0*/  @!P0 IADD3 R8, PT, PT, -R8, UR40, RZ ;  /* 0x0000002808088c10 */ /* 0x000fe2000fffe1ff */
[----:B------:R-:W-:-:S03]  /*05e0*/  UISETP.NE.AND UP0, UPT, UR8, URZ, UPT ;  /* 0x000000ff0800728c */ /* 0x000fc6000bf05270 */
[----:B------:R-:W-:Y:S01]  /*05f0*/  @!P0 R2UR UR40, R8 ;  /* 0x00000000082882ca */ /* 0x000fe200000e0000 */
[----:B------:R-:W-:Y:S02]  /*0600*/  UIMAD UR42, UR7, UR6, UR46 ;  /* 0x00000006072a72a4 */ /* 0x000fe4000f8e022e */
        /* <DEDUP_REMOVED lines=10> */
[----:B------:R-:W-:Y:S01]  /*06b0*/  CS2R R28, SRZ ;  /* 0x00000000001c7805 */ /* 0x000fe2000001ff00 */
[----:B------:R-:W-:Y:S01]  /*06c0*/  IMAD.SHL.U32 R22, R53, 0x4, RZ ;  /* 0x0000000435167824 */ /* 0x000fe200078e00ff */
        /* <DEDUP_REMOVED lines=21> */
.L_x_2260:
[----:B------:R-:W-:Y:S05]  /*0820*/  BSYNC.RECONVERGENT B0 ;  /* 0x0000000000007941 */ /* 0x000fea0003800200 */
.L_x_2259:
[----:B------:R-:W1:Y:S01]  /*0830*/  LDC.64 R4, c[0x0][0x418] ;  /* 0x00010600ff047b82 */ /* 0x000e620000000a00 */
[----:B------:R-:W2:Y:S01]  /*0840*/  LDCU.64 UR4, c[0x0][0x390] ;  /* 0x00007200ff0477ac */ /* 0x000ea20008000a00 */
[----:B------:R-:W3:Y:S01]  /*0850*/  S2R R17, SR_CTAID.X ;  /* 0x0000000000117919 */ /* 0x000ee20000002500 */
[----:B------:R-:W-:Y:S01]  /*0860*/  @!P3 IMAD R3, R53, R36, UR45 ;  /* 0x0000002d3503be24 */ /* 0x000fe2000f8e0224 */
[----:B------:R-:W4:Y:S03]  /*0870*/  LDCU.64 UR8, c[0x0][0x3a0] ;  /* 0x00007400ff0877ac */ /* 0x000f260008000a00 */
[----:B0-----:R-:W-:Y:S01]  /*0880*/  @!P3 IMAD.SHL.U32 R7, R3, 0x4, RZ ;  /* 0x000000040307b824 */ /* 0x001fe200078e00ff */
[----:B------:R-:W0:Y:S01]  /*0890*/  @!P3 LDC.64 R8, c[0x0][0x3b8] ;  /* 0x0000ee00ff08bb82 */ /* 0x000e220000000a00 */
[----:B------:R-:W-:Y:S01]  /*08a0*/  VOTEU.ANY UP0, P4 ;  /* 0x0000000000ff7886 */ /* 0x000fe20002000100 */
[----:B------:R-:W-:Y:S01]  /*08b0*/  PLOP3.LUT P4, PT, PT, PT, UP0, 0x80, 0x8 ;  /* 0x000000000008781c */ /* 0x000fe20003f8f008 */
[----:B------:R-:W-:Y:S01]  /*08c0*/  UIMAD UR42, UR42, 0x60, URZ ;  /* 0x000000602a2a78a4 */ /* 0x000fe2000f8e02ff */
[----:B------:R-:W-:-:S04]  /*08d0*/  PLOP3.LUT P1, PT, PT, PT, UP0, 0x40, 0x4 ;  /* 0x000000000004781c */ /* 0x000fc80003f2e808 */
[----:B------:R-:W-:Y:S02]  /*08e0*/  ISETP.GT.U32.OR P1, PT, R53, 0x1f, P1 ;  /* 0x0000001f3500780c */ /* 0x000fe40000f24470 */
[----:B--2---:R-:W-:Y:S02]  /*08f0*/  ISETP.NE.U32.AND P0, PT, RZ, UR4, PT ;  /* 0x00000004ff007c0c */ /* 0x004fe4000bf05070 */
[----:B----4-:R-:W-:Y:S02]  /*0900*/  ISETP.NE.U32.AND P2, PT, RZ, UR8, PT ;  /* 0x00000008ff007c0c */ /* 0x010fe4000bf45070 */
[----:B-1----:R-:W-:Y:S02]  /*0910*/  ISETP.NE.U32.AND P5, PT, R4, RZ, PT ;  /* 0x000000ff0400720c */ /* 0x002fe40003fa5070 */
[----:B------:R-:W-:Y:S02]  /*0920*/  R2UR UR4, R5 ;  /* 0x00000000050472ca */ /* 0x000fe400000e0000 */
[----:B------:R-:W-:-:S02]  /*0930*/  CS2R R4, SRZ ;  /* 0x0000000000047805 */ /* 0x000fc4000001ff00 */
[----:B------:R-:W-:Y:S01]  /*0940*/  ISETP.NE.AND.EX P2, PT, RZ, UR9, PT, P2 ;  /* 0x00000009ff007c0c */ /* 0x000fe2000bf45320 */
[----:B------:R-:W1:Y:S01]  /*0950*/  @!P1 LDC.64 R14, c[0x0][0x450] ;  /* 0x00011400ff0e9b82 */ /* 0x000e620000000a00 */
[----:B------:R-:W-:Y:S01]  /*0960*/  ISETP.NE.AND.EX P0, PT, RZ, UR5, PT, P0 ;  /* 0x00000005ff007c0c */ /* 0x000fe2000bf05300 */
[----:B------:R-:W-:Y:S01]  /*0970*/  VOTEU.ALL UP1, P1 ;  /* 0x0000000000ff7886 */ /* 0x000fe20000820000 */
[----:B------:R-:W-:Y:S01]  /*0980*/  ISETP.GT.U32.OR P2, PT, R53, 0x17, !P2 ;  /* 0x000000173500780c */ /* 0x000fe20005744470 */
[----:B---3--:R-:W-:Y:S01]  /*0990*/  IMAD R3, R17, 0x60, R22 ;  /* 0x0000006011037824 */ /* 0x008fe200078e0216 */
[----:B------:R-:W-:Y:S01]  /*09a0*/  ISETP.GT.U32.OR P0, PT, R53, 0x17, !P0 ;  /* 0x000000173500780c */ /* 0x000fe20004704470 */
[----:B------:R-:W-:Y:S01]  /*09b0*/  @!P3 IMAD R17, R36, UR42, R7 ;  /* 0x0000002a2411bc24 */ /* 0x000fe2000f8e0207 */
[----:B------:R-:W-:Y:S01]  /*09c0*/  ISETP.NE.OR P2, PT, R0, RZ, P2 ;  /* 0x000000ff0000720c */ /* 0x000fe20001745670 */
[----:B------:R-:W-:Y:S01]  /*09d0*/  VOTEU.ANY UP0, P5 ;  /* 0x0000000000ff7886 */ /* 0x000fe20002800100 */
[----:B-----5:R-:W-:Y:S01]  /*09e0*/  @P4 R2UR UR38, R10 ;  /* 0x000000000a2642ca */ /* 0x020fe200000e0000 */
[----:B------:R-:W-:Y:S01]  /*09f0*/  UISETP.NE.AND.EX UP0, UPT, UR4, URZ, UPT, UP0 ;  /* 0x000000ff0400728c */ /* 0x000fe2000bf05300 */
[----:B------:R-:W-:Y:S01]  /*0a00*/  CS2R R6, SRZ ;  /* 0x0000000000067805 */ /* 0x000fe2000001ff00 */
[----:B0-----:R-:W-:-:S06]  /*0a10*/  @!P3 IMAD.WIDE R8, R17, 0x4, R8 ;  /* 0x000000041108b825 */ /* 0x001fcc00078e0208 */
[----:B------:R-:W0:Y:S03]  /*0a20*/  @!P0 LDC.64 R10, c[0x0][0x390] ;  /* 0x0000e400ff0a8b82 */ /* 0x000e260000000a00 */
[----:B------:R-:W2:Y:S01]  /*0a30*/  @UP0 LDCU.64 UR4, c[0x0][0x418] ;  /* 0x00008300ff0407ac */ /* 0x000ea20008000a00 */
[----:B------:R-:W-:-:S04]  /*0a40*/  @!UP1 UIMAD UR6, UR38, UR6, URZ ;  /* 0x00000006260692a4 */ /* 0x000fc8000f8e02ff */
[----:B------:R-:W3:Y:S01]  /*0a50*/  @!P2 LDC.64 R12, c[0x0][0x3a0] ;  /* 0x0000e800ff0cab82 */ /* 0x000ee20000000a00 */
[----:B------:R-:W-:Y:S01]  /*0a60*/  PLOP3.LUT P4, PT, PT, PT, UP0, 0x80, 0x8 ;  /* 0x000000000008781c */ /* 0x000fe20003f8f008 */
[----:B------:R-:W-:Y:S01]  /*0a70*/  IMAD.U32 R16, RZ, RZ, UR6 ;  /* 0x00000006ff107e24 */ /* 0x000fe2000f8e00ff */
[----:B------:R-:W-:Y:S02]  /*0a80*/  CS2R R26, SRZ ;  /* 0x00000000001a7805 */ /* 0x000fe4000001ff00 */
[----:B------:R-:W-:Y:S02]  /*0a90*/  CS2R R24, SRZ ;  /* 0x0000000000187805 */ /* 0x000fe4000001ff00 */
[----:B------:R-:W-:Y:S01]  /*0aa0*/  CS2R R18, SRZ ;  /* 0x0000000000127805 */ /* 0x000fe2000001ff00 */
[----:B------:R-:W-:Y:S01]  /*0ab0*/  @!P1 IMAD R23, R16, 0x60, R3 ;  /* 0x0000006010179824 */ /* 0x000fe200078e0203 */
[----:B--2---:R-:W-:Y:S01]  /*0ac0*/  @UP0 UIMAD.WIDE.U32 UR4, UR7, 0x4, UR4 ;  /* 0x00000004070408a5 */ /* 0x004fe2000f8e0004 */
[----:B------:R-:W-:Y:S01]  /*0ad0*/  CS2R R16, SRZ ;  /* 0x0000000000107805 */ /* 0x000fe2000001ff00 */
[----:B------:R-:W2:Y:S01]  /*0ae0*/  @!P3 LDG.E.128 R24, desc[UR36][R8.64] ;  /* 0x000000240818b981 */ /* 0x000ea2000c1e1d00 */
[----:B0-----:R-:W-:-:S04]  /*0af0*/  @!P0 IMAD.WIDE.U32 R10, R3, 0x4, R10 ;  /* 0x00000004030a8825 */ /* 0x001fc800078e000a */
[----:B------:R-:W-:Y:S01]  /*0b00*/  IMAD.U32 R20, RZ, RZ, UR4 ;  /* 0x00000004ff147e24 */ /* 0x000fe2000f8e00ff */
[----:B------:R1:W4:Y:S01]  /*0b10*/  @!P0 LDG.E.128 R4, desc[UR36][R10.64] ;  /* 0x000000240a048981 */ /* 0x000322000c1e1d00 */
[----:B------:R-:W-:Y:S02]  /*0b20*/  IMAD.U32 R21, RZ, RZ, UR5 ;  /* 0x00000005ff157e24 */ /* 0x000fe4000f8e00ff */
[----:B---3--:R-:W-:Y:S01]  /*0b30*/  @!P2 IMAD.WIDE.U32 R12, R3, 0x4, R12 ;  /* 0x00000004030ca825 */ /* 0x008fe200078e000c */
[----:B------:R-:W0:Y:S01]  /*0b40*/  LDCU.U8 UR4, c[0x0][0x404] ;  /* 0x00008080ff0477ac */ /* 0x000e220008000000 */
[----:B------:R-:W3:Y:S01]  /*0b50*/  LDC R3, c[0x0][0x400] ;  /* 0x00010000ff037b82 */ /* 0x000ee20000000800 */
[----:B------:R-:W2:Y:S01]  /*0b60*/  @P4 LDG.E R20, desc[UR36][R20.64] ;  /* 0x0000002414144981 */ /* 0x000ea2000c1e1900 */
[----:B-1----:R-:W-:-:S03]  /*0b70*/  @!P1 IMAD.WIDE R10, R23, 0x4, R14 ;  /* 0x00000004170a9825 */ /* 0x002fc600078e020e */
[----:B------:R-:W2:Y:S04]  /*0b80*/  @!P2 LDG.E.128 R16, desc[UR36][R12.64] ;  /* 0x000000240c10a981 */ /* 0x000ea8000c1e1d00 */
[----:B------:R-:W2:Y:S01]  /*0b90*/  @!P1 LDG.E.128 R32, desc[UR36][R10.64] ;  /* 0x000000240a209981 */ /* 0x000ea2000c1e1d00 */
[----:B------:R-:W-:Y:S02]  /*0ba0*/  ISETP.NE.AND P2, PT, R0, RZ, PT ;  /* 0x000000ff0000720c */ /* 0x000fe40003f45270 */
[----:B0-----:R-:W-:Y:S01]  /*0bb0*/  ISETP.NE.AND P0, PT, RZ, UR4, PT ;  /* 0x00000004ff007c0c */ /* 0x001fe2000bf05270 */
[----:B------:R-:W-:-:S03]  /*0bc0*/  IMAD.MOV R14, RZ, RZ, -R36 ;  /* 0x000000ffff0e7224 */ /* 0x000fc600078e0a24 */
[----:B---3--:R-:W-:Y:S02]  /*0bd0*/  ISETP.LT.OR P0, PT, R3, 0x1, P0 ;  /* 0x000000010300780c */ /* 0x008fe40000701670 */
[----:B------:R-:W-:Y:S01]  /*0be0*/  VIADDMNMX R14, R14, UR44, RZ, !PT ;  /* 0x0000002c0e0e7c46 */ /* 0x000fe2000f8001ff */
[----:B------:R-:W-:Y:S01]  /*0bf0*/  UMOV UR39, URZ ;  /* 0x000000ff00277c82 */ /* 0x000fe20008000000 */
[----:B------:R-:W-:Y:S02]  /*0c00*/  BSSY.RECONVERGENT B6, `(.L_x_2261) ;  /* 0x000011f000067945 */ /* 0x000fe40003800200 */
[----:B------:R-:W-:Y:S01]  /*0c10*/  R2UR UR47, R14 ;  /* 0x000000000e2f72ca */ /* 0x000fe200000e0000 */
[----:B----4-:R-:W-:Y:S01]  /*0c20*/  FADD.FTZ R28, R4, R28 ;  /* 0x0000001c041c7221 */ /* 0x010fe20000010000 */
[----:B------:R-:W-:Y:S01]  /*0c30*/  FADD.FTZ R29, R5, R29 ;  /* 0x0000001d051d7221 */ /* 0x000fe20000010000 */
[----:B------:R-:W-:Y:S01]  /*0c40*/  FADD.FTZ R30, R6, R30 ;  /* 0x0000001e061e7221 */ /* 0x000fe20000010000 */
[----:B------:R-:W-:Y:S01]  /*0c50*/  FADD.FTZ R31, R7, R31 ;  /* 0x0000001f071f7221 */ /* 0x000fe20000010000 */
[----:B--2---:R-:W-:Y:S01]  /*0c60*/  @P4 R2UR UR39, R20 ;  /* 0x00000000142742ca */ /* 0x004fe200000e0000 */
        /* <DEDUP_REMOVED lines=52> */
.L_x_2263:
        /* <DEDUP_REMOVED lines=32> */
.L_x_2262:
        /* <DEDUP_REMOVED lines=10> */
[----:B0-----:R-:W-:-:S06]  /*1250*/  VIADD R4, R0, 0xffffffe ;  /* 0x0ffffffe00047836 */ /* 0x001fcc0000000000 */
[----:B------:R0:W1:Y:S02]  /*1260*/  F2I.FTZ.U32.TRUNC.NTZ R5, R4 ;  /* 0x0000000400057305 */ /* 0x000064000021f000 */
[----:B0-----:R-:W-:Y:S02]  /*1270*/  IMAD.MOV.U32 R4, RZ, RZ, RZ ;  /* 0x000000ffff047224 */ /* 0x001fe400078e00ff */
[----:B-1----:R-:W-:-:S04]  /*1280*/  IMAD.MOV R6, RZ, RZ, -R5 ;  /* 0x000000ffff067224 */ /* 0x002fc800078e0a05 */
[----:B------:R-:W-:Y:S02]  /*1290*/  IMAD R9, R6, R7, RZ ;  /* 0x0000000706097224 */ /* 0x000fe400078e02ff */
[----:B------:R-:W-:Y:S02]  /*12a0*/  IMAD.MOV.U32 R6, RZ, RZ, R8 ;  /* 0x000000ffff067224 */ /* 0x000fe400078e0008 */
[----:B------:R-:W-:-:S04]  /*12b0*/  IMAD.HI.U32 R5, R5, R9, R4 ;  /* 0x0000000905057227 */ /* 0x000fc800078e0004 */
[----:B------:R-:W-:Y:S02]  /*12c0*/  IMAD.MOV R9, RZ, RZ, -R10 ;  /* 0x000000ffff097224 */ /* 0x000fe400078e0a0a */
        /* <DEDUP_REMOVED lines=35> */
.L_x_2265:
        /* <DEDUP_REMOVED lines=15> */
.L_x_2266:
        /* <DEDUP_REMOVED lines=71> */
.L_x_2272:
[----:B------:R-:W-:Y:S05]  /*1a60*/  BSYNC.RECONVERGENT B2 ;  /* 0x0000000000027941 */ /* 0x000fea0003800200 */
.L_x_2271:
[----:B-1----:R0:W-:Y:S04]  /*1a70*/  STS [R35], R24 ;  /* 0x0000001823007388 */ /* 0x0021e80000000800 */
[----:B--2---:R0:W-:Y:S04]  /*1a80*/  STS [R35+0x4], R26 ;  /* 0x0000041a23007388 */ /* 0x0041e80000000800 */
[----:B---3--:R0:W-:Y:S04]  /*1a90*/  STS [R34], R25 ;  /* 0x0000001922007388 */ /* 0x0081e80000000800 */
[----:B----4-:R0:W-:Y:S01]  /*1aa0*/  STS [R34+0x4], R27 ;  /* 0x0000041b22007388 */ /* 0x0101e20000000800 */
[----:B------:R-:W-:Y:S05]  /*1ab0*/  BRA `(.L_x_2273) ;  /* 0x0000000000847947 */ /* 0x000fea0003800000 */
.L_x_2270:
        /* <DEDUP_REMOVED lines=33> */
.L_x_2273:
[----:B------:R-:W-:Y:S05]  /*1cd0*/  BSYNC.RECONVERGENT B1 ;  /* 0x0000000000017941 */ /* 0x000fea0003800200 */
.L_x_2269:
[----:B------:R1:W-:Y:S04]  /*1ce0*/  STS [R21], R28 ;  /* 0x0000001c15007388 */ /* 0x0003e80000000800 */
[----:B------:R1:W-:Y:S04]  /*1cf0*/  STS [R21+0x4], R30 ;  /* 0x0000041e15007388 */ /* 0x0003e80000000800 */
[----:B------:R1:W-:Y:S04]  /*1d00*/  STS [R20], R29 ;  /* 0x0000001d14007388 */ /* 0x0003e80000000800 */
[----:B------:R1:W-:Y:S02]  /*1d10*/  STS [R20+0x4], R31 ;  /* 0x0000041f14007388 */ /* 0x0003e40000000800 */
.L_x_2268:
[----:B------:R-:W-:Y:S05]  /*1d20*/  BSYNC.RECONVERGENT B0 ;  /* 0x0000000000007941 */ /* 0x000fea0003800200 */
.L_x_2267:
        /* <DEDUP_REMOVED lines=10> */
.L_x_2275:
[----:B------:R-:W-:Y:S05]  /*1dd0*/  BSYNC.RECONVERGENT B0 ;  /* 0x0000000000007941 */ /* 0x000fea0003800200 */
.L_x_2274:
[----:B------:R-:W-:Y:S06]  /*1de0*/  BAR.SYNC.DEFER_BLOCKING 0x0 ;  /* 0x0000000000007b1d */ /* 0x000fec0000010000 */
.L_x_2264:
[----:B------:R-:W-:Y:S05]  /*1df0*/  BSYNC.RECONVERGENT B6 ;  /* 0x0000000000067941 */ /* 0x000fea0003800200 */
.L_x_2261:
        /* <DEDUP_REMOVED lines=23> */
[----:B------:R-:W-:Y:S01]  /*1f70*/  @!P0 IMAD R7, R7, UR42, R0 ;  /* 0x0000002a07078c24 */ /* 0x000fe2000f8e0200 */
        /* <DEDUP_REMOVED lines=19> */
.L_x_2480:
        /* <DEDUP_REMOVED lines=18> */
[----:B--2---:R-:W-:-:S07]  /*21d0*/  FADD.FTZ R85, R85, R4 ;  /* 0x0000000455557221 */ /* 0x004fce0000010000 */
.L_x_2278:
[----:B------:R2:W-:Y:S02]  /*21e0*/  STS [UR6+-0x4], R85 ;  /* 0xfffffc55ff007988 */ /* 0x0005e40008000806 */
.L_x_2276:
        /* <DEDUP_REMOVED lines=40> */
[----:B-1----:R-:W-:Y:S05]  /*2470*/  BRA.U UP0, `(.L_x_2279) ;  /* 0x00000001008c7547 */ /* 0x002fea000b800000 */
[----:B------:R-:W-:-:S04]  /*2480*/  UIADD3 UR10, UPT, UPT, UR10, 0x210, URZ ;  /* 0x000002100a0a7890 */ /* 0x000fc8000fffe0ff */
[----:B------:R-:W-:-:S06]  /*2490*/  ULEA UR10, UR11, UR10, 0x18 ;  /* 0x0000000a0b0a7291 */ /* 0x000fcc000f8ec0ff */
[----:B------:R-:W-:-:S05]  /*24a0*/  LEA R11, R58, UR10, 0x2 ;  /* 0x0000000a3a0b7c11 */ /* 0x000fca000f8e10ff */
[----:B------:R1:W1:Y:S04]  /*24b0*/  LDS R21, [R11] ;  /* 0x000000000b157984 */ /* 0x0002680000000800 */
[----:B0--3--:R0:W3:Y:S04]  /*24c0*/  LDS R22, [R11+0x10] ;  /* 0x000010000b167984 */ /* 0x0090e80000000800 */
[----:B------:R0:W0:Y:S04]  /*24d0*/  LDS R23, [R11+0x20] ;  /* 0x000020000b177984 */ /* 0x0000280000000800 */
[----:B--2---:R2:W0:Y:S04]  /*24e0*/  LDS R24, [R11+0x30] ;  /* 0x000030000b187984 */ /* 0x0044280000000800 */
        /* <DEDUP_REMOVED lines=27> */
[----:B-1-34-:R2:W0:Y:S02]  /*26a0*/  LDS R52, [R11+0x1f0] ;  /* 0x0001f0000b347984 */ /* 0x01a4240000000800 */
.L_x_2279:
[----:B------:R-:W-:Y:S01]  /*26b0*/  UIADD3 UR4, UPT, UPT, UR45, 0x7, -UR47 ;  /* 0x000000072d047890 */ /* 0x000fe2000fffe82f */
[----:B------:R-:W-:Y:S01]  /*26c0*/  SHF.R.U32.HI R59, RZ, 0x2, R53 ;  /* 0x00000002ff3b7819 */ /* 0x000fe20000011635 */
[----:B------:R-:W1:Y:S01]  /*26d0*/  LDCU.64 UR8, c[0x0][0x3f0] ;  /* 0x00007e00ff0877ac */ /* 0x000e620008000a00 */
[----:B------:R-:W-:Y:S01]  /*26e0*/  BSSY B1, `(.L_x_2280) ;  /* 0x00008a2000017945 */ /* 0x000fe20003800000 */
[----:B------:R-:W-:Y:S01]  /*26f0*/  USHF.R.S32.HI UR5, URZ, 0x1f, UR4 ;  /* 0x0000001fff057899 */ /* 0x000fe20008011404 */
[----:B------:R-:W0:Y:S03]  /*2700*/  LDCU UR16, c[0x0][0x40c] ;  /* 0x00008180ff1077ac */ /* 0x000e260008000800 */
[----:B------:R-:W-:Y:S01]  /*2710*/  ULEA.HI UR5, UR5, UR4, URZ, 0x3 ;  /* 0x0000000405057291 */ /* 0x000fe2000f8f18ff */
[----:B------:R-:W0:Y:S03]  /*2720*/  LDCU UR22, c[0x0][0x3f4] ;  /* 0x00007e80ff1677ac */ /* 0x000e260008000800 */
[----:B------:R-:W-:-:S02]  /*2730*/  ULOP3.LUT UR5, UR5, 0xfffffff8, URZ, 0xc0, !UPT ;  /* 0xfffffff805057892 */ /* 0x000fc4000f8ec0ff */
[----:B-1----:R-:W-:Y:S01]  /*2740*/  UIMAD UR7, UR41, UR8, UR46 ;  /* 0x00000008290772a4 */ /* 0x002fe2000f8e022e */
[----:B------:R-:W-:Y:S01]  /*2750*/  IMAD.U32 R53, RZ, RZ, UR9 ;  /* 0x00000009ff357e24 */ /* 0x000fe2000f8e00ff */
[----:B------:R-:W1:Y:S02]  /*2760*/  LDCU UR17, c[0x0][0x410] ;  /* 0x00008200ff1177ac */ /* 0x000e640008000800 */
[----:B------:R-:W-:Y:S01]  /*2770*/  ISETP.GE.AND P0, PT, R59, UR5, PT ;  /* 0x000000053b007c0c */ /* 0x000fe2000bf06270 */
[----:B------:R-:W0:Y:S01]  /*2780*/  LDCU.64 UR18, c[0x0][0x3b8] ;  /* 0x00007700ff1277ac */ /* 0x000e220008000a00 */
[----:B------:R-:W0:Y:S01]  /*2790*/  LDCU.64 UR20, c[0x0][0x438] ;  /* 0x00008700ff1477ac */ /* 0x000e220008000a00 */
[----:B------:R-:W0:Y:S01]  /*27a0*/  LDCU.64 UR14, c[0x0][0x448] ;  /* 0x00008900ff0e77ac */ /* 0x000e220008000a00 */
[----:B------:R-:W-:-:S09]  /*27b0*/  UIMAD UR7, UR7, 0x60, URZ ;  /* 0x00000060070778a4 */ /* 0x000fd2000f8e02ff */
[----:B------:R-:W-:Y:S05]  /*27c0*/  @P0 BRA `(.L_x_2281) ;  /* 0x00000088004c0947 */ /* 0x000fea0003800000 */
[----:B------:R-:W-:Y:S01]  /*27d0*/  IABS R54, R53 ;  /* 0x0000003500367213 */ /* 0x000fe20000000000 */
[----:B------:R-:W5:Y:S01]  /*27e0*/  LDCU UR4, c[0x0][0x3f8] ;  /* 0x00007f00ff0477ac */ /* 0x000f620008000800 */
[----:B------:R-:W1:Y:S01]  /*27f0*/  S2UR UR13, SR_CTAID.Y ;  /* 0x00000000000d79c3 */ /* 0x000e620000002600 */
[C---:B------:R-:W-:Y:S01]  /*2800*/  VIADD R62, R59.reuse, UR47 ;  /* 0x0000002f3b3e7c36 */ /* 0x040fe20008000000 */
[----:B0-2---:R-:W0:Y:S01]  /*2810*/  I2F.RP R11, R54 ;  /* 0x00000036000b7306 */ /* 0x005e220000209400 */
[----:B------:R-:W2:Y:S01]  /*2820*/  LDCU UR9, c[0x0][0x440] ;  /* 0x00008800ff0977ac */ /* 0x000ea20008000800 */
[----:B------:R-:W-:Y:S01]  /*2830*/  IMAD.U32 R63, RZ, RZ, UR5 ;  /* 0x00000005ff3f7e24 */ /* 0x000fe2000f8e00ff */
[----:B------:R-:W-:Y:S01]  /*2840*/  LEA R59, R59, UR12, 0x2 ;  /* 0x0000000c3b3b7c11 */ /* 0x000fe2000f8e10ff */
[----:B------:R-:W-:Y:S01]  /*2850*/  IMAD R60, R53, 0x60, RZ ;  /* 0x00000060353c7824 */ /* 0x000fe200078e02ff */
[----:B------:R-:W3:Y:S01]  /*2860*/  LDCU.64 UR10, c[0x0][0x420] ;  /* 0x00008400ff0a77ac */ /* 0x000ee20008000a00 */
[----:B------:R-:W4:Y:S01]  /*2870*/  LDC.64 R120, c[0x0][0x450] ;  /* 0x00011400ff787b82 */ /* 0x000f220000000a00 */
[----:B------:R-:W-:Y:S01]  /*2880*/  VIADD R63, R63, UR47 ;  /* 0x0000002f3f3f7c36 */ /* 0x000fe20008000000 */
[----:B------:R-:W4:Y:S06]  /*2890*/  LDCU UR8, c[0x0][0x408] ;  /* 0x00008100ff0877ac */ /* 0x000f2c0008000800 */
[----:B------:R-:W4:Y:S01]  /*28a0*/  LDC R65, c[0x0][0x430] ;  /* 0x00010c00ff417b82 */ /* 0x000f220000000800 */
[----:B0-----:R-:W0:Y:S01]  /*28b0*/  MUFU.RCP R11, R11 ;  /* 0x0000000b000b7308 */ /* 0x001e220000001000 */
[----:B-----5:R-:W-:Y:S01]  /*28c0*/  UIMAD UR4, UR38, UR4, UR46 ;  /* 0x00000004260472a4 */ /* 0x020fe2000f8e022e */
[----:B--2---:R-:W-:-:S02]  /*28d0*/  IMAD.U32 R61, RZ, RZ, UR9 ;  /* 0x00000009ff3d7e24 */ /* 0x004fc4000f8e00ff */
[----:B-1----:R-:W-:Y:S01]  /*28e0*/  IMAD R15, R53, UR13, RZ ;  /* 0x0000000d350f7c24 */ /* 0x002fe2000f8e02ff */
[----:B---3--:R-:W-:-:S04]  /*28f0*/  ISETP.NE.U32.AND P0, PT, RZ, UR10, PT ;  /* 0x0000000aff007c0c */ /* 0x008fc8000bf05070 */
[----:B------:R-:W-:Y:S02]  /*2900*/  SHF.R.S32.HI R57, RZ, 0x1f, R15 ;  /* 0x0000001fff397819 */ /* 0x000fe4000001140f */
[----:B------:R-:W-:Y:S02]  /*2910*/  IADD3 R56, P1, P2, R15, UR10, R62 ;  /* 0x0000000a0f387c10 */ /* 0x000fe4000fa3e03e */
[----:B------:R-:W-:Y:S01]  /*2920*/  ISETP.NE.AND.EX P0, PT, RZ, UR11, PT, P0 ;  /* 0x0000000bff007c0c */ /* 0x000fe2000bf05300 */
[----:B0-----:R-:W-:Y:S01]  /*2930*/  VIADD R12, R11, 0xffffffe ;  /* 0x0ffffffe0b0c7836 */ /* 0x001fe20000000000 */
[----:B------:R-:W-:Y:S01]  /*2940*/  IADD3.X R57, PT, PT, R57, UR11, RZ, P1, P2 ;  /* 0x0000000b39397c10 */ /* 0x000fe20008fe44ff */
[----:B------:R-:W-:Y:S01]  /*2950*/  IMAD.U32 R11, RZ, RZ, UR4 ;  /* 0x00000004ff0b7e24 */ /* 0x000fe2000f8e00ff */
[----:B------:R-:W-:Y:S01]  /*2960*/  UIMAD UR4, UR46, UR9, UR45 ;  /* 0x000000092e0472a4 */ /* 0x000fe2000f8e022d */
[----:B------:R0:W1:Y:S02]  /*2970*/  F2I.FTZ.U32.TRUNC.NTZ R13, R12 ;  /* 0x0000000c000d7305 */ /* 0x000064000021f000 */
[----:B------:R-:W-:-:S02]  /*2980*/  IMAD R11, R11, 0x60, R58 ;  /* 0x000000600b0b7824 */ /* 0x000fc400078e023a */
[----:B------:R-:W-:Y:S02]  /*2990*/  IMAD R58, R53, UR42, R58 ;  /* 0x0000002a353a7c24 */ /* 0x000fe4000f8e023a */
[----:B------:R-:W-:Y:S02]  /*29a0*/  IMAD R61, R61, UR4, R62 ;  /* 0x000000043d3d7c24 */ /* 0x000fe4000f8e023e */
[----:B----4-:R-:W-:Y:S01]  /*29b0*/  IMAD.WIDE R120, R11, 0x4, R120 ;  /* 0x000000040b787825 */ /* 0x010fe200078e0278 */
[----:B------:R-:W-:-:S03]  /*29c0*/  SHF.R.S32.HI R64, RZ, 0x1f, R58 ;  /* 0x0000001fff407819 */ /* 0x000fc6000001143a */
[----:B0-----:R-:W-:Y:S02]  /*29d0*/  IMAD.MOV.U32 R12, RZ, RZ, RZ ;  /* 0x000000ffff0c7224 */ /* 0x001fe400078e00ff */
[----:B------:R-:W-:Y:S02]  /*29e0*/  VIADD R62, R62, 0x1 ;  /* 0x000000013e3e7836 */ /* 0x000fe40000000000 */
[----:B-1----:R-:W-:Y:S02]  /*29f0*/  IMAD.MOV R55, RZ, RZ, -R13 ;  /* 0x000000ffff377224 */ /* 0x002fe400078e0a0d */
[----:B------:R-:W-:Y:S02]  /*2a00*/  VIADD R65, R65, UR8 ;  /* 0x0000000841417c36 */ /* 0x000fe40008000000 */
[----:B------:R-:W-:-:S04]  /*2a10*/  IMAD R55, R55, R54, RZ ;  /* 0x0000003637377224 */ /* 0x000fc800078e02ff */
[----:B------:R-:W-:-:S07]  /*2a20*/  IMAD.HI.U32 R55, R13, R55, R12 ;  /* 0x000000370d377227 */ /* 0x000fce00078e000c */
.L_x_2403:
[----:B------:R-:W2:Y:S01]  /*2a30*/  @P0 LDG.E.U8 R14, desc[UR36][R56.64] ;  /* 0x00000024380e0981 */ /* 0x000ea2000c1e1100 */
[----:B------:R-:W-:Y:S01]  /*2a40*/  VIADD R66, R62, 0xffffffff ;  /* 0xffffffff3e427836 */ /* 0x000fe20000000000 */
[----:B------:R-:W-:Y:S01]  /*2a50*/  UISETP.NE.AND UP0, UPT, UR16, URZ, UPT ;  /* 0x000000ff1000728c */ /* 0x000fe2000bf05270 */
[----:B------:R-:W-:Y:S01]  /*2a60*/  IMAD.U32 R53, RZ, RZ, UR22 ;  /* 0x00000016ff357e24 */ /* 0x000fe2000f8e00ff */
[----:B------:R-:W-:Y:S02]  /*2a70*/  BSSY.RECONVERGENT B0, `(.L_x_2282) ;  /* 0x0000820000007945 */ /* 0x000fe40003800200 */
[----:B------:R-:W-:Y:S02]  /*2a80*/  IABS R12, R66 ;  /* 0x00000042000c7213 */ /* 0x000fe40000000000 */
[----:B0-----:R-:W-:Y:S02]  /*2a90*/  IABS R13, R53 ;  /* 0x00000035000d7213 */ /* 0x001fe40000000000 */
        /* <DEDUP_REMOVED lines=18> */
[----:B------:R-:W-:Y:S01]  /*2bc0*/  IMAD.IADD R116, R12, 0x1, R53 ;  /* 0x000000010c747824 */ /* 0x000fe200078e0235 */
[----:B------:R-:W-:Y:S01]  /*2bd0*/  ISETP.GE.AND P1, PT, R66, UR45, PT ;  /* 0x0000002d42007c0c */ /* 0x000fe2000bf26270 */
[----:B------:R-:W-:-:S09]  /*2be0*/  IMAD.SHL.U32 R12, R12, 0x4, RZ ;  /* 0x000000040c0c7824 */ /* 0x000fd200078e00ff */
[----:B------:R-:W-:Y:S05]  /*2bf0*/  @P2 BRA `(.L_x_2286) ;  /* 0x0000000000502947 */ /* 0x000fea0003800000 */
[----:B------:R-:W-:Y:S01]  /*2c00*/  ISETP.GE.AND P2, PT, R12, R60, PT ;  /* 0x0000003c0c00720c */ /* 0x000fe20003f46270 */
[----:B------:R-:W2:-:S12]  /*2c10*/  LDG.E R115, desc[UR36][R120.64] ;  /* 0x0000002478737981 */ /* 0x000e98000c1e1900 */
[----:B------:R-:W0:Y:S01]  /*2c20*/  @!P2 S2R R11, SR_TID.X ;  /* 0x00000000000ba919 */ /* 0x000e220000002100 */
[----:B------:R-:W1:Y:S01]  /*2c30*/  @!P2 LDC.64 R14, c[0x0][0x3b8] ;  /* 0x0000ee00ff0eab82 */ /* 0x000e620000000a00 */
[----:B0-----:R-:W-:-:S05]  /*2c40*/  @!P2 LOP3.LUT R118, R11, 0x3, RZ, 0xc0, !PT ;  /* 0x000000030b76a812 */ /* 0x001fca00078ec0ff */
[----:B------:R-:W-:-:S05]  /*2c50*/  @!P2 IMAD R11, R53, UR7, R118 ;  /* 0x00000007350bac24 */ /* 0x000fca000f8e0276 */
[----:B------:R-:W-:-:S04]  /*2c60*/  @!P2 IADD3 R13, P4, PT, R12, R11, RZ ;  /* 0x0000000b0c0da210 */ /* 0x000fc80007f9e0ff */
[----:B------:R-:W-:Y:S02]  /*2c70*/  @!P2 LEA.HI.X.SX32 R118, R11, RZ, 0x1, P4 ;  /* 0x000000ff0b76a211 */ /* 0x000fe400020f0eff */
[----:B-1----:R-:W-:-:S04]  /*2c80*/  @!P2 LEA R122, P4, R13, R14, 0x2 ;  /* 0x0000000e0d7aa211 */ /* 0x002fc800078810ff */
[----:B------:R-:W-:Y:S01]  /*2c90*/  @!P2 LEA.HI.X R123, R13, R15, R118, 0x2, P4 ;  /* 0x0000000f0d7ba211 */ /* 0x000fe200020f1476 */
[----:B------:R-:W-:Y:S01]  /*2ca0*/  IMAD.MOV.U32 R118, RZ, RZ, RZ ;  /* 0x000000ffff767224 */ /* 0x000fe200078e00ff */
[----:B------:R-:W0:Y:S05]  /*2cb0*/  @!P2 LDC.64 R14, c[0x0][0x3b8] ;  /* 0x0000ee00ff0eab82 */ /* 0x000e2a0000000a00 */
[----:B------:R-:W3:Y:S01]  /*2cc0*/  @!P2 LDG.E R118, desc[UR36][R122.64] ;  /* 0x000000247a76a981 */ /* 0x000ee2000c1e1900 */
[----:B------:R-:W-:-:S05]  /*2cd0*/  @!P2 IADD3 R11, P4, PT, R58, R12, RZ ;  /* 0x0000000c3a0ba210 */ /* 0x000fca0007f9e0ff */
[----:B------:R-:W-:Y:S01]  /*2ce0*/  @!P2 IMAD.X R124, RZ, RZ, R64, P4 ;  /* 0x000000ffff7ca224 */ /* 0x000fe200020e0640 */
[----:B0-----:R-:W-:-:S04]  /*2cf0*/  @!P2 LEA R14, P5, R11, R14, 0x2 ;  /* 0x0000000e0b0ea211 */ /* 0x001fc800078a10ff */
[----:B------:R-:W-:Y:S01]  /*2d00*/  @!P2 LEA.HI.X R15, R11, R15, R124, 0x2, P5 ;  /* 0x0000000f0b0fa211 */ /* 0x000fe200028f147c */
[----:B---3--:R-:W-:-:S04]  /*2d10*/  FADD.FTZ R118, R21, R118 ;  /* 0x0000007615767221 */ /* 0x008fc80000010000 */
[----:B--2---:R-:W-:-:S05]  /*2d20*/  FMUL.FTZ R115, R118, R115 ;  /* 0x0000007376737220 */ /* 0x004fca0000410000 */
[----:B------:R0:W-:Y:S02]  /*2d30*/  @!P2 STG.E desc[UR36][R14.64], R115 ;  /* 0x000000730e00a986 */ /* 0x0001e4000c101924 */
.L_x_2286:
[----:B------:R-:W-:Y:S05]  /*2d40*/  BSYNC.RECONVERGENT B2 ;  /* 0x0000000000027941 */ /* 0x000fea0003800200 */
.L_x_2285:
[----:B------:R-:W-:Y:S04]  /*2d50*/  BSSY.RECONVERGENT B2, `(.L_x_2287) ;  /* 0x000002f000027945 */ /* 0x000fe80003800200 */
[----:B------:R-:W-:Y:S05]  /*2d60*/  @P1 BRA `(.L_x_2288) ;  /* 0x0000000000b41947 */ /* 0x000fea0003800000 */
[----:B------:R-:W-:Y:S02]  /*2d70*/  IMAD.SHL.U32 R13, R116, 0x4, RZ ;  /* 0x00000004740d7824 */ /* 0x000fe400078e00ff */
[----:B------:R-:W-:-:S03]  /*2d80*/  IMAD.MOV.U32 R125, RZ, RZ, RZ ;  /* 0x000000ffff7d7224 */ /* 0x000fc600078e00ff */
[----:B------:R-:W-:-:S13]  /*2d90*/  ISETP.GE.AND P2, PT, R13, R60, PT ;  /* 0x0000003c0d00720c */ /* 0x000fda0003f46270 */
[----:B------:R-:W1:Y:S01]  /*2da0*/  @!P2 S2R R11, SR_TID.X ;  /* 0x00000000000ba919 */ /* 0x000e620000002100 */
[----:B0-----:R-:W0:Y:S01]  /*2db0*/  @!P2 LDC.64 R14, c[0x0][0x3b8] ;  /* 0x0000ee00ff0eab82 */ /* 0x001e220000000a00 */
[----:B-1----:R-:W-:Y:S02]  /*2dc0*/  @!P2 LOP3.LUT R114, R11, 0x3, RZ, 0xc0, !PT ;  /* 0x000000030b72a812 */ /* 0x002fe400078ec0ff */
[----:B------:R-:W-:-:S03]  /*2dd0*/  @!P2 SHF.R.S32.HI R11, RZ, 0x1f, R13 ;  /* 0x0000001fff0ba819 */ /* 0x000fc6000001140d */
[----:B------:R-:W-:-:S05]  /*2de0*/  @!P2 IMAD R118, R53, UR7, R114 ;  /* 0x000000073576ac24 */ /* 0x000fca000f8e0272 */
[----:B------:R-:W-:-:S04]  /*2df0*/  @!P2 IADD3 R114, P4, PT, R118, R13, RZ ;  /* 0x0000000d7672a210 */ /* 0x000fc80007f9e0ff */
[----:B------:R-:W-:Y:S02]  /*2e00*/  @!P2 LEA.HI.X.SX32 R11, R118, R11, 0x1, P4 ;  /* 0x0000000b760ba211 */ /* 0x000fe400020f0eff */
[----:B0-----:R-:W-:-:S04]  /*2e10*/  @!P2 LEA R122, P4, R114, R14, 0x2 ;  /* 0x0000000e727aa211 */ /* 0x001fc800078810ff */
[----:B------:R-:W-:Y:S02]  /*2e20*/  @!P2 LEA.HI.X R123, R114, R15, R11, 0x2, P4 ;  /* 0x0000000f727ba211 */ /* 0x000fe400020f140b */
[----:B------:R-:W2:Y:S01]  /*2e30*/  LDG.E R114, desc[UR36][R120.64+0x10] ;  /* 0x0000102478727981 */ /* 0x000ea2000c1e1900 */
[----:B------:R-:W0:Y:S03]  /*2e40*/  @!P2 LDC.64 R14, c[0x0][0x3b8] ;  /* 0x0000ee00ff0eab82 */ /* 0x000e260000000a00 */
[----:B------:R1:W3:Y:S01]  /*2e50*/  @!P2 LDG.E R125, desc[UR36][R122.64] ;  /* 0x000000247a7da981 */ /* 0x0002e2000c1e1900 */
[----:B------:R-:W-:-:S05]  /*2e60*/  IMAD R11, R53, 0x8, R12 ;  /* 0x00000008350b7824 */ /* 0x000fca00078e020c */
[----:B------:R-:W-:-:S13]  /*2e70*/  ISETP.GE.AND P4, PT, R11, R60, PT ;  /* 0x0000003c0b00720c */ /* 0x000fda0003f86270 */
[----:B-1----:R-:W1:Y:S01]  /*2e80*/  @!P4 S2R R122, SR_TID.X ;  /* 0x00000000007ac919 */ /* 0x002e620000002100 */
[----:B------:R-:W-:-:S04]  /*2e90*/  @!P2 IADD3 R119, P5, PT, R58, R13, RZ ;  /* 0x0000000d3a77a210 */ /* 0x000fc80007fbe0ff */
[----:B------:R-:W-:Y:S02]  /*2ea0*/  @!P2 LEA.HI.X.SX32 R124, R13, R64, 0x1, P5 ;  /* 0x000000400d7ca211 */ /* 0x000fe400028f0eff */
[----:B0-----:R-:W-:-:S04]  /*2eb0*/  @!P2 LEA R118, P5, R119, R14, 0x2 ;  /* 0x0000000e7776a211 */ /* 0x001fc800078a10ff */
[----:B------:R-:W-:Y:S02]  /*2ec0*/  @!P2 LEA.HI.X R119, R119, R15, R124, 0x2, P5 ;  /* 0x0000000f7777a211 */ /* 0x000fe400028f147c */
[----:B------:R-:W-:Y:S02]  /*2ed0*/  @!P4 SHF.R.S32.HI R124, RZ, 0x1f, R11 ;  /* 0x0000001fff7cc819 */ /* 0x000fe4000001140b */
[----:B-1----:R-:W-:-:S05]  /*2ee0*/  @!P4 LOP3.LUT R14, R122, 0x3, RZ, 0xc0, !PT ;  /* 0x000000037a0ec812 */ /* 0x002fca00078ec0ff */
[----:B------:R-:W-:-:S05]  /*2ef0*/  @!P4 IMAD R14, R53, UR7, R14 ;  /* 0x00000007350ecc24 */ /* 0x000fca000f8e020e */
[----:B------:R-:W-:-:S04]  /*2f00*/  @!P4 IADD3 R13, P5, PT, R14, R11, RZ ;  /* 0x0000000b0e0dc210 */ /* 0x000fc80007fbe0ff */
[----:B------:R-:W-:Y:S02]  /*2f10*/  @!P4 LEA.HI.X.SX32 R124, R14, R124, 0x1, P5 ;  /* 0x0000007c0e7cc211 */ /* 0x000fe400028f0eff */
[----:B------:R-:W0:Y:S02]  /*2f20*/  @!P4 LDC.64 R14, c[0x0][0x3b8] ;  /* 0x0000ee00ff0ecb82 */ /* 0x000e240000000a00 */
[----:B0-----:R-:W-:-:S04]  /*2f30*/  @!P4 LEA R122, P5, R13, R14, 0x2 ;  /* 0x0000000e0d7ac211 */ /* 0x001fc800078a10ff */
[----:B------:R-:W-:Y:S01]  /*2f40*/  @!P4 LEA.HI.X R123, R13, R15, R124, 0x2, P5 ;  /* 0x0000000f0d7bc211 */ /* 0x000fe200028f147c */
[----:B------:R-:W-:Y:S02]  /*2f50*/  IMAD.MOV.U32 R124, RZ, RZ, RZ ;  /* 0x000000ffff7c7224 */ /* 0x000fe400078e00ff */
[----:B---3--:R-:W-:-:S04]  /*2f60*/  FADD.FTZ R125, R22, R125 ;  /* 0x0000007d167d7221 */ /* 0x008fc80000010000 */
[----:B--2---:R-:W-:-:S05]  /*2f70*/  FMUL.FTZ R114, R125, R114 ;  /* 0x000000727d727220 */ /* 0x004fca0000410000 */
[----:B------:R0:W-:Y:S04]  /*2f80*/  @!P2 STG.E desc[UR36][R118.64], R114 ;  /* 0x000000727600a986 */ /* 0x0001e8000c101924 */
[----:B------:R-:W2:Y:S04]  /*2f90*/  @!P4 LDG.E R124, desc[UR36][R122.64] ;  /* 0x000000247a7cc981 */ /* 0x000ea8000c1e1900 */
[----:B------:R-:W0:Y:S01]  /*2fa0*/  LDG.E R13, desc[UR36][R120.64+0x20] ;  /* 0x00002024780d7981 */ /* 0x000e22000c1e1900 */
[----:B------:R-:W-:-:S13]  /*2fb0*/  ISETP.GE.AND P2, PT, R11, R60, PT ;  /* 0x0000003c0b00720c */ /* 0x000fda0003f46270 */
[----:B------:R-:W1:Y:S01]  /*2fc0*/  @!P2 LDC.64 R14, c[0x0][0x3b8] ;  /* 0x0000ee00ff0eab82 */ /* 0x000e620000000a00 */
[----:B------:R-:W-:-:S04]  /*2fd0*/  @!P2 IADD3 R125, P4, PT, R58, R11, RZ ;  /* 0x0000000b3a7da210 */ /* 0x000fc80007f9e0ff */
[----:B------:R-:W-:Y:S02]  /*2fe0*/  @!P2 LEA.HI.X.SX32 R11, R11, R64, 0x1, P4 ;  /* 0x000000400b0ba211 */ /* 0x000fe400020f0eff */
[----:B-1----:R-:W-:-:S04]  /*2ff0*/  @!P2 LEA R14, P4, R125, R14, 0x2 ;  /* 0x0000000e7d0ea211 */ /* 0x002fc800078810ff */
[----:B------:R-:W-:Y:S01]  /*3000*/  @!P2 LEA.HI.X R15, R125, R15, R11, 0x2, P4 ;  /* 0x0000000f7d0fa211 */ /* 0x000fe200020f140b */
[----:B--2---:R-:W-:-:S04]  /*3010*/  FADD.FTZ R124, R23, R124 ;  /* 0x0000007c177c7221 */ /* 0x004fc80000010000 */
[----:B0-----:R-:W-:-:S05]  /*3020*/  FMUL.FTZ R119, R124, R13 ;  /* 0x0000000d7c777220 */ /* 0x001fca0000410000 */
[----:B------:R1:W-:Y:S02]  /*3030*/  @!P2 STG.E desc[UR36][R14.64], R119 ;  /* 0x000000770e00a986 */ /* 0x0003e4000c101924 */
.L_x_2288:
[----:B------:R-:W-:Y:S05]  /*3040*/  BSYNC.RECONVERGENT B2 ;  /* 0x0000000000027941 */ /* 0x000fea0003800200 */
.L_x_2287:
[----:B------:R-:W-:Y:S04]  /*3050*/  BSSY.RECONVERGENT B2, `(.L_x_2289) ;  /* 0x0000032000027945 */ /* 0x000fe80003800200 */
[----:B------:R-:W-:Y:S05]  /*3060*/  @P1 BRA `(.L_x_2290) ;  /* 0x0000000000c01947 */ /* 0x000fea0003800000 */
[----:B------:R-:W-:-:S04]  /*3070*/  IMAD R11, R53, 0x2, R116 ;  /* 0x00000002350b7824 */ /* 0x000fc800078e0274 */
[----:B------:R-:W-:-:S05]  /*3080*/  IMAD.SHL.U32 R11, R11, 0x4, RZ ;  /* 0x000000040b0b7824 */ /* 0x000fca00078e00ff */
[----:B------:R-:W-:-:S13]  /*3090*/  ISETP.GE.AND P2, PT, R11, R60, PT ;  /* 0x0000003c0b00720c */ /* 0x000fda0003f46270 */
[----:B------:R-:W2:Y:S01]  /*30a0*/  @!P2 S2R R13, SR_TID.X ;  /* 0x00000000000da919 */ /* 0x000ea20000002100 */
[----:B01----:R-:W0:Y:S01]  /*30b0*/  @!P2 LDC.64 R14, c[0x0][0x3b8] ;  /* 0x0000ee00ff0eab82 */ /* 0x003e220000000a00 */
[----:B--2---:R-:W-:Y:S02]  /*30c0*/  @!P2 LOP3.LUT R110, R13, 0x3, RZ, 0xc0, !PT ;  /* 0x000000030d6ea812 */ /* 0x004fe400078ec0ff */
[----:B------:R-:W-:-:S03]  /*30d0*/  @!P2 SHF.R.S32.HI R13, RZ, 0x1f, R11 ;  /* 0x0000001fff0da819 */ /* 0x000fc6000001140b */
[----:B------:R-:W-:-:S05]  /*30e0*/  @!P2 IMAD R118, R53, UR7, R110 ;  /* 0x000000073576ac24 */ /* 0x000fca000f8e026e */
[----:B------:R-:W-:-:S04]  /*30f0*/  @!P2 IADD3 R110, P4, PT, R118, R11, RZ ;  /* 0x0000000b766ea210 */ /* 0x000fc80007f9e0ff */
[----:B------:R-:W-:Y:S02]  /*3100*/  @!P2 LEA.HI.X.SX32 R13, R118, R13, 0x1, P4 ;  /* 0x0000000d760da211 */ /* 0x000fe400020f0eff */
[----:B0-----:R-:W-:-:S04]  /*3110*/  @!P2 LEA R122, P4, R110, R14, 0x2 ;  /* 0x0000000e6e7aa211 */ /* 0x001fc800078810ff */
[----:B------:R-:W-:Y:S01]  /*3120*/  @!P2 LEA.HI.X R123, R110, R15, R13, 0x2, P4 ;  /* 0x0000000f6e7ba211 */ /* 0x000fe200020f140d */
[----:B------:R-:W-:Y:S01]  /*3130*/  IMAD.MOV.U32 R13, RZ, RZ, RZ ;  /* 0x000000ffff0d7224 */ /* 0x000fe200078e00ff */
[----:B------:R-:W2:Y:S05]  /*3140*/  LDG.E R110, desc[UR36][R120.64+0x30] ;  /* 0x00003024786e7981 */ /* 0x000eaa000c1e1900 */
[----:B------:R-:W3:Y:S01]  /*3150*/  @!P2 LDG.E R13, desc[UR36][R122.64] ;  /* 0x000000247a0da981 */ /* 0x000ee2000c1e1900 */
[----:B------:R-:W-:-:S13]  /*3160*/  ISETP.GE.AND P2, PT, R11, R60, PT ;  /* 0x0000003c0b00720c */ /* 0x000fda0003f46270 */
[----:B------:R-:W0:Y:S01]  /*3170*/  @!P2 LDC.64 R14, c[0x0][0x3b8] ;  /* 0x0000ee00ff0eab82 */ /* 0x000e220000000a00 */
[----:B------:R-:W-:-:S04]  /*3180*/  @!P2 IADD3 R118, P4, PT, R58, R11, RZ ;  /* 0x0000000b3a76a210 */ /* 0x000fc80007f9e0ff */
[----:B------:R-:W-:Y:S02]  /*3190*/  @!P2 LEA.HI.X.SX32 R11, R11, R64, 0x1, P4 ;  /* 0x000000400b0ba211 */ /* 0x000fe400020f0eff */
[----:B0-----:R-:W-:-:S04]  /*31a0*/  @!P2 LEA R14, P4, R118, R14, 0x2 ;  /* 0x0000000e760ea211 */ /* 0x001fc800078810ff */
[----:B------:R-:W-:Y:S01]  /*31b0*/  @!P2 LEA.HI.X R15, R118, R15, R11, 0x2, P4 ;  /* 0x0000000f760fa211 */ /* 0x000fe200020f140b */
[----:B---3--:R-:W-:-:S04]  /*31c0*/  FADD.FTZ R13, R24, R13 ;  /* 0x0000000d180d7221 */ /* 0x008fc80000010000 */
[----:B--2---:R-:W-:-:S05]  /*31d0*/  FMUL.FTZ R110, R13, R110 ;  /* 0x0000006e0d6e7220 */ /* 0x004fca0000410000 */
[----:B------:R2:W-:Y:S01]  /*31e0*/  @!P2 STG.E desc[UR36][R14.64], R110 ;  /* 0x0000006e0e00a986 */ /* 0x0005e2000c101924 */
[----:B------:R-:W-:Y:S05]  /*31f0*/  @P1 BRA `(.L_x_2290) ;  /* 0x00000000005c1947 */ /* 0x000fea0003800000 */
[----:B------:R-:W-:-:S05]  /*3200*/  IMAD R11, R53, 0x10, R12 ;  /* 0x00000010350b7824 */ /* 0x000fca00078e020c */
[----:B------:R-:W-:-:S13]  /*3210*/  ISETP.GE.AND P2, PT, R11, R60, PT ;  /* 0x0000003c0b00720c */ /* 0x000fda0003f46270 */
[----:B------:R-:W0:Y:S01]  /*3220*/  @!P2 S2R R13, SR_TID.X ;  /* 0x00000000000da919 */ /* 0x000e220000002100 */
[----:B--2---:R-:W1:Y:S01]  /*3230*/  @!P2 LDC.64 R14, c[0x0][0x3b8] ;  /* 0x0000ee00ff0eab82 */ /* 0x004e620000000a00 */
[----:B0-----:R-:W-:Y:S02]  /*3240*/  @!P2 LOP3.LUT R118, R13, 0x3, RZ, 0xc0, !PT ;  /* 0x000000030d76a812 */ /* 0x001fe400078ec0ff */
[----:B------:R-:W-:-:S03]  /*3250*/  @!P2 SHF.R.S32.HI R13, RZ, 0x1f, R11 ;  /* 0x0000001fff0da819 */ /* 0x000fc6000001140b */
[----:B------:R-:W-:-:S05]  /*3260*/  @!P2 IMAD R118, R53, UR7, R118 ;  /* 0x000000073576ac24 */ /* 0x000fca000f8e0276 */
[----:B------:R-:W-:-:S04]  /*3270*/  @!P2 IADD3 R113, P4, PT, R118, R11, RZ ;  /* 0x0000000b7671a210 */ /* 0x000fc80007f9e0ff */
[----:B------:R-:W-:Y:S02]  /*3280*/  @!P2 LEA.HI.X.SX32 R118, R118, R13, 0x1, P4 ;  /* 0x0000000d7676a211 */ /* 0x000fe400020f0eff */
[----:B-1----:R-:W-:-:S04]  /*3290*/  @!P2 LEA R122, P4, R113, R14, 0x2 ;  /* 0x0000000e717aa211 */ /* 0x002fc800078810ff */
        /* <DEDUP_REMOVED lines=12> */
[----:B------:R3:W-:Y:S02]  /*3360*/  @!P2 STG.E desc[UR36][R14.64], R113 ;  /* 0x000000710e00a986 */ /* 0x0007e4000c101924 */
.L_x_2290:
[----:B------:R-:W-:Y:S05]  /*3370*/  BSYNC.RECONVERGENT B2 ;  /* 0x0000000000027941 */ /* 0x000fea0003800200 */
.L_x_2289:
[----:B------:R-:W-:Y:S01]  /*3380*/  BSSY.RECONVERGENT B2, `(.L_x_2291) ;  /* 0x0000019000027945 */ /* 0x000fe20003800200 */
[----:B------:R-:W-:-:S03]  /*3390*/  IMAD R116, R53, 0x4, R116 ;  /* 0x0000000435747824 */ /* 0x000fc600078e0274 */
[----:B------:R-:W-:Y:S05]  /*33a0*/  @P1 BRA `(.L_x_2292) ;  /* 0x0000000000581947 */ /* 0x000fea0003800000 */
[----:B------:R-:W-:-:S05]  /*33b0*/  IMAD.SHL.U32 R11, R116, 0x4, RZ ;  /* 0x00000004740b7824 */ /* 0x000fca00078e00ff */
[----:B------:R-:W-:-:S13]  /*33c0*/  ISETP.GE.AND P2, PT, R11, R60, PT ;  /* 0x0000003c0b00720c */ /* 0x000fda0003f46270 */
[----:B------:R-:W4:Y:S01]  /*33d0*/  @!P2 S2R R13, SR_TID.X ;  /* 0x00000000000da919 */ /* 0x000f220000002100 */
[----:B0123--:R-:W0:Y:S01]  /*33e0*/  @!P2 LDC.64 R14, c[0x0][0x3b8] ;  /* 0x0000ee00ff0eab82 */ /* 0x00fe220000000a00 */
[----:B----4-:R-:W-:Y:S02]  /*33f0*/  @!P2 LOP3.LUT R108, R13, 0x3, RZ, 0xc0, !PT ;  /* 0x000000030d6ca812 */ /* 0x010fe400078ec0ff */
[----:B------:R-:W-:-:S03]  /*3400*/  @!P2 SHF.R.S32.HI R13, RZ, 0x1f, R11 ;  /* 0x0000001fff0da819 */ /* 0x000fc6000001140b */
[----:B------:R-:W-:-:S05]  /*3410*/  @!P2 IMAD R118, R53, UR7, R108 ;  /* 0x000000073576ac24 */ /* 0x000fca000f8e026c */
[----:B------:R-:W-:-:S04]  /*3420*/  @!P2 IADD3 R108, P4, PT, R118, R11, RZ ;  /* 0x0000000b766ca210 */ /* 0x000fc80007f9e0ff */
[----:B------:R-:W-:Y:S02]  /*3430*/  @!P2 LEA.HI.X.SX32 R13, R118, R13, 0x1, P4 ;  /* 0x0000000d760da211 */ /* 0x000fe400020f0eff */
[----:B0-----:R-:W-:-:S04]  /*3440*/  @!P2 LEA R122, P4, R108, R14, 0x2 ;  /* 0x0000000e6c7aa211 */ /* 0x001fc800078810ff */
[----:B------:R-:W-:Y:S01]  /*3450*/  @!P2 LEA.HI.X R123, R108, R15, R13, 0x2, P4 ;  /* 0x0000000f6c7ba211 */ /* 0x000fe200020f140d */
[----:B------:R-:W-:Y:S01]  /*3460*/  IMAD.MOV.U32 R13, RZ, RZ, RZ ;  /* 0x000000ffff0d7224 */ /* 0x000fe200078e00ff */
[----:B------:R-:W2:Y:S01]  /*3470*/  LDG.E R108, desc[UR36][R120.64+0x50] ;  /* 0x00005024786c7981 */ /* 0x000ea2000c1e1900 */
[----:B------:R-:W0:Y:S04]  /*3480*/  @!P2 LDC.64 R14, c[0x0][0x3b8] ;  /* 0x0000ee00ff0eab82 */ /* 0x000e280000000a00 */
[----:B------:R-:W3:Y:S01]  /*3490*/  @!P2 LDG.E R13, desc[UR36][R122.64] ;  /* 0x000000247a0da981 */ /* 0x000ee2000c1e1900 */
[----:B------:R-:W-:-:S04]  /*34a0*/  @!P2 IADD3 R118, P4, PT, R58, R11, RZ ;  /* 0x0000000b3a76a210 */ /* 0x000fc80007f9e0ff */
[----:B------:R-:W-:Y:S02]  /*34b0*/  @!P2 LEA.HI.X.SX32 R11, R11, R64, 0x1, P4 ;  /* 0x000000400b0ba211 */ /* 0x000fe400020f0eff */
[----:B0-----:R-:W-:-:S04]  /*34c0*/  @!P2 LEA R14, P4, R118, R14, 0x2 ;  /* 0x0000000e760ea211 */ /* 0x001fc800078810ff */
[----:B------:R-:W-:Y:S01]  /*34d0*/  @!P2 LEA.HI.X R15, R118, R15, R11, 0x2, P4 ;  /* 0x0000000f760fa211 */ /* 0x000fe200020f140b */
[----:B---3--:R-:W-:-:S04]  /*34e0*/  FADD.FTZ R13, R26, R13 ;  /* 0x0000000d1a0d7221 */ /* 0x008fc80000010000 */
[----:B--2---:R-:W-:-:S05]  /*34f0*/  FMUL.FTZ R108, R13, R108 ;  /* 0x0000006c0d6c7220 */ /* 0x004fca0000410000 */
[----:B------:R4:W-:Y:S02]  /*3500*/  @!P2 STG.E desc[UR36][R14.64], R108 ;  /* 0x0000006c0e00a986 */ /* 0x0009e4000c101924 */
.L_x_2292:
[----:B------:R-:W-:Y:S05]  /*3510*/  BSYNC.RECONVERGENT B2 ;  /* 0x0000000000027941 */ /* 0x000fea0003800200 */
.L_x_2291:
[----:B------:R-:W-:Y:S01]  /*3520*/  BSSY.RECONVERGENT B2, `(.L_x_2293) ;  /* 0x0000019000027945 */ /* 0x000fe20003800200 */
[----:B------:R-:W-:-:S03]  /*3530*/  IMAD.IADD R116, R116, 0x1, R53 ;  /* 0x0000000174747824 */ /* 0x000fc600078e0235 */
[----:B------:R-:W-:Y:S05]  /*3540*/  @P1 BRA `(.L_x_2294) ;  /* 0x0000000000581947 */ /* 0x000fea0003800000 */
[----:B------:R-:W-:-:S05]  /*3550*/  IMAD.SHL.U32 R11, R116, 0x4, RZ ;  /* 0x00000004740b7824 */ /* 0x000fca00078e00ff */
[----:B------:R-:W-:-:S13]  /*3560*/  ISETP.GE.AND P2, PT, R11, R60, PT ;  /* 0x0000003c0b00720c */ /* 0x000fda0003f46270 */
[----:B------:R-:W5:Y:S01]  /*3570*/  @!P2 S2R R13, SR_TID.X ;  /* 0x00000000000da919 */ /* 0x000f620000002100 */
[----:B01234-:R-:W0:Y:S01]  /*3580*/  @!P2 LDC.64 R14, c[0x0][0x3b8] ;  /* 0x0000ee00ff0eab82 */ /* 0x01fe220000000a00 */
[----:B-----5:R-:W-:Y:S02]  /*3590*/  @!P2 LOP3.LUT R118, R13, 0x3, RZ, 0xc0, !PT ;  /* 0x000000030d76a812 */ /* 0x020fe400078ec0ff */
        /* <DEDUP_REMOVED lines=17> */
.L_x_2294:
[----:B------:R-:W-:Y:S05]  /*36b0*/  BSYNC.RECONVERGENT B2 ;  /* 0x0000000000027941 */ /* 0x000fea0003800200 */
.L_x_2293:
[----:B------:R-:W-:Y:S01]  /*36c0*/  BSSY.RECONVERGENT B2, `(.L_x_2295) ;  /* 0x0000030000027945 */ /* 0x000fe20003800200 */
[----:B------:R-:W-:-:S03]  /*36d0*/  IMAD.IADD R116, R116, 0x1, R53 ;  /* 0x0000000174747824 */ /* 0x000fc600078e0235 */
[----:B------:R-:W-:Y:S05]  /*36e0*/  @P1 BRA `(.L_x_2296) ;  /* 0x0000000000b41947 */ /* 0x000fea0003800000 */
[----:B------:R-:W-:Y:S02]  /*36f0*/  IMAD.SHL.U32 R13, R116, 0x4, RZ ;  /* 0x00000004740d7824 */ /* 0x000fe400078e00ff */
[----:B------:R-:W-:-:S03]  /*3700*/  IMAD.MOV.U32 R117, RZ, RZ, RZ ;  /* 0x000000ffff757224 */ /* 0x000fc600078e00ff */
        /* <DEDUP_REMOVED lines=33> */
[----:B------:R-:W3:Y:S01]  /*3920*/  LDG.E R117, desc[UR36][R120.64+0x80] ;  /* 0x0000802478757981 */ /* 0x000ee2000c1e1900 */
[----:B------:R-:W-:-:S13]  /*3930*/  ISETP.GE.AND P2, PT, R11, R60, PT ;  /* 0x0000003c0b00720c */ /* 0x000fda0003f46270 */
[----:B------:R-:W1:Y:S01]  /*3940*/  @!P2 LDC.64 R14, c[0x0][0x3b8] ;  /* 0x0000ee00ff0eab82 */ /* 0x000e620000000a00 */
[----:B------:R-:W-:-:S04]  /*3950*/  @!P2 IADD3 R13, P4, PT, R58, R11, RZ ;  /* 0x0000000b3a0da210 */ /* 0x000fc80007f9e0ff */
[----:B------:R-:W-:Y:S02]  /*3960*/  @!P2 LEA.HI.X.SX32 R11, R11, R64, 0x1, P4 ;  /* 0x000000400b0ba211 */ /* 0x000fe400020f0eff */
[----:B-1----:R-:W-:-:S04]  /*3970*/  @!P2 LEA R14, P4, R13, R14, 0x2 ;  /* 0x0000000e0d0ea211 */ /* 0x002fc800078810ff */
[----:B------:R-:W-:Y:S01]  /*3980*/  @!P2 LEA.HI.X R15, R13, R15, R11, 0x2, P4 ;  /* 0x0000000f0d0fa211 */ /* 0x000fe200020f140b */
[----:B--2---:R-:W-:-:S04]  /*3990*/  FADD.FTZ R118, R29, R118 ;  /* 0x000000761d767221 */ /* 0x004fc80000010000 */
[----:B---3--:R-:W-:-:S05]  /*39a0*/  FMUL.FTZ R117, R118, R117 ;  /* 0x0000007576757220 */ /* 0x008fca0000410000 */
[----:B------:R0:W-:Y:S02]  /*39b0*/  @!P2 STG.E desc[UR36][R14.64], R117 ;  /* 0x000000750e00a986 */ /* 0x0001e4000c101924 */
.L_x_2296:
[----:B------:R-:W-:Y:S05]  /*39c0*/  BSYNC.RECONVERGENT B2 ;  /* 0x0000000000027941 */ /* 0x000fea0003800200 */
.L_x_2295:
[----:B------:R-:W-:Y:S01]  /*39d0*/  BSSY.RECONVERGENT B2, `(.L_x_2297) ;  /* 0x000001a000027945 */ /* 0x000fe20003800200 */
[C---:B------:R-:W-:Y:S02]  /*39e0*/  IMAD R11, R53.reuse, 0x40, R12 ;  /* 0x00000040350b7824 */ /* 0x040fe400078e020c */
[----:B------:R-:W-:Y:S01]  /*39f0*/  IMAD R116, R53, 0x2, R116 ;  /* 0x0000000235747824 */ /* 0x000fe200078e0274 */
[----:B------:R-:W-:Y:S06]  /*3a00*/  @P1 BRA `(.L_x_2298) ;  /* 0x0000000000581947 */ /* 0x000fec0003800000 */
[----:B0-----:R-:W-:Y:S02]  /*3a10*/  IMAD.SHL.U32 R123, R116, 0x4, RZ ;  /* 0x00000004747b7824 */ /* 0x001fe400078e00ff */
[----:B------:R-:W-:-:S03]  /*3a20*/  IMAD.MOV.U32 R125, RZ, RZ, RZ ;  /* 0x000000ffff7d7224 */ /* 0x000fc600078e00ff */
[----:B------:R-:W-:-:S13]  /*3a30*/  ISETP.GE.AND P2, PT, R123, R60, PT ;  /* 0x0000003c7b00720c */ /* 0x000fda0003f46270 */
[----:B------:R-:W0:Y:S01]  /*3a40*/  @!P2 S2R R12, SR_TID.X ;  /* 0x00000000000ca919 */ /* 0x000e220000002100 */
[----:B-1234-:R-:W1:Y:S01]  /*3a50*/  @!P2 LDC.64 R14, c[0x0][0x3b8] ;  /* 0x0000ee00ff0eab82 */ /* 0x01ee620000000a00 */
[----:B0-----:R-:W-:-:S05]  /*3a60*/  @!P2 LOP3.LUT R12, R12, 0x3, RZ, 0xc0, !PT ;  /* 0x000000030c0ca812 */ /* 0x001fca00078ec0ff */
[----:B------:R-:W-:Y:S01]  /*3a70*/  @!P2 IMAD R106, R53, UR7, R12 ;  /* 0x00000007356aac24 */ /* 0x000fe2000f8e020c */
[----:B------:R-:W-:-:S04]  /*3a80*/  @!P2 SHF.R.S32.HI R12, RZ, 0x1f, R123 ;  /* 0x0000001fff0ca819 */ /* 0x000fc8000001147b */
[----:B------:R-:W-:-:S04]  /*3a90*/  @!P2 IADD3 R13, P4, PT, R106, R123, RZ ;  /* 0x0000007b6a0da210 */ /* 0x000fc80007f9e0ff */
[----:B------:R-:W-:Y:S02]  /*3aa0*/  @!P2 LEA.HI.X.SX32 R106, R106, R12, 0x1, P4 ;  /* 0x0000000c6a6aa211 */ /* 0x000fe400020f0eff */
[----:B-1----:R-:W-:-:S04]  /*3ab0*/  @!P2 LEA R12, P4, R13, R14, 0x2 ;  /* 0x0000000e0d0ca211 */ /* 0x002fc800078810ff */
[----:B------:R-:W-:Y:S02]  /*3ac0*/  @!P2 LEA.HI.X R13, R13, R15, R106, 0x2, P4 ;  /* 0x0000000f0d0da211 */ /* 0x000fe400020f146a */
[----:B------:R-:W2:Y:S01]  /*3ad0*/  LDG.E R106, desc[UR36][R120.64+0x90] ;  /* 0x00009024786a7981 */ /* 0x000ea2000c1e1900 */
[----:B------:R-:W0:Y:S03]  /*3ae0*/  @!P2 LDC.64 R14, c[0x0][0x3b8] ;  /* 0x0000ee00ff0eab82 */ /* 0x000e260000000a00 */
        /* <DEDUP_REMOVED lines=8> */
.L_x_2298:
[----:B------:R-:W-:Y:S05]  /*3b70*/  BSYNC.RECONVERGENT B2 ;  /* 0x0000000000027941 */ /* 0x000fea0003800200 */
.L_x_2297:
[----:B------:R-:W-:Y:S01]  /*3b80*/  BSSY.RECONVERGENT B2, `(.L_x_2299) ;  /* 0x0000019000027945 */ /* 0x000fe20003800200 */
[----:B------:R-:W-:-:S03]  /*3b90*/  IMAD.IADD R116, R116, 0x1, R53 ;  /* 0x0000000174747824 */ /* 0x000fc600078e0235 */
[----:B------:R-:W-:Y:S05]  /*3ba0*/  @P1 BRA `(.L_x_2300) ;  /* 0x0000000000581947 */ /* 0x000fea0003800000 */
[----:B------:R-:W-:Y:S01]  /*3bb0*/  IMAD.SHL.U32 R109, R116, 0x4, RZ ;  /* 0x00000004746d7824 */ /* 0x000fe200078e00ff */
[----:B0-----:R-:W5:Y:S04]  /*3bc0*/  LDG.E R123, desc[UR36][R120.64+0xa0] ;  /* 0x0000a024787b7981 */ /* 0x001f68000c1e1900 */
        /* <DEDUP_REMOVED lines=9> */
[----:B------:R-:W-:Y:S01]  /*3c60*/  @!P2 LEA.HI.X R13, R13, R15, R118, 0x2, P4 ;  /* 0x0000000f0d0da211 */ /* 0x000fe200020f1476 */
[----:B------:R-:W-:Y:S01]  /*3c70*/  IMAD.MOV.U32 R118, RZ, RZ, RZ ;  /* 0x000000ffff767224 */ /* 0x000fe200078e00ff */
[----:B------:R-:W0:Y:S05]  /*3c80*/  @!P2 LDC.64 R14, c[0x0][0x3b8] ;  /* 0x0000ee00ff0eab82 */ /* 0x000e2a0000000a00 */
[----:B------:R-:W2:Y:S01]  /*3c90*/  @!P2 LDG.E R118, desc[UR36][R12.64] ;  /* 0x000000240c76a981 */ /* 0x000ea2000c1e1900 */
[----:B------:R-:W-:-:S04]  /*3ca0*/  @!P2 IADD3 R122, P4, PT, R58, R109, RZ ;  /* 0x0000006d3a7aa210 */ /* 0x000fc80007f9e0ff */
[----:B------:R-:W-:Y:S02]  /*3cb0*/  @!P2 LEA.HI.X.SX32 R109, R109, R64, 0x1, P4 ;  /* 0x000000406d6da211 */ /* 0x000fe400020f0eff */
[----:B0-----:R-:W-:-:S04]  /*3cc0*/  @!P2 LEA R14, P4, R122, R14, 0x2 ;  /* 0x0000000e7a0ea211 */ /* 0x001fc800078810ff */
[----:B------:R-:W-:Y:S01]  /*3cd0*/  @!P2 LEA.HI.X R15, R122, R15, R109, 0x2, P4 ;  /* 0x0000000f7a0fa211 */ /* 0x000fe200020f146d */
[----:B--2---:R-:W-:-:S04]  /*3ce0*/  FADD.FTZ R118, R31, R118 ;  /* 0x000000761f767221 */ /* 0x004fc80000010000 */
[----:B-----5:R-:W-:-:S05]  /*3cf0*/  FMUL.FTZ R109, R118, R123 ;  /* 0x0000007b766d7220 */ /* 0x020fca0000410000 */
[----:B------:R0:W-:Y:S02]  /*3d00*/  @!P2 STG.E desc[UR36][R14.64], R109 ;  /* 0x0000006d0e00a986 */ /* 0x0001e4000c101924 */
.L_x_2300:
[----:B------:R-:W-:Y:S05]  /*3d10*/  BSYNC.RECONVERGENT B2 ;  /* 0x0000000000027941 */ /* 0x000fea0003800200 */
.L_x_2299:
[----:B------:R-:W-:Y:S01]  /*3d20*/  BSSY.RECONVERGENT B2, `(.L_x_2301) ;  /* 0x0000019000027945 */ /* 0x000fe20003800200 */
[----:B------:R-:W-:-:S03]  /*3d30*/  IMAD.IADD R116, R116, 0x1, R53 ;  /* 0x0000000174747824 */ /* 0x000fc600078e0235 */
[----:B------:R-:W-:Y:S05]  /*3d40*/  @P1 BRA `(.L_x_2302) ;  /* 0x0000000000581947 */ /* 0x000fea0003800000 */
        /* <DEDUP_REMOVED lines=22> */
.L_x_2302:
[----:B------:R-:W-:Y:S05]  /*3eb0*/  BSYNC.RECONVERGENT B2 ;  /* 0x0000000000027941 */ /* 0x000fea0003800200 */
.L_x_2301:
        /* <DEDUP_REMOVED lines=25> */
.L_x_2304:
[----:B------:R-:W-:Y:S05]  /*4050*/  BSYNC.RECONVERGENT B2 ;  /* 0x0000000000027941 */ /* 0x000fea0003800200 */
.L_x_2303:
        /* <DEDUP_REMOVED lines=25> */
.L_x_2306:
[----:B------:R-:W-:Y:S05]  /*41f0*/  BSYNC.RECONVERGENT B2 ;  /* 0x0000000000027941 */ /* 0x000fea0003800200 */
.L_x_2305:
        /* <DEDUP_REMOVED lines=25> */
.L_x_2308:
[----:B------:R-:W-:Y:S05]  /*4390*/  BSYNC.RECONVERGENT B2 ;  /* 0x0000000000027941 */ /* 0x000fea0003800200 */
.L_x_2307:
        /* <DEDUP_REMOVED lines=8> */
[----:B-----5:R-:W-:-:S05]  /*4420*/  @!P2 LOP3.LUT R100, R100, 0x3, RZ, 0xc0, !PT ;  /* 0x000000036464a812 */ /* 0x020fca00078ec0ff */
[----:B------:R-:W-:Y:S01]  /*4430*/  @!P2 IMAD R118, R53, UR7, R100 ;  /* 0x000000073576ac24 */ /* 0x000fe2000f8e0264 */
[----:B------:R-:W-:-:S04]  /*4440*/  @!P2 SHF.R.S32.HI R100, RZ, 0x1f, R13 ;  /* 0x0000001fff64a819 */ /* 0x000fc8000001140d */
[----:B------:R-:W-:-:S04]  /*4450*/  @!P2 IADD3 R116, P4, PT, R118, R13, RZ ;  /* 0x0000000d7674a210 */ /* 0x000fc80007f9e0ff */
[----:B------:R-:W-:Y:S02]  /*4460*/  @!P2 LEA.HI.X.SX32 R100, R118, R100, 0x1, P4 ;  /* 0x000000647664a211 */ /* 0x000fe400020f0eff */
[----:B0-----:R-:W-:-:S04]  /*4470*/  @!P2 LEA R122, P4, R116, R14, 0x2 ;  /* 0x0000000e747aa211 */ /* 0x001fc800078810ff */
        /* <DEDUP_REMOVED lines=11> */
.L_x_2310:
[----:B------:R-:W-:Y:S05]  /*4530*/  BSYNC.RECONVERGENT B2 ;  /* 0x0000000000027941 */ /* 0x000fea0003800200 */
.L_x_2309:
[----:B------:R-:W-:Y:S04]  /*4540*/  BSSY.RECONVERGENT B2, `(.L_x_2311) ;  /* 0x0000017000027945 */ /* 0x000fe80003800200 */
[----:B------:R-:W-:Y:S05]  /*4550*/  @P1 BRA `(.L_x_2312) ;  /* 0x0000000000541947 */ /* 0x000fea0003800000 */
        /* <DEDUP_REMOVED lines=21> */
.L_x_2312:
[----:B------:R-:W-:Y:S05]  /*46b0*/  BSYNC.RECONVERGENT B2 ;  /* 0x0000000000027941 */ /* 0x000fea0003800200 */
.L_x_2311:
[----:B------:R-:W-:Y:S01]  /*46c0*/  BSSY.RECONVERGENT B2, `(.L_x_2313) ;  /* 0x0000019000027945 */ /* 0x000fe20003800200 */
[----:B------:R-:W-:-:S03]  /*46d0*/  IMAD R116, R53, 0x2, R12 ;  /* 0x0000000235747824 */ /* 0x000fc600078e020c */
[----:B------:R-:W-:Y:S05]  /*46e0*/  @P1 BRA `(.L_x_2314) ;  /* 0x0000000000581947 */ /* 0x000fea0003800000 */
[----:B------:R-:W-:Y:S02]  /*46f0*/  IMAD.SHL.U32 R11, R116, 0x4, RZ ;  /* 0x00000004740b7824 */ /* 0x000fe400078e00ff */
[----:B0-----:R-:W-:-:S03]  /*4700*/  IMAD.MOV.U32 R123, RZ, RZ, RZ ;  /* 0x000000ffff7b7224 */ /* 0x001fc600078e00ff */
        /* <DEDUP_REMOVED lines=20> */
.L_x_2314:
[----:B------:R-:W-:Y:S05]  /*4850*/  BSYNC.RECONVERGENT B2 ;  /* 0x0000000000027941 */ /* 0x000fea0003800200 */
.L_x_2313:
[----:B------:R-:W-:Y:S01]  /*4860*/  BSSY.RECONVERGENT B2, `(.L_x_2315) ;  /* 0x0000019000027945 */ /* 0x000fe20003800200 */
[----:B------:R-:W-:-:S03]  /*4870*/  IMAD.IADD R116, R116, 0x1, R53 ;  /* 0x0000000174747824 */ /* 0x000fc600078e0235 */
[----:B------:R-:W-:Y:S05]  /*4880*/  @P1 BRA `(.L_x_2316) ;  /* 0x0000000000581947 */ /* 0x000fea0003800000 */
[----:B------:R-:W-:Y:S01]  /*4890*/  IMAD.SHL.U32 R11, R116, 0x4, RZ ;  /* 0x00000004740b7824 */ /* 0x000fe200078e00ff */
[----:B------:R-:W5:Y:S04]  /*48a0*/  LDG.E R101, desc[UR36][R120.64+0x120] ;  /* 0x0001202478657981 */ /* 0x000f68000c1e1900 */
[----:B------:R-:W-:-:S13]  /*48b0*/  ISETP.GE.AND P2, PT, R11, R60, PT ;  /* 0x0000003c0b00720c */ /* 0x000fda0003f46270 */
[----:B------:R-:W0:Y:S02]  /*48c0*/  @!P2 S2R R12, SR_TID.X ;  /* 0x00000000000ca919 */ /* 0x000e240000002100 */
[----:B01234-:R-:W0:Y:S01]  /*48d0*/  @!P2 LDC.64 R14, c[0x0][0x3b8] ;  /* 0x0000ee00ff0eab82 */ /* 0x01fe220000000a00 */
[----:B------:R-:W-:-:S05]  /*48e0*/  @!P2 LOP3.LUT R12, R12, 0x3, RZ, 0xc0, !PT ;  /* 0x000000030c0ca812 */ /* 0x000fca00078ec0ff */
[----:B------:R-:W-:Y:S01]  /*48f0*/  @!P2 IMAD R118, R53, UR7, R12 ;  /* 0x000000073576ac24 */ /* 0x000fe2000f8e020c */
[----:B------:R-:W-:-:S04]  /*4900*/  @!P2 SHF.R.S32.HI R12, RZ, 0x1f, R11 ;  /* 0x0000001fff0ca819 */ /* 0x000fc8000001140b */
[----:B------:R-:W-:-:S04]  /*4910*/  @!P2 IADD3 R13, P4, PT, R118, R11, RZ ;  /* 0x0000000b760da210 */ /* 0x000fc80007f9e0ff */
[----:B------:R-:W-:Y:S02]  /*4920*/  @!P2 LEA.HI.X.SX32 R118, R118, R12, 0x1, P4 ;  /* 0x0000000c7676a211 */ /* 0x000fe400020f0eff */
[----:B0-----:R-:W-:-:S04]  /*4930*/  @!P2 LEA R12, P4, R13, R14, 0x2 ;  /* 0x0000000e0d0ca211 */ /* 0x001fc800078810ff */
        /* <DEDUP_REMOVED lines=11> */
.L_x_2316:
[----:B------:R-:W-:Y:S05]  /*49f0*/  BSYNC.RECONVERGENT B2 ;  /* 0x0000000000027941 */ /* 0x000fea0003800200 */
.L_x_2315:
[----:B------:R-:W-:Y:S01]  /*4a00*/  BSSY.RECONVERGENT B2, `(.L_x_2317) ;  /* 0x0000019000027945 */ /* 0x000fe20003800200 */
[----:B------:R-:W-:-:S03]  /*4a10*/  IMAD.IADD R116, R116, 0x1, R53 ;  /* 0x0000000174747824 */ /* 0x000fc600078e0235 */
        /* <DEDUP_REMOVED lines=23> */
.L_x_2318:
[----:B------:R-:W-:Y:S05]  /*4b90*/  BSYNC.RECONVERGENT B2 ;  /* 0x0000000000027941 */ /* 0x000fea0003800200 */
.L_x_2317:
        /* <DEDUP_REMOVED lines=25> */
.L_x_2320:
[----:B------:R-:W-:Y:S05]  /*4d30*/  BSYNC.RECONVERGENT B2 ;  /* 0x0000000000027941 */ /* 0x000fea0003800200 */
.L_x_2319:
        /* <DEDUP_REMOVED lines=25> */
.L_x_2322:
[----:B------:R-:W-:Y:S05]  /*4ed0*/  BSYNC.RECONVERGENT B2 ;  /* 0x0000000000027941 */ /* 0x000fea0003800200 */
.L_x_2321:
        /* <DEDUP_REMOVED lines=25> */
.L_x_2324:
[----:B------:R-:W-:Y:S05]  /*5070*/  BSYNC.RECONVERGENT B2 ;  /* 0x0000000000027941 */ /* 0x000fea0003800200 */
.L_x_2323:
        /* <DEDUP_REMOVED lines=25> */
.L_x_2326:
[----:B------:R-:W-:Y:S05]  /*5210*/  BSYNC.RECONVERGENT B2 ;  /* 0x0000000000027941 */ /* 0x000fea0003800200 */
.L_x_2325:
        /* <DEDUP_REMOVED lines=25> */
.L_x_2328:
[----:B------:R-:W-:Y:S05]  /*53b0*/  BSYNC.RECONVERGENT B2 ;  /* 0x0000000000027941 */ /* 0x000fea0003800200 */
.L_x_2327:
        /* <DEDUP_REMOVED lines=25> */
.L_x_2330:
[----:B------:R-:W-:Y:S05]  /*5550*/  BSYNC.RECONVERGENT B2 ;  /* 0x0000000000027941 */ /* 0x000fea0003800200 */
.L_x_2329:
        /* <DEDUP_REMOVED lines=25> */
.L_x_2332:
[----:B------:R-:W-:Y:S05]  /*56f0*/  BSYNC.RECONVERGENT B2 ;  /* 0x0000000000027941 */ /* 0x000fea0003800200 */
.L_x_2331:
        /* <DEDUP_REMOVED lines=25> */
.L_x_2334:
[----:B------:R-:W-:Y:S05]  /*5890*/  BSYNC.RECONVERGENT B2 ;  /* 0x0000000000027941 */ /* 0x000fea0003800200 */
.L_x_2333:
        /* <DEDUP_REMOVED lines=25> */
.L_x_2336:
[----:B------:R-:W-:Y:S05]  /*5a30*/  BSYNC.RECONVERGENT B2 ;  /* 0x0000000000027941 */ /* 0x000fea0003800200 */
.L_x_2335:
        /* <DEDUP_REMOVED lines=25> */
.L_x_2338:
[----:B------:R-:W-:Y:S05]  /*5bd0*/  BSYNC.RECONVERGENT B2 ;  /* 0x0000000000027941 */ /* 0x000fea0003800200 */
.L_x_2337:
        /* <DEDUP_REMOVED lines=25> */
.L_x_2340:
[----:B------:R-:W-:Y:S05]  /*5d70*/  BSYNC.RECONVERGENT B2 ;  /* 0x0000000000027941 */ /* 0x000fea0003800200 */
.L_x_2339:
[----:B------:R-:W-:Y:S05]  /*5d80*/  @P1 BRA `(.L_x_2341) ;  /* 0x0000004c00b81947 */ /* 0x000fea0003800000 */
[----:B------:R-:W-:-:S04]  /*5d90*/  IMAD.IADD R11, R116, 0x1, R53 ;  /* 0x00000001740b7824 */ /* 0x000fc800078e0235 */
[----:B------:R-:W-:-:S05]  /*5da0*/  IMAD.SHL.U32 R11, R11, 0x4, RZ ;  /* 0x000000040b0b7824 */ /* 0x000fca00078e00ff */
        /* <DEDUP_REMOVED lines=9> */
[----:B------:R-:W-:Y:S01]  /*5e40*/  @!P2 LEA.HI.X R15, R13, R15, R12, 0x2, P1 ;  /* 0x0000000f0d0fa211 */ /* 0x000fe200008f140c */
[----:B------:R-:W-:Y:S01]  /*5e50*/  IMAD.MOV.U32 R13, RZ, RZ, RZ ;  /* 0x000000ffff0d7224 */ /* 0x000fe200078e00ff */
[----:B------:R-:W2:Y:S05]  /*5e60*/  LDG.E R12, desc[UR36][R120.64+0x1f0] ;  /* 0x0001f024780c7981 */ /* 0x000eaa000c1e1900 */
[----:B------:R-:W3:Y:S02]  /*5e70*/  @!P2 LDG.E R13, desc[UR36][R14.64] ;  /* 0x000000240e0da981 */ /* 0x000ee4000c1e1900 */
[----:B---3--:R-:W-:-:S04]  /*5e80*/  FADD.FTZ R13, R52, R13 ;  /* 0x0000000d340d7221 */ /* 0x008fc80000010000 */
        /* <DEDUP_REMOVED lines=8> */
.L_x_2284:
[----:B------:R-:W-:Y:S01]  /*5f10*/  ISETP.GE.AND P2, PT, R66, UR45, PT ;  /* 0x0000002d42007c0c */ /* 0x000fe2000bf46270 */
[----:B------:R-:W-:Y:S01]  /*5f20*/  BSSY.RECONVERGENT B2, `(.L_x_2342) ;  /* 0x0000017000027945 */ /* 0x000fe20003800200 */
[----:B------:R-:W-:Y:S01]  /*5f30*/  IMAD.IADD R116, R12, 0x1, R53 ;  /* 0x000000010c747824 */ /* 0x000fe200078e0235 */
[----:B------:R-:W-:Y:S01]  /*5f40*/  ISETP.GE.AND P1, PT, R66, UR45, PT ;  /* 0x0000002d42007c0c */ /* 0x000fe2000bf26270 */
[----:B------:R-:W-:-:S09]  /*5f50*/  IMAD.SHL.U32 R12, R12, 0x4, RZ ;  /* 0x000000040c0c7824 */ /* 0x000fd200078e00ff */
[----:B------:R-:W-:Y:S05]  /*5f60*/  @P2 BRA `(.L_x_2343) ;  /* 0x0000000000482947 */ /* 0x000fea0003800000 */
[----:B------:R-:W-:-:S13]  /*5f70*/  ISETP.GE.AND P2, PT, R12, R60, PT ;  /* 0x0000003c0c00720c */ /* 0x000fda0003f46270 */
        /* <DEDUP_REMOVED lines=10> */
[----:B------:R-:W2:Y:S01]  /*6020*/  @!P2 LDG.E R118, desc[UR36][R122.64] ;  /* 0x000000247a76a981 */ /* 0x000ea2000c1e1900 */
[----:B------:R-:W-:-:S05]  /*6030*/  @!P2 IADD3 R11, P4, PT, R58, R12, RZ ;  /* 0x0000000c3a0ba210 */ /* 0x000fca0007f9e0ff */
[----:B------:R-:W-:Y:S01]  /*6040*/  @!P2 IMAD.X R124, RZ, RZ, R64, P4 ;  /* 0x000000ffff7ca224 */ /* 0x000fe200020e0640 */
[----:B0-----:R-:W-:-:S04]  /*6050*/  @!P2 LEA R14, P5, R11, R14, 0x2 ;  /* 0x0000000e0b0ea211 */ /* 0x001fc800078a10ff */
[----:B------:R-:W-:Y:S01]  /*6060*/  @!P2 LEA.HI.X R15, R11, R15, R124, 0x2, P5 ;  /* 0x0000000f0b0fa211 */ /* 0x000fe200028f147c */
[----:B--2---:R-:W-:-:S05]  /*6070*/  FADD.FTZ R115, R21, R118 ;  /* 0x0000007615737221 */ /* 0x004fca0000010000 */
[----:B------:R0:W-:Y:S03]  /*6080*/  @!P2 STG.E desc[UR36][R14.64], R115 ;  /* 0x000000730e00a986 */ /* 0x0001e6000c101924 */
.L_x_2343:
[----:B------:R-:W-:Y:S05]  /*6090*/  BSYNC.RECONVERGENT B2 ;  /* 0x0000000000027941 */ /* 0x000fea0003800200 */
.L_x_2342:
[----:B------:R-:W-:Y:S04]  /*60a0*/  BSSY.RECONVERGENT B2, `(.L_x_2344) ;  /* 0x000002b000027945 */ /* 0x000fe80003800200 */
[----:B------:R-:W-:Y:S05]  /*60b0*/  @P1 BRA `(.L_x_2345) ;  /* 0x0000000000a41947 */ /* 0x000fea0003800000 */
[----:B------:R-:W-:-:S05]  /*60c0*/  IMAD.SHL.U32 R123, R116, 0x4, RZ ;  /* 0x00000004747b7824 */ /* 0x000fca00078e00ff */
        /* <DEDUP_REMOVED lines=9> */
[----:B------:R-:W-:Y:S01]  /*6160*/  @!P2 LEA.HI.X R119, R13, R15, R114, 0x2, P4 ;  /* 0x0000000f0d77a211 */ /* 0x000fe200020f1472 */
[----:B------:R-:W-:Y:S01]  /*6170*/  IMAD.MOV.U32 R13, RZ, RZ, RZ ;  /* 0x000000ffff0d7224 */ /* 0x000fe200078e00ff */
[----:B------:R-:W0:Y:S05]  /*6180*/  @!P2 LDC.64 R14, c[0x0][0x3b8] ;  /* 0x0000ee00ff0eab82 */ /* 0x000e2a0000000a00 */
[----:B------:R1:W2:Y:S01]  /*6190*/  @!P2 LDG.E R13, desc[UR36][R118.64] ;  /* 0x00000024760da981 */ /* 0x0002a2000c1e1900 */
[----:B------:R-:W-:Y:S01]  /*61a0*/  IMAD R11, R53, 0x8, R12 ;  /* 0x00000008350b7824 */ /* 0x000fe200078e020c */
[----:B------:R-:W-:-:S04]  /*61b0*/  @!P2 IADD3 R114, P5, PT, R58, R123, RZ ;  /* 0x0000007b3a72a210 */ /* 0x000fc80007fbe0ff */
[----:B------:R-:W-:Y:S02]  /*61c0*/  ISETP.GE.AND P4, PT, R11, R60, PT ;  /* 0x0000003c0b00720c */ /* 0x000fe40003f86270 */
[----:B------:R-:W-:-:S11]  /*61d0*/  @!P2 LEA.HI.X.SX32 R123, R123, R64, 0x1, P5 ;  /* 0x000000407b7ba211 */ /* 0x000fd600028f0eff */
[----:B------:R-:W3:Y:S01]  /*61e0*/  @!P4 S2R R124, SR_TID.X ;  /* 0x00000000007cc919 */ /* 0x000ee20000002100 */
[C---:B0-----:R-:W-:Y:S02]  /*61f0*/  @!P2 LEA R122, P5, R114.reuse, R14, 0x2 ;  /* 0x0000000e727aa211 */ /* 0x041fe400078a10ff */
[----:B------:R-:W-:Y:S02]  /*6200*/  @!P4 SHF.R.S32.HI R14, RZ, 0x1f, R11 ;  /* 0x0000001fff0ec819 */ /* 0x000fe4000001140b */
[----:B------:R-:W-:Y:S02]  /*6210*/  @!P2 LEA.HI.X R123, R114, R15, R123, 0x2, P5 ;  /* 0x0000000f727ba211 */ /* 0x000fe400028f147b */
[----:B---3--:R-:W-:-:S05]  /*6220*/  @!P4 LOP3.LUT R124, R124, 0x3, RZ, 0xc0, !PT ;  /* 0x000000037c7cc812 */ /* 0x008fca00078ec0ff */
[----:B------:R-:W-:-:S05]  /*6230*/  @!P4 IMAD R124, R53, UR7, R124 ;  /* 0x00000007357ccc24 */ /* 0x000fca000f8e027c */
[----:B------:R-:W-:-:S04]  /*6240*/  @!P4 IADD3 R114, P5, PT, R124, R11, RZ ;  /* 0x0000000b7c72c210 */ /* 0x000fc80007fbe0ff */
[----:B-1----:R-:W-:Y:S02]  /*6250*/  @!P4 LEA.HI.X.SX32 R118, R124, R14, 0x1, P5 ;  /* 0x0000000e7c76c211 */ /* 0x002fe400028f0eff */
[----:B------:R-:W0:Y:S02]  /*6260*/  @!P4 LDC.64 R14, c[0x0][0x3b8] ;  /* 0x0000ee00ff0ecb82 */ /* 0x000e240000000a00 */
[----:B0-----:R-:W-:-:S04]  /*6270*/  @!P4 LEA R124, P5, R114, R14, 0x2 ;  /* 0x0000000e727cc211 */ /* 0x001fc800078a10ff */
[----:B------:R-:W-:Y:S01]  /*6280*/  @!P4 LEA.HI.X R125, R114, R15, R118, 0x2, P5 ;  /* 0x0000000f727dc211 */ /* 0x000fe200028f1476 */
[----:B------:R-:W-:Y:S02]  /*6290*/  IMAD.MOV.U32 R118, RZ, RZ, RZ ;  /* 0x000000ffff767224 */ /* 0x000fe400078e00ff */
[----:B--2---:R-:W-:-:S05]  /*62a0*/  FADD.FTZ R114, R22, R13 ;  /* 0x0000000d16727221 */ /* 0x004fca0000010000 */
[----:B------:R1:W-:Y:S04]  /*62b0*/  @!P2 STG.E desc[UR36][R122.64], R114 ;  /* 0x000000727a00a986 */ /* 0x0003e8000c101924 */
[----:B------:R-:W2:Y:S01]  /*62c0*/  @!P4 LDG.E R118, desc[UR36][R124.64] ;  /* 0x000000247c76c981 */ /* 0x000ea2000c1e1900 */
[----:B------:R-:W-:-:S13]  /*62d0*/  ISETP.GE.AND P2, PT, R11, R60, PT ;  /* 0x0000003c0b00720c */ /* 0x000fda0003f46270 */
[----:B------:R-:W0:Y:S01]  /*62e0*/  @!P2 LDC.64 R14, c[0x0][0x3b8] ;  /* 0x0000ee00ff0eab82 */ /* 0x000e220000000a00 */
[----:B------:R-:W-:-:S04]  /*62f0*/  @!P2 IADD3 R13, P4, PT, R58, R11, RZ ;  /* 0x0000000b3a0da210 */ /* 0x000fc80007f9e0ff */
[----:B------:R-:W-:Y:S02]  /*6300*/  @!P2 LEA.HI.X.SX32 R11, R11, R64, 0x1, P4 ;  /* 0x000000400b0ba211 */ /* 0x000fe400020f0eff */
[----:B0-----:R-:W-:-:S04]  /*6310*/  @!P2 LEA R14, P4, R13, R14, 0x2 ;  /* 0x0000000e0d0ea211 */ /* 0x001fc800078810ff */
[----:B------:R-:W-:Y:S01]  /*6320*/  @!P2 LEA.HI.X R15, R13, R15, R11, 0x2, P4 ;  /* 0x0000000f0d0fa211 */ /* 0x000fe200020f140b */
[----:B--2---:R-:W-:-:S05]  /*6330*/  FADD.FTZ R119, R23, R118 ;  /* 0x0000007617777221 */ /* 0x004fca0000010000 */
[----:B------:R1:W-:Y:S03]  /*6340*/  @!P2 STG.E desc[UR36][R14.64], R119 ;  /* 0x000000770e00a986 */ /* 0x0003e6000c101924 */
.L_x_2345:
[----:B------:R-:W-:Y:S05]  /*6350*/  BSYNC.RECONVERGENT B2 ;  /* 0x0000000000027941 */ /* 0x000fea0003800200 */
.L_x_2344:
        /* <DEDUP_REMOVED lines=14> */
[----:B------:R-:W-:-:S06]  /*6440*/  IMAD.MOV.U32 R13, RZ, RZ, RZ ;  /* 0x000000ffff0d7224 */ /* 0x000fcc00078e00ff */
        /* <DEDUP_REMOVED lines=31> */
.L_x_2347:
[----:B------:R-:W-:Y:S05]  /*6640*/  BSYNC.RECONVERGENT B2 ;  /* 0x0000000000027941 */ /* 0x000fea0003800200 */
.L_x_2346:
        /* <DEDUP_REMOVED lines=21> */
[----:B--2---:R-:W-:-:S05]  /*67a0*/  FADD.FTZ R108, R26, R13 ;  /* 0x0000000d1a6c7221 */ /* 0x004fca0000010000 */
[----:B------:R4:W-:Y:S03]  /*67b0*/  @!P2 STG.E desc[UR36][R14.64], R108 ;  /* 0x0000006c0e00a986 */ /* 0x0009e6000c101924 */
.L_x_2349:
[----:B------:R-:W-:Y:S05]  /*67c0*/  BSYNC.RECONVERGENT B2 ;  /* 0x0000000000027941 */ /* 0x000fea0003800200 */
.L_x_2348:
        /* <DEDUP_REMOVED lines=23> */
.L_x_2351:
[----:B------:R-:W-:Y:S05]  /*6940*/  BSYNC.RECONVERGENT B2 ;  /* 0x0000000000027941 */ /* 0x000fea0003800200 */
.L_x_2350:
        /* <DEDUP_REMOVED lines=28> */
[----:B------:R-:W-:Y:S01]  /*6b10*/  @!P4 LEA.HI.X.SX32 R117, R118, R14, 0x1, P5 ;  /* 0x0000000e7675c211 */ /* 0x000fe200028f0eff */
[----:B------:R-:W-:Y:S01]  /*6b20*/  IMAD.MOV.U32 R118, RZ, RZ, RZ ;  /* 0x000000ffff767224 */ /* 0x000fe200078e00ff */
[----:B------:R-:W1:Y:S02]  /*6b30*/  @!P4 LDC.64 R14, c[0x0][0x3b8] ;  /* 0x0000ee00ff0ecb82 */ /* 0x000e640000000a00 */
[----:B-1----:R-:W-:-:S04]  /*6b40*/  @!P4 LEA R124, P5, R112, R14, 0x2 ;  /* 0x0000000e707cc211 */ /* 0x002fc800078a10ff */
[----:B------:R-:W-:Y:S01]  /*6b50*/  @!P4 LEA.HI.X R125, R112, R15, R117, 0x2, P5 ;  /* 0x0000000f707dc211 */ /* 0x000fe200028f1475 */
[----:B--2---:R-:W-:-:S05]  /*6b60*/  FADD.FTZ R112, R28, R13 ;  /* 0x0000000d1c707221 */ /* 0x004fca0000010000 */
[----:B------:R0:W-:Y:S04]  /*6b70*/  @!P2 STG.E desc[UR36][R122.64], R112 ;  /* 0x000000707a00a986 */ /* 0x0001e8000c101924 */
[----:B------:R-:W2:Y:S01]  /*6b80*/  @!P4 LDG.E R118, desc[UR36][R124.64] ;  /* 0x000000247c76c981 */ /* 0x000ea2000c1e1900 */
[----:B------:R-:W-:-:S13]  /*6b90*/  ISETP.GE.AND P2, PT, R11, R60, PT ;  /* 0x0000003c0b00720c */ /* 0x000fda0003f46270 */
[----:B------:R-:W1:Y:S01]  /*6ba0*/  @!P2 LDC.64 R14, c[0x0][0x3b8] ;  /* 0x0000ee00ff0eab82 */ /* 0x000e620000000a00 */
[----:B------:R-:W-:-:S04]  /*6bb0*/  @!P2 IADD3 R13, P4, PT, R58, R11, RZ ;  /* 0x0000000b3a0da210 */ /* 0x000fc80007f9e0ff */
[----:B------:R-:W-:Y:S02]  /*6bc0*/  @!P2 LEA.HI.X.SX32 R11, R11, R64, 0x1, P4 ;  /* 0x000000400b0ba211 */ /* 0x000fe400020f0eff */
[----:B-1----:R-:W-:-:S04]  /*6bd0*/  @!P2 LEA R14, P4, R13, R14, 0x2 ;  /* 0x0000000e0d0ea211 */ /* 0x002fc800078810ff */
[----:B------:R-:W-:Y:S01]  /*6be0*/  @!P2 LEA.HI.X R15, R13, R15, R11, 0x2, P4 ;  /* 0x0000000f0d0fa211 */ /* 0x000fe200020f140b */
[----:B--2---:R-:W-:-:S05]  /*6bf0*/  FADD.FTZ R117, R29, R118 ;  /* 0x000000761d757221 */ /* 0x004fca0000010000 */
[----:B------:R0:W-:Y:S03]  /*6c00*/  @!P2 STG.E desc[UR36][R14.64], R117 ;  /* 0x000000750e00a986 */ /* 0x0001e6000c101924 */
.L_x_2353:
[----:B------:R-:W-:Y:S05]  /*6c10*/  BSYNC.RECONVERGENT B2 ;  /* 0x0000000000027941 */ /* 0x000fea0003800200 */
.L_x_2352:
[----:B------:R-:W-:Y:S01]  /*6c20*/  BSSY.RECONVERGENT B2, `(.L_x_2354) ;  /* 0x0000018000027945 */ /* 0x000fe20003800200 */
[C---:B------:R-:W-:Y:S02]  /*6c30*/  IMAD R11, R53.reuse, 0x40, R12 ;  /* 0x00000040350b7824 */ /* 0x040fe400078e020c */
[----:B------:R-:W-:Y:S01]  /*6c40*/  IMAD R116, R53, 0x2, R116 ;  /* 0x0000000235747824 */ /* 0x000fe200078e0274 */
[----:B------:R-:W-:Y:S06]  /*6c50*/  @P1 BRA `(.L_x_2355) ;  /* 0x0000000000501947 */ /* 0x000fec0003800000 */
[----:B01----:R-:W-:Y:S02]  /*6c60*/  IMAD.SHL.U32 R123, R116, 0x4, RZ ;  /* 0x00000004747b7824 */ /* 0x003fe400078e00ff */
[----:B------:R-:W-:-:S03]  /*6c70*/  IMAD.MOV.U32 R125, RZ, RZ, RZ ;  /* 0x000000ffff7d7224 */ /* 0x000fc600078e00ff */
[----:B------:R-:W-:-:S13]  /*6c80*/  ISETP.GE.AND P2, PT, R123, R60, PT ;  /* 0x0000003c7b00720c */ /* 0x000fda0003f46270 */
[----:B------:R-:W0:Y:S01]  /*6c90*/  @!P2 S2R R12, SR_TID.X ;  /* 0x00000000000ca919 */ /* 0x000e220000002100 */
[----:B--234-:R-:W1:Y:S01]  /*6ca0*/  @!P2 LDC.64 R14, c[0x0][0x3b8] ;  /* 0x0000ee00ff0eab82 */ /* 0x01ce620000000a00 */
[----:B0-----:R-:W-:-:S05]  /*6cb0*/  @!P2 LOP3.LUT R12, R12, 0x3, RZ, 0xc0, !PT ;  /* 0x000000030c0ca812 */ /* 0x001fca00078ec0ff */
[----:B------:R-:W-:Y:S01]  /*6cc0*/  @!P2 IMAD R106, R53, UR7, R12 ;  /* 0x00000007356aac24 */ /* 0x000fe2000f8e020c */
[----:B------:R-:W-:-:S04]  /*6cd0*/  @!P2 SHF.R.S32.HI R12, RZ, 0x1f, R123 ;  /* 0x0000001fff0ca819 */ /* 0x000fc8000001147b */
[----:B------:R-:W-:-:S04]  /*6ce0*/  @!P2 IADD3 R13, P4, PT, R106, R123, RZ ;  /* 0x0000007b6a0da210 */ /* 0x000fc80007f9e0ff */
[----:B------:R-:W-:Y:S02]  /*6cf0*/  @!P2 LEA.HI.X.SX32 R106, R106, R12, 0x1, P4 ;  /* 0x0000000c6a6aa211 */ /* 0x000fe400020f0eff */
[----:B-1----:R-:W-:-:S04]  /*6d00*/  @!P2 LEA R12, P4, R13, R14, 0x2 ;  /* 0x0000000e0d0ca211 */ /* 0x002fc800078810ff */
[----:B------:R-:W-:Y:S02]  /*6d10*/  @!P2 LEA.HI.X R13, R13, R15, R106, 0x2, P4 ;  /* 0x0000000f0d0da211 */ /* 0x000fe400020f146a */
[----:B------:R-:W0:Y:S03]  /*6d20*/  @!P2 LDC.64 R14, c[0x0][0x3b8] ;  /* 0x0000ee00ff0eab82 */ /* 0x000e260000000a00 */
[----:B------:R-:W2:Y:S01]  /*6d30*/  @!P2 LDG.E R125, desc[UR36][R12.64] ;  /* 0x000000240c7da981 */ /* 0x000ea2000c1e1900 */
[----:B------:R-:W-:-:S04]  /*6d40*/  @!P2 IADD3 R106, P4, PT, R58, R123, RZ ;  /* 0x0000007b3a6aa210 */ /* 0x000fc80007f9e0ff */
[----:B------:R-:W-:Y:S02]  /*6d50*/  @!P2 LEA.HI.X.SX32 R123, R123, R64, 0x1, P4 ;  /* 0x000000407b7ba211 */ /* 0x000fe400020f0eff */
[----:B0-----:R-:W-:-:S04]  /*6d60*/  @!P2 LEA R14, P4, R106, R14, 0x2 ;  /* 0x0000000e6a0ea211 */ /* 0x001fc800078810ff */
[----:B------:R-:W-:Y:S01]  /*6d70*/  @!P2 LEA.HI.X R15, R106, R15, R123, 0x2, P4 ;  /* 0x0000000f6a0fa211 */ /* 0x000fe200020f147b */
[----:B--2---:R-:W-:-:S05]  /*6d80*/  FADD.FTZ R106, R30, R125 ;  /* 0x0000007d1e6a7221 */ /* 0x004fca0000010000 */
[----:B------:R0:W-:Y:S03]  /*6d90*/  @!P2 STG.E desc[UR36][R14.64], R106 ;  /* 0x0000006a0e00a986 */ /* 0x0001e6000c101924 */
.L_x_2355:
[----:B------:R-:W-:Y:S05]  /*6da0*/  BSYNC.RECONVERGENT B2 ;  /* 0x0000000000027941 */ /* 0x000fea0003800200 */
.L_x_2354:
[----:B------:R-:W-:Y:S01]  /*6db0*/  BSSY.RECONVERGENT B2, `(.L_x_2356) ;  /* 0x0000017000027945 */ /* 0x000fe20003800200 */
[----:B------:R-:W-:-:S03]  /*6dc0*/  IMAD.IADD R116, R116, 0x1, R53 ;  /* 0x0000000174747824 */ /* 0x000fc600078e0235 */
[----:B------:R-:W-:Y:S05]  /*6dd0*/  @P1 BRA `(.L_x_2357) ;  /* 0x0000000000501947 */ /* 0x000fea0003800000 */
        /* <DEDUP_REMOVED lines=20> */
.L_x_2357:
[----:B------:R-:W-:Y:S05]  /*6f20*/  BSYNC.RECONVERGENT B2 ;  /* 0x0000000000027941 */ /* 0x000fea0003800200 */
.L_x_2356:
[----:B------:R-:W-:Y:S01]  /*6f30*/  BSSY.RECONVERGENT B2, `(.L_x_2358) ;  /* 0x0000017000027945 */ /* 0x000fe20003800200 */
[----:B------:R-:W-:-:S03]  /*6f40*/  IMAD.IADD R116, R116, 0x1, R53 ;  /* 0x0000000174747824 */ /* 0x000fc600078e0235 */
[----:B------:R-:W-:Y:S05]  /*6f50*/  @P1 BRA `(.L_x_2359) ;  /* 0x0000000000501947 */ /* 0x000fea0003800000 */
        /* <DEDUP_REMOVED lines=20> */
.L_x_2359:
[----:B------:R-:W-:Y:S05]  /*70a0*/  BSYNC.RECONVERGENT B2 ;  /* 0x0000000000027941 */ /* 0x000fea0003800200 */
.L_x_2358:
        /* <DEDUP_REMOVED lines=23> */
.L_x_2361:
[----:B------:R-:W-:Y:S05]  /*7220*/  BSYNC.RECONVERGENT B2 ;  /* 0x0000000000027941 */ /* 0x000fea0003800200 */
.L_x_2360:
        /* <DEDUP_REMOVED lines=23> */
.L_x_2363:
[----:B------:R-:W-:Y:S05]  /*73a0*/  BSYNC.RECONVERGENT B2 ;  /* 0x0000000000027941 */ /* 0x000fea0003800200 */
.L_x_2362:
        /* <DEDUP_REMOVED lines=23> */
.L_x_2365:
[----:B------:R-:W-:Y:S05]  /*7520*/  BSYNC.RECONVERGENT B2 ;  /* 0x0000000000027941 */ /* 0x000fea0003800200 */
.L_x_2364:
        /* <DEDUP_REMOVED lines=23> */
.L_x_2367:
[----:B------:R-:W-:Y:S05]  /*76a0*/  BSYNC.RECONVERGENT B2 ;  /* 0x0000000000027941 */ /* 0x000fea0003800200 */
.L_x_2366:
        /* <DEDUP_REMOVED lines=21> */
.L_x_2369:
[----:B------:R-:W-:Y:S05]  /*7800*/  BSYNC.RECONVERGENT B2 ;  /* 0x0000000000027941 */ /* 0x000fea0003800200 */
.L_x_2368:
[----:B------:R-:W-:Y:S01]  /*7810*/  BSSY.RECONVERGENT B2, `(.L_x_2370) ;  /* 0x0000017000027945 */ /* 0x000fe20003800200 */
[----:B------:R-:W-:-:S03]  /*7820*/  IMAD R116, R53, 0x2, R12 ;  /* 0x0000000235747824 */ /* 0x000fc600078e020c */
[----:B------:R-:W-:Y:S05]  /*7830*/  @P1 BRA `(.L_x_2371) ;  /* 0x0000000000501947 */ /* 0x000fea0003800000 */
[----:B------:R-:W-:Y:S02]  /*7840*/  IMAD.SHL.U32 R11, R116, 0x4, RZ ;  /* 0x00000004740b7824 */ /* 0x000fe400078e00ff */
[----:B01----:R-:W-:-:S03]  /*7850*/  IMAD.MOV.U32 R123, RZ, RZ, RZ ;  /* 0x000000ffff7b7224 */ /* 0x003fc600078e00ff */
        /* <DEDUP_REMOVED lines=18> */
.L_x_2371:
[----:B------:R-:W-:Y:S05]  /*7980*/  BSYNC.RECONVERGENT B2 ;  /* 0x0000000000027941 */ /* 0x000fea0003800200 */
.L_x_2370:
        /* <DEDUP_REMOVED lines=23> */
.L_x_2373:
[----:B------:R-:W-:Y:S05]  /*7b00*/  BSYNC.RECONVERGENT B2 ;  /* 0x0000000000027941 */ /* 0x000fea0003800200 */
.L_x_2372:
[----:B------:R-:W-:Y:S01]  /*7b10*/  BSSY.RECONVERGENT B2, `(.L_x_2374) ;  /* 0x0000017000027945 */ /* 0x000fe20003800200 */
[----:B------:R-:W-:-:S03]  /*7b20*/  IMAD.IADD R116, R116, 0x1, R53 ;  /* 0x0000000174747824 */ /* 0x000fc600078e0235 */
        /* <DEDUP_REMOVED lines=21> */
.L_x_2375:
[----:B------:R-:W-:Y:S05]  /*7c80*/  BSYNC.RECONVERGENT B2 ;  /* 0x0000000000027941 */ /* 0x000fea0003800200 */
.L_x_2374:
        /* <DEDUP_REMOVED lines=23> */
.L_x_2377:
[----:B------:R-:W-:Y:S05]  /*7e00*/  BSYNC.RECONVERGENT B2 ;  /* 0x0000000000027941 */ /* 0x000fea0003800200 */
.L_x_2376:
        /* <DEDUP_REMOVED lines=23> */
.L_x_2379:
[----:B------:R-:W-:Y:S05]  /*7f80*/  BSYNC.RECONVERGENT B2 ;  /* 0x0000000000027941 */ /* 0x000fea0003800200 */
.L_x_2378:
        /* <DEDUP_REMOVED lines=23> */
.L_x_2381:
[----:B------:R-:W-:Y:S05]  /*8100*/  BSYNC.RECONVERGENT B2 ;  /* 0x0000000000027941 */ /* 0x000fea0003800200 */
.L_x_2380:
        /* <DEDUP_REMOVED lines=23> */
.L_x_2383:
[----:B------:R-:W-:Y:S05]  /*8280*/  BSYNC.RECONVERGENT B2 ;  /* 0x0000000000027941 */ /* 0x000fea0003800200 */
.L_x_2382:
        /* <DEDUP_REMOVED lines=23> */
.L_x_2385:
[----:B------:R-:W-:Y:S05]  /*8400*/  BSYNC.RECONVERGENT B2 ;  /* 0x0000000000027941 */ /* 0x000fea0003800200 */
.L_x_2384:
        /* <DEDUP_REMOVED lines=23> */
.L_x_2387:
[----:B------:R-:W-:Y:S05]  /*8580*/  BSYNC.RECONVERGENT B2 ;  /* 0x0000000000027941 */ /* 0x000fea0003800200 */
.L_x_2386:
        /* <DEDUP_REMOVED lines=23> */
.L_x_2389:
[----:B------:R-:W-:Y:S05]  /*8700*/  BSYNC.RECONVERGENT B2 ;  /* 0x0000000000027941 */ /* 0x000fea0003800200 */
.L_x_2388:
        /* <DEDUP_REMOVED lines=23> */
.L_x_2391:
[----:B------:R-:W-:Y:S05]  /*8880*/  BSYNC.RECONVERGENT B2 ;  /* 0x0000000000027941 */ /* 0x000fea0003800200 */
.L_x_2390:
        /* <DEDUP_REMOVED lines=23> */
.L_x_2393:
[----:B------:R-:W-:Y:S05]  /*8a00*/  BSYNC.RECONVERGENT B2 ;  /* 0x0000000000027941 */ /* 0x000fea0003800200 */
.L_x_2392:
        /* <DEDUP_REMOVED lines=23> */
.L_x_2395:
[----:B------:R-:W-:Y:S05]  /*8b80*/  BSYNC.RECONVERGENT B2 ;  /* 0x0000000000027941 */ /* 0x000fea0003800200 */
.L_x_2394:
        /* <DEDUP_REMOVED lines=23> */
.L_x_2397:
[----:B------:R-:W-:Y:S05]  /*8d00*/  BSYNC.RECONVERGENT B2 ;  /* 0x0000000000027941 */ /* 0x000fea0003800200 */
.L_x_2396:
[----:B------:R-:W-:Y:S05]  /*8d10*/  @P1 BRA `(.L_x_2341) ;  /* 0x0000001c00d41947 */ /* 0x000fea0003800000 */
[----:B------:R-:W-:Y:S01]  /*8d20*/  IMAD.IADD R116, R116, 0x1, R53 ;  /* 0x0000000174747824 */ /* 0x000fe200078e0235 */
[----:B------:R-:W-:Y:S01]  /*8d30*/  BSSY.RECONVERGENT B2, `(.L_x_2398) ;  /* 0x000000e000027945 */ /* 0x000fe20003800200 */
[----:B------:R-:W-:Y:S02]  /*8d40*/  IMAD.MOV.U32 R13, RZ, RZ, RZ ;  /* 0x000000ffff0d7224 */ /* 0x000fe400078e00ff */
[----:B01234-:R-:W-:-:S05]  /*8d50*/  IMAD.SHL.U32 R15, R116, 0x4, RZ ;  /* 0x00000004740f7824 */ /* 0x01ffca00078e00ff */
[----:B------:R-:W-:-:S13]  /*8d60*/  ISETP.GE.AND P2, PT, R15, R60, PT ;  /* 0x0000003c0f00720c */ /* 0x000fda0003f46270 */
[----:B------:R-:W-:Y:S05]  /*8d70*/  @P2 BRA `(.L_x_2399) ;  /* 0x0000000000242947 */ /* 0x000fea0003800000 */
[----:B------:R-:W0:Y:S02]  /*8d80*/  S2R R11, SR_TID.X ;  /* 0x00000000000b7919 */ /* 0x000e240000002100 */
[----:B0-----:R-:W-:Y:S02]  /*8d90*/  LOP3.LUT R12, R11, 0x3, RZ, 0xc0, !PT ;  /* 0x000000030b0c7812 */ /* 0x001fe400078ec0ff */
[----:B------:R-:W-:-:S03]  /*8da0*/  SHF.R.S32.HI R11, RZ, 0x1f, R15 ;  /* 0x0000001fff0b7819 */ /* 0x000fc6000001140f */
[----:B------:R-:W-:-:S05]  /*8db0*/  IMAD R12, R53, UR7, R12 ;  /* 0x00000007350c7c24 */ /* 0x000fca000f8e020c */
[----:B------:R-:W-:-:S04]  /*8dc0*/  IADD3 R13, P1, PT, R12, R15, RZ ;  /* 0x0000000f0c0d7210 */ /* 0x000fc80007f3e0ff */
[----:B------:R-:W-:Y:S02]  /*8dd0*/  LEA.HI.X.SX32 R14, R12, R11, 0x1, P1 ;  /* 0x0000000b0c0e7211 */ /* 0x000fe400008f0eff */
[----:B------:R-:W-:-:S04]  /*8de0*/  LEA R12, P1, R13, UR18, 0x2 ;  /* 0x000000120d0c7c11 */ /* 0x000fc8000f8210ff */
[----:B------:R-:W-:-:S06]  /*8df0*/  LEA.HI.X R13, R13, UR19, R14, 0x2, P1 ;  /* 0x000000130d0d7c11 */ /* 0x000fcc00088f140e */
[----:B------:R0:W5:Y:S03]  /*8e00*/  LDG.E R13, desc[UR36][R12.64] ;  /* 0x000000240c0d7981 */ /* 0x000166000c1e1900 */
.L_x_2399:
[----:B------:R-:W-:Y:S05]  /*8e10*/  BSYNC.RECONVERGENT B2 ;  /* 0x0000000000027941 */ /* 0x000fea0003800200 */
.L_x_2398:
[----:B-----5:R-:W-:Y:S01]  /*8e20*/  FADD.FTZ R87, R52, R13 ;  /* 0x0000000d34577221 */ /* 0x020fe20000010000 */
[----:B------:R-:W-:Y:S06]  /*8e30*/  @P2 BRA `(.L_x_2341) ;  /* 0x0000001c008c2947 */ /* 0x000fec0003800000 */
[----:B------:R-:W-:-:S04]  /*8e40*/  IADD3 R11, P1, PT, R58, R15, RZ ;  /* 0x0000000f3a0b7210 */ /* 0x000fc80007f3e0ff */
[----:B------:R-:W-:Y:S02]  /*8e50*/  LEA.HI.X.SX32 R14, R15, R64, 0x1, P1 ;  /* 0x000000400f0e7211 */ /* 0x000fe400008f0eff */
[----:B0-----:R-:W-:-:S04]  /*8e60*/  LEA R12, P1, R11, UR18, 0x2 ;  /* 0x000000120b0c7c11 */ /* 0x001fc8000f8210ff */
[----:B------:R-:W-:-:S05]  /*8e70*/  LEA.HI.X R13, R11, UR19, R14, 0x2, P1 ;  /* 0x000000130b0d7c11 */ /* 0x000fca00088f140e */
[----:B------:R0:W-:Y:S01]  /*8e80*/  STG.E desc[UR36][R12.64], R87 ;  /* 0x000000570c007986 */ /* 0x0001e2000c101924 */
[----:B------:R-:W-:Y:S05]  /*8e90*/  BRA `(.L_x_2341) ;  /* 0x0000001c00747947 */ /* 0x000fea0003800000 */
.L_x_2283:
[----:B------:R-:W-:Y:S01]  /*8ea0*/  IMAD.SHL.U32 R116, R12, 0x4, RZ ;  /* 0x000000040c747824 */ /* 0x000fe200078e00ff */
[----:B------:R-:W-:-:S03]  /*8eb0*/  ISETP.GE.AND P4, PT, R66, UR45, PT ;  /* 0x0000002d42007c0c */ /* 0x000fc6000bf86270 */
[--C-:B------:R-:W-:Y:S01]  /*8ec0*/  IMAD R13, R53, 0x8, R116.reuse ;  /* 0x00000008350d7824 */ /* 0x100fe200078e0274 */
[----:B------:R-:W-:Y:S01]  /*8ed0*/  FSEL R119, R119, RZ, P4 ;  /* 0x000000ff77777208 */ /* 0x000fe20002000000 */
[----:B------:R-:W-:-:S03]  /*8ee0*/  IMAD R11, R53, 0x10, R116 ;  /* 0x00000010350b7824 */ /* 0x000fc600078e0274 */
[-C--:B------:R-:W-:Y:S02]  /*8ef0*/  ISETP.GE.AND P2, PT, R13, R60.reuse, PT ;  /* 0x0000003c0d00720c */ /* 0x080fe40003f46270 */
[----:B------:R-:W-:Y:S02]  /*8f00*/  ISETP.GE.AND P5, PT, R11, R60, PT ;  /* 0x0000003c0b00720c */ /* 0x000fe40003fa6270 */
[C---:B------:R-:W-:Y:S02]  /*8f10*/  ISETP.GE.OR P2, PT, R66.reuse, UR45, P2 ;  /* 0x0000002d42007c0c */ /* 0x040fe40009746670 */
[----:B------:R-:W-:-:S11]  /*8f20*/  ISETP.GE.OR P5, PT, R66, UR45, P5 ;  /* 0x0000002d42007c0c */ /* 0x000fd6000afa6670 */
[----:B------:R-:W0:Y:S02]  /*8f30*/  @!P2 S2R R14, SR_TID.X ;  /* 0x00000000000ea919 */ /* 0x000e240000002100 */
[----:B------:R-:W1:Y:S01]  /*8f40*/  @!P5 S2R R124, SR_TID.X ;  /* 0x00000000007cd919 */ /* 0x000e620000002100 */
[----:B0-----:R-:W-:Y:S02]  /*8f50*/  @!P2 LOP3.LUT R14, R14, 0x3, RZ, 0xc0, !PT ;  /* 0x000000030e0ea812 */ /* 0x001fe400078ec0ff */
[----:B-1----:R-:W-:-:S03]  /*8f60*/  @!P5 LOP3.LUT R124, R124, 0x3, RZ, 0xc0, !PT ;  /* 0x000000037c7cd812 */ /* 0x002fc600078ec0ff */
[C---:B------:R-:W-:Y:S01]  /*8f70*/  @!P2 IMAD R118, R53.reuse, UR7, R14 ;  /* 0x000000073576ac24 */ /* 0x040fe2000f8e020e */
[----:B------:R-:W-:Y:S01]  /*8f80*/  @!P2 SHF.R.S32.HI R14, RZ, 0x1f, R13 ;  /* 0x0000001fff0ea819 */ /* 0x000fe2000001140d */
[----:B------:R-:W-:-:S03]  /*8f90*/  @!P5 IMAD R124, R53, UR7, R124 ;  /* 0x00000007357cdc24 */ /* 0x000fc6000f8e027c */
[----:B------:R-:W-:-:S04]  /*8fa0*/  @!P2 IADD3 R13, P1, PT, R118, R13, RZ ;  /* 0x0000000d760da210 */ /* 0x000fc80007f3e0ff */
[----:B------:R-:W-:Y:S02]  /*8fb0*/  @!P2 LEA.HI.X.SX32 R118, R118, R14, 0x1, P1 ;  /* 0x0000000e7676a211 */ /* 0x000fe400008f0eff */
[----:B------:R-:W0:Y:S02]  /*8fc0*/  @!P2 LDC.64 R14, c[0x0][0x3b8] ;  /* 0x0000ee00ff0eab82 */ /* 0x000e240000000a00 */
[----:B0-----:R-:W-:-:S04]  /*8fd0*/  @!P2 LEA R122, P1, R13, R14, 0x2 ;  /* 0x0000000e0d7aa211 */ /* 0x001fc800078210ff */
[----:B------:R-:W-:Y:S02]  /*8fe0*/  @!P2 LEA.HI.X R123, R13, R15, R118, 0x2, P1 ;  /* 0x0000000f0d7ba211 */ /* 0x000fe400008f1476 */
[----:B------:R-:W0:Y:S01]  /*8ff0*/  @!P5 LDC.64 R14, c[0x0][0x3b8] ;  /* 0x0000ee00ff0edb82 */ /* 0x000e220000000a00 */
[----:B------:R-:W-:Y:S02]  /*9000*/  @!P5 SHF.R.S32.HI R13, RZ, 0x1f, R11 ;  /* 0x0000001fff0dd819 */ /* 0x000fe4000001140b */
[C---:B------:R-:W-:Y:S01]  /*9010*/  @!P5 IADD3 R11, P1, PT, R124.reuse, R11, RZ ;  /* 0x0000000b7c0bd210 */ /* 0x040fe20007f3e0ff */
[----:B------:R1:W5:Y:S03]  /*9020*/  @!P2 LDG.E R119, desc[UR36][R122.64] ;  /* 0x000000247a77a981 */ /* 0x000366000c1e1900 */
[----:B------:R-:W-:Y:S02]  /*9030*/  @!P5 LEA.HI.X.SX32 R118, R124, R13, 0x1, P1 ;  /* 0x0000000d7c76d211 */ /* 0x000fe400008f0eff */
[----:B0-----:R-:W-:-:S04]  /*9040*/  @!P5 LEA R124, P1, R11, R14, 0x2 ;  /* 0x0000000e0b7cd211 */ /* 0x001fc800078210ff */
[----:B------:R-:W-:Y:S01]  /*9050*/  @!P5 LEA.HI.X R125, R11, R15, R118, 0x2, P1 ;  /* 0x0000000f0b7dd211 */ /* 0x000fe200008f1476 */
[----:B------:R-:W-:-:S05]  /*9060*/  IMAD R11, R53, 0x20, R116 ;  /* 0x00000020350b7824 */ /* 0x000fca00078e0274 */
[----:B------:R-:W-:-:S04]  /*9070*/  ISETP.GE.AND P1, PT, R11, R60, PT ;  /* 0x0000003c0b00720c */ /* 0x000fc80003f26270 */
[----:B------:R-:W-:-:S13]  /*9080*/  ISETP.GE.OR P1, PT, R66, UR45, P1 ;  /* 0x0000002d42007c0c */ /* 0x000fda0008f26670 */
[----:B------:R-:W0:Y:S01]  /*9090*/  @!P1 S2R R13, SR_TID.X ;  /* 0x00000000000d9919 */ /* 0x000e220000002100 */
[----:B------:R-:W1:Y:S01]  /*90a0*/  @!P1 LDC.64 R14, c[0x0][0x3b8] ;  /* 0x0000ee00ff0e9b82 */ /* 0x000e620000000a00 */
[----:B------:R-:W-:Y:S02]  /*90b0*/  ISETP.GE.AND P2, PT, R116, R60, PT ;  /* 0x0000003c7400720c */ /* 0x000fe40003f46270 */
[----:B------:R-:W-:Y:S02]  /*90c0*/  FSEL R113, R113, RZ, P4 ;  /* 0x000000ff71717208 */ /* 0x000fe40002000000 */
[----:B------:R-:W-:-:S04]  /*90d0*/  ISETP.GE.OR P2, PT, R66, UR45, P2 ;  /* 0x0000002d42007c0c */ /* 0x000fc80009746670 */
[----:B------:R2:W5:Y:S01]  /*90e0*/  @!P5 LDG.E R113, desc[UR36][R124.64] ;  /* 0x000000247c71d981 */ /* 0x000562000c1e1900 */
[----:B0-----:R-:W-:-:S05]  /*90f0*/  @!P1 LOP3.LUT R118, R13, 0x3, RZ, 0xc0, !PT ;  /* 0x000000030d769812 */ /* 0x001fca00078ec0ff */
[----:B------:R-:W-:Y:S01]  /*9100*/  @!P1 IMAD R118, R53, UR7, R118 ;  /* 0x0000000735769c24 */ /* 0x000fe2000f8e0276 */
[----:B------:R-:W-:-:S04]  /*9110*/  @!P1 SHF.R.S32.HI R13, RZ, 0x1f, R11 ;  /* 0x0000001fff0d9819 */ /* 0x000fc8000001140b */
[----:B------:R-:W-:-:S04]  /*9120*/  @!P1 IADD3 R11, P5, PT, R118, R11, RZ ;  /* 0x0000000b760b9210 */ /* 0x000fc80007fbe0ff */
[----:B------:R-:W-:Y:S02]  /*9130*/  @!P1 LEA.HI.X.SX32 R118, R118, R13, 0x1, P5 ;  /* 0x0000000d76769211 */ /* 0x000fe400028f0eff */
[----:B------:R-:W0:Y:S01]  /*9140*/  @!P2 S2R R13, SR_TID.X ;  /* 0x00000000000da919 */ /* 0x000e220000002100 */
[----:B-1----:R-:W-:Y:S02]  /*9150*/  @!P1 LEA R122, P5, R11, R14, 0x2 ;  /* 0x0000000e0b7a9211 */ /* 0x002fe400078a10ff */
[----:B------:R-:W-:Y:S02]  /*9160*/  FSEL R117, R117, RZ, P4 ;  /* 0x000000ff75757208 */ /* 0x000fe40002000000 */
[----:B------:R-:W-:Y:S01]  /*9170*/  @!P1 LEA.HI.X R123, R11, R15, R118, 0x2, P5 ;  /* 0x0000000f0b7b9211 */ /* 0x000fe200028f1476 */
[----:B------:R-:W-:Y:S01]  /*9180*/  IMAD R11, R53, 0x40, R116 ;  /* 0x00000040350b7824 */ /* 0x000fe200078e0274 */
[----:B------:R-:W1:Y:S03]  /*9190*/  @!P2 LDC.64 R14, c[0x0][0x3b8] ;  /* 0x0000ee00ff0eab82 */ /* 0x000e660000000a00 */
[----:B------:R3:W5:Y:S01]  /*91a0*/  @!P1 LDG.E R117, desc[UR36][R122.64] ;  /* 0x000000247a759981 */ /* 0x000762000c1e1900 */
[----:B------:R-:W-:-:S04]  /*91b0*/  ISETP.GE.AND P1, PT, R11, R60, PT ;  /* 0x0000003c0b00720c */ /* 0x000fc80003f26270 */
[----:B------:R-:W-:Y:S02]  /*91c0*/  ISETP.GE.OR P1, PT, R66, UR45, P1 ;  /* 0x0000002d42007c0c */ /* 0x000fe40008f26670 */
[----:B0-----:R-:W-:-:S11]  /*91d0*/  @!P2 LOP3.LUT R118, R13, 0x3, RZ, 0xc0, !PT ;  /* 0x000000030d76a812 */ /* 0x001fd600078ec0ff */
[----:B------:R-:W0:Y:S01]  /*91e0*/  @!P1 S2R R13, SR_TID.X ;  /* 0x00000000000d9919 */ /* 0x000e220000002100 */
[----:B--2---:R-:W-:-:S05]  /*91f0*/  @!P2 IMAD R125, R53, UR7, R118 ;  /* 0x00000007357dac24 */ /* 0x004fca000f8e0276 */
[----:B------:R-:W-:-:S04]  /*9200*/  @!P2 IADD3 R116, P5, PT, R125, R116, RZ ;  /* 0x000000747d74a210 */ /* 0x000fc80007fbe0ff */
[----:B------:R-:W-:Y:S02]  /*9210*/  @!P2 LEA.HI.X.SX32 R118, R125, RZ, 0x1, P5 ;  /* 0x000000ff7d76a211 */ /* 0x000fe400028f0eff */
[----:B-1----:R-:W-:-:S04]  /*9220*/  @!P2 LEA R124, P5, R116, R14, 0x2 ;  /* 0x0000000e747ca211 */ /* 0x002fc800078a10ff */
[----:B------:R-:W-:Y:S02]  /*9230*/  @!P2 LEA.HI.X R125, R116, R15, R118, 0x2, P5 ;  /* 0x0000000f747da211 */ /* 0x000fe400028f1476 */
[----:B------:R-:W1:Y:S01]  /*9240*/  @!P1 LDC.64 R14, c[0x0][0x3b8] ;  /* 0x0000ee00ff0e9b82 */ /* 0x000e620000000a00 */
[----:B------:R-:W-:Y:S01]  /*9250*/  ISETP.GE.AND P5, PT, R66, UR45, PT ;  /* 0x0000002d42007c0c */ /* 0x000fe2000bfa6270 */
[----:B------:R-:W-:-:S03]  /*9260*/  IMAD.IADD R116, R12, 0x1, R53 ;  /* 0x000000010c747824 */ /* 0x000fc600078e0235 */
[----:B------:R-:W-:Y:S01]  /*9270*/  FSEL R115, R115, RZ, P5 ;  /* 0x000000ff73737208 */ /* 0x000fe20002800000 */
[----:B---3--:R-:W-:-:S05]  /*9280*/  IMAD.SHL.U32 R123, R116, 0x4, RZ ;  /* 0x00000004747b7824 */ /* 0x008fca00078e00ff */
[----:B------:R2:W5:Y:S01]  /*9290*/  @!P2 LDG.E R115, desc[UR36][R124.64] ;  /* 0x000000247c73a981 */ /* 0x000562000c1e1900 */
[----:B0-----:R-:W-:Y:S02]  /*92a0*/  @!P1 LOP3.LUT R12, R13, 0x3, RZ, 0xc0, !PT ;  /* 0x000000030d0c9812 */ /* 0x001fe400078ec0ff */
[----:B------:R-:W-:-:S03]  /*92b0*/  ISETP.GE.AND P2, PT, R123, R60, PT ;  /* 0x0000003c7b00720c */ /* 0x000fc60003f46270 */
[----:B------:R-:W-:Y:S01]  /*92c0*/  @!P1 IMAD R118, R53, UR7, R12 ;  /* 0x0000000735769c24 */ /* 0x000fe2000f8e020c */
[----:B------:R-:W-:Y:S02]  /*92d0*/  ISETP.GE.OR P2, PT, R66, UR45, P2 ;  /* 0x0000002d42007c0c */ /* 0x000fe40009746670 */
[----:B------:R-:W-:Y:S02]  /*92e0*/  @!P1 SHF.R.S32.HI R12, RZ, 0x1f, R11 ;  /* 0x0000001fff0c9819 */ /* 0x000fe4000001140b */
[----:B------:R-:W-:-:S04]  /*92f0*/  @!P1 IADD3 R11, P5, PT, R118, R11, RZ ;  /* 0x0000000b760b9210 */ /* 0x000fc80007fbe0ff */
[----:B------:R-:W-:Y:S02]  /*9300*/  @!P1 LEA.HI.X.SX32 R118, R118, R12, 0x1, P5 ;  /* 0x0000000c76769211 */ /* 0x000fe400028f0eff */
[----:B-1----:R-:W-:-:S04]  /*9310*/  @!P1 LEA R12, P5, R11, R14, 0x2 ;  /* 0x0000000e0b0c9211 */ /* 0x002fc800078a10ff */
[----:B------:R-:W-:Y:S02]  /*9320*/  @!P1 LEA.HI.X R13, R11, R15, R118, 0x2, P5 ;  /* 0x0000000f0b0d9211 */ /* 0x000fe400028f1476 */
[----:B------:R-:W0:Y:S01]  /*9330*/  @!P2 S2R R118, SR_TID.X ;  /* 0x000000000076a919 */ /* 0x000e220000002100 */
[----:B------:R-:W-:Y:S01]  /*9340*/  IMAD R11, R53, 0x2, R116 ;  /* 0x00000002350b7824 */ /* 0x000fe200078e0274 */
[----:B------:R-:W-:Y:S01]  /*9350*/  FSEL R103, R103, RZ, P4 ;  /* 0x000000ff67677208 */ /* 0x000fe20002000000 */
[----:B------:R-:W1:Y:S02]  /*9360*/  @!P2 LDC.64 R14, c[0x0][0x3b8] ;  /* 0x0000ee00ff0eab82 */ /* 0x000e640000000a00 */
[----:B------:R-:W-:-:S03]  /*9370*/  IMAD.SHL.U32 R11, R11, 0x4, RZ ;  /* 0x000000040b0b7824 */ /* 0x000fc600078e00ff */
[----:B------:R1:W5:Y:S02]  /*9380*/  @!P1 LDG.E R103, desc[UR36][R12.64] ;  /* 0x000000240c679981 */ /* 0x000364000c1e1900 */
[----:B------:R-:W-:-:S04]  /*9390*/  ISETP.GE.AND P1, PT, R11, R60, PT ;  /* 0x0000003c0b00720c */ /* 0x000fc80003f26270 */
[----:B------:R-:W-:Y:S02]  /*93a0*/  ISETP.GE.OR P1, PT, R66, UR45, P1 ;  /* 0x0000002d42007c0c */ /* 0x000fe40008f26670 */
[----:B0-----:R-:W-:-:S11]  /*93b0*/  @!P2 LOP3.LUT R122, R118, 0x3, RZ, 0xc0, !PT ;  /* 0x00000003767aa812 */ /* 0x001fd600078ec0ff */
[----:B------:R-:W0:Y:S01]  /*93c0*/  @!P1 S2R R118, SR_TID.X ;  /* 0x0000000000769919 */ /* 0x000e220000002100 */
[----:B--2---:R-:W-:Y:S01]  /*93d0*/  @!P2 IMAD R124, R53, UR7, R122 ;  /* 0x00000007357cac24 */ /* 0x004fe2000f8e027a */
[----:B------:R-:W-:-:S04]  /*93e0*/  @!P2 SHF.R.S32.HI R122, RZ, 0x1f, R123 ;  /* 0x0000001fff7aa819 */ /* 0x000fc8000001147b */
[----:B------:R-:W-:-:S04]  /*93f0*/  @!P2 IADD3 R123, P5, PT, R124, R123, RZ ;  /* 0x0000007b7c7ba210 */ /* 0x000fc80007fbe0ff */
[----:B------:R-:W-:Y:S02]  /*9400*/  @!P2 LEA.HI.X.SX32 R122, R124, R122, 0x1, P5 ;  /* 0x0000007a7c7aa211 */ /* 0x000fe400028f0eff */
[----:B-1----:R-:W-:Y:S01]  /*9410*/  @!P2 LEA R12, P5, R123, R14, 0x2 ;  /* 0x0000000e7b0ca211 */ /* 0x002fe200078a10ff */
[----:B------:R-:W-:-:S03]  /*9420*/  IMAD R116, R53, 0x4, R116 ;  /* 0x0000000435747824 */ /* 0x000fc600078e0274 */
[----:B------:R-:W-:Y:S02]  /*9430*/  @!P2 LEA.HI.X R13, R123, R15, R122, 0x2, P5 ;  /* 0x0000000f7b0da211 */ /* 0x000fe400028f147a */
[----:B------:R-:W1:Y:S01]  /*9440*/  @!P1 LDC.64 R14, c[0x0][0x3b8] ;  /* 0x0000ee00ff0e9b82 */ /* 0x000e620000000a00 */
[----:B------:R-:W-:Y:S01]  /*9450*/  FSEL R114, R114, RZ, P4 ;  /* 0x000000ff72727208 */ /* 0x000fe20002000000 */
[----:B------:R-:W-:-:S05]  /*9460*/  IMAD.SHL.U32 R123, R116, 0x4, RZ ;  /* 0x00000004747b7824 */ /* 0x000fca00078e00ff */
[----:B------:R1:W5:Y:S01]  /*9470*/  @!P2 LDG.E R114, desc[UR36][R12.64] ;  /* 0x000000240c72a981 */ /* 0x000362000c1e1900 */
[----:B------:R-:W-:Y:S02]  /*9480*/  ISETP.GE.AND P2, PT, R123, R60, PT ;  /* 0x0000003c7b00720c */ /* 0x000fe40003f46270 */
[----:B0-----:R-:W-:Y:S02]  /*9490*/  @!P1 LOP3.LUT R118, R118, 0x3, RZ, 0xc0, !PT ;  /* 0x0000000376769812 */ /* 0x001fe400078ec0ff */
[----:B------:R-:W-:-:S03]  /*94a0*/  ISETP.GE.OR P2, PT, R66, UR45, P2 ;  /* 0x0000002d42007c0c */ /* 0x000fc60009746670 */
[----:B------:R-:W-:Y:S01]  /*94b0*/  @!P1 IMAD R122, R53, UR7, R118 ;  /* 0x00000007357a9c24 */ /* 0x000fe2000f8e0276 */
[----:B------:R-:W-:-:S04]  /*94c0*/  @!P1 SHF.R.S32.HI R118, RZ, 0x1f, R11 ;  /* 0x0000001fff769819 */ /* 0x000fc8000001140b */
[----:B------:R-:W-:-:S04]  /*94d0*/  @!P1 IADD3 R11, P5, PT, R122, R11, RZ ;  /* 0x0000000b7a0b9210 */ /* 0x000fc80007fbe0ff */
[----:B------:R-:W-:Y:S02]  /*94e0*/  @!P1 LEA.HI.X.SX32 R118, R122, R118, 0x1, P5 ;  /* 0x000000767a769211 */ /* 0x000fe400028f0eff */
[C---:B-1----:R-:W-:Y:S01]  /*94f0*/  @!P1 LEA R12, P5, R11.reuse, R14, 0x2 ;  /* 0x0000000e0b0c9211 */ /* 0x042fe200078a10ff */
[----:B------:R-:W0:Y:S03]  /*9500*/  @!P2 S2R R122, SR_TID.X ;  /* 0x00000000007aa919 */ /* 0x000e260000002100 */
[----:B------:R-:W-:Y:S01]  /*9510*/  @!P1 LEA.HI.X R13, R11, R15, R118, 0x2, P5 ;  /* 0x0000000f0b0d9211 */ /* 0x000fe200028f1476 */
[----:B------:R-:W-:Y:S01]  /*9520*/  IMAD.IADD R118, R116, 0x1, R53 ;  /* 0x0000000174767824 */ /* 0x000fe200078e0235 */
[----:B------:R-:W-:Y:S01]  /*9530*/  FSEL R110, R110, RZ, P4 ;  /* 0x000000ff6e6e7208 */ /* 0x000fe20002000000 */
[----:B------:R-:W1:Y:S02]  /*9540*/  @!P2 LDC.64 R14, c[0x0][0x3b8] ;  /* 0x0000ee00ff0eab82 */ /* 0x000e640000000a00 */
[----:B------:R-:W-:-:S03]  /*9550*/  IMAD.SHL.U32 R11, R118, 0x4, RZ ;  /* 0x00000004760b7824 */ /* 0x000fc600078e00ff */
[----:B------:R1:W5:Y:S02]  /*9560*/  @!P1 LDG.E R110, desc[UR36][R12.64] ;  /* 0x000000240c6e9981 */ /* 0x000364000c1e1900 */
[----:B------:R-:W-:-:S04]  /*9570*/  ISETP.GE.AND P1, PT, R11, R60, PT ;  /* 0x0000003c0b00720c */ /* 0x000fc80003f26270 */
[----:B------:R-:W-:-:S13]  /*9580*/  ISETP.GE.OR P1, PT, R66, UR45, P1 ;  /* 0x0000002d42007c0c */ /* 0x000fda0008f26670 */
[----:B------:R-:W2:Y:S01]  /*9590*/  @!P1 S2R R116, SR_TID.X ;  /* 0x0000000000749919 */ /* 0x000ea20000002100 */
[----:B0-----:R-:W-:-:S05]  /*95a0*/  @!P2 LOP3.LUT R122, R122, 0x3, RZ, 0xc0, !PT ;  /* 0x000000037a7aa812 */ /* 0x001fca00078ec0ff */
[----:B------:R-:W-:Y:S01]  /*95b0*/  @!P2 IMAD R124, R53, UR7, R122 ;  /* 0x00000007357cac24 */ /* 0x000fe2000f8e027a */
[----:B------:R-:W-:-:S04]  /*95c0*/  @!P2 SHF.R.S32.HI R122, RZ, 0x1f, R123 ;  /* 0x0000001fff7aa819 */ /* 0x000fc8000001147b */
[----:B------:R-:W-:-:S04]  /*95d0*/  @!P2 IADD3 R123, P5, PT, R124, R123, RZ ;  /* 0x0000007b7c7ba210 */ /* 0x000fc80007fbe0ff */
[----:B------:R-:W-:Y:S02]  /*95e0*/  @!P2 LEA.HI.X.SX32 R122, R124, R122, 0x1, P5 ;  /* 0x0000007a7c7aa211 */ /* 0x000fe400028f0eff */
[----:B-1----:R-:W-:-:S04]  /*95f0*/  @!P2 LEA R12, P5, R123, R14, 0x2 ;  /* 0x0000000e7b0ca211 */ /* 0x002fc800078a10ff */
[----:B------:R-:W-:Y:S02]  /*9600*/  @!P2 LEA.HI.X R13, R123, R15, R122, 0x2, P5 ;  /* 0x0000000f7b0da211 */ /* 0x000fe400028f147a */
[----:B------:R-:W0:Y:S01]  /*9610*/  @!P1 LDC.64 R14, c[0x0][0x3b8] ;  /* 0x0000ee00ff0e9b82 */ /* 0x000e220000000a00 */
[----:B------:R-:W-:Y:S01]  /*9620*/  IMAD.IADD R118, R118, 0x1, R53 ;  /* 0x0000000176767824 */ /* 0x000fe200078e0235 */
[----:B------:R-:W-:-:S03]  /*9630*/  FSEL R108, R108, RZ, P4 ;  /* 0x000000ff6c6c7208 */ /* 0x000fc60002000000 */
[----:B------:R-:W-:Y:S01]  /*9640*/  IMAD.SHL.U32 R123, R118, 0x4, RZ ;  /* 0x00000004767b7824 */ /* 0x000fe200078e00ff */
[----:B--2---:R-:W-:Y:S02]  /*9650*/  @!P1 LOP3.LUT R116, R116, 0x3, RZ, 0xc0, !PT ;  /* 0x0000000374749812 */ /* 0x004fe400078ec0ff */
[----:B------:R0:W5:Y:S02]  /*9660*/  @!P2 LDG.E R108, desc[UR36][R12.64] ;  /* 0x000000240c6ca981 */ /* 0x000164000c1e1900 */
[----:B------:R-:W-:Y:S01]  /*9670*/  ISETP.GE.AND P2, PT, R123, R60, PT ;  /* 0x0000003c7b00720c */ /* 0x000fe20003f46270 */
[----:B------:R-:W-:-:S03]  /*9680*/  @!P1 IMAD R122, R53, UR7, R116 ;  /* 0x00000007357a9c24 */ /* 0x000fc6000f8e0274 */
[----:B------:R-:W-:Y:S02]  /*9690*/  ISETP.GE.OR P2, PT, R66, UR45, P2 ;  /* 0x0000002d42007c0c */ /* 0x000fe40009746670 */
[----:B------:R-:W-:Y:S02]  /*96a0*/  @!P1 SHF.R.S32.HI R116, RZ, 0x1f, R11 ;  /* 0x0000001fff749819 */ /* 0x000fe4000001140b */
[----:B------:R-:W-:-:S04]  /*96b0*/  @!P1 IADD3 R11, P5, PT, R122, R11, RZ ;  /* 0x0000000b7a0b9210 */ /* 0x000fc80007fbe0ff */
[----:B------:R-:W-:Y:S02]  /*96c0*/  @!P1 LEA.HI.X.SX32 R116, R122, R116, 0x1, P5 ;  /* 0x000000747a749211 */ /* 0x000fe400028f0eff */
[----:B0-----:R-:W-:-:S04]  /*96d0*/  @!P1 LEA R12, P5, R11, R14, 0x2 ;  /* 0x0000000e0b0c9211 */ /* 0x001fc800078a10ff */
        /* <DEDUP_REMOVED lines=11> */
[----:B------:R-:W-:Y:S01]  /*9790*/  @!P2 IMAD R124, R53, UR7, R122 ;  /* 0x00000007357cac24 */ /* 0x000fe2000f8e027a */
[----:B------:R-:W-:-:S04]  /*97a0*/  @!P2 SHF.R.S32.HI R122, RZ, 0x1f, R123 ;  /* 0x0000001fff7aa819 */ /* 0x000fc8000001147b */
[----:B------:R-:W-:-:S04]  /*97b0*/  @!P2 IADD3 R123, P5, PT, R124, R123, RZ ;  /* 0x0000007b7c7ba210 */ /* 0x000fc80007fbe0ff */
[----:B------:R-:W-:Y:S02]  /*97c0*/  @!P2 LEA.HI.X.SX32 R122, R124, R122, 0x1, P5 ;  /* 0x0000007a7c7aa211 */ /* 0x000fe400028f0eff */
[----:B-1----:R-:W-:-:S04]  /*97d0*/  @!P2 LEA R12, P5, R123, R14, 0x2 ;  /* 0x0000000e7b0ca211 */ /* 0x002fc800078a10ff */
[----:B------:R-:W-:Y:S02]  /*97e0*/  @!P2 LEA.HI.X R13, R123, R15, R122, 0x2, P5 ;  /* 0x0000000f7b0da211 */ /* 0x000fe400028f147a */
[----:B------:R-:W1:Y:S01]  /*97f0*/  @!P1 LDC.64 R14, c[0x0][0x3b8] ;  /* 0x0000ee00ff0e9b82 */ /* 0x000e620000000a00 */
[----:B------:R-:W-:Y:S01]  /*9800*/  IMAD.IADD R118, R118, 0x1, R53 ;  /* 0x0000000176767824 */ /* 0x000fe200078e0235 */
[----:B------:R-:W-:-:S03]  /*9810*/  FSEL R112, R112, RZ, P4 ;  /* 0x000000ff70707208 */ /* 0x000fc60002000000 */
[----:B------:R-:W-:-:S03]  /*9820*/  IMAD.SHL.U32 R123, R118, 0x4, RZ ;  /* 0x00000004767b7824 */ /* 0x000fc600078e00ff */
        /* <DEDUP_REMOVED lines=11> */
[----:B------:R-:W-:Y:S01]  /*98e0*/  IMAD.IADD R118, R118, 0x1, R53 ;  /* 0x0000000176767824 */ /* 0x000fe200078e0235 */
        /* <DEDUP_REMOVED lines=75> */
[----:B------:R-:W-:Y:S01]  /*9da0*/  IMAD R118, R53, 0x2, R118 ;  /* 0x0000000235767824 */ /* 0x000fe200078e0276 */
        /* <DEDUP_REMOVED lines=176> */
[----:B-1----:R-:W-:Y:S01]  /*a8b0*/  @!P2 LEA R12, P5, R123, R14, 0x2 ;  /* 0x0000000e7b0ca211 */ /* 0x002fe200078a10ff */
[----:B------:R-:W-:-:S03]  /*a8c0*/  IMAD.IADD R118, R118, 0x1, R53 ;  /* 0x0000000176767824 */ /* 0x000fc600078e0235 */
        /* <DEDUP_REMOVED lines=31> */
[----:B------:R-:W-:-:S06]  /*aac0*/  FSEL R89, R89, RZ, P4 ;  /* 0x000000ff59597208 */ /* 0x000fcc0002000000 */
[----:B------:R1:W5:Y:S01]  /*aad0*/  @!P2 LDG.E R89, desc[UR36][R12.64] ;  /* 0x000000240c59a981 */ /* 0x000362000c1e1900 */
[----:B--2---:R-:W-:-:S05]  /*aae0*/  @!P1 LOP3.LUT R118, R118, 0x3, RZ, 0xc0, !PT ;  /* 0x0000000376769812 */ /* 0x004fca00078ec0ff */
[----:B------:R-:W-:Y:S01]  /*aaf0*/  @!P1 IMAD R122, R53, UR7, R118 ;  /* 0x00000007357a9c24 */ /* 0x000fe2000f8e0276 */
[----:B------:R-:W-:-:S04]  /*ab00*/  @!P1 SHF.R.S32.HI R118, RZ, 0x1f, R11 ;  /* 0x0000001fff769819 */ /* 0x000fc8000001140b */
[----:B------:R-:W-:-:S04]  /*ab10*/  @!P1 IADD3 R11, P2, PT, R122, R11, RZ ;  /* 0x0000000b7a0b9210 */ /* 0x000fc80007f5e0ff */
[----:B------:R-:W-:Y:S02]  /*ab20*/  @!P1 LEA.HI.X.SX32 R118, R122, R118, 0x1, P2 ;  /* 0x000000767a769211 */ /* 0x000fe400010f0eff */
[C---:B0-----:R-:W-:Y:S02]  /*ab30*/  @!P1 LEA R14, P2, R11.reuse, R14, 0x2 ;  /* 0x0000000e0b0e9211 */ /* 0x041fe400078410ff */
[----:B------:R-:W-:Y:S02]  /*ab40*/  FSEL R86, R86, RZ, P4 ;  /* 0x000000ff56567208 */ /* 0x000fe40002000000 */
[----:B------:R-:W-:-:S05]  /*ab50*/  @!P1 LEA.HI.X R15, R11, R15, R118, 0x2, P2 ;  /* 0x0000000f0b0f9211 */ /* 0x000fca00010f1476 */
[----:B------:R1:W5:Y:S01]  /*ab60*/  @!P1 LDG.E R86, desc[UR36][R14.64] ;  /* 0x000000240e569981 */ /* 0x000362000c1e1900 */
[----:B------:R-:W-:-:S13]  /*ab70*/  ISETP.GE.AND P1, PT, R66, UR45, PT ;  /* 0x0000002d42007c0c */ /* 0x000fda000bf26270 */
[----:B-1----:R-:W-:Y:S05]  /*ab80*/  @P1 BRA `(.L_x_2341) ;  /* 0x0000000000381947 */ /* 0x002fea0003800000 */
[----:B------:R-:W-:Y:S02]  /*ab90*/  IMAD.IADD R116, R116, 0x1, R53 ;  /* 0x0000000174747824 */ /* 0x000fe400078e0235 */
[----:B------:R-:W-:Y:S02]  /*aba0*/  IMAD.MOV.U32 R87, RZ, RZ, RZ ;  /* 0x000000ffff577224 */ /* 0x000fe400078e00ff */
[----:B------:R-:W-:-:S05]  /*abb0*/  IMAD.SHL.U32 R13, R116, 0x4, RZ ;  /* 0x00000004740d7824 */ /* 0x000fca00078e00ff */
        /* <DEDUP_REMOVED lines=9> */
[----:B------:R-:W-:-:S05]  /*ac50*/  LEA.HI.X R13, R13, UR19, R14, 0x2, P1 ;  /* 0x000000130d0d7c11 */ /* 0x000fca00088f140e */
[----:B------:R0:W5:Y:S04]  /*ac60*/  LDG.E R87, desc[UR36][R12.64] ;  /* 0x000000240c577981 */ /* 0x000168000c1e1900 */
.L_x_2341:
[----:B------:R-:W-:Y:S05]  /*ac70*/  BSYNC.RECONVERGENT B0 ;  /* 0x0000000000007941 */ /* 0x000fea0003800200 */
.L_x_2282:
[----:B-----5:R-:W-:Y:S01]  /*ac80*/  FMUL.FTZ R11, R83, R114 ;  /* 0x00000072530b7220 */ /* 0x020fe20000410000 */
[----:B0-----:R-:W0:Y:S01]  /*ac90*/  S2R R13, SR_TID.X ;  /* 0x00000000000d7919 */ /* 0x001e220000002100 */
        /* <DEDUP_REMOVED lines=9> */
[----:B0-----:R-:W-:-:S03]  /*ad30*/  LOP3.LUT P1, RZ, R13, 0x3, RZ, 0xc0, !PT ;  /* 0x000000030dff7812 */ /* 0x001fc6000782c0ff */
        /* <DEDUP_REMOVED lines=24> */
[----:B-1234-:R-:W0:Y:S02]  /*aec0*/  SHFL.BFLY PT, R14, R13, 0x2, 0x1f ;  /* 0x0c401f000d0e7f89 */ /* 0x01ee2400000e0000 */
[----:B0-----:R-:W-:-:S05]  /*aed0*/  FADD.FTZ R13, R13, R14 ;  /* 0x0000000e0d0d7221 */ /* 0x001fca0000010000 */
[----:B------:R0:W1:Y:S02]  /*aee0*/  SHFL.BFLY PT, R14, R13, 0x1, 0x1f ;  /* 0x0c201f000d0e7f89 */ /* 0x00006400000e0000 */
.L_x_2484:
        /* <DEDUP_REMOVED lines=24> */
.L_x_2402:
[----:B------:R-:W-:Y:S05]  /*b070*/  BSYNC.RECONVERGENT B0 ;  /* 0x0000000000007941 */ /* 0x000fea0003800200 */
.L_x_2401:
[----:B------:R-:W-:Y:S01]  /*b080*/  VIADD R12, R62, 0xf ;  /* 0x0000000f3e0c7836 */ /* 0x000fe20000000000 */
[----:B------:R-:W-:Y:S01]  /*b090*/  IADD3 R56, P2, PT, R56, 0x10, RZ ;  /* 0x0000001038387810 */ /* 0x000fe20007f5e0ff */
[----:B------:R-:W-:Y:S02]  /*b0a0*/  VIADD R62, R62, 0x10 ;  /* 0x000000103e3e7836 */ /* 0x000fe40000000000 */
[----:B-1----:R-:W-:Y:S01]  /*b0b0*/  VIADD R59, R59, 0x40 ;  /* 0x000000403b3b7836 */ /* 0x002fe20000000000 */
[----:B------:R-:W-:Y:S01]  /*b0c0*/  ISETP.GE.AND P1, PT, R12, R63, PT ;  /* 0x0000003f0c00720c */ /* 0x000fe20003f26270 */
[----:B------:R-:W-:Y:S02]  /*b0d0*/  VIADD R61, R61, 0x10 ;  /* 0x000000103d3d7836 */ /* 0x000fe40000000000 */
[----:B------:R-:W-:-:S10]  /*b0e0*/  IMAD.X R57, RZ, RZ, R57, P2 ;  /* 0x000000ffff397224 */ /* 0x000fd400010e0639 */
[----:B------:R-:W-:Y:S05]  /*b0f0*/  @!P1 BRA `(.L_x_2403) ;  /* 0xffffff78004c9947 */ /* 0x000fea000383ffff */
.L_x_2281:
[----:B01----:R-:W-:Y:S05]  /*b100*/  BSYNC B1 ;  /* 0x0000000000017941 */ /* 0x003fea0003800000 */
.L_x_2280:
[----:B------:R-:W-:-:S03]  /*b110*/  UMOV UR4, 0xffffffff ;  /* 0xffffffff00047882 */ /* 0x000fc60000000000 */
[----:B------:R-:W-:Y:S05]  /*b120*/  BRA.DIV UR4, `(.L_x_2404) ;  /* 0x0000005e04b07947 */ /* 0x000fea000b800000 */
[----:B------:R-:W0:Y:S02]  /*b130*/  SHFL.BFLY PT, R14, R85, 0x10, 0x1f ;  /* 0x0e001f00550e7f89 */ /* 0x000e2400000e0000 */
[----:B0-----:R-:W-:-:S05]  /*b140*/  FMNMX.FTZ R13, R14, R85, !PT ;  /* 0x000000550e0d7209 */ /* 0x001fca0007810000 */
[----:B------:R-:W0:Y:S02]  /*b150*/  SHFL.BFLY PT, R14, R13, 0x8, 0x1f ;  /* 0x0d001f000d0e7f89 */ /* 0x000e2400000e0000 */
[----:B0-----:R-:W-:-:S05]  /*b160*/  FMNMX.FTZ R0, R13, R14, !PT ;  /* 0x0000000e0d007209 */ /* 0x001fca0007810000 */
[----:B------:R0:W1:Y:S02]  /*b170*/  SHFL.BFLY PT, R14, R0, 0x4, 0x1f ;  /* 0x0c801f00000e7f89 */ /* 0x00006400000e0000 */
.L_x_2489:
[----:B------:R-:W5:Y:S01]  /*b180*/  S2R R3, SR_TID.X ;  /* 0x0000000000037919 */ /* 0x000f620000002100 */
[----:B------:R-:W-:Y:S01]  /*b190*/  MOV R12, 0x400 ;  /* 0x00000400000c7802 */ /* 0x000fe20000000f00 */
[----:B------:R-:W-:Y:S05]  /*b1a0*/  WARPSYNC.ALL ;  /* 0x0000000000007948 */ /* 0x000fea0003800000 */
[----:B------:R-:W2:Y:S01]  /*b1b0*/  S2R R15, SR_CgaCtaId ;  /* 0x00000000000f7919 */ /* 0x000ea20000008800 */
[----:B-1----:R-:W-:Y:S02]  /*b1c0*/  FMNMX.FTZ R5, R0, R14, !PT ;  /* 0x0000000e00057209 */ /* 0x002fe40007810000 */
[----:B-----5:R-:W-:-:S02]  /*b1d0*/  LOP3.LUT P0, R7, R3, 0x1f, RZ, 0xc0, !PT ;  /* 0x0000001f03077812 */ /* 0x020fc4000780c0ff */
[----:B--2---:R-:W-:-:S11]  /*b1e0*/  LEA R4, R15, R12, 0x18 ;  /* 0x0000000c0f047211 */ /* 0x004fd600078ec0ff */
[----:B0-----:R-:W-:-:S05]  /*b1f0*/  @!P0 LEA.HI R0, R3, R4, RZ, 0x1d ;  /* 0x0000000403008211 */ /* 0x001fca00078fe8ff */
[----:B------:R0:W-:Y:S01]  /*b200*/  @!P0 STS [R0], R5 ;  /* 0x0000000500008388 */ /* 0x0001e20000000800 */
[----:B------:R-:W-:Y:S01]  /*b210*/  BAR.SYNC.DEFER_BLOCKING 0x0 ;  /* 0x0000000000007b1d */ /* 0x000fe20000010000 */
[C---:B------:R-:W-:Y:S01]  /*b220*/  ISETP.GT.U32.AND P0, PT, R7.reuse, 0x1, PT ;  /* 0x000000010700780c */ /* 0x040fe20003f04070 */
[----:B------:R-:W-:Y:S02]  /*b230*/  IMAD.MOV.U32 R9, RZ, RZ, -0x800001 ;  /* 0xff7fffffff097424 */ /* 0x000fe400078e00ff */
[----:B------:R-:W-:Y:S02]  /*b240*/  IMAD R6, R7, 0x4, R4 ;  /* 0x0000000407067824 */ /* 0x000fe400078e0204 */
[C---:B0-----:R-:W-:Y:S01]  /*b250*/  VIADD R5, R3.reuse, UR47 ;  /* 0x0000002f03057c36 */ /* 0x041fe20008000000 */
[----:B------:R-:W-:Y:S01]  /*b260*/  BSSY.RECONVERGENT B0, `(.L_x_2405) ;  /* 0x0000154000007945 */ /* 0x000fe20003800200 */
[----:B------:R-:W-:Y:S02]  /*b270*/  IMAD.SHL.U32 R17, R3, 0x4, RZ ;  /* 0x0000000403117824 */ /* 0x000fe400078e00ff */
[----:B------:R-:W-:-:S04]  /*b280*/  IMAD.MOV.U32 R8, RZ, RZ, RZ ;  /* 0x000000ffff087224 */ /* 0x000fc800078e00ff */
[----:B------:R-:W0:Y:S01]  /*b290*/  @!P0 LDS R9, [R6] ;  /* 0x0000000006098984 */ /* 0x000e220000000800 */
[----:B------:R-:W-:-:S03]  /*b2a0*/  ISETP.GE.AND P0, PT, R5, UR44, PT ;  /* 0x0000002c05007c0c */ /* 0x000fc6000bf06270 */
[----:B0-----:R-:W0:Y:S02]  /*b2b0*/  SHFL.BFLY PT, R0, R9, 0x1, 0x1f ;  /* 0x0c201f0009007f89 */ /* 0x001e2400000e0000 */
[----:B0-----:R-:W-:-:S06]  /*b2c0*/  FMNMX.FTZ R0, R0, R9, !PT ;  /* 0x0000000900007209 */ /* 0x001fcc0007810000 */
[----:B------:R-:W0:Y:S02]  /*b2d0*/  SHFL.IDX PT, R0, R0, RZ, 0x1f ;  /* 0x00001fff00007589 */ /* 0x000e2400000e0000 */
        /* <DEDUP_REMOVED lines=24> */
.L_x_2410:
        /* <DEDUP_REMOVED lines=11> */
.L_x_2409:
[----:B------:R-:W-:Y:S05]  /*b510*/  BSYNC.RECONVERGENT B1 ;  /* 0x0000000000017941 */ /* 0x000fea0003800200 */
.L_x_2408:
        /* <DEDUP_REMOVED lines=14> */
.L_x_2413:
        /* <DEDUP_REMOVED lines=8> */
[----:B------:R-:W3:Y:S04]  /*b680*/  LDS R25, [R9+0x400] ;  /* 0x0004000009197984 */ /* 0x000ee80000000800 */
[----:B------:R-:W3:Y:S04]  /*b690*/  LDS R27, [R9+0x500] ;  /* 0x00050000091b7984 */ /* 0x000ee80000000800 */
[----:B----4-:R-:W4:Y:S04]  /*b6a0*/  LDS R29, [R9+0x600] ;  /* 0x00060000091d7984 */ /* 0x010f280000000800 */
        /* <DEDUP_REMOVED lines=34> */
[----:B------:R-:W-:Y:S02]  /*b8d0*/  FADD.FTZ R33, -R0, R33 ;  /* 0x0000002100217221 */ /* 0x000fe40000010100 */
[----:B------:R-:W-:Y:S01]  /*b8e0*/  FMUL.FTZ R31, R31, 1.4426950216293334961 ;  /* 0x3fb8aa3b1f1f7820 */ /* 0x000fe20000410000 */
[----:B------:R-:W0:Y:S01]  /*b8f0*/  MUFU.EX2 R21, R21 ;  /* 0x0000001500157308 */ /* 0x000e220000000800 */
[----:B-1----:R-:W-:Y:S01]  /*b900*/  FADD.FTZ R8, R8, R15 ;  /* 0x0000000f08087221 */ /* 0x002fe20000010000 */
[----:B------:R-:W-:Y:S01]  /*b910*/  FMUL.FTZ R33, R33, 1.4426950216293334961 ;  /* 0x3fb8aa3b21217820 */ /* 0x000fe20000410000 */
[----:B------:R-:W-:Y:S01]  /*b920*/  FADD.FTZ R35, -R0, R35 ;  /* 0x0000002300237221 */ /* 0x000fe20000010100 */
[----:B------:R-:W-:Y:S03]  /*b930*/  STS [R9], R15 ;  /* 0x0000000f09007388 */ /* 0x000fe60000000800 */
[----:B------:R-:W-:Y:S01]  /*b940*/  FMUL.FTZ R35, R35, 1.4426950216293334961 ;  /* 0x3fb8aa3b23237820 */ /* 0x000fe20000410000 */
[----:B------:R-:W1:Y:S01]  /*b950*/  MUFU.EX2 R23, R23 ;  /* 0x0000001700177308 */ /* 0x000e620000000800 */
[----:B----4-:R-:W-:Y:S01]  /*b960*/  FADD.FTZ R8, R8, R19 ;  /* 0x0000001308087221 */ /* 0x010fe20000010000 */
[C---:B--2---:R-:W-:Y:S01]  /*b970*/  FADD.FTZ R37, -R0.reuse, R37 ;  /* 0x0000002500257221 */ /* 0x044fe20000010100 */
[----:B-----5:R-:W-:Y:S01]  /*b980*/  FADD.FTZ R39, -R0, R39 ;  /* 0x0000002700277221 */ /* 0x020fe20000010100 */
        /* <DEDUP_REMOVED lines=43> */
.L_x_2412:
[----:B------:R-:W-:Y:S05]  /*bc40*/  BSYNC.RECONVERGENT B1 ;  /* 0x0000000000017941 */ /* 0x000fea0003800200 */
.L_x_2411:
        /* <DEDUP_REMOVED lines=55> */
.L_x_2415:
[----:B------:R-:W-:Y:S05]  /*bfc0*/  BSYNC.RECONVERGENT B1 ;  /* 0x0000000000017941 */ /* 0x000fea0003800200 */
.L_x_2414:
        /* <DEDUP_REMOVED lines=27> */
.L_x_2407:
[----:B------:R-:W-:Y:S01]  /*c180*/  IMAD.MOV.U32 R8, RZ, RZ, 0x40 ;  /* 0x00000040ff087424 */ /* 0x000fe200078e00ff */
[----:B------:R-:W1:Y:S01]  /*c190*/  S2UR UR4, SR_CTAID.Y ;  /* 0x00000000000479c3 */ /* 0x000e620000002600 */
[----:B------:R-:W-:Y:S01]  /*c1a0*/  LOP3.LUT R9, RZ, R3, RZ, 0x33, !PT ;  /* 0x00000003ff097212 */ /* 0x000fe200078e33ff */
[----:B------:R-:W-:Y:S02]  /*c1b0*/  BSSY.RECONVERGENT B1, `(.L_x_2416) ;  /* 0x0000026000017945 */ /* 0x000fe40003800200 */
[----:B------:R-:W-:-:S04]  /*c1c0*/  VIADDMNMX R8, R5, R8, UR44, !PT ;  /* 0x0000002c05087e46 */ /* 0x000fc8000f800108 */
[----:B------:R-:W-:Y:S01]  /*c1d0*/  IADD3 R13, PT, PT, R8, -UR47, R9 ;  /* 0x8000002f080d7c10 */ /* 0x000fe2000fffe009 */
[----:B------:R-:W-:-:S03]  /*c1e0*/  IMAD.MOV.U32 R9, RZ, RZ, R5 ;  /* 0x000000ffff097224 */ /* 0x000fc600078e0005 */
[C---:B------:R-:W-:Y:S02]  /*c1f0*/  LOP3.LUT R8, R13.reuse, 0xc0, RZ, 0xc0, !PT ;  /* 0x000000c00d087812 */ /* 0x040fe400078ec0ff */
[----:B------:R-:W-:Y:S02]  /*c200*/  ISETP.GE.U32.AND P0, PT, R13, 0xc0, PT ;  /* 0x000000c00d00780c */ /* 0x000fe40003f06070 */
[----:B------:R-:W-:Y:S01]  /*c210*/  ISETP.NE.AND P1, PT, R8, 0xc0, PT ;  /* 0x000000c00800780c */ /* 0x000fe20003f25270 */
[----:B------:R-:W-:Y:S02]  /*c220*/  IMAD.MOV.U32 R8, RZ, RZ, RZ ;  /* 0x000000ffff087224 */ /* 0x000fe400078e00ff */
[----:B-1----:R-:W-:-:S05]  /*c230*/  IMAD R18, R53, UR4, RZ ;  /* 0x0000000435127c24 */ /* 0x002fca000f8e02ff */
[----:B------:R-:W-:-:S05]  /*c240*/  SHF.R.S32.HI R20, RZ, 0x1f, R18 ;  /* 0x0000001fff147819 */ /* 0x000fca0000011412 */
        /* <DEDUP_REMOVED lines=11> */
.L_x_2418:
[----:B------:R-:W-:-:S06]  /*c300*/  IMAD.MOV.U32 R10, RZ, RZ, R16 ;  /* 0x000000ffff0a7224 */ /* 0x000fcc00078e0010 */
[----:B------:R1:W2:Y:S01]  /*c310*/  LDG.E.U8 R10, desc[UR36][R10.64] ;  /* 0x000000240a0a7981 */ /* 0x0002a2000c1e1100 */
[----:B------:R-:W-:Y:S01]  /*c320*/  VIADD R13, R13, 0x1 ;  /* 0x000000010d0d7836 */ /* 0x000fe20000000000 */
[----:B------:R-:W-:Y:S01]  /*c330*/  IADD3 R16, P2, PT, R16, 0x40, RZ ;  /* 0x0000004010107810 */ /* 0x000fe20007f5e0ff */
[----:B------:R-:W-:-:S04]  /*c340*/  VIADD R9, R9, 0x40 ;  /* 0x0000004009097836 */ /* 0x000fc80000000000 */
[----:B-1----:R-:W-:Y:S01]  /*c350*/  IMAD.X R11, RZ, RZ, R11, P2 ;  /* 0x000000ffff0b7224 */ /* 0x002fe200010e060b */
[----:B--2---:R-:W-:-:S13]  /*c360*/  ISETP.NE.AND P1, PT, R10, RZ, PT ;  /* 0x000000ff0a00720c */ /* 0x004fda0003f25270 */
[----:B------:R-:W0:Y:S02]  /*c370*/  @!P1 LDS R15, [R12] ;  /* 0x000000000c0f9984 */ /* 0x000e240000000800 */
[----:B0-----:R-:W-:Y:S01]  /*c380*/  @!P1 FADD.FTZ R14, -R0, R15 ;  /* 0x0000000f000e9221 */ /* 0x001fe20000010100 */
        /* <DEDUP_REMOVED lines=8> */
.L_x_2417:
[----:B------:R-:W-:Y:S05]  /*c410*/  BSYNC.RECONVERGENT B1 ;  /* 0x0000000000017941 */ /* 0x000fea0003800200 */
.L_x_2416:
        /* <DEDUP_REMOVED lines=13> */
.L_x_2419:
[----:B------:R-:W-:-:S05]  /*c4f0*/  IMAD.MOV.U32 R10, RZ, RZ, R14 ;  /* 0x000000ffff0a7224 */ /* 0x000fca00078e000e */
        /* <DEDUP_REMOVED lines=17> */
[----:B------:R-:W-:Y:S02]  /*c610*/  IMAD.MOV.U32 R15, RZ, RZ, RZ ;  /* 0x000000ffff0f7224 */ /* 0x000fe400078e00ff */
[----:B------:R0:W1:Y:S01]  /*c620*/  @!P0 MUFU.EX2 R13, R14 ;  /* 0x0000000e000d8308 */ /* 0x0000620000000800 */
[----:B------:R-:W-:Y:S01]  /*c630*/  @!P1 FMUL.FTZ R16, R16, 1.4426950216293334961 ;  /* 0x3fb8aa3b10109820 */ /* 0x000fe20000410000 */
[C---:B--2---:R-:W-:Y:S01]  /*c640*/  @!P2 FADD.FTZ R18, -R0.reuse, R19 ;  /* 0x000000130012a221 */ /* 0x044fe20000010100 */
[----:B------:R-:W-:Y:S02]  /*c650*/  IMAD.MOV.U32 R19, RZ, RZ, RZ ;  /* 0x000000ffff137224 */ /* 0x000fe400078e00ff */
[----:B---3--:R-:W-:Y:S01]  /*c660*/  @!P3 FADD.FTZ R20, -R0, R21 ;  /* 0x000000150014b221 */ /* 0x008fe20000010100 */
[----:B------:R-:W-:-:S02]  /*c670*/  IMAD.MOV.U32 R21, RZ, RZ, RZ ;  /* 0x000000ffff157224 */ /* 0x000fc400078e00ff */
[----:B------:R-:W-:Y:S01]  /*c680*/  @!P2 FMUL.FTZ R18, R18, 1.4426950216293334961 ;  /* 0x3fb8aa3b1212a820 */ /* 0x000fe20000410000 */
[----:B------:R-:W-:Y:S01]  /*c690*/  ISETP.GE.AND P0, PT, R9, UR44, PT ;  /* 0x0000002c09007c0c */ /* 0x000fe2000bf06270 */
        /* <DEDUP_REMOVED lines=16> */
.L_x_2406:
[----:B------:R-:W-:Y:S05]  /*c7a0*/  BSYNC.RECONVERGENT B0 ;  /* 0x0000000000007941 */ /* 0x000fea0003800200 */
.L_x_2405:
[----:B0-----:R-:W0:Y:S01]  /*c7b0*/  SHFL.BFLY PT, R9, R8, 0x10, 0x1f ;  /* 0x0e001f0008097f89 */ /* 0x001e2200000e0000 */
[C---:B------:R-:W-:Y:S01]  /*c7c0*/  ISETP.NE.AND P0, PT, R7.reuse, RZ, PT ;  /* 0x000000ff0700720c */ /* 0x040fe20003f05270 */
[----:B------:R-:W1:Y:S01]  /*c7d0*/  LDCU.U8 UR11, c[0x0][0x48c] ;  /* 0x00009180ff0b77ac */ /* 0x000e620008000000 */
[----:B------:R-:W-:Y:S01]  /*c7e0*/  ISETP.GT.U32.AND P1, PT, R7, 0x1, PT ;  /* 0x000000010700780c */ /* 0x000fe20003f24070 */
[----:B------:R-:W2:Y:S01]  /*c7f0*/  S2UR UR14, SR_CTAID.X ;  /* 0x00000000000e79c3 */ /* 0x000ea20000002500 */
[----:B------:R-:W-:Y:S01]  /*c800*/  UMOV UR4, URZ ;  /* 0x000000ff00047c82 */ /* 0x000fe20008000000 */
[----:B------:R-:W-:Y:S01]  /*c810*/  UMOV UR5, URZ ;  /* 0x000000ff00057c82 */ /* 0x000fe20008000000 */
[----:B-1----:R-:W-:Y:S01]  /*c820*/  UISETP.NE.AND UP0, UPT, UR11, URZ, UPT ;  /* 0x000000ff0b00728c */ /* 0x002fe2000bf05270 */
        /* <DEDUP_REMOVED lines=9> */
[----:B------:R-:W-:Y:S02]  /*c8c0*/  @!P0 IMAD R8, R0, 0x4, R4 ;  /* 0x0000000400088824 */ /* 0x000fe400078e0204 */
[----:B0-----:R-:W-:-:S05]  /*c8d0*/  FADD.FTZ R13, R12, R13 ;  /* 0x0000000d0c0d7221 */ /* 0x001fca0000010000 */
[----:B------:R-:W-:Y:S01]  /*c8e0*/  @!P0 STS [R8+0x8], R13 ;  /* 0x0000080d08008388 */ /* 0x000fe20000000800 */
[----:B------:R-:W-:Y:S01]  /*c8f0*/  BAR.SYNC.DEFER_BLOCKING 0x0 ;  /* 0x0000000000007b1d */ /* 0x000fe20000010000 */
[----:B------:R-:W-:-:S05]  /*c900*/  ISETP.GE.AND P0, PT, R5, UR44, PT ;  /* 0x0000002c05007c0c */ /* 0x000fca000bf06270 */
[----:B------:R-:W0:Y:S04]  /*c910*/  @!P1 LDS R13, [R6+0x8] ;  /* 0x00000800060d9984 */ /* 0x000e280000000800 */
[----:B0-----:R-:W0:Y:S02]  /*c920*/  SHFL.BFLY PT, R4, R13, 0x1, 0x1f ;  /* 0x0c201f000d047f89 */ /* 0x001e2400000e0000 */
[----:B0-----:R-:W-:-:S06]  /*c930*/  FADD.FTZ R7, R4, R13 ;  /* 0x0000000d04077221 */ /* 0x001fcc0000010000 */
[----:B------:R-:W0:Y:S02]  /*c940*/  SHFL.IDX PT, R7, R7, RZ, 0x1f ;  /* 0x00001fff07077589 */ /* 0x000e2400000e0000 */
[----:B0-----:R-:W-:-:S06]  /*c950*/  FADD.FTZ R4, R7, 9.9999999747524270788e-07 ;  /* 0x358637bd07047421 */ /* 0x001fcc0000010000 */
[----:B------:R-:W0:Y:S01]  /*c960*/  MUFU.RCP R4, R4 ;  /* 0x0000000400047308 */ /* 0x000e220000001000 */
[----:B--2---:R-:W-:Y:S05]  /*c970*/  BRA.U !UP0, `(.L_x_2420) ;  /* 0x0000000108247547 */ /* 0x004fea000b800000 */
[----:B------:R-:W1:Y:S01]  /*c980*/  S2UR UR5, SR_CTAID.Y ;  /* 0x00000000000579c3 */ /* 0x000e620000002600 */
[----:B------:R-:W1:Y:S01]  /*c990*/  LDCU UR8, c[0x0][0x3f8] ;  /* 0x00007f00ff0877ac */ /* 0x000e620008000800 */
[----:B------:R-:W2:Y:S01]  /*c9a0*/  LDCU UR4, c[0x0][0x488] ;  /* 0x00009100ff0477ac */ /* 0x000ea20008000800 */
[----:B------:R-:W2:Y:S01]  /*c9b0*/  LDCU UR9, c[0x0][0x40c] ;  /* 0x00008180ff0977ac */ /* 0x000ea20008000800 */
[----:B------:R-:W5:Y:S01]  /*c9c0*/  LDCU UR10, c[0x0][0x3f4] ;  /* 0x00007e80ff0a77ac */ /* 0x000f620008000800 */
[----:B-1----:R-:W-:-:S04]  /*c9d0*/  UIMAD UR5, UR5, UR8, UR14 ;  /* 0x00000008050572a4 */ /* 0x002fc8000f8e020e */
[----:B--2---:R-:W-:-:S04]  /*c9e0*/  UIMAD UR4, UR5, UR4, UR9 ;  /* 0x00000004050472a4 */ /* 0x004fc8000f8e0209 */
[----:B-----5:R-:W-:-:S04]  /*c9f0*/  UIMAD UR4, UR4, UR10, URZ ;  /* 0x0000000a040472a4 */ /* 0x020fc8000f8e02ff */
[----:B------:R-:W-:-:S12]  /*ca00*/  USHF.R.S32.HI UR5, URZ, 0x1f, UR4 ;  /* 0x0000001fff057899 */ /* 0x000fd80008011404 */
.L_x_2420:
        /* <DEDUP_REMOVED lines=13> */
[----:B------:R-:W1:Y:S01]  /*cae0*/  S2UR UR9, SR_CgaCtaId ;  /* 0x00000000000979c3 */ /* 0x000e620000008800 */
        /* <DEDUP_REMOVED lines=8> */
[----:B-1----:R-:W-:-:S06]  /*cb70*/  ULEA UR8, UR9, UR8, 0x18 ;  /* 0x0000000809087291 */ /* 0x002fcc000f8ec0ff */
[----:B------:R-:W-:-:S07]  /*cb80*/  VIADD R6, R17, UR8 ;  /* 0x0000000811067c36 */ /* 0x000fce0008000000 */
.L_x_2426:
[----:B------:R-:W0:Y:S01]  /*cb90*/  LDS R9, [R6] ;  /* 0x0000000006097984 */ /* 0x000e220000000800 */
[----:B------:R-:W-:-:S05]  /*cba0*/  VIADD R7, R7, 0x1 ;  /* 0x0000000107077836 */ /* 0x000fca0000000000 */
[----:B------:R-:W-:Y:S01]  /*cbb0*/  ISETP.NE.AND P0, PT, R7, RZ, PT ;  /* 0x000000ff0700720c */ /* 0x000fe20003f05270 */
[----:B0-----:R-:W-:-:S05]  /*cbc0*/  FMUL.FTZ R9, R9, R4 ;  /* 0x0000000409097220 */ /* 0x001fca0000410000 */
[----:B------:R0:W-:Y:S02]  /*cbd0*/  STS [R6], R9 ;  /* 0x0000000906007388 */ /* 0x0001e40000000800 */
[----:B0-----:R-:W-:-:S05]  /*cbe0*/  VIADD R6, R6, 0x100 ;  /* 0x0000010006067836 */ /* 0x001fca0000000000 */
[----:B------:R-:W-:Y:S05]  /*cbf0*/  @P0 BRA `(.L_x_2426) ;  /* 0xfffffffc00e40947 */ /* 0x000fea000383ffff */
.L_x_2425:
[----:B------:R-:W-:Y:S05]  /*cc00*/  BSYNC.RECONVERGENT B1 ;  /* 0x0000000000017941 */ /* 0x000fea0003800200 */
.L_x_2424:
[----:B------:R-:W-:Y:S05]  /*cc10*/  @!P1 BRA `(.L_x_2422) ;  /* 0x0000001000dc9947 */ /* 0x000fea0003800000 */
[----:B------:R-:W1:Y:S01]  /*cc20*/  S2R R8, SR_CgaCtaId ;  /* 0x0000000000087919 */ /* 0x000e620000008800 */
        /* <DEDUP_REMOVED lines=8> */
[----:B-1----:R-:W-:-:S04]  /*ccb0*/  LEA R7, R8, R7, 0x18 ;  /* 0x0000000708077211 */ /* 0x002fc800078ec0ff */
[----:B------:R-:W-:Y:S01]  /*ccc0*/  IADD3 R6, PT, PT, R6, 0x200, R7 ;  /* 0x0000020006067810 */ /* 0x000fe20007ffe007 */
[----:B------:R-:W-:Y:S06]  /*ccd0*/  @!P1 BRA `(.L_x_2428) ;  /* 0x0000000000dc9947 */ /* 0x000fec0003800000 */
[----:B------:R-:W-:Y:S01]  /*cce0*/  IMAD.U32 R8, RZ, RZ, UR44 ;  /* 0x0000002cff087e24 */ /* 0x000fe2000f8e00ff */
[----:B------:R-:W-:-:S03]  /*ccf0*/  PLOP3.LUT P0, PT, PT, PT, PT, 0x8, 0x80 ;  /* 0x000000000080781c */ /* 0x000fc60003f0e170 */
[----:B------:R-:W-:-:S10]  /*cd00*/  VIADD R8, R8, 0xfffffd00 ;  /* 0xfffffd0008087836 */ /* 0x000fd40000000000 */
.L_x_2429:
        /* <DEDUP_REMOVED lines=10> */
[----:B------:R-:W3:Y:S04]  /*cdb0*/  LDS R25, [R6+0x600] ;  /* 0x0006000006197984 */ /* 0x000ee80000000800 */
[----:B------:R-:W3:Y:S04]  /*cdc0*/  LDS R27, [R6+0x700] ;  /* 0x00070000061b7984 */ /* 0x000ee80000000800 */
[----:B----4-:R-:W4:Y:S01]  /*cdd0*/  LDS R29, [R6+0x800] ;  /* 0x00080000061d7984 */ /* 0x010f220000000800 */
[----:B0-----:R-:W-:-:S03]  /*cde0*/  FMUL.FTZ R7, R4, R7 ;  /* 0x0000000704077220 */ /* 0x001fc60000410000 */
[----:B------:R-:W0:Y:S01]  /*cdf0*/  LDS R31, [R6+0x900] ;  /* 0x00090000061f7984 */ /* 0x000e220000000800 */
[----:B-1----:R-:W-:-:S03]  /*ce00*/  FMUL.FTZ R9, R4, R9 ;  /* 0x0000000904097220 */ /* 0x002fc60000410000 */
[----:B------:R-:W1:Y:S01]  /*ce10*/  LDS R33, [R6+0xa00] ;  /* 0x000a000006217984 */ /* 0x000e620000000800 */
[----:B--2---:R-:W-:-:S03]  /*ce20*/  FMUL.FTZ R11, R4, R11 ;  /* 0x0000000b040b7220 */ /* 0x004fc60000410000 */
[----:B------:R-:W2:Y:S01]  /*ce30*/  LDS R35, [R6+0xb00] ;  /* 0x000b000006237984 */ /* 0x000ea20000000800 */
[----:B-----5:R-:W-:-:S03]  /*ce40*/  FMUL.FTZ R13, R4, R13 ;  /* 0x0000000d040d7220 */ /* 0x020fc60000410000 */
[----:B------:R-:W5:Y:S01]  /*ce50*/  LDS R37, [R6+0xc00] ;  /* 0x000c000006257984 */ /* 0x000f620000000800 */
[----:B---3--:R-:W-:-:S03]  /*ce60*/  FMUL.FTZ R15, R4, R15 ;  /* 0x0000000f040f7220 */ /* 0x008fc60000410000 */
[----:B------:R-:W3:Y:S01]  /*ce70*/  LDS R39, [R6+0xd00] ;  /* 0x000d000006277984 */ /* 0x000ee20000000800 */
[C---:B------:R-:W-:Y:S01]  /*ce80*/  FMUL.FTZ R19, R4.reuse, R19 ;  /* 0x0000001304137220 */ /* 0x040fe20000410000 */
[C---:B------:R-:W-:Y:S02]  /*ce90*/  FMUL.FTZ R21, R4.reuse, R21 ;  /* 0x0000001504157220 */ /* 0x040fe40000410000 */
[----:B------:R-:W-:Y:S01]  /*cea0*/  STS [R6+-0x200], R7 ;  /* 0xfffe000706007388 */ /* 0x000fe20000000800 */
[----:B------:R-:W-:-:S03]  /*ceb0*/  FMUL.FTZ R23, R4, R23 ;  /* 0x0000001704177220 */ /* 0x000fc60000410000 */
[----:B------:R-:W-:Y:S01]  /*cec0*/  STS [R6+-0x100], R9 ;  /* 0xffff000906007388 */ /* 0x000fe20000000800 */
[----:B------:R-:W-:-:S03]  /*ced0*/  FMUL.FTZ R25, R4, R25 ;  /* 0x0000001904197220 */ /* 0x000fc60000410000 */
[----:B------:R-:W-:Y:S01]  /*cee0*/  STS [R6], R11 ;  /* 0x0000000b06007388 */ /* 0x000fe20000000800 */
[----:B------:R-:W-:-:S03]  /*cef0*/  FMUL.FTZ R27, R4, R27 ;  /* 0x0000001b041b7220 */ /* 0x000fc60000410000 */
[----:B------:R-:W-:Y:S01]  /*cf00*/  STS [R6+0x100], R13 ;  /* 0x0001000d06007388 */ /* 0x000fe20000000800 */
[----:B----4-:R-:W-:-:S03]  /*cf10*/  FMUL.FTZ R29, R4, R29 ;  /* 0x0000001d041d7220 */ /* 0x010fc60000410000 */
[----:B------:R-:W-:Y:S01]  /*cf20*/  STS [R6+0x200], R15 ;  /* 0x0002000f06007388 */ /* 0x000fe20000000800 */
[----:B0-----:R-:W-:-:S03]  /*cf30*/  FMUL.FTZ R31, R4, R31 ;  /* 0x0000001f041f7220 */ /* 0x001fc60000410000 */
[----:B------:R-:W-:Y:S01]  /*cf40*/  STS [R6+0x300], R19 ;  /* 0x0003001306007388 */ /* 0x000fe20000000800 */
[----:B-1----:R-:W-:-:S03]  /*cf50*/  FMUL.FTZ R33, R4, R33 ;  /* 0x0000002104217220 */ /* 0x002fc60000410000 */
[----:B------:R-:W-:Y:S01]  /*cf60*/  STS [R6+0x400], R21 ;  /* 0x0004001506007388 */ /* 0x000fe20000000800 */
[----:B--2---:R-:W-:-:S03]  /*cf70*/  FMUL.FTZ R35, R4, R35 ;  /* 0x0000002304237220 */ /* 0x004fc60000410000 */
[----:B------:R-:W-:Y:S01]  /*cf80*/  STS [R6+0x500], R23 ;  /* 0x0005001706007388 */ /* 0x000fe20000000800 */
[----:B-----5:R-:W-:-:S03]  /*cf90*/  FMUL.FTZ R37, R4, R37 ;  /* 0x0000002504257220 */ /* 0x020fc60000410000 */
[----:B------:R-:W-:Y:S01]  /*cfa0*/  STS [R6+0x600], R25 ;  /* 0x0006001906007388 */ /* 0x000fe20000000800 */
[----:B---3--:R-:W-:-:S03]  /*cfb0*/  FMUL.FTZ R39, R4, R39 ;  /* 0x0000002704277220 */ /* 0x008fc60000410000 */
        /* <DEDUP_REMOVED lines=9> */
.L_x_2428:
[----:B------:R-:W-:Y:S05]  /*d050*/  BSYNC.RECONVERGENT B1 ;  /* 0x0000000000017941 */ /* 0x000fea0003800200 */
.L_x_2427:
        /* <DEDUP_REMOVED lines=14> */
[C---:B0-----:R-:W-:Y:S01]  /*d140*/  FMUL.FTZ R7, R4.reuse, R7 ;  /* 0x0000000704077220 */ /* 0x041fe20000410000 */
[----:B-1----:R-:W-:-:S04]  /*d150*/  FMUL.FTZ R9, R4, R9 ;  /* 0x0000000904097220 */ /* 0x002fc80000410000 */
[----:B------:R-:W-:Y:S01]  /*d160*/  STS [R6+-0x200], R7 ;  /* 0xfffe000706007388 */ /* 0x000fe20000000800 */
[----:B--2---:R-:W-:-:S03]  /*d170*/  FMUL.FTZ R11, R4, R11 ;  /* 0x0000000b040b7220 */ /* 0x004fc60000410000 */
[----:B------:R-:W-:Y:S01]  /*d180*/  STS [R6+-0x100], R9 ;  /* 0xffff000906007388 */ /* 0x000fe20000000800 */
[----:B-----5:R-:W-:-:S03]  /*d190*/  FMUL.FTZ R13, R4, R13 ;  /* 0x0000000d040d7220 */ /* 0x020fc60000410000 */
[----:B------:R-:W-:Y:S01]  /*d1a0*/  STS [R6], R11 ;  /* 0x0000000b06007388 */ /* 0x000fe20000000800 */
[----:B---3--:R-:W-:-:S03]  /*d1b0*/  FMUL.FTZ R15, R4, R15 ;  /* 0x0000000f040f7220 */ /* 0x008fc60000410000 */
        /* <DEDUP_REMOVED lines=9> */
.L_x_2431:
[----:B------:R-:W-:Y:S05]  /*d250*/  BSYNC.RECONVERGENT B1 ;  /* 0x0000000000017941 */ /* 0x000fea0003800200 */
.L_x_2430:
[----:B------:R-:W-:-:S13]  /*d260*/  ISETP.LT.OR P0, PT, R5, UR44, P0 ;  /* 0x0000002c05007c0c */ /* 0x000fda0008701670 */
[----:B------:R-:W-:Y:S05]  /*d270*/  @!P0 BRA `(.L_x_2422) ;  /* 0x0000000c00448947 */ /* 0x000fea0003800000 */
[----:B------:R-:W0:Y:S04]  /*d280*/  LDS R5, [R6+-0x200] ;  /* 0xfffe000006057984 */ /* 0x000e280000000800 */
[----:B------:R-:W1:Y:S04]  /*d290*/  LDS R7, [R6+-0x100] ;  /* 0xffff000006077984 */ /* 0x000e680000000800 */
[----:B------:R-:W2:Y:S04]  /*d2a0*/  LDS R9, [R6] ;  /* 0x0000000006097984 */ /* 0x000ea80000000800 */
[----:B------:R-:W5:Y:S01]  /*d2b0*/  LDS R11, [R6+0x100] ;  /* 0x00010000060b7984 */ /* 0x000f620000000800 */
[-C--:B0-----:R-:W-:Y:S01]  /*d2c0*/  FMUL.FTZ R5, R5, R4.reuse ;  /* 0x0000000405057220 */ /* 0x081fe20000410000 */
[----:B-1----:R-:W-:-:S04]  /*d2d0*/  FMUL.FTZ R7, R7, R4 ;  /* 0x0000000407077220 */ /* 0x002fc80000410000 */
[----:B------:R1:W-:Y:S01]  /*d2e0*/  STS [R6+-0x200], R5 ;  /* 0xfffe000506007388 */ /* 0x0003e20000000800 */
[----:B--2---:R-:W-:-:S03]  /*d2f0*/  FMUL.FTZ R9, R9, R4 ;  /* 0x0000000409097220 */ /* 0x004fc60000410000 */
[----:B------:R1:W-:Y:S01]  /*d300*/  STS [R6+-0x100], R7 ;  /* 0xffff000706007388 */ /* 0x0003e20000000800 */
[----:B-----5:R-:W-:-:S03]  /*d310*/  FMUL.FTZ R11, R11, R4 ;  /* 0x000000040b0b7220 */ /* 0x020fc60000410000 */
[----:B------:R1:W-:Y:S04]  /*d320*/  STS [R6], R9 ;  /* 0x0000000906007388 */ /* 0x0003e80000000800 */
[----:B------:R1:W-:Y:S01]  /*d330*/  STS [R6+0x100], R11 ;  /* 0x0001000b06007388 */ /* 0x0003e20000000800 */
[----:B------:R-:W-:Y:S05]  /*d340*/  BRA `(.L_x_2422) ;  /* 0x0000000c00107947 */ /* 0x000fea0003800000 */
.L_x_2423:
        /* <DEDUP_REMOVED lines=10> */
[----:B------:R-:W2:Y:S01]  /*d3f0*/  LDCU.64 UR12, c[0x0][0x480] ;  /* 0x00009000ff0c77ac */ /* 0x000ea20008000a00 */
[----:B------:R-:W-:Y:S02]  /*d400*/  LEA.HI R6, R6, 0x1, RZ, 0x1a ;  /* 0x0000000106067811 */ /* 0x000fe400078fd0ff */
[----:B------:R-:W-:Y:S01]  /*d410*/  IADD3 R13, P0, PT, R5, UR4, RZ ;  /* 0x00000004050d7c10 */ /* 0x000fe2000ff1e0ff */
[----:B------:R-:W-:Y:S02]  /*d420*/  UMOV UR8, 0x400 ;  /* 0x0000040000087882 */ /* 0x000fe40000000000 */
[C---:B------:R-:W-:Y:S01]  /*d430*/  IMAD.SHL.U32 R7, R6.reuse, 0x40, RZ ;  /* 0x0000004006077824 */ /* 0x040fe200078e00ff */
[----:B------:R-:W-:Y:S01]  /*d440*/  UIADD3 UR8, UPT, UPT, UR8, 0x410, URZ ;  /* 0x0000041008087890 */ /* 0x000fe2000fffe0ff */
[----:B------:R-:W-:Y:S01]  /*d450*/  IMAD.X R12, RZ, RZ, UR5, P0 ;  /* 0x00000005ff0c7e24 */ /* 0x000fe200080e06ff */
[----:B------:R-:W-:-:S02]  /*d460*/  LOP3.LUT R6, R6, 0x3, RZ, 0xc0, !PT ;  /* 0x0000000306067812 */ /* 0x000fc400078ec0ff */
[----:B------:R-:W-:-:S03]  /*d470*/  LOP3.LUT R8, R7, 0xc0, RZ, 0xc0, !PT ;  /* 0x000000c007087812 */ /* 0x000fc600078ec0ff */
[----:B------:R-:W-:Y:S02]  /*d480*/  IMAD.MOV R9, RZ, RZ, -R6 ;  /* 0x000000ffff097224 */ /* 0x000fe400078e0a06 */
[----:B------:R-:W-:Y:S01]  /*d490*/  IMAD.IADD R5, R5, 0x1, R8 ;  /* 0x0000000105057824 */ /* 0x000fe200078e0208 */
[----:B--2---:R-:W-:-:S04]  /*d4a0*/  LEA R10, P0, R13, UR12, 0x2 ;  /* 0x0000000c0d0a7c11 */ /* 0x004fc8000f8010ff */
[----:B------:R-:W-:Y:S01]  /*d4b0*/  LEA.HI.X R13, R13, UR13, R12, 0x2, P0 ;  /* 0x0000000d0d0d7c11 */ /* 0x000fe200080f140c */
[----:B-1----:R-:W-:-:S06]  /*d4c0*/  ULEA UR8, UR9, UR8, 0x18 ;  /* 0x0000000809087291 */ /* 0x002fcc000f8ec0ff */
[----:B------:R-:W-:-:S07]  /*d4d0*/  VIADD R8, R17, UR8 ;  /* 0x0000000811087c36 */ /* 0x000fce0008000000 */
.L_x_2434:
[----:B-1----:R-:W0:Y:S01]  /*d4e0*/  LDS R7, [R8] ;  /* 0x0000000008077984 */ /* 0x002e220000000800 */
[----:B------:R-:W-:Y:S01]  /*d4f0*/  IMAD.MOV.U32 R6, RZ, RZ, R10 ;  /* 0x000000ffff067224 */ /* 0x000fe200078e000a */
[----:B------:R-:W-:Y:S01]  /*d500*/  IADD3 R10, P2, PT, R10, 0x100, RZ ;  /* 0x000001000a0a7810 */ /* 0x000fe20007f5e0ff */
[----:B------:R-:W-:-:S05]  /*d510*/  VIADD R9, R9, 0x1 ;  /* 0x0000000109097836 */ /* 0x000fca0000000000 */
[----:B------:R-:W-:Y:S01]  /*d520*/  ISETP.NE.AND P0, PT, R9, RZ, PT ;  /* 0x000000ff0900720c */ /* 0x000fe20003f05270 */
[----:B0-----:R-:W-:Y:S01]  /*d530*/  FMUL.FTZ R11, R7, R4 ;  /* 0x00000004070b7220 */ /* 0x001fe20000410000 */
[--C-:B------:R-:W-:Y:S02]  /*d540*/  IMAD.MOV.U32 R7, RZ, RZ, R13.reuse ;  /* 0x000000ffff077224 */ /* 0x100fe400078e000d */
[----:B------:R-:W-:Y:S02]  /*d550*/  IMAD.X R13, RZ, RZ, R13, P2 ;  /* 0x000000ffff0d7224 */ /* 0x000fe400010e060d */
[----:B------:R0:W-:Y:S04]  /*d560*/  STS [R8], R11 ;  /* 0x0000000b08007388 */ /* 0x0001e80000000800 */
[----:B------:R1:W-:Y:S01]  /*d570*/  STG.E desc[UR36][R6.64], R11 ;  /* 0x0000000b06007986 */ /* 0x0003e2000c101924 */
[----:B0-----:R-:W-:-:S02]  /*d580*/  VIADD R8, R8, 0x100 ;  /* 0x0000010008087836 */ /* 0x001fc40000000000 */
[----:B------:R-:W-:Y:S05]  /*d590*/  @P0 BRA `(.L_x_2434) ;  /* 0xfffffffc00d00947 */ /* 0x000fea000383ffff */
.L_x_2433:
[----:B------:R-:W-:Y:S05]  /*d5a0*/  BSYNC.RECONVERGENT B1 ;  /* 0x0000000000017941 */ /* 0x000fea0003800200 */
.L_x_2432:
[----:B------:R-:W-:Y:S05]  /*d5b0*/  @!P1 BRA `(.L_x_2422) ;  /* 0x0000000800749947 */ /* 0x000fea0003800000 */
[----:B------:R-:W2:Y:S01]  /*d5c0*/  S2R R8, SR_CgaCtaId ;  /* 0x0000000000087919 */ /* 0x000ea20000008800 */
[----:B------:R-:W5:Y:S01]  /*d5d0*/  LDCU.64 UR8, c[0x0][0x480] ;  /* 0x00009000ff0877ac */ /* 0x000f620008000a00 */
[C---:B------:R-:W-:Y:S01]  /*d5e0*/  IADD3 R12, PT, PT, -R5.reuse, UR44, RZ ;  /* 0x0000002c050c7c10 */ /* 0x040fe2000fffe1ff */
[----:B------:R-:W-:Y:S01]  /*d5f0*/  BSSY.RECONVERGENT B1, `(.L_x_2435) ;  /* 0x000005b000017945 */ /* 0x000fe20003800200 */
[----:B------:R-:W-:Y:S02]  /*d600*/  IADD3 R9, P0, PT, R5, UR4, RZ ;  /* 0x0000000405097c10 */ /* 0x000fe4000ff1e0ff */
[----:B-1----:R-:W-:Y:S02]  /*d610*/  MOV R6, 0x400 ;  /* 0x0000040000067802 */ /* 0x002fe40000000f00 */
[----:B------:R-:W-:Y:S01]  /*d620*/  ISETP.GT.AND P1, PT, R12, 0x300, PT ;  /* 0x000003000c00780c */ /* 0x000fe20003f24270 */
[----:B------:R-:W-:Y:S02]  /*d630*/  IMAD.X R10, RZ, RZ, UR5, P0 ;  /* 0x00000005ff0a7e24 */ /* 0x000fe400080e06ff */
[----:B------:R-:W-:Y:S01]  /*d640*/  VIADD R7, R6, 0x410 ;  /* 0x0000041006077836 */ /* 0x000fe20000000000 */
[----:B-----5:R-:W-:Y:S01]  /*d650*/  LEA R11, P0, R9, UR8, 0x2 ;  /* 0x00000008090b7c11 */ /* 0x020fe2000f8010ff */
[----:B------:R-:W-:-:S03]  /*d660*/  USHF.L.U32 UR8, UR47, 0x2, URZ ;  /* 0x000000022f087899 */ /* 0x000fc600080006ff */
[----:B------:R-:W-:Y:S02]  /*d670*/  LEA.HI.X R10, R9, UR9, R10, 0x2, P0 ;  /* 0x00000009090a7c11 */ /* 0x000fe400080f140a */
[----:B------:R-:W-:Y:S02]  /*d680*/  IADD3 R6, P0, PT, R11, 0x200, RZ ;  /* 0x000002000b067810 */ /* 0x000fe40007f1e0ff */
[----:B--2---:R-:W-:-:S03]  /*d690*/  LEA R9, R8, R7, 0x18 ;  /* 0x0000000708097211 */ /* 0x004fc600078ec0ff */
[----:B------:R-:W-:Y:S01]  /*d6a0*/  IMAD.X R7, RZ, RZ, R10, P0 ;  /* 0x000000ffff077224 */ /* 0x000fe200000e060a */
[----:B------:R-:W-:Y:S02]  /*d6b0*/  LEA R8, R5, -UR8, 0x2 ;  /* 0x8000000805087c11 */ /* 0x000fe4000f8e10ff */
[----:B------:R-:W-:Y:S02]  /*d6c0*/  PLOP3.LUT P0, PT, PT, PT, PT, 0x80, 0x8 ;  /* 0x000000000008781c */ /* 0x000fe40003f0f070 */
[----:B------:R-:W-:Y:S01]  /*d6d0*/  IADD3 R8, PT, PT, R8, 0x200, R9 ;  /* 0x0000020008087810 */ /* 0x000fe20007ffe009 */
[----:B------:R-:W-:Y:S10]  /*d6e0*/  @!P1 BRA `(.L_x_2436) ;  /* 0x00000004002c9947 */ /* 0x000ff40003800000 */
[----:B------:R-:W-:Y:S01]  /*d6f0*/  IMAD.U32 R12, RZ, RZ, UR44 ;  /* 0x0000002cff0c7e24 */ /* 0x000fe2000f8e00ff */
[----:B------:R-:W-:-:S03]  /*d700*/  PLOP3.LUT P0, PT, PT, PT, PT, 0x8, 0x80 ;  /* 0x000000000080781c */ /* 0x000fc60003f0e170 */
[----:B------:R-:W-:-:S10]  /*d710*/  VIADD R12, R12, 0xfffffd00 ;  /* 0xfffffd000c0c7836 */ /* 0x000fd40000000000 */
.L_x_2437:
        /* <DEDUP_REMOVED lines=11> */
[----:B----4-:R-:W4:Y:S04]  /*d7d0*/  LDS R29, [R8+0x700] ;  /* 0x00070000081d7984 */ /* 0x010f280000000800 */
[----:B------:R-:W4:Y:S01]  /*d7e0*/  LDS R31, [R8+0x800] ;  /* 0x00080000081f7984 */ /* 0x000f220000000800 */
        /* <DEDUP_REMOVED lines=10> */
[----:B------:R-:W-:-:S03]  /*d890*/  FMUL.FTZ R21, R4, R21 ;  /* 0x0000001504157220 */ /* 0x000fc60000410000 */
[----:B------:R-:W-:Y:S01]  /*d8a0*/  STG.E desc[UR36][R6.64+-0x200], R9 ;  /* 0xfffe000906007986 */ /* 0x000fe2000c101924 */
[----:B------:R-:W-:-:S03]  /*d8b0*/  FMUL.FTZ R23, R4, R23 ;  /* 0x0000001704177220 */ /* 0x000fc60000410000 */
[----:B------:R4:W-:Y:S01]  /*d8c0*/  STS [R8+-0x200], R9 ;  /* 0xfffe000908007388 */ /* 0x0009e20000000800 */
[C---:B------:R-:W-:Y:S01]  /*d8d0*/  FMUL.FTZ R25, R4.reuse, R25 ;  /* 0x0000001904197220 */ /* 0x040fe20000410000 */
[C---:B------:R-:W-:Y:S02]  /*d8e0*/  FMUL.FTZ R27, R4.reuse, R27 ;  /* 0x0000001b041b7220 */ /* 0x040fe40000410000 */
[----:B------:R-:W-:Y:S01]  /*d8f0*/  STG.E desc[UR36][R6.64+-0x100], R11 ;  /* 0xffff000b06007986 */ /* 0x000fe2000c101924 */
[----:B----4-:R-:W-:-:S03]  /*d900*/  FMUL.FTZ R29, R4, R29 ;  /* 0x0000001d041d7220 */ /* 0x010fc60000410000 */
[----:B------:R-:W-:Y:S01]  /*d910*/  STS [R8+-0x100], R11 ;  /* 0xffff000b08007388 */ /* 0x000fe20000000800 */
[----:B------:R-:W-:Y:S01]  /*d920*/  IADD3 R9, P1, PT, R6, 0x1000, RZ ;  /* 0x0000100006097810 */ /* 0x000fe20007f3e0ff */
[C---:B------:R-:W-:Y:S02]  /*d930*/  FMUL.FTZ R31, R4.reuse, R31 ;  /* 0x0000001f041f7220 */ /* 0x040fe40000410000 */
[----:B------:R-:W-:Y:S02]  /*d940*/  STG.E desc[UR36][R6.64], R13 ;  /* 0x0000000d06007986 */ /* 0x000fe4000c101924 */
[----:B------:R-:W-:Y:S02]  /*d950*/  IMAD.X R10, RZ, RZ, R7, P1 ;  /* 0x000000ffff0a7224 */ /* 0x000fe400008e0607 */
[C---:B0-----:R-:W-:Y:S01]  /*d960*/  FMUL.FTZ R33, R4.reuse, R33 ;  /* 0x0000002104217220 */ /* 0x041fe20000410000 */
[----:B------:R-:W-:Y:S01]  /*d970*/  STS [R8], R13 ;  /* 0x0000000d08007388 */ /* 0x000fe20000000800 */
[----:B-1----:R-:W-:-:S03]  /*d980*/  FMUL.FTZ R35, R4, R35 ;  /* 0x0000002304237220 */ /* 0x002fc60000410000 */
[----:B------:R-:W-:Y:S01]  /*d990*/  STG.E desc[UR36][R6.64+0x100], R15 ;  /* 0x0001000f06007986 */ /* 0x000fe2000c101924 */
[----:B--2---:R-:W-:-:S03]  /*d9a0*/  FMUL.FTZ R37, R4, R37 ;  /* 0x0000002504257220 */ /* 0x004fc60000410000 */
[----:B------:R-:W-:Y:S01]  /*d9b0*/  STS [R8+0x100], R15 ;  /* 0x0001000f08007388 */ /* 0x000fe20000000800 */
[----:B-----5:R-:W-:-:S03]  /*d9c0*/  FMUL.FTZ R39, R4, R39 ;  /* 0x0000002704277220 */ /* 0x020fc60000410000 */
[----:B------:R-:W-:Y:S01]  /*d9d0*/  STG.E desc[UR36][R6.64+0x200], R19 ;  /* 0x0002001306007986 */ /* 0x000fe2000c101924 */
[----:B---3--:R-:W-:-:S03]  /*d9e0*/  FMUL.FTZ R41, R4, R41 ;  /* 0x0000002904297220 */ /* 0x008fc60000410000 */
        /* <DEDUP_REMOVED lines=27> */
.L_x_2436:
[----:B------:R-:W-:Y:S05]  /*dba0*/  BSYNC.RECONVERGENT B1 ;  /* 0x0000000000017941 */ /* 0x000fea0003800200 */
.L_x_2435:
        /* <DEDUP_REMOVED lines=16> */
[----:B------:R-:W-:Y:S01]  /*dcb0*/  STG.E desc[UR36][R6.64+-0x200], R9 ;  /* 0xfffe000906007986 */ /* 0x000fe2000c101924 */
[----:B--2---:R-:W-:-:S03]  /*dcc0*/  FMUL.FTZ R13, R4, R13 ;  /* 0x0000000d040d7220 */ /* 0x004fc60000410000 */
[----:B------:R0:W-:Y:S01]  /*dcd0*/  STS [R8+-0x200], R9 ;  /* 0xfffe000908007388 */ /* 0x0001e20000000800 */
[----:B-----5:R-:W-:-:S03]  /*dce0*/  FMUL.FTZ R15, R4, R15 ;  /* 0x0000000f040f7220 */ /* 0x020fc60000410000 */
[----:B------:R-:W-:Y:S01]  /*dcf0*/  STG.E desc[UR36][R6.64+-0x100], R11 ;  /* 0xffff000b06007986 */ /* 0x000fe2000c101924 */
[----:B---3--:R-:W-:-:S03]  /*dd00*/  FMUL.FTZ R19, R4, R19 ;  /* 0x0000001304137220 */ /* 0x008fc60000410000 */
[----:B------:R-:W-:Y:S01]  /*dd10*/  STS [R8+-0x100], R11 ;  /* 0xffff000b08007388 */ /* 0x000fe20000000800 */
[----:B0-----:R-:W-:Y:S01]  /*dd20*/  IADD3 R9, P1, PT, R6, 0x800, RZ ;  /* 0x0000080006097810 */ /* 0x001fe20007f3e0ff */
[C---:B----4-:R-:W-:Y:S02]  /*dd30*/  FMUL.FTZ R21, R4.reuse, R21 ;  /* 0x0000001504157220 */ /* 0x050fe40000410000 */
[----:B------:R-:W-:Y:S01]  /*dd40*/  STG.E desc[UR36][R6.64], R13 ;  /* 0x0000000d06007986 */ /* 0x000fe2000c101924 */
[C---:B------:R-:W-:Y:S01]  /*dd50*/  FMUL.FTZ R23, R4.reuse, R23 ;  /* 0x0000001704177220 */ /* 0x040fe20000410000 */
[----:B------:R-:W-:Y:S02]  /*dd60*/  IMAD.X R10, RZ, RZ, R7, P1 ;  /* 0x000000ffff0a7224 */ /* 0x000fe400008e0607 */
[----:B------:R-:W-:Y:S01]  /*dd70*/  STS [R8], R13 ;  /* 0x0000000d08007388 */ /* 0x000fe20000000800 */
[----:B------:R-:W-:-:S03]  /*dd80*/  FMUL.FTZ R25, R4, R25 ;  /* 0x0000001904197220 */ /* 0x000fc60000410000 */
        /* <DEDUP_REMOVED lines=13> */
.L_x_2439:
[----:B------:R-:W-:Y:S05]  /*de60*/  BSYNC.RECONVERGENT B1 ;  /* 0x0000000000017941 */ /* 0x000fea0003800200 */
.L_x_2438:
        /* <DEDUP_REMOVED lines=8> */
[----:B------:R0:W-:Y:S01]  /*def0*/  STG.E desc[UR36][R6.64+-0x200], R5 ;  /* 0xfffe000506007986 */ /* 0x0001e2000c101924 */
[----:B--2---:R-:W-:-:S03]  /*df00*/  FMUL.FTZ R11, R11, R4 ;  /* 0x000000040b0b7220 */ /* 0x004fc60000410000 */
        /* <DEDUP_REMOVED lines=8> */
.L_x_2422:
[----:B------:R-:W-:Y:S05]  /*df90*/  BSYNC.RECONVERGENT B0 ;  /* 0x0000000000007941 */ /* 0x000fea0003800200 */
.L_x_2421:
[----:B------:R-:W2:Y:S01]  /*dfa0*/  S2R R20, SR_CgaCtaId ;  /* 0x0000000000147919 */ /* 0x000ea20000008800 */
[----:B------:R-:W5:Y:S01]  /*dfb0*/  S2UR UR5, SR_CTAID.Y ;  /* 0x00000000000579c3 */ /* 0x000f620000002600 */
[----:B------:R-:W-:Y:S01]  /*dfc0*/  ULEA.HI UR4, UR45, UR45, URZ, 0x1 ;  /* 0x0000002d2d047291 */ /* 0x000fe2000f8f08ff */
[----:B------:R-:W-:Y:S01]  /*dfd0*/  LOP3.LUT R17, R17, 0x7c, RZ, 0xc0, !PT ;  /* 0x0000007c11117812 */ /* 0x000fe200078ec0ff */
[----:B------:R-:W3:Y:S01]  /*dfe0*/  LDCU UR12, c[0x0][0x40c] ;  /* 0x00008180ff0c77ac */ /* 0x000ee20008000800 */
[----:B------:R-:W-:Y:S01]  /*dff0*/  MOV R21, 0x400 ;  /* 0x0000040000157802 */ /* 0x000fe20000000f00 */
[----:B0-----:R-:W-:Y:S01]  /*e000*/  IMAD.SHL.U32 R4, R3, 0x10, RZ ;  /* 0x0000001003047824 */ /* 0x001fe200078e00ff */
[----:B------:R-:W-:Y:S01]  /*e010*/  BSSY.RECONVERGENT B0, `(.L_x_2440) ;  /* 0x0000020000007945 */ /* 0x000fe20003800200 */
[----:B------:R-:W-:Y:S01]  /*e020*/  ULOP3.LUT UR4, UR4, 0xfffffffe, URZ, 0xc0, !UPT ;  /* 0xfffffffe04047892 */ /* 0x000fe2000f8ec0ff */
[----:B-1----:R-:W-:Y:S01]  /*e030*/  CS2R R6, SRZ ;  /* 0x0000000000067805 */ /* 0x002fe2000001ff00 */
[----:B------:R-:W5:Y:S01]  /*e040*/  LDCU UR10, c[0x0][0x3f8] ;  /* 0x00007f00ff0a77ac */ /* 0x000f620008000800 */
[----:B------:R-:W-:Y:S01]  /*e050*/  VIADD R5, R21, 0x210 ;  /* 0x0000021015057836 */ /* 0x000fe20000000000 */
[----:B------:R-:W-:Y:S01]  /*e060*/  LOP3.LUT R4, R4, 0x1f0, RZ, 0xc0, !PT ;  /* 0x000001f004047812 */ /* 0x000fe200078ec0ff */
[----:B------:R-:W-:Y:S01]  /*e070*/  UIADD3 UR4, UPT, UPT, UR45, -UR4, URZ ;  /* 0x800000042d047290 */ /* 0x000fe2000fffe0ff */
[----:B------:R-:W0:Y:S05]  /*e080*/  LDCU UR11, c[0x0][0x3f4] ;  /* 0x00007e80ff0b77ac */ /* 0x000e2a0008000800 */
[----:B------:R-:W-:-:S04]  /*e090*/  ISETP.NE.AND P0, PT, R0, UR4, PT ;  /* 0x0000000400007c0c */ /* 0x000fc8000bf05270 */
[----:B---3--:R-:W-:-:S04]  /*e0a0*/  ISETP.NE.OR P0, PT, RZ, UR12, P0 ;  /* 0x0000000cff007c0c */ /* 0x008fc80008705670 */
[----:B------:R-:W-:Y:S01]  /*e0b0*/  ISETP.GT.U32.OR P0, PT, R17, 0x5f, P0 ;  /* 0x0000005f1100780c */ /* 0x000fe20000704470 */
[----:B-----5:R-:W-:Y:S01]  /*e0c0*/  UIMAD UR5, UR5, UR10, UR14 ;  /* 0x0000000a050572a4 */ /* 0x020fe2000f8e020e */
[----:B--2---:R-:W-:Y:S01]  /*e0d0*/  LEA R5, R20, R5, 0x18 ;  /* 0x0000000514057211 */ /* 0x004fe200078ec0ff */
[----:B0-----:R-:W-:-:S04]  /*e0e0*/  IMAD.U32 R32, RZ, RZ, UR11 ;  /* 0x0000000bff207e24 */ /* 0x001fc8000f8e00ff */
[----:B------:R-:W-:Y:S02]  /*e0f0*/  IMAD.U32 R18, RZ, RZ, UR5 ;  /* 0x00000005ff127e24 */ /* 0x000fe4000f8e00ff */
[----:B------:R-:W-:Y:S01]  /*e100*/  IMAD.IADD R16, R5, 0x1, R4 ;  /* 0x0000000105107824 */ /* 0x000fe200078e0204 */
[----:B------:R-:W-:Y:S01]  /*e110*/  CS2R R4, SRZ ;  /* 0x0000000000047805 */ /* 0x000fe2000001ff00 */
[----:B------:R-:W-:Y:S02]  /*e120*/  IMAD R18, R18, 0x60, RZ ;  /* 0x0000006012127824 */ /* 0x000fe400078e02ff */
[--C-:B------:R-:W-:Y:S02]  /*e130*/  IMAD R35, R32, UR7, R17.reuse ;  /* 0x0000000720237c24 */ /* 0x100fe4000f8e0211 */
[----:B----4-:R-:W-:Y:S01]  /*e140*/  IMAD R31, R18, UR11, R17 ;  /* 0x0000000b121f7c24 */ /* 0x010fe2000f8e0211 */
[----:B------:R-:W-:Y:S06]  /*e150*/  @P0 BRA `(.L_x_2441) ;  /* 0x00000000002c0947 */ /* 0x000fec0003800000 */
        /* <DEDUP_REMOVED lines=10> */
.L_x_2442:
[----:B-----5:R0:W-:Y:S02]  /*e200*/  STS.128 [R16], R4 ;  /* 0x0000000410007388 */ /* 0x0201e40000000c00 */
.L_x_2441:
[----:B------:R-:W-:Y:S05]  /*e210*/  BSYNC.RECONVERGENT B0 ;  /* 0x0000000000007941 */ /* 0x000fea0003800200 */
.L_x_2440:
[----:B------:R-:W-:Y:S01]  /*e220*/  BAR.SYNC.DEFER_BLOCKING 0x0 ;  /* 0x0000000000007b1d */ /* 0x000fe20000010000 */
[----:B------:R-:W-:Y:S02]  /*e230*/  ISETP.GT.U32.AND P0, PT, R17, 0x5f, PT ;  /* 0x0000005f1100780c */ /* 0x000fe40003f04070 */
[----:B------:R-:W-:Y:S02]  /*e240*/  CS2R R10, SRZ ;  /* 0x00000000000a7805 */ /* 0x000fe4000001ff00 */
[----:B------:R-:W-:Y:S01]  /*e250*/  CS2R R8, SRZ ;  /* 0x0000000000087805 */ /* 0x000fe2000001ff00 */
[----:B------:R-:W-:Y:S08]  /*e260*/  BSSY.RECONVERGENT B0, `(.L_x_2443) ;  /* 0x000026e000007945 */ /* 0x000ff00003800200 */
[----:B------:R-:W-:Y:S05]  /*e270*/  @P0 BRA `(.L_x_2444) ;  /* 0x0000002400b00947 */ /* 0x000fea0003800000 */
[----:B------:R-:W1:Y:S01]  /*e280*/  LDC.64 R14, c[0x0][0x3c0] ;  /* 0x0000f000ff0e7b82 */ /* 0x000e620000000a00 */
[----:B------:R-:W-:Y:S01]  /*e290*/  VIADD R19, R0, UR47 ;  /* 0x0000002f00137c36 */ /* 0x000fe20008000000 */
[----:B------:R-:W-:Y:S01]  /*e2a0*/  VIMNMX R32, PT, PT, R32, UR45, PT ;  /* 0x0000002d20207c48 */ /* 0x000fe2000bfe0100 */
[----:B------:R-:W-:Y:S01]  /*e2b0*/  BSSY.RECONVERGENT B1, `(.L_x_2445) ;  /* 0x000016b000017945 */ /* 0x000fe20003800200 */
[----:B------:R-:W-:Y:S02]  /*e2c0*/  IMAD.MOV.U32 R11, RZ, RZ, RZ ;  /* 0x000000ffff0b7224 */ /* 0x000fe400078e00ff */
[----:B------:R-:W-:Y:S01]  /*e2d0*/  ISETP.GE.AND P0, PT, R19, R32, PT ;  /* 0x000000201300720c */ /* 0x000fe20003f06270 */
[----:B-1----:R-:W-:-:S04]  /*e2e0*/  IMAD.WIDE R12, R31, 0x4, R14 ;  /* 0x000000041f0c7825 */ /* 0x002fc800078e020e */
[----:B------:R-:W-:-:S08]  /*e2f0*/  IMAD.WIDE R14, R35, 0x4, R14 ;  /* 0x00000004230e7825 */ /* 0x000fd000078e020e */
[----:B------:R-:W-:Y:S05]  /*e300*/  @P0 BRA `(.L_x_2446) ;  /* 0x0000001400940947 */ /* 0x000fea0003800000 */
[----:B------:R-:W-:-:S09]  /*e310*/  UISETP.NE.AND UP0, UPT, UR12, URZ, UPT ;  /* 0x000000ff0c00728c */ /* 0x000fd2000bf05270 */
[----:B------:R-:W-:Y:S05]  /*e320*/  BRA.U UP0, `(.L_x_2447) ;  /* 0x0000000900dc7547 */ /* 0x000fea000b800000 */
[----:B------:R-:W-:Y:S01]  /*e330*/  ULOP3.LUT UR5, URZ, UR47, URZ, 0x33, !UPT ;  /* 0x0000002fff057292 */ /* 0x000fe2000f8e33ff */
[----:B------:R-:W-:Y:S01]  /*e340*/  VIADDMNMX R9, R19, 0x2, R32, !PT ;  /* 0x0000000213097846 */ /* 0x000fe20007800120 */
[----:B------:R-:W1:Y:S01]  /*e350*/  LDC.64 R22, c[0x0][0x458] ;  /* 0x00011600ff167b82 */ /* 0x000e620000000a00 */
[----:B------:R-:W-:Y:S01]  /*e360*/  UIMAD UR7, UR38, UR10, UR14 ;  /* 0x0000000a260772a4 */ /* 0x000fe2000f8e020e */
[----:B------:R-:W-:Y:S01]  /*e370*/  BSSY.RECONVERGENT B2, `(.L_x_2448) ;  /* 0x0000042000027945 */ /* 0x000fe20003800200 */
[----:B------:R-:W-:Y:S01]  /*e380*/  IMAD.MOV.U32 R33, RZ, RZ, R19 ;  /* 0x000000ffff217224 */ /* 0x000fe200078e0013 */
[----:B------:R-:W-:-:S03]  /*e390*/  IADD3 R34, PT, PT, -R0, UR5, R9 ;  /* 0x0000000500227c10 */ /* 0x000fc6000fffe109 */
[----:B------:R-:W-:Y:S01]  /*e3a0*/  IMAD.U32 R8, RZ, RZ, UR7 ;  /* 0x00000007ff087e24 */ /* 0x000fe2000f8e00ff */
[C---:B------:R-:W-:Y:S02]  /*e3b0*/  LOP3.LUT R10, R34.reuse, 0x6, RZ, 0xc0, !PT ;  /* 0x00000006220a7812 */ /* 0x040fe400078ec0ff */
[----:B------:R-:W-:Y:S01]  /*e3c0*/  ISETP.GE.U32.AND P0, PT, R34, 0x6, PT ;  /* 0x000000062200780c */ /* 0x000fe20003f06070 */
[----:B------:R-:W-:Y:S01]  /*e3d0*/  IMAD R9, R8, 0x60, R17 ;  /* 0x0000006008097824 */ /* 0x000fe200078e0211 */
[----:B------:R-:W-:Y:S02]  /*e3e0*/  ISETP.NE.AND P1, PT, R10, 0x6, PT ;  /* 0x000000060a00780c */ /* 0x000fe40003f25270 */
[----:B------:R-:W-:Y:S01]  /*e3f0*/  CS2R R10, SRZ ;  /* 0x00000000000a7805 */ /* 0x000fe2000001ff00 */
[----:B-1----:R-:W-:Y:S01]  /*e400*/  IMAD.WIDE R22, R9, 0x4, R22 ;  /* 0x0000000409167825 */ /* 0x002fe200078e0216 */
[----:B------:R-:W-:-:S09]  /*e410*/  CS2R R8, SRZ ;  /* 0x0000000000087805 */ /* 0x000fd2000001ff00 */
[----:B------:R-:W-:Y:S05]  /*e420*/  @!P1 BRA `(.L_x_2449) ;  /* 0x0000000000d89947 */ /* 0x000fea0003800000 */
[----:B------:R1:W2:Y:S01]  /*e430*/  LDS.128 R24, [R16] ;  /* 0x0000000010187984 */ /* 0x0002a20000000c00 */
[----:B------:R-:W3:Y:S01]  /*e440*/  LDCU.64 UR8, c[0x0][0x3c0] ;  /* 0x00007800ff0877ac */ /* 0x000ee20008000a00 */
[----:B------:R-:W-:Y:S01]  /*e450*/  IMAD R28, R19, 0x60, RZ ;  /* 0x00000060131c7824 */ /* 0x000fe200078e02ff */
[----:B------:R-:W-:Y:S01]  /*e460*/  LEA.HI R34, R34, 0x1, RZ, 0x1f ;  /* 0x0000000122227811 */ /* 0x000fe200078ff8ff */
[----:B------:R-:W-:Y:S02]  /*e470*/  VIADD R21, R21, 0x410 ;  /* 0x0000041015157836 */ /* 0x000fe40000000000 */
[----:B------:R-:W-:Y:S01]  /*e480*/  IMAD.WIDE.U32 R28, R28, 0x4, RZ ;  /* 0x000000041c1c7825 */ /* 0x000fe200078e00ff */
[----:B------:R-:W-:Y:S02]  /*e490*/  LOP3.LUT R34, R34, 0x3, RZ, 0xc0, !PT ;  /* 0x0000000322227812 */ /* 0x000fe400078ec0ff */
[----:B------:R-:W-:Y:S01]  /*e4a0*/  LEA R21, R20, R21, 0x18 ;  /* 0x0000001514157211 */ /* 0x000fe200078ec0ff */
[----:B------:R-:W-:-:S02]  /*e4b0*/  IMAD.MOV.U32 R33, RZ, RZ, R19 ;  /* 0x000000ffff217224 */ /* 0x000fc400078e0013 */
[----:B------:R-:W-:-:S04]  /*e4c0*/  IMAD.WIDE R30, R31, 0x4, R28 ;  /* 0x000000041f1e7825 */ /* 0x000fc800078e021c */
[----:B------:R-:W-:Y:S01]  /*e4d0*/  IMAD.WIDE R28, R35, 0x4, R28 ;  /* 0x00000004231c7825 */ /* 0x000fe200078e021c */
[----:B---3--:R-:W-:-:S03]  /*e4e0*/  IADD3 R35, P1, PT, R30, UR8, RZ ;  /* 0x000000081e237c10 */ /* 0x008fc6000ff3e0ff */
[----:B------:R-:W-:Y:S01]  /*e4f0*/  IMAD.MOV.U32 R8, RZ, RZ, RZ ;  /* 0x000000ffff087224 */ /* 0x000fe200078e00ff */
[----:B------:R-:W-:Y:S01]  /*e500*/  IADD3 R30, P2, PT, R28, UR8, RZ ;  /* 0x000000081c1e7c10 */ /* 0x000fe2000ff5e0ff */
[----:B------:R-:W-:Y:S01]  /*e510*/  IMAD R28, R0, 0x4, R21 ;  /* 0x00000004001c7824 */ /* 0x000fe200078e0215 */
[----:B------:R-:W-:Y:S01]  /*e520*/  IADD3.X R44, PT, PT, R31, UR9, RZ, P1, !PT ;  /* 0x000000091f2c7c10 */ /* 0x000fe20008ffe4ff */
[----:B------:R-:W-:Y:S01]  /*e530*/  IMAD.MOV R34, RZ, RZ, -R34 ;  /* 0x000000ffff227224 */ /* 0x000fe200078e0a22 */
[----:B-1----:R-:W-:-:S09]  /*e540*/  IADD3.X R31, PT, PT, R29, UR9, RZ, P2, !PT ;  /* 0x000000091d1f7c10 */ /* 0x002fd200097fe4ff */
.L_x_2450:
[----:B------:R-:W-:Y:S01]  /*e550*/  ISETP.NE.AND P1, PT, R2, RZ, PT ;  /* 0x000000ff0200720c */ /* 0x000fe20003f25270 */
[----:B-1----:R-:W-:Y:S01]  /*e560*/  IMAD.MOV.U32 R20, RZ, RZ, R30 ;  /* 0x000000ffff147224 */ /* 0x002fe200078e001e */
[----:B------:R1:W3:Y:S01]  /*e570*/  LDS R29, [R28] ;  /* 0x000000001c1d7984 */ /* 0x0002e20000000800 */
[----:B------:R-:W-:-:S05]  /*e580*/  IMAD.MOV.U32 R21, RZ, RZ, R31 ;  /* 0x000000ffff157224 */ /* 0x000fca00078e001f */
[----:B------:R4:W2:Y:S05]  /*e590*/  LDG.E.128 R36, desc[UR36][R20.64] ;  /* 0x0000002414247981 */ /* 0x0008aa000c1e1d00 */
[----:B------:R-:W-:Y:S01]  /*e5a0*/  VOTEU.ANY UP0, P1 ;  /* 0x0000000000ff7886 */ /* 0x000fe20000800100 */
[----:B------:R-:W-:-:S13]  /*e5b0*/  PLOP3.LUT P1, PT, PT, PT, UP0, 0x80, 0x8 ;  /* 0x000000000008781c */ /* 0x000fda0003f2f008 */
[----:B------:R-:W5:Y:S01]  /*e5c0*/  @P1 LDG.E.128 R40, desc[UR36][R22.64] ;  /* 0x0000002416281981 */ /* 0x000f62000c1e1d00 */
[----:B------:R-:W-:Y:S02]  /*e5d0*/  PLOP3.LUT P1, PT, PT, PT, UP0, 0x80, 0x8 ;  /* 0x000000000008781c */ /* 0x000fe40003f2f008 */
[----:B------:R-:W-:Y:S02]  /*e5e0*/  PLOP3.LUT P2, PT, PT, PT, UP0, 0x80, 0x8 ;  /* 0x000000000008781c */ /* 0x000fe40003f4f008 */
[----:B------:R-:W-:Y:S02]  /*e5f0*/  PLOP3.LUT P3, PT, PT, PT, UP0, 0x80, 0x8 ;  /* 0x000000000008781c */ /* 0x000fe40003f6f008 */
[----:B------:R-:W-:Y:S01]  /*e600*/  PLOP3.LUT P4, PT, PT, PT, UP0, 0x80, 0x8 ;  /* 0x000000000008781c */ /* 0x000fe20003f8f008 */
[----:B----4-:R-:W-:Y:S02]  /*e610*/  IMAD.MOV.U32 R20, RZ, RZ, R35 ;  /* 0x000000ffff147224 */ /* 0x010fe400078e0023 */
[----:B------:R-:W-:-:S02]  /*e620*/  IMAD.MOV.U32 R21, RZ, RZ, R44 ;  /* 0x000000ffff157224 */ /* 0x000fc400078e002c */
[----:B------:R-:W-:Y:S02]  /*e630*/  VIADD R34, R34, 0x1 ;  /* 0x0000000122227836 */ /* 0x000fe40000000000 */
[----:B------:R-:W-:Y:S02]  /*e640*/  VIADD R33, R33, 0x2 ;  /* 0x0000000221217836 */ /* 0x000fe40000000000 */
[----:B-1----:R-:W-:Y:S02]  /*e650*/  VIADD R28, R28, 0x8 ;  /* 0x000000081c1c7836 */ /* 0x002fe40000000000 */
[----:B--2---:R-:W-:Y:S01]  /*e660*/  FADD.FTZ R36, R24, R36 ;  /* 0x0000002418247221 */ /* 0x004fe20000010000 */
[----:B------:R-:W-:Y:S01]  /*e670*/  FADD.FTZ R37, R25, R37 ;  /* 0x0000002519257221 */ /* 0x000fe20000010000 */
[----:B------:R-:W-:Y:S01]  /*e680*/  FADD.FTZ R38, R26, R38 ;  /* 0x000000261a267221 */ /* 0x000fe20000010000 */
[----:B------:R-:W-:Y:S01]  /*e690*/  FADD.FTZ R39, R27, R39 ;  /* 0x000000271b277221 */ /* 0x000fe20000010000 */
[----:B-----5:R-:W-:Y:S01]  /*e6a0*/  @P1 FMUL.FTZ R36, R36, R40 ;  /* 0x0000002824241220 */ /* 0x020fe20000410000 */
[----:B------:R-:W-:Y:S01]  /*e6b0*/  @P2 FMUL.FTZ R37, R37, R41 ;  /* 0x0000002925252220 */ /* 0x000fe20000410000 */
[----:B------:R-:W-:Y:S01]  /*e6c0*/  @P3 FMUL.FTZ R38, R38, R42 ;  /* 0x0000002a26263220 */ /* 0x000fe20000410000 */
[----:B------:R-:W-:-:S05]  /*e6d0*/  @P4 FMUL.FTZ R39, R39, R43 ;  /* 0x0000002b27274220 */ /* 0x000fca0000410000 */
[----:B------:R1:W-:Y:S01]  /*e6e0*/  STG.E.128 desc[UR36][R20.64], R36 ;  /* 0x0000002414007986 */ /* 0x0003e2000c101d24 */
[----:B------:R-:W-:Y:S02]  /*e6f0*/  ISETP.NE.AND P1, PT, R34, RZ, PT ;  /* 0x000000ff2200720c */ /* 0x000fe40003f25270 */
[----:B------:R-:W-:Y:S02]  /*e700*/  IADD3 R35, P2, PT, R35, 0x300, RZ ;  /* 0x0000030023237810 */ /* 0x000fe40007f5e0ff */
[----:B------:R-:W-:Y:S01]  /*e710*/  IADD3 R30, P3, PT, R30, 0x300, RZ ;  /* 0x000003001e1e7810 */ /* 0x000fe20007f7e0ff */
[C---:B---3--:R-:W-:Y:S01]  /*e720*/  FFMA.FTZ R8, R29.reuse, R36, R8 ;  /* 0x000000241d087223 */ /* 0x048fe20000010008 */
[C---:B------:R-:W-:Y:S01]  /*e730*/  FFMA.FTZ R9, R29.reuse, R37, R9 ;  /* 0x000000251d097223 */ /* 0x040fe20000010009 */
[C---:B------:R-:W-:Y:S01]  /*e740*/  FFMA.FTZ R10, R29.reuse, R38, R10 ;  /* 0x000000261d0a7223 */ /* 0x040fe2000001000a */
[----:B------:R-:W-:Y:S01]  /*e750*/  FFMA.FTZ R11, R29, R39, R11 ;  /* 0x000000271d0b7223 */ /* 0x000fe2000001000b */
[----:B------:R-:W-:-:S02]  /*e760*/  IMAD.X R44, RZ, RZ, R44, P2 ;  /* 0x000000ffff2c7224 */ /* 0x000fc400010e062c */
[----:B------:R-:W-:Y:S02]  /*e770*/  IMAD.X R31, RZ, RZ, R31, P3 ;  /* 0x000000ffff1f7224 */ /* 0x000fe400018e061f */
[----:B------:R-:W-:Y:S05]  /*e780*/  @P1 BRA `(.L_x_2450) ;  /* 0xfffffffc00701947 */ /* 0x000fea000383ffff */
.L_x_2449:
[----:B------:R-:W-:Y:S05]  /*e790*/  BSYNC.RECONVERGENT B2 ;  /* 0x0000000000027941 */ /* 0x000fea0003800200 */
.L_x_2448:
[----:B------:R-:W-:Y:S04]  /*e7a0*/  BSSY.RECONVERGENT B2, `(.L_x_2451) ;  /* 0x000006e000027945 */ /* 0x000fe80003800200 */
[----:B------:R-:W-:Y:S05]  /*e7b0*/  @!P0 BRA `(.L_x_2452) ;  /* 0x0000000400b08947 */ /* 0x000fea0003800000 */
[----:B------:R2:W3:Y:S01]  /*e7c0*/  LDS.128 R24, [R16] ;  /* 0x0000000010187984 */ /* 0x0004e20000000c00 */
[----:B-1----:R-:W-:Y:S01]  /*e7d0*/  MOV R20, 0x400 ;  /* 0x0000040000147802 */ /* 0x002fe20000000f00 */
[----:B------:R-:W1:Y:S04]  /*e7e0*/  S2R R21, SR_CgaCtaId ;  /* 0x0000000000157919 */ /* 0x000e680000008800 */
[----:B------:R-:W-:-:S05]  /*e7f0*/  VIADD R20, R20, 0x410 ;  /* 0x0000041014147836 */ /* 0x000fca0000000000 */
[----:B-12---:R-:W-:-:S07]  /*e800*/  LEA R63, R21, R20, 0x18 ;  /* 0x00000014153f7211 */ /* 0x006fce00078ec0ff */
.L_x_2453:
[----:B------:R-:W-:Y:S01]  /*e810*/  ISETP.NE.AND P0, PT, R2, RZ, PT ;  /* 0x000000ff0200720c */ /* 0x000fe20003f05270 */
[----:B------:R-:W-:-:S04]  /*e820*/  IMAD R49, R33, 0x60, RZ ;  /* 0x0000006021317824 */ /* 0x000fc800078e02ff */
[----:B--2---:R-:W-:-:S05]  /*e830*/  IMAD.WIDE.U32 R20, R49, 0x4, R14 ;  /* 0x0000000431147825 */ /* 0x004fca00078e000e */
[----:B------:R1:W3:Y:S03]  /*e840*/  LDG.E.128 R28, desc[UR36][R20.64] ;  /* 0x00000024141c7981 */ /* 0x0002e6000c1e1d00 */
[----:B------:R-:W-:Y:S01]  /*e850*/  VOTEU.ANY UP0, P0 ;  /* 0x0000000000ff7886 */ /* 0x000fe20000000100 */
[----:B------:R-:W-:-:S13]  /*e860*/  PLOP3.LUT P0, PT, PT, PT, UP0, 0x80, 0x8 ;  /* 0x000000000008781c */ /* 0x000fda0003f0f008 */
[----:B------:R-:W2:Y:S01]  /*e870*/  @P0 LDG.E.128 R36, desc[UR36][R22.64] ;  /* 0x0000002416240981 */ /* 0x000ea2000c1e1d00 */
[----:B------:R-:W-:Y:S02]  /*e880*/  PLOP3.LUT P0, PT, PT, PT, UP0, 0x80, 0x8 ;  /* 0x000000000008781c */ /* 0x000fe40003f0f008 */
[----:B------:R-:W-:Y:S02]  /*e890*/  PLOP3.LUT P1, PT, PT, PT, UP0, 0x80, 0x8 ;  /* 0x000000000008781c */ /* 0x000fe40003f2f008 */
[----:B------:R-:W-:Y:S02]  /*e8a0*/  PLOP3.LUT P2, PT, PT, PT, UP0, 0x80, 0x8 ;  /* 0x000000000008781c */ /* 0x000fe40003f4f008 */
[----:B------:R-:W-:Y:S01]  /*e8b0*/  PLOP3.LUT P3, PT, PT, PT, UP0, 0x80, 0x8 ;  /* 0x000000000008781c */ /* 0x000fe20003f6f008 */
[C---:B------:R-:W-:Y:S02]  /*e8c0*/  VIADD R45, R49.reuse, 0xc0 ;  /* 0x000000c0312d7836 */ /* 0x040fe40000000000 */
[----:B-1----:R-:W-:-:S04]  /*e8d0*/  IMAD.WIDE.U32 R20, R49, 0x4, R12 ;  /* 0x0000000431147825 */ /* 0x002fc800078e000c */
[----:B------:R-:W-:-:S04]  /*e8e0*/  IMAD.WIDE.U32 R34, R45, 0x4, R14 ;  /* 0x000000042d227825 */ /* 0x000fc800078e000e */
[----:B---3--:R-:W-:Y:S01]  /*e8f0*/  FADD.FTZ R28, R24, R28 ;  /* 0x0000001c181c7221 */ /* 0x008fe20000010000 */
[----:B------:R-:W-:Y:S01]  /*e900*/  FADD.FTZ R29, R25, R29 ;  /* 0x0000001d191d7221 */ /* 0x000fe20000010000 */
[----:B------:R-:W-:Y:S01]  /*e910*/  FADD.FTZ R30, R26, R30 ;  /* 0x0000001e1a1e7221 */ /* 0x000fe20000010000 */
[----:B------:R-:W-:Y:S01]  /*e920*/  FADD.FTZ R31, R27, R31 ;  /* 0x0000001f1b1f7221 */ /* 0x000fe20000010000 */
[----:B--2---:R-:W-:Y:S01]  /*e930*/  @P0 FMUL.FTZ R28, R28, R36 ;  /* 0x000000241c1c0220 */ /* 0x004fe20000410000 */
[----:B------:R-:W-:Y:S01]  /*e940*/  PLOP3.LUT P0, PT, PT, PT, UP0, 0x80, 0x8 ;  /* 0x000000000008781c */ /* 0x000fe20003f0f008 */
[----:B------:R-:W-:Y:S01]  /*e950*/  @P1 FMUL.FTZ R29, R29, R37 ;  /* 0x000000251d1d1220 */ /* 0x000fe20000410000 */
[----:B------:R-:W-:Y:S01]  /*e960*/  @P2 FMUL.FTZ R30, R30, R38 ;  /* 0x000000261e1e2220 */ /* 0x000fe20000410000 */
[----:B------:R-:W-:-:S05]  /*e970*/  @P3 FMUL.FTZ R31, R31, R39 ;  /* 0x000000271f1f3220 */ /* 0x000fca0000410000 */
[----:B------:R1:W-:Y:S04]  /*e980*/  STG.E.128 desc[UR36][R20.64], R28 ;  /* 0x0000001c14007986 */ /* 0x0003e8000c101d24 */
[----:B------:R2:W3:Y:S04]  /*e990*/  LDG.E.128 R36, desc[UR36][R34.64] ;  /* 0x0000002422247981 */ /* 0x0004e8000c1e1d00 */
[----:B------:R-:W4:Y:S01]  /*e9a0*/  @P0 LDG.E.128 R40, desc[UR36][R22.64] ;  /* 0x0000002416280981 */ /* 0x000f22000c1e1d00 */
[----:B------:R-:W-:Y:S02]  /*e9b0*/  PLOP3.LUT P0, PT, PT, PT, UP0, 0x80, 0x8 ;  /* 0x000000000008781c */ /* 0x000fe40003f0f008 */
[----:B------:R-:W-:-:S02]  /*e9c0*/  PLOP3.LUT P1, PT, PT, PT, UP0, 0x80, 0x8 ;  /* 0x000000000008781c */ /* 0x000fc40003f2f008 */
[----:B------:R-:W-:Y:S02]  /*e9d0*/  PLOP3.LUT P2, PT, PT, PT, UP0, 0x80, 0x8 ;  /* 0x000000000008781c */ /* 0x000fe40003f4f008 */
[----:B------:R-:W-:Y:S01]  /*e9e0*/  PLOP3.LUT P3, PT, PT, PT, UP0, 0x80, 0x8 ;  /* 0x000000000008781c */ /* 0x000fe20003f6f008 */
[----:B------:R-:W-:Y:S02]  /*e9f0*/  VIADD R51, R49, 0x180 ;  /* 0x0000018031337836 */ /* 0x000fe40000000000 */
[----:B-1----:R-:W-:-:S04]  /*ea00*/  IMAD.WIDE.U32 R20, R45, 0x4, R12 ;  /* 0x000000042d147825 */ /* 0x002fc800078e000c */
[----:B--2---:R-:W-:-:S04]  /*ea10*/  IMAD.WIDE.U32 R34, R51, 0x4, R14 ;  /* 0x0000000433227825 */ /* 0x004fc800078e000e */
[----:B---3--:R-:W-:Y:S01]  /*ea20*/  FADD.FTZ R36, R24, R36 ;  /* 0x0000002418247221 */ /* 0x008fe20000010000 */
[----:B------:R-:W-:Y:S01]  /*ea30*/  FADD.FTZ R37, R25, R37 ;  /* 0x0000002519257221 */ /* 0x000fe20000010000 */
[----:B------:R-:W-:Y:S01]  /*ea40*/  FADD.FTZ R38, R26, R38 ;  /* 0x000000261a267221 */ /* 0x000fe20000010000 */
[----:B------:R-:W-:Y:S01]  /*ea50*/  FADD.FTZ R39, R27, R39 ;  /* 0x000000271b277221 */ /* 0x000fe20000010000 */
[----:B----4-:R-:W-:Y:S01]  /*ea60*/  @P0 FMUL.FTZ R36, R36, R40 ;  /* 0x0000002824240220 */ /* 0x010fe20000410000 */
        /* <DEDUP_REMOVED lines=26> */
[----:B------:R-:W-:-:S04]  /*ec10*/  VIADD R44, R33, -UR47 ;  /* 0x8000002f212c7c36 */ /* 0x000fc80008000000 */
[----:B------:R-:W-:-:S05]  /*ec20*/  IMAD R60, R44, 0x4, R63 ;  /* 0x000000042c3c7824 */ /* 0x000fca00078e023f */
[----:B------:R-:W2:Y:S04]  /*ec30*/  LDS R49, [R60] ;  /* 0x000000003c317984 */ /* 0x000ea80000000800 */
[----:B------:R-:W5:Y:S04]  /*ec40*/  LDS R48, [R60+0x8] ;  /* 0x000008003c307984 */ /* 0x000f680000000800 */
[----:B------:R-:W0:Y:S01]  /*ec50*/  LDS R50, [R60+0x10] ;  /* 0x000010003c327984 */ /* 0x000e220000000800 */
[----:B------:R-:W-:-:S03]  /*ec60*/  PLOP3.LUT P0, PT, PT, PT, UP0, 0x80, 0x8 ;  /* 0x000000000008781c */ /* 0x000fc60003f0f008 */
[----:B------:R-:W4:Y:S01]  /*ec70*/  LDS R51, [R60+0x18] ;  /* 0x000018003c337984 */ /* 0x000f220000000800 */
[----:B------:R-:W-:Y:S02]  /*ec80*/  PLOP3.LUT P1, PT, PT, PT, UP0, 0x80, 0x8 ;  /* 0x000000000008781c */ /* 0x000fe40003f2f008 */
[----:B------:R-:W-:Y:S02]  /*ec90*/  PLOP3.LUT P2, PT, PT, PT, UP0, 0x80, 0x8 ;  /* 0x000000000008781c */ /* 0x000fe40003f4f008 */
[----:B------:R-:W-:Y:S01]  /*eca0*/  PLOP3.LUT P3, PT, PT, PT, UP0, 0x80, 0x8 ;  /* 0x000000000008781c */ /* 0x000fe20003f6f008 */
[----:B-1----:R-:W-:-:S04]  /*ecb0*/  IMAD.WIDE.U32 R20, R61, 0x4, R12 ;  /* 0x000000043d147825 */ /* 0x002fc800078e000c */
[----:B------:R-:W-:Y:S02]  /*ecc0*/  VIADD R33, R33, 0x8 ;  /* 0x0000000821217836 */ /* 0x000fe40000000000 */
[C---:B--2---:R-:W-:Y:S01]  /*ecd0*/  FFMA.FTZ R35, R49.reuse, R28, R8 ;  /* 0x0000001c31237223 */ /* 0x044fe20000010008 */
[C---:B------:R-:W-:Y:S01]  /*ece0*/  FFMA.FTZ R8, R49.reuse, R29, R9 ;  /* 0x0000001d31087223 */ /* 0x040fe20000010009 */
[C---:B------:R-:W-:Y:S01]  /*ecf0*/  FFMA.FTZ R9, R49.reuse, R30, R10 ;  /* 0x0000001e31097223 */ /* 0x040fe2000001000a */
[----:B------:R-:W-:Y:S01]  /*ed00*/  FFMA.FTZ R10, R49, R31, R11 ;  /* 0x0000001f310a7223 */ /* 0x000fe2000001000b */
[C---:B-----5:R-:W-:Y:S01]  /*ed10*/  FFMA.FTZ R35, R48.reuse, R36, R35 ;  /* 0x0000002430237223 */ /* 0x060fe20000010023 */
[C---:B------:R-:W-:Y:S01]  /*ed20*/  FFMA.FTZ R8, R48.reuse, R37, R8 ;  /* 0x0000002530087223 */ /* 0x040fe20000010008 */
[C---:B------:R-:W-:Y:S01]  /*ed30*/  FFMA.FTZ R9, R48.reuse, R38, R9 ;  /* 0x0000002630097223 */ /* 0x040fe20000010009 */
[----:B------:R-:W-:Y:S01]  /*ed40*/  FFMA.FTZ R10, R48, R39, R10 ;  /* 0x00000027300a7223 */ /* 0x000fe2000001000a */
[C---:B0-----:R-:W-:Y:S01]  /*ed50*/  FFMA.FTZ R40, R50.reuse, R40, R35 ;  /* 0x0000002832287223 */ /* 0x041fe20000010023 */
[C---:B------:R-:W-:Y:S01]  /*ed60*/  FFMA.FTZ R28, R50.reuse, R41, R8 ;  /* 0x00000029321c7223 */ /* 0x040fe20000010008 */
[C---:B------:R-:W-:Y:S01]  /*ed70*/  FFMA.FTZ R11, R50.reuse, R42, R9 ;  /* 0x0000002a320b7223 */ /* 0x040fe20000010009 */
[----:B------:R-:W-:Y:S01]  /*ed80*/  FFMA.FTZ R50, R50, R43, R10 ;  /* 0x0000002b32327223 */ /* 0x000fe2000001000a */
[----:B---3--:R-:W-:Y:S01]  /*ed90*/  FADD.FTZ R44, R24, R52 ;  /* 0x00000034182c7221 */ /* 0x008fe20000010000 */
[----:B------:R-:W-:Y:S01]  /*eda0*/  FADD.FTZ R45, R25, R53 ;  /* 0x00000035192d7221 */ /* 0x000fe20000010000 */
[----:B------:R-:W-:Y:S01]  /*edb0*/  FADD.FTZ R46, R26, R54 ;  /* 0x000000361a2e7221 */ /* 0x000fe20000010000 */
[----:B------:R-:W-:Y:S01]  /*edc0*/  FADD.FTZ R47, R27, R55 ;  /* 0x000000371b2f7221 */ /* 0x000fe20000010000 */
[----:B----4-:R-:W-:Y:S01]  /*edd0*/  @P0 FMUL.FTZ R44, R44, R56 ;  /* 0x000000382c2c0220 */ /* 0x010fe20000410000 */
[----:B------:R-:W-:Y:S01]  /*ede0*/  @P1 FMUL.FTZ R45, R45, R57 ;  /* 0x000000392d2d1220 */ /* 0x000fe20000410000 */
[----:B------:R-:W-:Y:S01]  /*edf0*/  @P2 FMUL.FTZ R46, R46, R58 ;  /* 0x0000003a2e2e2220 */ /* 0x000fe20000410000 */
[----:B------:R-:W-:-:S05]  /*ee00*/  @P3 FMUL.FTZ R47, R47, R59 ;  /* 0x0000003b2f2f3220 */ /* 0x000fca0000410000 */
[----:B------:R2:W-:Y:S01]  /*ee10*/  STG.E.128 desc[UR36][R20.64], R44 ;  /* 0x0000002c14007986 */ /* 0x0005e2000c101d24 */
[----:B------:R-:W-:Y:S01]  /*ee20*/  ISETP.GE.AND P0, PT, R33, R32, PT ;  /* 0x000000202100720c */ /* 0x000fe20003f06270 */
[C---:B------:R-:W-:Y:S01]  /*ee30*/  FFMA.FTZ R10, R51.reuse, R46, R11 ;  /* 0x0000002e330a7223 */ /* 0x040fe2000001000b */
[C---:B------:R-:W-:Y:S01]  /*ee40*/  FFMA.FTZ R8, R51.reuse, R44, R40 ;  /* 0x0000002c33087223 */ /* 0x040fe20000010028 */
[C---:B------:R-:W-:Y:S01]  /*ee50*/  FFMA.FTZ R9, R51.reuse, R45, R28 ;  /* 0x0000002d33097223 */ /* 0x040fe2000001001c */
[----:B------:R-:W-:-:S09]  /*ee60*/  FFMA.FTZ R11, R51, R47, R50 ;  /* 0x0000002f330b7223 */ /* 0x000fd20000010032 */
[----:B------:R-:W-:Y:S05]  /*ee70*/  @!P0 BRA `(.L_x_2453) ;  /* 0xfffffff800648947 */ /* 0x000fea000383ffff */
.L_x_2452:
[----:B------:R-:W-:Y:S05]  /*ee80*/  BSYNC.RECONVERGENT B2 ;  /* 0x0000000000027941 */ /* 0x000fea0003800200 */
.L_x_2451:
[----:B------:R-:W-:Y:S05]  /*ee90*/  BRA `(.L_x_2446) ;  /* 0x0000000800b07947 */ /* 0x000fea0003800000 */
.L_x_2447:
[----:B------:R-:W-:Y:S01]  /*eea0*/  ULOP3.LUT UR5, URZ, UR47, URZ, 0x33, !UPT ;  /* 0x0000002fff057292 */ /* 0x000fe2000f8e33ff */
[----:B------:R-:W-:Y:S01]  /*eeb0*/  VIADDMNMX R23, R19, 0x2, R32, !PT ;  /* 0x0000000213177846 */ /* 0x000fe20007800120 */
[----:B------:R-:W-:Y:S01]  /*eec0*/  BSSY.RECONVERGENT B2, `(.L_x_2454) ;  /* 0x0000056000027945 */ /* 0x000fe20003800200 */
[----:B------:R-:W-:Y:S01]  /*eed0*/  IMAD.MOV.U32 R22, RZ, RZ, R19 ;  /* 0x000000ffff167224 */ /* 0x000fe200078e0013 */
[----:B------:R-:W-:Y:S02]  /*eee0*/  CS2R R8, SRZ ;  /* 0x0000000000087805 */ /* 0x000fe4000001ff00 */
[----:B------:R-:W-:Y:S02]  /*eef0*/  CS2R R10, SRZ ;  /* 0x00000000000a7805 */ /* 0x000fe4000001ff00 */
[----:B------:R-:W-:-:S04]  /*ef00*/  IADD3 R23, PT, PT, -R0, UR5, R23 ;  /* 0x0000000500177c10 */ /* 0x000fc8000fffe117 */
[C---:B------:R-:W-:Y:S02]  /*ef10*/  ISETP.GE.U32.AND P0, PT, R23.reuse, 0xe, PT ;  /* 0x0000000e1700780c */ /* 0x040fe40003f06070 */
[----:B------:R-:W-:-:S04]  /*ef20*/  LEA.HI R68, R23, 0x1, RZ, 0x1f ;  /* 0x0000000117447811 */ /* 0x000fc800078ff8ff */
[----:B------:R-:W-:-:S04]  /*ef30*/  LOP3.LUT R70, R68, 0x7, RZ, 0xc0, !PT ;  /* 0x0000000744467812 */ /* 0x000fc800078ec0ff */
[----:B------:R-:W-:-:S03]  /*ef40*/  ISETP.NE.AND P1, PT, R70, RZ, PT ;  /* 0x000000ff4600720c */ /* 0x000fc60003f25270 */
[----:B------:R-:W-:Y:S10]  /*ef50*/  @!P0 BRA `(.L_x_2455) ;  /* 0x0000000400308947 */ /* 0x000ff40003800000 */
[----:B------:R-:W-:Y:S01]  /*ef60*/  VIADD R25, R21, 0x410 ;  /* 0x0000041015197836 */ /* 0x000fe20000000000 */
[----:B------:R-:W-:Y:S01]  /*ef70*/  LOP3.LUT R56, R68, 0xfffffff8, RZ, 0xc0, !PT ;  /* 0xfffffff844387812 */ /* 0x000fe200078ec0ff */
[----:B------:R-:W-:Y:S02]  /*ef80*/  IMAD.MOV.U32 R57, RZ, RZ, RZ ;  /* 0x000000ffff397224 */ /* 0x000fe400078e00ff */
[----:B------:R-:W-:Y:S01]  /*ef90*/  IMAD.MOV.U32 R22, RZ, RZ, R19 ;  /* 0x000000ffff167224 */ /* 0x000fe200078e0013 */
[----:B------:R-:W-:Y:S01]  /*efa0*/  LEA R69, R20, R25, 0x18 ;  /* 0x0000001914457211 */ /* 0x000fe200078ec0ff */
[----:B------:R-:W-:-:S07]  /*efb0*/  IMAD.MOV.U32 R8, RZ, RZ, RZ ;  /* 0x000000ffff087224 */ /* 0x000fce00078e00ff */
.L_x_2456:
[----:B------:R-:W-:-:S04]  /*efc0*/  IMAD R47, R22, 0x60, RZ ;  /* 0x00000060162f7824 */ /* 0x000fc800078e02ff */
[----:B------:R-:W-:-:S04]  /*efd0*/  IMAD.WIDE.U32 R24, R47, 0x4, R14 ;  /* 0x000000042f187825 */ /* 0x000fc800078e000e */
[C---:B------:R-:W-:Y:S02]  /*efe0*/  VIADD R29, R47.reuse, 0xc0 ;  /* 0x000000c02f1d7836 */ /* 0x040fe40000000000 */
[----:B------:R-:W-:Y:S01]  /*eff0*/  VIADD R33, R47, 0x180 ;  /* 0x000001802f217836 */ /* 0x000fe20000000000 */
[----:B------:R-:W2:Y:S01]  /*f000*/  LDG.E.128 R24, desc[UR36][R24.64] ;  /* 0x0000002418187981 */ /* 0x000ea2000c1e1d00 */
[----:B------:R-:W-:-:S04]  /*f010*/  IMAD.WIDE.U32 R28, R29, 0x4, R14 ;  /* 0x000000041d1c7825 */ /* 0x000fc800078e000e */
[----:B------:R-:W-:Y:S02]  /*f020*/  VIADD R37, R47, 0x240 ;  /* 0x000002402f257836 */ /* 0x000fe40000000000 */
[--C-:B------:R-:W-:Y:S01]  /*f030*/  IMAD.WIDE.U32 R32, R33, 0x4, R14.reuse ;  /* 0x0000000421207825 */ /* 0x100fe200078e000e */
[----:B------:R-:W3:Y:S03]  /*f040*/  LDG.E.128 R28, desc[UR36][R28.64] ;  /* 0x000000241c1c7981 */ /* 0x000ee6000c1e1d00 */
[----:B------:R-:W-:Y:S02]  /*f050*/  VIADD R41, R47, 0x300 ;  /* 0x000003002f297836 */ /* 0x000fe40000000000 */
[----:B------:R-:W-:Y:S01]  /*f060*/  IMAD.WIDE.U32 R36, R37, 0x4, R14 ;  /* 0x0000000425247825 */ /* 0x000fe200078e000e */
[----:B------:R-:W4:Y:S03]  /*f070*/  LDG.E.128 R32, desc[UR36][R32.64] ;  /* 0x0000002420207981 */ /* 0x000f26000c1e1d00 */
[----:B------:R-:W-:-:S02]  /*f080*/  VIADD R45, R47, 0x3c0 ;  /* 0x000003c02f2d7836 */ /* 0x000fc40000000000 */
[--C-:B------:R-:W-:Y:S01]  /*f090*/  IMAD.WIDE.U32 R40, R41, 0x4, R14.reuse ;  /* 0x0000000429287825 */ /* 0x100fe200078e000e */
[----:B------:R-:W5:Y:S03]  /*f0a0*/  LDG.E.128 R36, desc[UR36][R36.64] ;  /* 0x0000002424247981 */ /* 0x000f66000c1e1d00 */
[----:B------:R-:W-:Y:S02]  /*f0b0*/  VIADD R49, R47, 0x480 ;  /* 0x000004802f317836 */ /* 0x000fe40000000000 */
[----:B------:R-:W-:Y:S01]  /*f0c0*/  IMAD.WIDE.U32 R44, R45, 0x4, R14 ;  /* 0x000000042d2c7825 */ /* 0x000fe200078e000e */
[----:B------:R-:W5:Y:S03]  /*f0d0*/  LDG.E.128 R40, desc[UR36][R40.64] ;  /* 0x0000002428287981 */ /* 0x000f66000c1e1d00 */
[----:B------:R-:W-:-:S02]  /*f0e0*/  VIADD R53, R47, 0x540 ;  /* 0x000005402f357836 */ /* 0x000fc40000000000 */
[--C-:B------:R-:W-:Y:S01]  /*f0f0*/  IMAD.WIDE.U32 R48, R49, 0x4, R14.reuse ;  /* 0x0000000431307825 */ /* 0x100fe200078e000e */
[----:B------:R-:W5:Y:S03]  /*f100*/  LDG.E.128 R44, desc[UR36][R44.64] ;  /* 0x000000242c2c7981 */ /* 0x000f66000c1e1d00 */
[----:B------:R-:W-:Y:S02]  /*f110*/  IMAD.WIDE.U32 R52, R53, 0x4, R14 ;  /* 0x0000000435347825 */ /* 0x000fe400078e000e */
[----:B------:R-:W5:Y:S04]  /*f120*/  LDG.E.128 R48, desc[UR36][R48.64] ;  /* 0x0000002430307981 */ /* 0x000f68000c1e1d00 */
[----:B------:R-:W5:Y:S01]  /*f130*/  LDG.E.128 R52, desc[UR36][R52.64] ;  /* 0x0000002434347981 */ /* 0x000f62000c1e1d00 */
[----:B------:R-:W-:-:S04]  /*f140*/  VIADD R58, R22, -UR47 ;  /* 0x8000002f163a7c36 */ /* 0x000fc80008000000 */
[----:B------:R-:W-:-:S05]  /*f150*/  IMAD R58, R58, 0x4, R69 ;  /* 0x000000043a3a7824 */ /* 0x000fca00078e0245 */
[----:B------:R-:W2:Y:S04]  /*f160*/  LDS R59, [R58] ;  /* 0x000000003a3b7984 */ /* 0x000ea80000000800 */
[----:B------:R-:W3:Y:S04]  /*f170*/  LDS R60, [R58+0x8] ;  /* 0x000008003a3c7984 */ /* 0x000ee80000000800 */
[----:B------:R-:W4:Y:S04]  /*f180*/  LDS R62, [R58+0x10] ;  /* 0x000010003a3e7984 */ /* 0x000f280000000800 */
[----:B------:R-:W5:Y:S04]  /*f190*/  LDS R63, [R58+0x18] ;  /* 0x000018003a3f7984 */ /* 0x000f680000000800 */
[----:B------:R-:W1:Y:S04]  /*f1a0*/  LDS R64, [R58+0x20] ;  /* 0x000020003a407984 */ /* 0x000e680000000800 */
[----:B------:R-:W0:Y:S04]  /*f1b0*/  LDS R65, [R58+0x28] ;  /* 0x000028003a417984 */ /* 0x000e280000000800 */
[----:B------:R-:W0:Y:S04]  /*f1c0*/  LDS R66, [R58+0x30] ;  /* 0x000030003a427984 */ /* 0x000e280000000800 */
[----:B------:R-:W0:Y:S01]  /*f1d0*/  LDS R67, [R58+0x38] ;  /* 0x000038003a437984 */ /* 0x000e220000000800 */
[----:B------:R-:W-:-:S05]  /*f1e0*/  VIADD R57, R57, 0x8 ;  /* 0x0000000839397836 */ /* 0x000fca0000000000 */
[----:B------:R-:W-:Y:S01]  /*f1f0*/  ISETP.NE.AND P0, PT, R57, R56, PT ;  /* 0x000000383900720c */ /* 0x000fe20003f05270 */
[----:B------:R-:W-:Y:S02]  /*f200*/  VIADD R22, R22, 0x10 ;  /* 0x0000001016167836 */ /* 0x000fe40000000000 */
[-C--:B--2---:R-:W-:Y:S01]  /*f210*/  FFMA.FTZ R61, R24, R59.reuse, R8 ;  /* 0x0000003b183d7223 */ /* 0x084fe20000010008 */
[-C--:B------:R-:W-:Y:S01]  /*f220*/  FFMA.FTZ R8, R25, R59.reuse, R9 ;  /* 0x0000003b19087223 */ /* 0x080fe20000010009 */
[-C--:B------:R-:W-:Y:S01]  /*f230*/  FFMA.FTZ R9, R26, R59.reuse, R10 ;  /* 0x0000003b1a097223 */ /* 0x080fe2000001000a */
[----:B------:R-:W-:Y:S01]  /*f240*/  FFMA.FTZ R10, R27, R59, R11 ;  /* 0x0000003b1b0a7223 */ /* 0x000fe2000001000b */
[-C--:B---3--:R-:W-:Y:S01]  /*f250*/  FFMA.FTZ R61, R28, R60.reuse, R61 ;  /* 0x0000003c1c3d7223 */ /* 0x088fe2000001003d */
[-C--:B------:R-:W-:Y:S01]  /*f260*/  FFMA.FTZ R8, R29, R60.reuse, R8 ;  /* 0x0000003c1d087223 */ /* 0x080fe20000010008 */
[-C--:B------:R-:W-:Y:S01]  /*f270*/  FFMA.FTZ R9, R30, R60.reuse, R9 ;  /* 0x0000003c1e097223 */ /* 0x080fe20000010009 */
[----:B------:R-:W-:Y:S01]  /*f280*/  FFMA.FTZ R10, R31, R60, R10 ;  /* 0x0000003c1f0a7223 */ /* 0x000fe2000001000a */
[-C--:B----4-:R-:W-:Y:S01]  /*f290*/  FFMA.FTZ R61, R32, R62.reuse, R61 ;  /* 0x0000003e203d7223 */ /* 0x090fe2000001003d */
[-C--:B------:R-:W-:Y:S01]  /*f2a0*/  FFMA.FTZ R8, R33, R62.reuse, R8 ;  /* 0x0000003e21087223 */ /* 0x080fe20000010008 */
[-C--:B------:R-:W-:Y:S01]  /*f2b0*/  FFMA.FTZ R9, R34, R62.reuse, R9 ;  /* 0x0000003e22097223 */ /* 0x080fe20000010009 */
[----:B------:R-:W-:Y:S01]  /*f2c0*/  FFMA.FTZ R10, R35, R62, R10 ;  /* 0x0000003e230a7223 */ /* 0x000fe2000001000a */
[-C--:B-----5:R-:W-:Y:S01]  /*f2d0*/  FFMA.FTZ R61, R36, R63.reuse, R61 ;  /* 0x0000003f243d7223 */ /* 0x0a0fe2000001003d */
[-C--:B------:R-:W-:Y:S01]  /*f2e0*/  FFMA.FTZ R8, R37, R63.reuse, R8 ;  /* 0x0000003f25087223 */ /* 0x080fe20000010008 */
[-C--:B------:R-:W-:Y:S01]  /*f2f0*/  FFMA.FTZ R9, R38, R63.reuse, R9 ;  /* 0x0000003f26097223 */ /* 0x080fe20000010009 */
[----:B------:R-:W-:Y:S01]  /*f300*/  FFMA.FTZ R10, R39, R63, R10 ;  /* 0x0000003f270a7223 */ /* 0x000fe2000001000a */
[-C--:B-1----:R-:W-:Y:S01]  /*f310*/  FFMA.FTZ R61, R40, R64.reuse, R61 ;  /* 0x00000040283d7223 */ /* 0x082fe2000001003d */
[-C--:B------:R-:W-:Y:S01]  /*f320*/  FFMA.FTZ R8, R41, R64.reuse, R8 ;  /* 0x0000004029087223 */ /* 0x080fe20000010008 */
[-C--:B------:R-:W-:Y:S01]  /*f330*/  FFMA.FTZ R9, R42, R64.reuse, R9 ;  /* 0x000000402a097223 */ /* 0x080fe20000010009 */
[----:B------:R-:W-:Y:S01]  /*f340*/  FFMA.FTZ R10, R43, R64, R10 ;  /* 0x000000402b0a7223 */ /* 0x000fe2000001000a */
[-C--:B0-----:R-:W-:Y:S01]  /*f350*/  FFMA.FTZ R61, R44, R65.reuse, R61 ;  /* 0x000000412c3d7223 */ /* 0x081fe2000001003d */
[-C--:B------:R-:W-:Y:S01]  /*f360*/  FFMA.FTZ R8, R45, R65.reuse, R8 ;  /* 0x000000412d087223 */ /* 0x080fe20000010008 */
[-C--:B------:R-:W-:Y:S01]  /*f370*/  FFMA.FTZ R9, R46, R65.reuse, R9 ;  /* 0x000000412e097223 */ /* 0x080fe20000010009 */
[----:B------:R-:W-:Y:S01]  /*f380*/  FFMA.FTZ R10, R47, R65, R10 ;  /* 0x000000412f0a7223 */ /* 0x000fe2000001000a */
[-C--:B------:R-:W-:Y:S01]  /*f390*/  FFMA.FTZ R61, R48, R66.reuse, R61 ;  /* 0x00000042303d7223 */ /* 0x080fe2000001003d */
[-C--:B------:R-:W-:Y:S01]  /*f3a0*/  FFMA.FTZ R24, R49, R66.reuse, R8 ;  /* 0x0000004231187223 */ /* 0x080fe20000010008 */
[-C--:B------:R-:W-:Y:S01]  /*f3b0*/  FFMA.FTZ R11, R50, R66.reuse, R9 ;  /* 0x00000042320b7223 */ /* 0x080fe20000010009 */
[----:B------:R-:W-:Y:S01]  /*f3c0*/  FFMA.FTZ R66, R51, R66, R10 ;  /* 0x0000004233427223 */ /* 0x000fe2000001000a */
[-C--:B------:R-:W-:Y:S01]  /*f3d0*/  FFMA.FTZ R8, R52, R67.reuse, R61 ;  /* 0x0000004334087223 */ /* 0x080fe2000001003d */
[-C--:B------:R-:W-:Y:S01]  /*f3e0*/  FFMA.FTZ R9, R53, R67.reuse, R24 ;  /* 0x0000004335097223 */ /* 0x080fe20000010018 */
[-C--:B------:R-:W-:Y:S01]  /*f3f0*/  FFMA.FTZ R10, R54, R67.reuse, R11 ;  /* 0x00000043360a7223 */ /* 0x080fe2000001000b */
[----:B------:R-:W-:Y:S01]  /*f400*/  FFMA.FTZ R11, R55, R67, R66 ;  /* 0x00000043370b7223 */ /* 0x000fe20000010042 */
[----:B------:R-:W-:Y:S06]  /*f410*/  @P0 BRA `(.L_x_2456) ;  /* 0xfffffff800e80947 */ /* 0x000fec000383ffff */
.L_x_2455:
[----:B------:R-:W-:Y:S05]  /*f420*/  BSYNC.RECONVERGENT B2 ;  /* 0x0000000000027941 */ /* 0x000fea0003800200 */
.L_x_2454:
[----:B------:R-:W-:Y:S05]  /*f430*/  @!P1 BRA `(.L_x_2446) ;  /* 0x0000000400489947 */ /* 0x000fea0003800000 */
[----:B------:R-:W-:Y:S01]  /*f440*/  ISETP.GE.U32.AND P0, PT, R70, 0x4, PT ;  /* 0x000000044600780c */ /* 0x000fe20003f06070 */
[----:B------:R-:W-:Y:S01]  /*f450*/  BSSY.RECONVERGENT B2, `(.L_x_2457) ;  /* 0x0000028000027945 */ /* 0x000fe20003800200 */
[----:B------:R-:W-:-:S11]  /*f460*/  LOP3.LUT P1, R46, R68, 0x3, RZ, 0xc0, !PT ;  /* 0x00000003442e7812 */ /* 0x000fd6000782c0ff */
[----:B------:R-:W-:Y:S05]  /*f470*/  @!P0 BRA `(.L_x_2458) ;  /* 0x0000000000948947 */ /* 0x000fea0003800000 */
        /* <DEDUP_REMOVED lines=9> */
[----:B------:R-:W-:Y:S02]  /*f510*/  IMAD.WIDE.U32 R32, R33, 0x4, R14 ;  /* 0x0000000421207825 */ /* 0x000fe400078e000e */
[----:B------:R-:W4:Y:S04]  /*f520*/  LDG.E.128 R28, desc[UR36][R28.64] ;  /* 0x000000241c1c7981 */ /* 0x000f28000c1e1d00 */
[----:B------:R-:W5:Y:S01]  /*f530*/  LDG.E.128 R32, desc[UR36][R32.64] ;  /* 0x0000002420207981 */ /* 0x000f62000c1e1d00 */
[----:B------:R-:W-:-:S02]  /*f540*/  VIADD R41, R21, 0x410 ;  /* 0x0000041015297836 */ /* 0x000fc40000000000 */
[----:B------:R-:W-:-:S03]  /*f550*/  VIADD R40, R22, -UR47 ;  /* 0x8000002f16287c36 */ /* 0x000fc60008000000 */
[----:B------:R-:W-:-:S05]  /*f560*/  LEA R41, R20, R41, 0x18 ;  /* 0x0000002914297211 */ /* 0x000fca00078ec0ff */
[----:B------:R-:W-:-:S05]  /*f570*/  IMAD R40, R40, 0x4, R41 ;  /* 0x0000000428287824 */ /* 0x000fca00078e0229 */
[----:B------:R-:W2:Y:S04]  /*f580*/  LDS R41, [R40] ;  /* 0x0000000028297984 */ /* 0x000ea80000000800 */
[----:B------:R-:W3:Y:S04]  /*f590*/  LDS R42, [R40+0x8] ;  /* 0x00000800282a7984 */ /* 0x000ee80000000800 */
[----:B------:R-:W4:Y:S04]  /*f5a0*/  LDS R44, [R40+0x10] ;  /* 0x00001000282c7984 */ /* 0x000f280000000800 */
[----:B------:R-:W5:Y:S01]  /*f5b0*/  LDS R45, [R40+0x18] ;  /* 0x00001800282d7984 */ /* 0x000f620000000800 */
[----:B------:R-:W-:-:S02]  /*f5c0*/  VIADD R22, R22, 0x8 ;  /* 0x0000000816167836 */ /* 0x000fc40000000000 */
        /* <DEDUP_REMOVED lines=15> */
[----:B------:R-:W-:-:S07]  /*f6c0*/  FFMA.FTZ R11, R35, R45, R44 ;  /* 0x0000002d230b7223 */ /* 0x000fce000001002c */
.L_x_2458:
[----:B------:R-:W-:Y:S05]  /*f6d0*/  BSYNC.RECONVERGENT B2 ;  /* 0x0000000000027941 */ /* 0x000fea0003800200 */
.L_x_2457:
[----:B------:R-:W-:Y:S05]  /*f6e0*/  @!P1 BRA `(.L_x_2446) ;  /* 0x00000000009c9947 */ /* 0x000fea0003800000 */
[----:B------:R-:W-:Y:S01]  /*f6f0*/  ISETP.NE.AND P1, PT, R46, 0x1, PT ;  /* 0x000000012e00780c */ /* 0x000fe20003f25270 */
[----:B------:R-:W-:Y:S01]  /*f700*/  BSSY.RECONVERGENT B2, `(.L_x_2459) ;  /* 0x0000018000027945 */ /* 0x000fe20003800200 */
[----:B------:R-:W-:-:S11]  /*f710*/  LOP3.LUT P0, RZ, R23, 0x2, RZ, 0xc0, !PT ;  /* 0x0000000217ff7812 */ /* 0x000fd6000780c0ff */
[----:B------:R-:W-:Y:S05]  /*f720*/  @!P1 BRA `(.L_x_2460) ;  /* 0x0000000000549947 */ /* 0x000fea0003800000 */
[----:B------:R-:W-:-:S04]  /*f730*/  IMAD R25, R22, 0x60, RZ ;  /* 0x0000006016197824 */ /* 0x000fc800078e02ff */
[C---:B------:R-:W-:Y:S02]  /*f740*/  VIADD R27, R25.reuse, 0xc0 ;  /* 0x000000c0191b7836 */ /* 0x040fe40000000000 */
[----:B------:R-:W-:-:S04]  /*f750*/  IMAD.WIDE.U32 R24, R25, 0x4, R14 ;  /* 0x0000000419187825 */ /* 0x000fc800078e000e */
[----:B------:R-:W-:Y:S01]  /*f760*/  IMAD.WIDE.U32 R26, R27, 0x4, R14 ;  /* 0x000000041b1a7825 */ /* 0x000fe200078e000e */
[----:B------:R-:W2:Y:S04]  /*f770*/  LDG.E.128 R28, desc[UR36][R24.64] ;  /* 0x00000024181c7981 */ /* 0x000ea8000c1e1d00 */
[----:B------:R-:W3:Y:S01]  /*f780*/  LDG.E.128 R36, desc[UR36][R26.64] ;  /* 0x000000241a247981 */ /* 0x000ee2000c1e1d00 */
[----:B------:R-:W-:Y:S02]  /*f790*/  VIADD R33, R21, 0x410 ;  /* 0x0000041015217836 */ /* 0x000fe40000000000 */
[C---:B------:R-:W-:Y:S02]  /*f7a0*/  VIADD R23, R22.reuse, -UR47 ;  /* 0x8000002f16177c36 */ /* 0x040fe40008000000 */
[----:B------:R-:W-:Y:S01]  /*f7b0*/  VIADD R22, R22, 0x4 ;  /* 0x0000000416167836 */ /* 0x000fe20000000000 */
[----:B------:R-:W-:-:S05]  /*f7c0*/  LEA R32, R20, R33, 0x18 ;  /* 0x0000002114207211 */ /* 0x000fca00078ec0ff */
[----:B------:R-:W-:-:S05]  /*f7d0*/  IMAD R23, R23, 0x4, R32 ;  /* 0x0000000417177824 */ /* 0x000fca00078e0220 */
[----:B------:R-:W2:Y:S04]  /*f7e0*/  LDS R32, [R23] ;  /* 0x0000000017207984 */ /* 0x000ea80000000800 */
[----:B------:R-:W3:Y:S01]  /*f7f0*/  LDS R34, [R23+0x8] ;  /* 0x0000080017227984 */ /* 0x000ee20000000800 */
[-C--:B--2---:R-:W-:Y:S01]  /*f800*/  FFMA.FTZ R33, R28, R32.reuse, R8 ;  /* 0x000000201c217223 */ /* 0x084fe20000010008 */
[-C--:B------:R-:W-:Y:S01]  /*f810*/  FFMA.FTZ R28, R29, R32.reuse, R9 ;  /* 0x000000201d1c7223 */ /* 0x080fe20000010009 */
[-C--:B------:R-:W-:Y:S01]  /*f820*/  FFMA.FTZ R29, R30, R32.reuse, R10 ;  /* 0x000000201e1d7223 */ /* 0x080fe2000001000a */
[----:B------:R-:W-:Y:S01]  /*f830*/  FFMA.FTZ R32, R31, R32, R11 ;  /* 0x000000201f207223 */ /* 0x000fe2000001000b */
[-C--:B---3--:R-:W-:Y:S01]  /*f840*/  FFMA.FTZ R8, R36, R34.reuse, R33 ;  /* 0x0000002224087223 */ /* 0x088fe20000010021 */
[-C--:B------:R-:W-:Y:S01]  /*f850*/  FFMA.FTZ R9, R37, R34.reuse, R28 ;  /* 0x0000002225097223 */ /* 0x080fe2000001001c */
[-C--:B------:R-:W-:Y:S01]  /*f860*/  FFMA.FTZ R10, R38, R34.reuse, R29 ;  /* 0x00000022260a7223 */ /* 0x080fe2000001001d */
[----:B------:R-:W-:-:S07]  /*f870*/  FFMA.FTZ R11, R39, R34, R32 ;  /* 0x00000022270b7223 */ /* 0x000fce0000010020 */
.L_x_2460:
[----:B------:R-:W-:Y:S05]  /*f880*/  BSYNC.RECONVERGENT B2 ;  /* 0x0000000000027941 */ /* 0x000fea0003800200 */
.L_x_2459:
[----:B------:R-:W-:Y:S05]  /*f890*/  @P0 BRA `(.L_x_2446) ;  /* 0x0000000000300947 */ /* 0x000fea0003800000 */
[----:B------:R-:W-:-:S04]  /*f8a0*/  IMAD R25, R22, 0x60, RZ ;  /* 0x0000006016197824 */ /* 0x000fc800078e02ff */
[----:B------:R-:W-:-:S06]  /*f8b0*/  IMAD.WIDE.U32 R24, R25, 0x4, R14 ;  /* 0x0000000419187825 */ /* 0x000fcc00078e000e */
[----:B------:R-:W2:Y:S01]  /*f8c0*/  LDG.E.128 R24, desc[UR36][R24.64] ;  /* 0x0000002418187981 */ /* 0x000ea2000c1e1d00 */
[----:B------:R-:W-:Y:S02]  /*f8d0*/  VIADD R23, R21, 0x410 ;  /* 0x0000041015177836 */ /* 0x000fe40000000000 */
[----:B------:R-:W-:-:S03]  /*f8e0*/  VIADD R21, R22, -UR47 ;  /* 0x8000002f16157c36 */ /* 0x000fc60008000000 */
[----:B------:R-:W-:-:S05]  /*f8f0*/  LEA R20, R20, R23, 0x18 ;  /* 0x0000001714147211 */ /* 0x000fca00078ec0ff */
[----:B------:R-:W-:-:S06]  /*f900*/  IMAD R21, R21, 0x4, R20 ;  /* 0x0000000415157824 */ /* 0x000fcc00078e0214 */
[----:B------:R-:W2:Y:S02]  /*f910*/  LDS R21, [R21] ;  /* 0x0000000015157984 */ /* 0x000ea40000000800 */
[-C--:B--2---:R-:W-:Y:S01]  /*f920*/  FFMA.FTZ R8, R24, R21.reuse, R8 ;  /* 0x0000001518087223 */ /* 0x084fe20000010008 */
[-C--:B------:R-:W-:Y:S01]  /*f930*/  FFMA.FTZ R9, R25, R21.reuse, R9 ;  /* 0x0000001519097223 */ /* 0x080fe20000010009 */
[-C--:B------:R-:W-:Y:S01]  /*f940*/  FFMA.FTZ R10, R26, R21.reuse, R10 ;  /* 0x000000151a0a7223 */ /* 0x080fe2000001000a */
[----:B------:R-:W-:-:S07]  /*f950*/  FFMA.FTZ R11, R27, R21, R11 ;  /* 0x000000151b0b7223 */ /* 0x000fce000001000b */
.L_x_2446:
[----:B------:R-:W-:Y:S05]  /*f960*/  BSYNC.RECONVERGENT B1 ;  /* 0x0000000000017941 */ /* 0x000fea0003800200 */
.L_x_2445:
[----:B------:R-:W-:Y:S01]  /*f970*/  ISETP.GE.AND P0, PT, R19, UR45, PT ;  /* 0x0000002d13007c0c */ /* 0x000fe2000bf06270 */
[----:B------:R-:W-:-:S12]  /*f980*/  BSSY.RECONVERGENT B1, `(.L_x_2461) ;  /* 0x00000d4000017945 */ /* 0x000fd80003800200 */
[----:B------:R-:W-:Y:S05]  /*f990*/  @P0 BRA `(.L_x_2462) ;  /* 0x0000000c00480947 */ /* 0x000fea0003800000 */
[----:B------:R-:W3:Y:S01]  /*f9a0*/  LDCU UR5, c[0x0][0x3f8] ;  /* 0x00007f00ff0577ac */ /* 0x000ee20008000800 */
[----:B------:R-:W-:Y:S01]  /*f9b0*/  VIADD R24, R19, 0x2 ;  /* 0x0000000213187836 */ /* 0x000fe20000000000 */
[----:B-12---:R-:W1:Y:S01]  /*f9c0*/  LDC.64 R20, c[0x0][0x458] ;  /* 0x00011600ff147b82 */ /* 0x006e620000000a00 */
[----:B------:R-:W-:Y:S01]  /*f9d0*/  BSSY.RECONVERGENT B2, `(.L_x_2463) ;  /* 0x000004a000027945 */ /* 0x000fe20003800200 */
[----:B------:R-:W-:Y:S02]  /*f9e0*/  ULOP3.LUT UR7, URZ, UR47, URZ, 0x33, !UPT ;  /* 0x0000002fff077292 */ /* 0x000fe4000f8e33ff */
[----:B------:R-:W-:-:S04]  /*f9f0*/  VIMNMX R23, PT, PT, R24, UR45, !PT ;  /* 0x0000002d18177c48 */ /* 0x000fc8000ffe0100 */
[----:B------:R-:W-:-:S04]  /*fa00*/  IADD3 R25, PT, PT, -R0, UR7, R23 ;  /* 0x0000000700197c10 */ /* 0x000fc8000fffe117 */
[----:B------:R-:W-:Y:S01]  /*fa10*/  LOP3.LUT P0, RZ, R25, 0x2, RZ, 0xc0, !PT ;  /* 0x0000000219ff7812 */ /* 0x000fe2000780c0ff */
[----:B---3--:R-:W-:-:S06]  /*fa20*/  UIMAD UR5, UR38, UR5, UR14 ;  /* 0x00000005260572a4 */ /* 0x008fcc000f8e020e */
[----:B------:R-:W-:-:S04]  /*fa30*/  IMAD.U32 R22, RZ, RZ, UR5 ;  /* 0x00000005ff167e24 */ /* 0x000fc8000f8e00ff */
[----:B------:R-:W-:Y:S02]  /*fa40*/  IMAD R23, R22, 0x60, R17 ;  /* 0x0000006016177824 */ /* 0x000fe400078e0211 */
[----:B------:R-:W-:Y:S02]  /*fa50*/  IMAD.MOV.U32 R22, RZ, RZ, R19 ;  /* 0x000000ffff167224 */ /* 0x000fe400078e0013 */
[----:B-1----:R-:W-:Y:S01]  /*fa60*/  IMAD.WIDE R20, R23, 0x4, R20 ;  /* 0x0000000417147825 */ /* 0x002fe200078e0214 */
[----:B------:R-:W-:Y:S06]  /*fa70*/  @P0 BRA `(.L_x_2464) ;  /* 0x0000000000fc0947 */ /* 0x000fec0003800000 */
[----:B------:R-:W1:Y:S01]  /*fa80*/  LDC R26, c[0x0][0x3f4] ;  /* 0x0000fd00ff1a7b82 */ /* 0x000e620000000800 */
[----:B------:R-:W-:Y:S01]  /*fa90*/  IMAD.MOV.U32 R22, RZ, RZ, R24 ;  /* 0x000000ffff167224 */ /* 0x000fe200078e0018 */
[----:B-1----:R-:W-:-:S13]  /*faa0*/  ISETP.GE.AND P0, PT, R19, R26, PT ;  /* 0x0000001a1300720c */ /* 0x002fda0003f06270 */
[----:B------:R-:W-:Y:S05]  /*fab0*/  @!P0 BRA `(.L_x_2464) ;  /* 0x0000000000ec8947 */ /* 0x000fea0003800000 */
[----:B------:R-:W-:Y:S02]  /*fac0*/  IABS R27, R26 ;  /* 0x0000001a001b7213 */ /* 0x000fe40000000000 */
[----:B------:R-:W-:Y:S02]  /*fad0*/  IABS R30, R19 ;  /* 0x00000013001e7213 */ /* 0x000fe40000000000 */
[----:B------:R-:W1:Y:S01]  /*fae0*/  I2F.RP R28, R27 ;  /* 0x0000001b001c7306 */ /* 0x000e620000209400 */
[----:B------:R-:W-:Y:S02]  /*faf0*/  ISETP.GE.AND P1, PT, R19, RZ, PT ;  /* 0x000000ff1300720c */ /* 0x000fe40003f26270 */
        /* <DEDUP_REMOVED lines=21> */
[----:B------:R-:W2:Y:S01]  /*fc50*/  S2UR UR7, SR_CgaCtaId ;  /* 0x00000000000779c3 */ /* 0x000ea20000008800 */
[----:B------:R-:W-:Y:S02]  /*fc60*/  UMOV UR5, 0x400 ;  /* 0x0000040000057882 */ /* 0x000fe40000000000 */
[----:B------:R-:W-:-:S04]  /*fc70*/  UIADD3 UR5, UPT, UPT, UR5, 0x410, URZ ;  /* 0x0000041005057890 */ /* 0x000fc8000fffe0ff */
[----:B--2---:R-:W-:-:S06]  /*fc80*/  ULEA UR5, UR7, UR5, 0x18 ;  /* 0x0000000507057291 */ /* 0x004fcc000f8ec0ff */
[----:B------:R-:W-:-:S05]  /*fc90*/  LEA R27, R0, UR5, 0x2 ;  /* 0x00000005001b7c11 */ /* 0x000fca000f8e10ff */
[----:B------:R-:W2:Y:S01]  /*fca0*/  LDCU UR5, c[0x0][0x40c] ;  /* 0x00008180ff0577ac */ /* 0x000ea20008000800 */
[----:B------:R-:W3:Y:S01]  /*fcb0*/  LDS R27, [R27] ;  /* 0x000000001b1b7984 */ /* 0x000ee20000000800 */
[----:B--2---:R-:W-:-:S09]  /*fcc0*/  UISETP.NE.AND UP0, UPT, UR5, URZ, UPT ;  /* 0x000000ff0500728c */ /* 0x004fd2000bf05270 */
[----:B-1----:R-:W-:Y:S05]  /*fcd0*/  BRA.U UP0, `(.L_x_2465) ;  /* 0x0000000100507547 */ /* 0x002fea000b800000 */
        /* <DEDUP_REMOVED lines=11> */
[----:B-1---5:R-:W-:Y:S01]  /*fd90*/  FADD.FTZ R28, R28, R32 ;  /* 0x000000201c1c7221 */ /* 0x022fe20000010000 */
        /* <DEDUP_REMOVED lines=8> */
.L_x_2465:
[C---:B---3-5:R-:W-:Y:S01]  /*fe20*/  FFMA.FTZ R8, R27.reuse, R28, R8 ;  /* 0x0000001c1b087223 */ /* 0x068fe20000010008 */
[C---:B------:R-:W-:Y:S01]  /*fe30*/  FFMA.FTZ R9, R27.reuse, R29, R9 ;  /* 0x0000001d1b097223 */ /* 0x040fe20000010009 */
[C---:B------:R-:W-:Y:S01]  /*fe40*/  FFMA.FTZ R10, R27.reuse, R30, R10 ;  /* 0x0000001e1b0a7223 */ /* 0x040fe2000001000a */
[----:B------:R-:W-:Y:S01]  /*fe50*/  FFMA.FTZ R11, R27, R31, R11 ;  /* 0x0000001f1b0b7223 */ /* 0x000fe2000001000b */
[----:B-1----:R-:W-:-:S07]  /*fe60*/  IMAD.MOV.U32 R22, RZ, RZ, R24 ;  /* 0x000000ffff167224 */ /* 0x002fce00078e0018 */
.L_x_2464:
[----:B------:R-:W-:Y:S05]  /*fe70*/  BSYNC.RECONVERGENT B2 ;  /* 0x0000000000027941 */ /* 0x000fea0003800200 */
.L_x_2463:
[----:B------:R-:W-:-:S13]  /*fe80*/  ISETP.GE.U32.AND P0, PT, R25, 0x2, PT ;  /* 0x000000021900780c */ /* 0x000fda0003f06070 */
[----:B------:R-:W-:Y:S05]  /*fe90*/  @!P0 BRA `(.L_x_2462) ;  /* 0x0000000800088947 */ /* 0x000fea0003800000 */
[----:B------:R-:W1:Y:S01]  /*fea0*/  S2R R24, SR_CgaCtaId ;  /* 0x0000000000187919 */ /* 0x000e620000008800 */
[----:B------:R-:W-:Y:S01]  /*feb0*/  MOV R19, 0x400 ;  /* 0x0000040000137802 */ /* 0x000fe20000000f00 */
[----:B------:R-:W-:Y:S01]  /*fec0*/  USHF.L.U32 UR5, UR47, 0x2, URZ ;  /* 0x000000022f057899 */ /* 0x000fe200080006ff */
[----:B------:R-:W-:-:S03]  /*fed0*/  IMAD R25, R22, 0x60, RZ ;  /* 0x0000006016197824 */ /* 0x000fc600078e02ff */
[----:B------:R-:W-:Y:S02]  /*fee0*/  VIADD R23, R19, 0x410 ;  /* 0x0000041013177836 */ /* 0x000fe40000000000 */
[----:B------:R-:W-:-:S03]  /*fef0*/  LEA R19, R22, -UR5, 0x2 ;  /* 0x8000000516137c11 */ /* 0x000fc6000f8e10ff */
[----:B-1----:R-:W-:Y:S01]  /*ff00*/  LEA R26, R24, R23, 0x18 ;  /* 0x00000017181a7211 */ /* 0x002fe200078ec0ff */
[----:B------:R-:W-:-:S03]  /*ff10*/  VIADD R24, R22, 0x2 ;  /* 0x0000000216187836 */ /* 0x000fc60000000000 */
[----:B------:R-:W-:-:S07]  /*ff20*/  IADD3 R19, PT, PT, R19, 0x8, R26 ;  /* 0x0000000813137810 */ /* 0x000fce0007ffe01a */
.L_x_2472:
[----:B------:R-:W1:Y:S01]  /*ff30*/  LDC R41, c[0x0][0x3f4] ;  /* 0x0000fd00ff297b82 */ /* 0x000e620000000800 */
[----:B------:R-:W-:Y:S01]  /*ff40*/  VIADD R26, R24, 0xfffffffe ;  /* 0xfffffffe181a7836 */ /* 0x000fe20000000000 */
[----:B------:R-:W-:Y:S04]  /*ff50*/  BSSY.RECONVERGENT B2, `(.L_x_2466) ;  /* 0x0000037000027945 */ /* 0x000fe80003800200 */
        /* <DEDUP_REMOVED lines=50> */
.L_x_2468:
[C---:B---3-5:R-:W-:Y:S01]  /*10280*/  FFMA.FTZ R8, R27.reuse, R28, R8 ;  /* 0x0000001c1b087223 */ /* 0x068fe20000010008 */
[C---:B------:R-:W-:Y:S01]  /*10290*/  FFMA.FTZ R9, R27.reuse, R29, R9 ;  /* 0x0000001d1b097223 */ /* 0x040fe20000010009 */
[C---:B------:R-:W-:Y:S01]  /*102a0*/  FFMA.FTZ R10, R27.reuse, R30, R10 ;  /* 0x0000001e1b0a7223 */ /* 0x040fe2000001000a */
[----:B------:R-:W-:-:S07]  /*102b0*/  FFMA.FTZ R11, R27, R31, R11 ;  /* 0x0000001f1b0b7223 */ /* 0x000fce000001000b */
.L_x_2467:
[----:B------:R-:W-:Y:S05]  /*102c0*/  BSYNC.RECONVERGENT B2 ;  /* 0x0000000000027941 */ /* 0x000fea0003800200 */
.L_x_2466:
[----:B------:R-:W-:Y:S01]  /*102d0*/  ISETP.GE.AND P0, PT, R24, R41, PT ;  /* 0x000000291800720c */ /* 0x000fe20003f06270 */
[----:B------:R-:W-:-:S12]  /*102e0*/  BSSY.RECONVERGENT B2, `(.L_x_2469) ;  /* 0x0000037000027945 */ /* 0x000fd80003800200 */
[----:B------:R-:W-:Y:S05]  /*102f0*/  @!P0 BRA `(.L_x_2470) ;  /* 0x0000000000d48947 */ /* 0x000fea0003800000 */
[----:B------:R-:W-:Y:S01]  /*10300*/  IABS R27, R41 ;  /* 0x00000029001b7213 */ /* 0x000fe20000000000 */
[----:B------:R-:W2:Y:S01]  /*10310*/  LDCU UR5, c[0x0][0x40c] ;  /* 0x00008180ff0577ac */ /* 0x000ea20008000800 */
[----:B-1----:R-:W-:Y:S02]  /*10320*/  IABS R30, R24 ;  /* 0x00000018001e7213 */ /* 0x002fe40000000000 */
        /* <DEDUP_REMOVED lines=46> */
.L_x_2471:
[C---:B---3-5:R-:W-:Y:S01]  /*10610*/  FFMA.FTZ R8, R27.reuse, R28, R8 ;  /* 0x0000001c1b087223 */ /* 0x068fe20000010008 */
[C---:B------:R-:W-:Y:S01]  /*10620*/  FFMA.FTZ R9, R27.reuse, R29, R9 ;  /* 0x0000001d1b097223 */ /* 0x040fe20000010009 */
[C---:B------:R-:W-:Y:S01]  /*10630*/  FFMA.FTZ R10, R27.reuse, R30, R10 ;  /* 0x0000001e1b0a7223 */ /* 0x040fe2000001000a */
[----:B------:R-:W-:-:S07]  /*10640*/  FFMA.FTZ R11, R27, R31, R11 ;  /* 0x0000001f1b0b7223 */ /* 0x000fce000001000b */
.L_x_2470:
[----:B------:R-:W-:Y:S05]  /*10650*/  BSYNC.RECONVERGENT B2 ;  /* 0x0000000000027941 */ /* 0x000fea0003800200 */
.L_x_2469:
[C---:B-1----:R-:W-:Y:S02]  /*10660*/  VIADD R22, R24.reuse, 0x2 ;  /* 0x0000000218167836 */ /* 0x042fe40000000000 */
[----:B------:R-:W-:Y:S02]  /*10670*/  VIADD R24, R24, 0x4 ;  /* 0x0000000418187836 */ /* 0x000fe40000000000 */
[----:B------:R-:W-:Y:S01]  /*10680*/  VIADD R25, R25, 0x180 ;  /* 0x0000018019197836 */ /* 0x000fe20000000000 */
[----:B------:R-:W-:Y:S01]  /*10690*/  ISETP.GE.AND P0, PT, R22, UR45, PT ;  /* 0x0000002d16007c0c */ /* 0x000fe2000bf06270 */
[----:B------:R-:W-:-:S12]  /*106a0*/  VIADD R19, R19, 0x10 ;  /* 0x0000001013137836 */ /* 0x000fd80000000000 */
[----:B------:R-:W-:Y:S05]  /*106b0*/  @!P0 BRA `(.L_x_2472) ;  /* 0xfffffff8001c8947 */ /* 0x000fea000383ffff */
.L_x_2462:
[----:B------:R-:W-:Y:S05]  /*106c0*/  BSYNC.RECONVERGENT B1 ;  /* 0x0000000000017941 */ /* 0x000fea0003800200 */
.L_x_2461:
[----:B------:R-:W-:-:S13]  /*106d0*/  ISETP.NE.AND P0, PT, R0, UR4, PT ;  /* 0x0000000400007c0c */ /* 0x000fda000bf05270 */
[----:B------:R-:W-:Y:S05]  /*106e0*/  @P0 BRA `(.L_x_2444) ;  /* 0x0000000000940947 */ /* 0x000fea0003800000 */
[----:B------:R-:W-:Y:S01]  /*106f0*/  UMOV UR5, 0x60 ;  /* 0x0000006000057882 */ /* 0x000fe20000000000 */
[----:B------:R-:W3:Y:S01]  /*10700*/  LDS R19, [UR6+-0x4] ;  /* 0xfffffc06ff137984 */ /* 0x000ee20008000800 */
[----:B------:R-:W-:-:S06]  /*10710*/  UIMAD UR5, UR44, UR5, -0x60 ;  /* 0xffffffa02c0574a4 */ /* 0x000fcc000f8e0205 */
[----:B------:R-:W-:-:S04]  /*10720*/  IMAD.U32 R15, RZ, RZ, UR5 ;  /* 0x00000005ff0f7e24 */ /* 0x000fc8000f8e00ff */
[----:B------:R-:W-:Y:S01]  /*10730*/  IMAD.WIDE R14, R15, 0x4, R12 ;  /* 0x000000040f0e7825 */ /* 0x000fe200078e020c */
[----:B------:R-:W4:Y:S04]  /*10740*/  LDCU UR5, c[0x0][0x40c] ;  /* 0x00008180ff0577ac */ /* 0x000f280008000800 */
[----:B-12---:R1:W5:Y:S01]  /*10750*/  LDG.E.128 R20, desc[UR36][R14.64] ;  /* 0x000000240e147981 */ /* 0x006362000c1e1d00 */
[----:B----4-:R-:W-:-:S09]  /*10760*/  UISETP.NE.AND UP0, UPT, UR5, URZ, UPT ;  /* 0x000000ff0500728c */ /* 0x010fd2000bf05270 */
[----:B-1----:R-:W-:Y:S05]  /*10770*/  BRA.U UP0, `(.L_x_2473) ;  /* 0x0000000100607547 */ /* 0x002fea000b800000 */
[----:B------:R-:W1:Y:S02]  /*10780*/  LDCU.64 UR8, c[0x0][0x460] ;  /* 0x00008c00ff0877ac */ /* 0x000e640008000a00 */
[----:B-1----:R-:W-:-:S04]  /*10790*/  ISETP.NE.U32.AND P0, PT, RZ, UR8, PT ;  /* 0x00000008ff007c0c */ /* 0x002fc8000bf05070 */
[----:B------:R-:W-:-:S13]  /*107a0*/  ISETP.NE.AND.EX P0, PT, RZ, UR9, PT, P0 ;  /* 0x00000009ff007c0c */ /* 0x000fda000bf05300 */
[----:B------:R-:W-:Y:S01]  /*107b0*/  VOTEU.ANY UP0, P0 ;  /* 0x0000000000ff7886 */ /* 0x000fe20000000100 */
[----:B------:R-:W-:-:S04]  /*107c0*/  PLOP3.LUT P0, PT, PT, PT, UP0, 0x80, 0x8 ;  /* 0x000000000008781c */ /* 0x000fc80003f0f008 */
[----:B------:R-:W1:Y:S09]  /*107d0*/  @UP0 LDCU UR5, c[0x0][0x3f8] ;  /* 0x00007f00ff0507ac */ /* 0x000e720008000800 */
[----:B------:R-:W2:Y:S01]  /*107e0*/  @P0 LDC.64 R14, c[0x0][0x458] ;  /* 0x00011600ff0e0b82 */ /* 0x000ea20000000a00 */
[----:B-1----:R-:W-:-:S06]  /*107f0*/  @UP0 UIMAD UR5, UR38, UR5, UR14 ;  /* 0x00000005260502a4 */ /* 0x002fcc000f8e020e */
[----:B------:R-:W-:-:S04]  /*10800*/  IMAD.U32 R0, RZ, RZ, UR5 ;  /* 0x00000005ff007e24 */ /* 0x000fc8000f8e00ff */
[----:B------:R-:W-:-:S04]  /*10810*/  @P0 IMAD R25, R0, 0x60, R17 ;  /* 0x0000006000190824 */ /* 0x000fc800078e0211 */
[----:B--2---:R-:W-:-:S05]  /*10820*/  @P0 IMAD.WIDE R14, R25, 0x4, R14 ;  /* 0x00000004190e0825 */ /* 0x004fca00078e020e */
        /* <DEDUP_REMOVED lines=13> */
.L_x_2473:
[C---:B---3-5:R-:W-:Y:S01]  /*10900*/  FFMA.FTZ R8, R19.reuse, R20, R8 ;  /* 0x0000001413087223 */ /* 0x068fe20000010008 */
[C---:B------:R-:W-:Y:S01]  /*10910*/  FFMA.FTZ R9, R19.reuse, R21, R9 ;  /* 0x0000001513097223 */ /* 0x040fe20000010009 */
[C---:B------:R-:W-:Y:S01]  /*10920*/  FFMA.FTZ R10, R19.reuse, R22, R10 ;  /* 0x00000016130a7223 */ /* 0x040fe2000001000a */
[----:B------:R-:W-:-:S07]  /*10930*/  FFMA.FTZ R11, R19, R23, R11 ;  /* 0x00000017130b7223 */ /* 0x000fce000001000b */
.L_x_2444:
[----:B------:R-:W-:Y:S05]  /*10940*/  BSYNC.RECONVERGENT B0 ;  /* 0x0000000000007941 */ /* 0x000fea0003800200 */
.L_x_2443:
[----:B------:R-:W-:Y:S01]  /*10950*/  BAR.SYNC.DEFER_BLOCKING 0x0 ;  /* 0x0000000000007b1d */ /* 0x000fe20000010000 */
[----:B------:R-:W-:-:S13]  /*10960*/  ISETP.GT.U32.AND P0, PT, R17, 0x5f, PT ;  /* 0x0000005f1100780c */ /* 0x000fda0003f04070 */
[----:B------:R-:W-:Y:S05]  /*10970*/  @P0 EXIT ;  /* 0x000000000000094d */ /* 0x000fea0003800000 */
[----:B------:R-:W3:Y:S01]  /*10980*/  S2UR UR5, SR_CgaCtaId ;  /* 0x00000000000579c3 */ /* 0x000ee20000008800 */
[----:B------:R-:W-:Y:S01]  /*10990*/  UMOV UR4, 0x400 ;  /* 0x0000040000047882 */ /* 0x000fe20000000000 */
[C---:B------:R-:W-:Y:S01]  /*109a0*/  LOP3.LUT R0, R3.reuse, 0x3e0, RZ, 0xc0, !PT ;  /* 0x000003e003007812 */ /* 0x040fe200078ec0ff */
[----:B------:R-:W-:Y:S01]  /*109b0*/  UIADD3 UR4, UPT, UPT, UR4, 0x410, URZ ;  /* 0x0000041004047890 */ /* 0x000fe2000fffe0ff */
[----:B------:R-:W-:Y:S02]  /*109c0*/  ISETP.GT.U32.AND P1, PT, R3, 0x1f, PT ;  /* 0x0000001f0300780c */ /* 0x000fe40003f24070 */
[----:B------:R-:W-:Y:S01]  /*109d0*/  ISETP.NE.AND P0, PT, R0, 0x20, PT ;  /* 0x000000200000780c */ /* 0x000fe20003f05270 */
[----:B---3--:R-:W-:-:S06]  /*109e0*/  ULEA UR4, UR5, UR4, 0x18 ;  /* 0x0000000405047291 */ /* 0x008fcc000f8ec0ff */
[----:B------:R-:W-:-:S06]  /*109f0*/  LEA R0, R17, UR4, 0x2 ;  /* 0x0000000411007c11 */ /* 0x000fcc000f8e10ff */
[----:B------:R3:W-:Y:S01]  /*10a00*/  @!P0 STS.128 [R0], R8 ;  /* 0x0000000800008388 */ /* 0x0007e20000000c00 */
[----:B------:R-:W-:Y:S06]  /*10a10*/  BAR.SYNC.DEFER_BLOCKING 0x0 ;  /* 0x0000000000007b1d */ /* 0x000fec0000010000 */
[----:B0-----:R3:W0:Y:S02]  /*10a20*/  @!P1 LDS.128 R4, [R0] ;  /* 0x0000000000049984 */ /* 0x0016240000000c00 */
        /* <DEDUP_REMOVED lines=24> */
[----:B------:R-:W-:Y:S01]  /*10bb0*/  IMAD.U32 R2, R0, 0x10000, RZ ;  /* 0x0001000000027824 */ /* 0x000fe200078e00ff */
[----:B------:R-:W-:-:S04]  /*10bc0*/  PRMT R0, R3, 0x7710, RZ ;  /* 0x0000771003007816 */ /* 0x000fc800000000ff */
        /* <DEDUP_REMOVED lines=14> */
.L_x_2474:
[----:B------:R-:W0:Y:S01]  /*10cb0*/  LDC.64 R2, c[0x0][0x380] ;  /* 0x0000e000ff027b82 */ /* 0x000e220000000a00 */
[----:B------:R-:W-:-:S04]  /*10cc0*/  IMAD.IADD R17, R18, 0x1, R17 ;  /* 0x0000000112117824 */ /* 0x000fc800078e0211 */
[----:B0-----:R-:W-:-:S05]  /*10cd0*/  IMAD.WIDE R2, R17, 0x4, R2 ;  /* 0x0000000411027825 */ /* 0x001fca00078e0202 */
[----:B------:R-:W-:Y:S01]  /*10ce0*/  STG.E.128 desc[UR36][R2.64], R8 ;  /* 0x0000000802007986 */ /* 0x000fe2000c101d24 */
[----:B------:R-:W-:Y:S05]  /*10cf0*/  EXIT ;  /* 0x000000000000794d */ /* 0x000fea0003800000 */
.L_x_2277:
[----:B------:R-:W-:Y:S02]  /*10d00*/  IMAD.MOV.U32 R12, RZ, RZ, 0x10 ;  /* 0x00000010ff0c7424 */ /* 0x000fe400078e00ff */
[----:B------:R-:W-:Y:S02]  /*10d10*/  IMAD.MOV.U32 R11, RZ, RZ, 0x1f ;  /* 0x0000001fff0b7424 */ /* 0x000fe400078e00ff */
[----:B------:R-:W-:-:S07]  /*10d20*/  IMAD.MOV.U32 R15, RZ, RZ, -0x1 ;  /* 0xffffffffff0f7424 */ /* 0x000fce00078e00ff */
[----:B01----:R-:W-:Y:S05]  /*10d30*/  WARPSYNC.COLLECTIVE R15, `(.L_x_2475) ;  /* 0x000000000f087348 */ /* 0x003fea0003c00000 */
[----:B------:R2:W3:Y:S02]  /*10d40*/  SHFL.BFLY P6, R14, R13, R12, R11 ;  /* 0x0c00000c0d0e7389 */ /* 0x0004e400000c000b */
[----:B0123--:R-:W-:Y:S05]  /*10d50*/  ENDCOLLECTIVE ;  /* 0x000000000000791b */ /* 0x00ffea0003800000 */
.L_x_2475:
[----:B------:R-:W-:Y:S02]  /*10d60*/  IMAD.MOV.U32 R12, RZ, RZ, 0x8 ;  /* 0x00000008ff0c7424 */ /* 0x000fe400078e00ff */
[----:B------:R-:W-:-:S04]  /*10d70*/  FADD.FTZ R0, R13, R14 ;  /* 0x0000000e0d007221 */ /* 0x000fc80000010000 */
[----:B------:R-:W-:-:S07]  /*10d80*/  IMAD.MOV.U32 R13, RZ, RZ, R0 ;  /* 0x000000ffff0d7224 */ /* 0x000fce00078e0000 */
[----:B------:R-:W-:Y:S05]  /*10d90*/  WARPSYNC.COLLECTIVE R15, `(.L_x_2476) ;  /* 0x000000000f087348 */ /* 0x000fea0003c00000 */
[----:B------:R0:W1:Y:S02]  /*10da0*/  SHFL.BFLY P6, R14, R13, R12, R11 ;  /* 0x0c00000c0d0e7389 */ /* 0x00006400000c000b */
[----:B01----:R-:W-:Y:S05]  /*10db0*/  ENDCOLLECTIVE ;  /* 0x000000000000791b */ /* 0x003fea0003800000 */
.L_x_2476:
[----:B------:R-:W-:Y:S02]  /*10dc0*/  IMAD.MOV.U32 R12, RZ, RZ, 0x4 ;  /* 0x00000004ff0c7424 */ /* 0x000fe400078e00ff */
[----:B------:R-:W-:-:S04]  /*10dd0*/  FADD.FTZ R3, R0, R14 ;  /* 0x0000000e00037221 */ /* 0x000fc80000010000 */
[----:B------:R-:W-:-:S07]  /*10de0*/  IMAD.MOV.U32 R13, RZ, RZ, R3 ;  /* 0x000000ffff0d7224 */ /* 0x000fce00078e0003 */
[----:B------:R-:W-:Y:S05]  /*10df0*/  WARPSYNC.COLLECTIVE R15, `(.L_x_2477) ;  /* 0x000000000f087348 */ /* 0x000fea0003c00000 */
[----:B------:R0:W1:Y:S02]  /*10e00*/  SHFL.BFLY P6, R14, R13, R12, R11 ;  /* 0x0c00000c0d0e7389 */ /* 0x00006400000c000b */
[----:B01----:R-:W-:Y:S05]  /*10e10*/  ENDCOLLECTIVE ;  /* 0x000000000000791b */ /* 0x003fea0003800000 */
.L_x_2477:
[----:B------:R-:W-:Y:S02]  /*10e20*/  IMAD.MOV.U32 R12, RZ, RZ, 0x2 ;  /* 0x00000002ff0c7424 */ /* 0x000fe400078e00ff */
[----:B------:R-:W-:-:S04]  /*10e30*/  FADD.FTZ R4, R3, R14 ;  /* 0x0000000e03047221 */ /* 0x000fc80000010000 */
[----:B------:R-:W-:-:S07]  /*10e40*/  IMAD.MOV.U32 R13, RZ, RZ, R4 ;  /* 0x000000ffff0d7224 */ /* 0x000fce00078e0004 */
[----:B------:R-:W-:Y:S05]  /*10e50*/  WARPSYNC.COLLECTIVE R15, `(.L_x_2478) ;  /* 0x000000000f087348 */ /* 0x000fea0003c00000 */
[----:B------:R0:W1:Y:S02]  /*10e60*/  SHFL.BFLY P6, R14, R13, R12, R11 ;  /* 0x0c00000c0d0e7389 */ /* 0x00006400000c000b */
[----:B01----:R-:W-:Y:S05]  /*10e70*/  ENDCOLLECTIVE ;  /* 0x000000000000791b */ /* 0x003fea0003800000 */
.L_x_2478:
[----:B------:R-:W-:Y:S02]  /*10e80*/  IMAD.MOV.U32 R12, RZ, RZ, 0x1 ;  /* 0x00000001ff0c7424 */ /* 0x000fe400078e00ff */
[----:B------:R-:W-:-:S04]  /*10e90*/  FADD.FTZ R5, R4, R14 ;  /* 0x0000000e04057221 */ /* 0x000fc80000010000 */
[----:B------:R-:W-:-:S07]  /*10ea0*/  IMAD.MOV.U32 R13, RZ, RZ, R5 ;  /* 0x000000ffff0d7224 */ /* 0x000fce00078e0005 */
[----:B------:R-:W-:Y:S05]  /*10eb0*/  WARPSYNC.COLLECTIVE R15, `(.L_x_2479) ;  /* 0x000000000f087348 */ /* 0x000fea0003c00000 */
[----:B------:R0:W1:Y:S02]  /*10ec0*/  SHFL.BFLY P6, R14, R13, R12, R11 ;  /* 0x0c00000c0d0e7389 */ /* 0x00006400000c000b */
[----:B01----:R-:W-:Y:S05]  /*10ed0*/  ENDCOLLECTIVE ;  /* 0x000000000000791b */ /* 0x003fea0003800000 */
.L_x_2479:
[----:B------:R-:W-:Y:S05]  /*10ee0*/  BRA `(.L_x_2480) ;  /* 0xffffff1000707947 */ /* 0x000fea000383ffff */
.L_x_2400:
[----:B------:R-:W-:Y:S01]  /*10ef0*/  BSSY B0, `(.L_x_2481) ;  /* 0x0000007000007945 */ /* 0x000fe20003800000 */
[----:B------:R-:W-:Y:S02]  /*10f00*/  IMAD.MOV.U32 R12, RZ, RZ, 0x2 ;  /* 0x00000002ff0c7424 */ /* 0x000fe400078e00ff */
[----:B------:R-:W-:Y:S02]  /*10f10*/  IMAD.MOV.U32 R11, RZ, RZ, 0x1f ;  /* 0x0000001fff0b7424 */ /* 0x000fe400078e00ff */
[----:B-1234-:R-:W-:-:S07]  /*10f20*/  IMAD.MOV.U32 R15, RZ, RZ, -0x1 ;  /* 0xffffffffff0f7424 */ /* 0x01efce00078e00ff */
[----:B------:R-:W-:Y:S05]  /*10f30*/  WARPSYNC.COLLECTIVE R15, `(.L_x_2482) ;  /* 0x000000000f087348 */ /* 0x000fea0003c00000 */
[----:B------:R0:W1:Y:S02]  /*10f40*/  SHFL.BFLY P6, R14, R13, R12, R11 ;  /* 0x0c00000c0d0e7389 */ /* 0x00006400000c000b */
[----:B01----:R-:W-:Y:S05]  /*10f50*/  ENDCOLLECTIVE ;  /* 0x000000000000791b */ /* 0x003fea0003800000 */
.L_x_2482:
[----:B------:R-:W-:Y:S05]  /*10f60*/  BSYNC B0 ;  /* 0x0000000000007941 */ /* 0x000fea0003800000 */
.L_x_2481:
[----:B------:R-:W-:Y:S01]  /*10f70*/  FADD.FTZ R13, R13, R14 ;  /* 0x0000000e0d0d7221 */ /* 0x000fe20000010000 */
[----:B------:R-:W-:Y:S02]  /*10f80*/  IMAD.MOV.U32 R12, RZ, RZ, 0x1 ;  /* 0x00000001ff0c7424 */ /* 0x000fe400078e00ff */
[----:B------:R-:W-:Y:S02]  /*10f90*/  IMAD.MOV.U32 R11, RZ, RZ, 0x1f ;  /* 0x0000001fff0b7424 */ /* 0x000fe400078e00ff */
[----:B------:R-:W-:-:S07]  /*10fa0*/  IMAD.MOV.U32 R15, RZ, RZ, -0x1 ;  /* 0xffffffffff0f7424 */ /* 0x000fce00078e00ff */
[----:B------:R-:W-:Y:S05]  /*10fb0*/  WARPSYNC.COLLECTIVE R15, `(.L_x_2483) ;  /* 0x000000000f087348 */ /* 0x000fea0003c00000 */
[----:B------:R0:W1:Y:S02]  /*10fc0*/  SHFL.BFLY P6, R14, R13, R12, R11 ;  /* 0x0c00000c0d0e7389 */ /* 0x00006400000c000b */
[----:B01----:R-:W-:Y:S05]  /*10fd0*/  ENDCOLLECTIVE ;  /* 0x000000000000791b */ /* 0x003fea0003800000 */
.L_x_2483:
[----:B------:R-:W-:Y:S05]  /*10fe0*/  BRA `(.L_x_2484) ;  /* 0xffffff9c00c07947 */ /* 0x000fea000383ffff */
.L_x_2404:
[----:B------:R-:W-:Y:S01]  /*10ff0*/  BSSY B0, `(.L_x_2485) ;  /* 0x0000008000007945 */ /* 0x000fe20003800000 */
[----:B------:R-:W-:Y:S02]  /*11000*/  IMAD.MOV.U32 R13, RZ, RZ, R85 ;  /* 0x000000ffff0d7224 */ /* 0x000fe400078e0055 */
[----:B------:R-:W-:Y:S02]  /*11010*/  IMAD.MOV.U32 R12, RZ, RZ, 0x10 ;  /* 0x00000010ff0c7424 */ /* 0x000fe400078e00ff */
[----:B--2---:R-:W-:Y:S02]  /*11020*/  IMAD.MOV.U32 R11, RZ, RZ, 0x1f ;  /* 0x0000001fff0b7424 */ /* 0x004fe400078e00ff */
[----:B------:R-:W-:-:S07]  /*11030*/  IMAD.MOV.U32 R15, RZ, RZ, -0x1 ;  /* 0xffffffffff0f7424 */ /* 0x000fce00078e00ff */
[----:B---34-:R-:W-:Y:S05]  /*11040*/  WARPSYNC.COLLECTIVE R15, `(.L_x_2486) ;  /* 0x000000000f087348 */ /* 0x018fea0003c00000 */
[----:B------:R0:W1:Y:S02]  /*11050*/  SHFL.BFLY P6, R14, R13, R12, R11 ;  /* 0x0c00000c0d0e7389 */ /* 0x00006400000c000b */
[----:B01-34-:R-:W-:Y:S05]  /*11060*/  ENDCOLLECTIVE ;  /* 0x000000000000791b */ /* 0x01bfea0003800000 */
.L_x_2486:
[----:B------:R-:W-:Y:S05]  /*11070*/  BSYNC B0 ;  /* 0x0000000000007941 */ /* 0x000fea0003800000 */
.L_x_2485:
[----:B------:R-:W-:Y:S01]  /*11080*/  FMNMX.FTZ R13, R14, R85, !PT ;  /* 0x000000550e0d7209 */ /* 0x000fe20007810000 */
[----:B------:R-:W-:Y:S02]  /*11090*/  IMAD.MOV.U32 R12, RZ, RZ, 0x8 ;  /* 0x00000008ff0c7424 */ /* 0x000fe400078e00ff */
[----:B------:R-:W-:Y:S02]  /*110a0*/  IMAD.MOV.U32 R11, RZ, RZ, 0x1f ;  /* 0x0000001fff0b7424 */ /* 0x000fe400078e00ff */
[----:B------:R-:W-:-:S07]  /*110b0*/  IMAD.MOV.U32 R15, RZ, RZ, -0x1 ;  /* 0xffffffffff0f7424 */ /* 0x000fce00078e00ff */
[----:B------:R-:W-:Y:S05]  /*110c0*/  WARPSYNC.COLLECTIVE R15, `(.L_x_2487) ;  /* 0x000000000f087348 */ /* 0x000fea0003c00000 */
[----:B------:R0:W1:Y:S02]  /*110d0*/  SHFL.BFLY P6, R14, R13, R12, R11 ;  /* 0x0c00000c0d0e7389 */ /* 0x00006400000c000b */
[----:B01----:R-:W-:Y:S05]  /*110e0*/  ENDCOLLECTIVE ;  /* 0x000000000000791b */ /* 0x003fea0003800000 */
.L_x_2487:
[----:B------:R-:W-:Y:S01]  /*110f0*/  IMAD.MOV.U32 R12, RZ, RZ, 0x4 ;  /* 0x00000004ff0c7424 */ /* 0x000fe200078e00ff */
[----:B------:R-:W-:-:S05]  /*11100*/  FMNMX.FTZ R0, R13, R14, !PT ;  /* 0x0000000e0d007209 */ /* 0x000fca0007810000 */
[----:B------:R-:W-:-:S07]  /*11110*/  IMAD.MOV.U32 R13, RZ, RZ, R0 ;  /* 0x000000ffff0d7224 */ /* 0x000fce00078e0000 */
[----:B------:R-:W-:Y:S05]  /*11120*/  WARPSYNC.COLLECTIVE R15, `(.L_x_2488) ;  /* 0x000000000f087348 */ /* 0x000fea0003c00000 */
[----:B------:R0:W1:Y:S02]  /*11130*/  SHFL.BFLY P6, R14, R13, R12, R11 ;  /* 0x0c00000c0d0e7389 */ /* 0x00006400000c000b */
[----:B01----:R-:W-:Y:S05]  /*11140*/  ENDCOLLECTIVE ;  /* 0x000000000000791b */ /* 0x003fea0003800000 */
.L_x_2488:
[----:B------:R-:W-:Y:S05]  /*11150*/  BRA `(.L_x_2489) ;  /* 0xffffffa000087947 */ /* 0x000fea000383ffff */
.L_x_2490:
        /* <DEDUP_REMOVED lines=10> */
.L_x_4064:


//--------------------- .text._ZN4mmha33masked_multihead_attention_kernelItLi96ELi128ELi1ELi16ELi256ELb0ELb1EEEv26Multihead_attention_paramsIT_XT5_EE --------------------------
	.section	.text._ZN4mmha33masked_multihead_attention_kernelItLi96ELi128ELi1ELi16ELi256ELb0ELb1EEEv26Multihead_attention_paramsIT_XT5_EE,"ax",@progbits
	.align	128
        .global         _ZN4mmha33masked_multihead_attention_kernelItLi96ELi128ELi1ELi16ELi256ELb0ELb1EEEv26Multihead_attention_paramsIT_XT5_EE
        .type           _ZN4mmha33masked_multihead_attention_kernelItLi96ELi128ELi1ELi16ELi256ELb0ELb1EEEv26Multihead_attention_paramsIT_XT5_EE,@function
        .size           _ZN4mmha33masked_multihead_attention_kernelItLi96ELi128ELi1ELi16ELi256ELb0ELb1EEEv26Multihead_attention_paramsIT_XT5_EE,(.L_x_4065 - _ZN4mmha33masked_multihead_attention_kernelItLi96ELi128ELi1ELi16ELi256ELb0ELb1EEEv26Multihead_attention_paramsIT_XT5_EE)
        .other          _ZN4mmha33masked_multihead_attention_kernelItLi96ELi128ELi1ELi16ELi256ELb0ELb1EEEv26Multihead_attention_paramsIT_XT5_EE,@"STO_CUDA_ENTRY STV_DEFAULT"
_ZN4mmha33masked_multihead_attention_kernelItLi96ELi128ELi1ELi16ELi256ELb0ELb1EEEv26Multihead_attention_paramsIT_XT5_EE:
.text._ZN4mmha33masked_multihead_attention_kernelItLi96ELi128ELi1ELi16ELi256ELb0ELb1EEEv26Multihead_attention_paramsIT_XT5_EE:
        /* <DEDUP_REMOVED lines=12> */
.L_x_2491:
[----:B------:R-:W1:Y:S01]  /*00c0*/  LDC.64 R2, c[0x0][0x4a0] ;  /* 0x00012800ff027b82 */ /* 0x000e620000000a00 */
[----:B--2---:R-:W-:-:S07]  /*00d0*/  IABS R8, R23 ;  /* 0x0000001700087213 */ /* 0x004fce0000000000 */
[----:B------:R-:W2:Y:S08]  /*00e0*/  LDC R10, c[0x0][0x3f0] ;  /* 0x0000fc00ff0a7b82 */ /* 0x000eb00000000800 */
[----:B------:R-:W3:Y:S01]  /*00f0*/  LDC R14, c[0x0][0x3f4] ;  /* 0x0000fd00ff0e7b82 */ /* 0x000ee20000000800 */
[----:B-1----:R-:W-:Y:S01]  /*0100*/  ISETP.NE.U32.AND P0, PT, R2, RZ, PT ;  /* 0x000000ff0200720c */ /* 0x002fe20003f05070 */
[----:B------:R-:W1:Y:S06]  /*0110*/  S2R R22, SR_TID.X ;  /* 0x0000000000167919 */ /* 0x000e6c0000002100 */
[----:B------:R-:W4:Y:S01]  /*0120*/  LDC R12, c[0x0][0x3f8] ;  /* 0x0000fe00ff0c7b82 */ /* 0x000f220000000800 */
[----:B------:R-:W-:-:S02]  /*0130*/  ISETP.NE.AND.EX P0, PT, R3, RZ, PT, P0 ;  /* 0x000000ff0300720c */ /* 0x000fc40003f05300 */
[----:B--2---:R-:W-:-:S04]  /*0140*/  IABS R7, R10 ;  /* 0x0000000a00077213 */ /* 0x004fc80000000000 */
[----:B------:R-:W2:Y:S07]  /*0150*/  I2F.RP R0, R7 ;  /* 0x0000000700007306 */ /* 0x000eae0000209400 */
[----:B------:R-:W0:Y:S01]  /*0160*/  @P0 LDC.64 R2, c[0x0][0x4a0] ;  /* 0x00012800ff020b82 */ /* 0x000e220000000a00 */
[----:B--2---:R-:W2:Y:S01]  /*0170*/  MUFU.RCP R0, R0 ;  /* 0x0000000000007308 */ /* 0x004ea20000001000 */
[----:B0-----:R-:W-:Y:S01]  /*0180*/  @P0 IMAD.WIDE.U32 R2, R23, 0x4, R2 ;  /* 0x0000000417020825 */ /* 0x001fe200078e0002 */
[----:B--2---:R-:W-:-:S05]  /*0190*/  IADD3 R6, PT, PT, R0, 0xffffffe, RZ ;  /* 0x0ffffffe00067810 */ /* 0x004fca0007ffe0ff */
[----:B------:R0:W2:Y:S01]  /*01a0*/  @P0 LDG.E R3, desc[UR36][R2.64] ;  /* 0x0000002402030981 */ /* 0x0000a2000c1e1900 */
[----:B------:R-:W3:Y:S02]  /*01b0*/  F2I.FTZ.U32.TRUNC.NTZ R5, R6 ;  /* 0x0000000600057305 */ /* 0x000ee4000021f000 */
[----:B---3--:R-:W-:-:S05]  /*01c0*/  IADD3 R4, PT, PT, RZ, -R5, RZ ;  /* 0x80000005ff047210 */ /* 0x008fca0007ffe0ff */
[----:B------:R-:W-:Y:S02]  /*01d0*/  IMAD R9, R4, R7, RZ ;  /* 0x0000000704097224 */ /* 0x000fe400078e02ff */
[----:B------:R-:W-:-:S04]  /*01e0*/  IMAD.MOV.U32 R4, RZ, RZ, RZ ;  /* 0x000000ffff047224 */ /* 0x000fc800078e00ff */
[----:B------:R-:W-:Y:S02]  /*01f0*/  IMAD.HI.U32 R0, R5, R9, R4 ;  /* 0x0000000905007227 */ /* 0x000fe400078e0004 */
[----:B------:R-:W3:Y:S04]  /*0200*/  LDC.64 R4, c[0x0][0x460] ;  /* 0x00011800ff047b82 */ /* 0x000ee80000000a00 */
[----:B------:R-:W-:-:S05]  /*0210*/  IMAD.HI.U32 R0, R0, R8, RZ ;  /* 0x0000000800007227 */ /* 0x000fca00078e00ff */
[----:B------:R-:W-:-:S05]  /*0220*/  IADD3 R6, PT, PT, -R0, RZ, RZ ;  /* 0x000000ff00067210 */ /* 0x000fca0007ffe1ff */
[----:B------:R-:W-:-:S05]  /*0230*/  IMAD R6, R7, R6, R8 ;  /* 0x0000000607067224 */ /* 0x000fca00078e0208 */
[----:B------:R-:W-:-:S13]  /*0240*/  ISETP.GT.U32.AND P3, PT, R7, R6, PT ;  /* 0x000000060700720c */ /* 0x000fda0003f64070 */
[----:B------:R-:W-:-:S04]  /*0250*/  @!P3 IADD3 R6, PT, PT, R6, -R7, RZ ;  /* 0x800000070606b210 */ /* 0x000fc80007ffe0ff */
[----:B------:R-:W-:Y:S02]  /*0260*/  ISETP.GE.U32.AND P2, PT, R6, R7, PT ;  /* 0x000000070600720c */ /* 0x000fe40003f46070 */
[----:B------:R-:W-:Y:S02]  /*0270*/  @!P3 IADD3 R0, PT, PT, R0, 0x1, RZ ;  /* 0x000000010000b810 */ /* 0x000fe40007ffe0ff */
[----:B------:R-:W-:-:S09]  /*0280*/  IABS R21, R14 ;  /* 0x0000000e00157213 */ /* 0x000fd20000000000 */
[----:B------:R-:W-:-:S05]  /*0290*/  @P2 VIADD R0, R0, 0x1 ;  /* 0x0000000100002836 */ /* 0x000fca0000000000 */
[----:B------:R-:W-:Y:S02]  /*02a0*/  MOV R25, R0 ;  /* 0x0000000000197202 */ /* 0x000fe40000000f00 */
[----:B------:R-:W1:Y:S01]  /*02b0*/  I2F.RP R0, R21 ;  /* 0x0000001500007306 */ /* 0x000e620000209400 */
[----:B---3--:R-:W-:-:S04]  /*02c0*/  ISETP.NE.U32.AND P1, PT, R4, RZ, PT ;  /* 0x000000ff0400720c */ /* 0x008fc80003f25070 */
[----:B------:R-:W-:Y:S02]  /*02d0*/  ISETP.NE.AND.EX P1, PT, R5, RZ, PT, P1 ;  /* 0x000000ff0500720c */ /* 0x000fe40003f25310 */
[----:B------:R-:W-:Y:S02]  /*02e0*/  LOP3.LUT R8, R23, R10, RZ, 0x3c, !PT ;  /* 0x0000000a17087212 */ /* 0x000fe400078e3cff */
[----:B------:R-:W-:Y:S02]  /*02f0*/  ISETP.NE.AND P3, PT, R10, RZ, PT ;  /* 0x000000ff0a00720c */ /* 0x000fe40003f65270 */
[----:B------:R-:W-:Y:S01]  /*0300*/  ISETP.GE.AND P4, PT, R8, RZ, PT ;  /* 0x000000ff0800720c */ /* 0x000fe20003f86270 */
[----:B-1----:R-:W1:Y:S06]  /*0310*/  MUFU.RCP R0, R0 ;  /* 0x0000000000007308 */ /* 0x002e6c0000001000 */
[----:B------:R-:W3:Y:S06]  /*0320*/  @P1 LDC.64 R6, c[0x0][0x460] ;  /* 0x00011800ff061b82 */ /* 0x000eec0000000a00 */
[----:B------:R-:W-:-:S02]  /*0330*/  @!P4 IADD3 R25, PT, PT, -R25, RZ, RZ ;  /* 0x000000ff1919c210 */ /* 0x000fc40007ffe1ff */
[----:B------:R-:W-:Y:S01]  /*0340*/  @!P3 LOP3.LUT R25, RZ, R10, RZ, 0x33, !PT ;  /* 0x0000000aff19b212 */ /* 0x000fe200078e33ff */
[----:B------:R-:W2:Y:S01]  /*0350*/  @!P0 LDC R16, c[0x0][0x40c] ;  /* 0x00010300ff108b82 */ /* 0x000ea20000000800 */
[----:B-1----:R-:W-:-:S07]  /*0360*/  VIADD R8, R0, 0xffffffe ;  /* 0x0ffffffe00087836 */ /* 0x002fce0000000000 */
[----:B------:R-:W2:Y:S01]  /*0370*/  @P0 LDC R10, c[0x0][0x430] ;  /* 0x00010c00ff0a0b82 */ /* 0x000ea20000000800 */
[----:B------:R1:W4:Y:S01]  /*0380*/  F2I.FTZ.U32.TRUNC.NTZ R9, R8 ;  /* 0x0000000800097305 */ /* 0x000322000021f000 */
[----:B0-----:R-:W-:Y:S02]  /*0390*/  HFMA2 R2, -RZ, RZ, 0, 0 ;  /* 0x00000000ff027431 */ /* 0x001fe400000001ff */
[----:B---3--:R-:W-:-:S05]  /*03a0*/  @P1 IMAD.WIDE R6, R25, 0x4, R6 ;  /* 0x0000000419061825 */ /* 0x008fca00078e0206 */
[----:B------:R4:W5:Y:S01]  /*03b0*/  @P1 LDG.E R2, desc[UR36][R6.64] ;  /* 0x0000002406021981 */ /* 0x000962000c1e1900 */
[----:B-1----:R-:W-:Y:S01]  /*03c0*/  HFMA2 R8, -RZ, RZ, 0, 0 ;  /* 0x00000000ff087431 */ /* 0x002fe200000001ff */
[----:B----4-:R-:W-:Y:S01]  /*03d0*/  IADD3 R6, PT, PT, RZ, -R9, RZ ;  /* 0x80000009ff067210 */ /* 0x010fe20007ffe0ff */
[----:B------:R-:W0:Y:S01]  /*03e0*/  S2R R77, SR_CTAID.X ;  /* 0x00000000004d7919 */ /* 0x000e220000002500 */
[C---:B------:R-:W-:Y:S01]  /*03f0*/  ISETP.GT.U32.AND P3, PT, R22.reuse, 0x17, PT ;  /* 0x000000171600780c */ /* 0x040fe20003f64070 */
[----:B------:R-:W-:Y:S01]  /*0400*/  BSSY.RECONVERGENT B0, `(.L_x_2492) ;  /* 0x000002a000007945 */ /* 0x000fe20003800200 */
[----:B------:R-:W-:Y:S02]  /*0410*/  SHF.L.U32 R76, R22, 0x2, RZ ;  /* 0x00000002164c7819 */ /* 0x000fe400000006ff */
[----:B------:R-:W-:Y:S01]  /*0420*/  CS2R R30, SRZ ;  /* 0x00000000001e7805 */ /* 0x000fe2000001ff00 */
[----:B0-----:R-:W-:Y:S01]  /*0430*/  IMAD R24, R23, R12, R77 ;  /* 0x0000000c17187224 */ /* 0x001fe200078e024d */
[----:B--2---:R-:W-:Y:S01]  /*0440*/  @P0 IADD3 R16, PT, PT, R3, R10, RZ ;  /* 0x0000000a03100210 */ /* 0x004fe20007ffe0ff */
[----:B------:R-:W-:-:S02]  /*0450*/  IMAD R3, R6, R21, RZ ;  /* 0x0000001506037224 */ /* 0x000fc400078e02ff */
[----:B------:R-:W0:Y:S01]  /*0460*/  LDC R6, c[0x0][0x3e8] ;  /* 0x0000fa00ff067b82 */ /* 0x000e220000000800 */
[----:B------:R-:W-:Y:S01]  /*0470*/  IABS R18, R16 ;  /* 0x0000001000127213 */ /* 0x000fe20000000000 */
[----:B------:R-:W-:-:S06]  /*0480*/  IMAD.HI.U32 R9, R9, R3, R8 ;  /* 0x0000000309097227 */ /* 0x000fcc00078e0008 */
[----:B------:R-:W-:-:S04]  /*0490*/  IMAD.HI.U32 R9, R9, R18, RZ ;  /* 0x0000001209097227 */ /* 0x000fc800078e00ff */
[----:B------:R-:W-:-:S04]  /*04a0*/  IMAD.MOV R9, RZ, RZ, -R9 ;  /* 0x000000ffff097224 */ /* 0x000fc800078e0a09 */
[----:B------:R-:W-:Y:S01]  /*04b0*/  IMAD R18, R21, R9, R18 ;  /* 0x0000000915127224 */ /* 0x000fe200078e0212 */
[----:B0-----:R-:W-:-:S04]  /*04c0*/  ISETP.NE.AND P0, PT, R6, RZ, PT ;  /* 0x000000ff0600720c */ /* 0x001fc80003f05270 */
[----:B------:R-:W-:-:S09]  /*04d0*/  ISETP.GT.U32.AND P1, PT, R21, R18, PT ;  /* 0x000000121500720c */ /* 0x000fd20003f24070 */
[----:B------:R-:W-:Y:S02]  /*04e0*/  @P0 IMAD R0, R23, R6, RZ ;  /* 0x0000000617000224 */ /* 0x000fe400078e02ff */
[----:B------:R-:W-:Y:S02]  /*04f0*/  @!P0 IMAD R17, R24, 0x60, RZ ;  /* 0x0000006018118824 */ /* 0x000fe400078e02ff */
[----:B------:R-:W-:Y:S01]  /*0500*/  @!P1 IADD3 R18, PT, PT, R18, -R21, RZ ;  /* 0x8000001512129210 */ /* 0x000fe20007ffe0ff */
[----:B------:R-:W-:-:S03]  /*0510*/  @P0 IMAD R17, R77, 0x60, R0 ;  /* 0x000000604d110824 */ /* 0x000fc600078e0200 */
[----:B------:R-:W-:Y:S02]  /*0520*/  ISETP.GT.U32.AND P1, PT, R21, R18, PT ;  /* 0x000000121500720c */ /* 0x000fe40003f24070 */
[----:B------:R-:W-:Y:S01]  /*0530*/  IADD3 R29, PT, PT, R76, R17, RZ ;  /* 0x000000114c1d7210 */ /* 0x000fe20007ffe0ff */
[----:B------:R-:W-:Y:S10]  /*0540*/  @P3 BRA `(.L_x_2493) ;  /* 0x0000000000543947 */ /* 0x000ff40003800000 */
[----:B------:R-:W0:Y:S02]  /*0550*/  LDC R0, c[0x0][0x478] ;  /* 0x00011e00ff007b82 */ /* 0x000e240000000800 */
[----:B0-----:R-:W-:-:S13]  /*0560*/  ISETP.NE.AND P0, PT, R0, 0x2, PT ;  /* 0x000000020000780c */ /* 0x001fda0003f05270 */
[----:B------:R-:W0:Y:S08]  /*0570*/  @!P0 LDC.64 R8, c[0x0][0x388] ;  /* 0x0000e200ff088b82 */ /* 0x000e300000000a00 */
[----:B------:R-:W1:Y:S08]  /*0580*/  @!P0 LDC.64 R6, c[0x0][0x468] ;  /* 0x00011a00ff068b82 */ /* 0x000e700000000a00 */
[----:B------:R-:W2:Y:S01]  /*0590*/  @P0 LDC.64 R10, c[0x0][0x388] ;  /* 0x0000e200ff0a0b82 */ /* 0x000ea20000000a00 */
[----:B0-----:R-:W-:-:S04]  /*05a0*/  @!P0 IADD3 R8, P2, PT, R29, R8, RZ ;  /* 0x000000081d088210 */ /* 0x001fc80007f5e0ff */
[----:B------:R-:W-:Y:S01]  /*05b0*/  @!P0 LEA.HI.X.SX32 R9, R29, R9, 0x1, P2 ;  /* 0x000000091d098211 */ /* 0x000fe200010f0eff */
[----:B-1----:R-:W3:Y:S04]  /*05c0*/  @!P0 LDG.E R6, desc[UR36][R6.64] ;  /* 0x0000002406068981 */ /* 0x002ee8000c1e1900 */
[----:B------:R-:W4:Y:S02]  /*05d0*/  @!P0 LDG.E R8, desc[UR36][R8.64] ;  /* 0x0000002408088981 */ /* 0x000f24000c1e1900 */
[----:B----4-:R-:W3:Y:S08]  /*05e0*/  @!P0 I2F.S8 R3, R8 ;  /* 0x0000000800038306 */ /* 0x010ef00000001400 */
[----:B------:R-:W0:Y:S08]  /*05f0*/  @!P0 I2F.S8 R13, R8.B1 ;  /* 0x10000008000d8306 */ /* 0x000e300000001400 */
[----:B------:R-:W1:Y:S08]  /*0600*/  @!P0 I2F.S8 R15, R8.B2 ;  /* 0x20000008000f8306 */ /* 0x000e700000001400 */
[----:B------:R-:W4:Y:S01]  /*0610*/  @!P0 I2F.S8 R19, R8.B3 ;  /* 0x3000000800138306 */ /* 0x000f220000001400 */
[C---:B---3--:R-:W-:Y:S01]  /*0620*/  @!P0 FMUL.FTZ R3, R6.reuse, R3 ;  /* 0x0000000306038220 */ /* 0x048fe20000410000 */
[C---:B0-----:R-:W-:Y:S01]  /*0630*/  @!P0 FMUL.FTZ R30, R6.reuse, R13 ;  /* 0x0000000d061e8220 */ /* 0x041fe20000410000 */
[----:B-1----:R-:W-:-:S04]  /*0640*/  @!P0 FMUL.FTZ R15, R6, R15 ;  /* 0x0000000f060f8220 */ /* 0x002fc80000410000 */
[----:B------:R-:W-:Y:S01]  /*0650*/  @!P0 F2FP.F16.F32.PACK_AB R30, R30, R3 ;  /* 0x000000031e1e823e */ /* 0x000fe200000000ff */
[----:B----4-:R-:W-:Y:S01]  /*0660*/  @!P0 FMUL.FTZ R0, R6, R19 ;  /* 0x0000001306008220 */ /* 0x010fe20000410000 */
[----:B--2---:R-:W-:-:S04]  /*0670*/  @P0 IMAD.WIDE R6, R29, 0x2, R10 ;  /* 0x000000021d060825 */ /* 0x004fc800078e020a */
[----:B------:R-:W-:-:S06]  /*0680*/  @!P0 F2FP.F16.F32.PACK_AB R31, R0, R15 ;  /* 0x0000000f001f823e */ /* 0x000fcc00000000ff */
[----:B------:R0:W5:Y:S02]  /*0690*/  @P0 LDG.E.64 R30, desc[UR36][R6.64] ;  /* 0x00000024061e0981 */ /* 0x000164000c1e1b00 */
.L_x_2493:
[----:B------:R-:W-:Y:S05]  /*06a0*/  BSYNC.RECONVERGENT B0 ;  /* 0x0000000000007941 */ /* 0x000fea0003800200 */
.L_x_2492:
[----:B------:R-:W1:Y:S01]  /*06b0*/  LDCU UR4, c[0x0][0x478] ;  /* 0x00008f00ff0477ac */ /* 0x000e620008000800 */
[----:B------:R-:W-:Y:S01]  /*06c0*/  ISETP.GE.AND P2, PT, R16, RZ, PT ;  /* 0x000000ff1000720c */ /* 0x000fe20003f46270 */
[----:B------:R-:W-:Y:S01]  /*06d0*/  @!P1 IMAD.IADD R18, R18, 0x1, -R21 ;  /* 0x0000000112129824 */ /* 0x000fe200078e0a15 */
[----:B------:R-:W-:Y:S01]  /*06e0*/  ISETP.NE.AND P0, PT, R14, RZ, PT ;  /* 0x000000ff0e00720c */ /* 0x000fe20003f05270 */
[----:B------:R-:W-:Y:S01]  /*06f0*/  IMAD R78, R23, R14, RZ ;  /* 0x0000000e174e7224 */ /* 0x000fe200078e02ff */
[----:B------:R-:W-:Y:S01]  /*0700*/  IADD3 R19, PT, PT, R16, 0x1, -R14 ;  /* 0x0000000110137810 */ /* 0x000fe20007ffe80e */
[----:B------:R-:W-:Y:S02]  /*0710*/  IMAD R3, R77, 0x60, R76 ;  /* 0x000000604d037824 */ /* 0x000fe400078e024c */
[----:B------:R-:W-:Y:S01]  /*0720*/  IMAD R28, R25, R12, RZ ;  /* 0x0000000c191c7224 */ /* 0x000fe200078e02ff */
[----:B------:R-:W-:Y:S02]  /*0730*/  SHF.R.S32.HI R143, RZ, 0x1f, R78 ;  /* 0x0000001fff8f7819 */ /* 0x000fe4000001144e */
[----:B------:R-:W-:-:S03]  /*0740*/  VIMNMX R19, PT, PT, RZ, R19, !PT ;  /* 0x00000013ff137248 */ /* 0x000fc60007fe0100 */
[----:B------:R-:W-:Y:S02]  /*0750*/  @!P2 IADD3 R18, PT, PT, -R18, RZ, RZ ;  /* 0x000000ff1212a210 */ /* 0x000fe40007ffe1ff */
[----:B------:R-:W-:Y:S01]  /*0760*/  @!P0 LOP3.LUT R18, RZ, R14, RZ, 0x33, !PT ;  /* 0x0000000eff128212 */ /* 0x000fe200078e33ff */
[----:B-1----:R-:W-:-:S09]  /*0770*/  UISETP.NE.AND UP0, UPT, UR4, 0x2, UPT ;  /* 0x000000020400788c */ /* 0x002fd2000bf05270 */
[----:B------:R-:W-:Y:S05]  /*0780*/  BRA.U UP0, `(.L_x_2494) ;  /* 0x0000000100447547 */ /* 0x000fea000b800000 */
[----:B------:R-:W0:Y:S01]  /*0790*/  LDCU.64 UR4, c[0x0][0x398] ;  /* 0x00007300ff0477ac */ /* 0x000e220008000a00 */
[----:B------:R-:W1:Y:S01]  /*07a0*/  LDC.64 R8, c[0x0][0x468] ;  /* 0x00011a00ff087b82 */ /* 0x000e620000000a00 */
[----:B0-----:R-:W-:-:S04]  /*07b0*/  IADD3 R6, P0, PT, R29, UR4, RZ ;  /* 0x000000041d067c10 */ /* 0x001fc8000ff1e0ff */
[----:B------:R-:W-:Y:S01]  /*07c0*/  LEA.HI.X.SX32 R7, R29, UR5, 0x1, P0 ;  /* 0x000000051d077c11 */ /* 0x000fe200080f0eff */
[----:B-1----:R-:W2:Y:S04]  /*07d0*/  LDG.E R8, desc[UR36][R8.64+0x4] ;  /* 0x0000042408087981 */ /* 0x002ea8000c1e1900 */
[----:B------:R-:W3:Y:S02]  /*07e0*/  LDG.E R6, desc[UR36][R6.64] ;  /* 0x0000002406067981 */ /* 0x000ee4000c1e1900 */
[----:B---3--:R-:W2:Y:S08]  /*07f0*/  I2F.S8 R11, R6 ;  /* 0x00000006000b7306 */ /* 0x008eb00000001400 */
[----:B------:R-:W0:Y:S08]  /*0800*/  I2F.S8 R13, R6.B1 ;  /* 0x10000006000d7306 */ /* 0x000e300000001400 */
[----:B------:R-:W1:Y:S08]  /*0810*/  I2F.S8 R15, R6.B2 ;  /* 0x20000006000f7306 */ /* 0x000e700000001400 */
[----:B------:R-:W3:Y:S01]  /*0820*/  I2F.S8 R21, R6.B3 ;  /* 0x3000000600157306 */ /* 0x000ee20000001400 */
[C---:B--2---:R-:W-:Y:S01]  /*0830*/  FMUL.FTZ R11, R8.reuse, R11 ;  /* 0x0000000b080b7220 */ /* 0x044fe20000410000 */
[C---:B0-----:R-:W-:Y:S01]  /*0840*/  FMUL.FTZ R0, R8.reuse, R13 ;  /* 0x0000000d08007220 */ /* 0x041fe20000410000 */
[----:B-1----:R-:W-:-:S04]  /*0850*/  FMUL.FTZ R15, R8, R15 ;  /* 0x0000000f080f7220 */ /* 0x002fc80000410000 */
[----:B------:R-:W-:Y:S01]  /*0860*/  F2FP.F16.F32.PACK_AB R26, R0, R11 ;  /* 0x0000000b001a723e */ /* 0x000fe200000000ff */
[----:B---3--:R-:W-:-:S05]  /*0870*/  FMUL.FTZ R10, R8, R21 ;  /* 0x00000015080a7220 */ /* 0x008fca0000410000 */
[----:B------:R-:W-:Y:S01]  /*0880*/  F2FP.F16.F32.PACK_AB R27, R10, R15 ;  /* 0x0000000f0a1b723e */ /* 0x000fe200000000ff */
[----:B------:R-:W-:Y:S06]  /*0890*/  BRA `(.L_x_2495) ;  /* 0x00000000001c7947 */ /* 0x000fec0003800000 */
.L_x_2494:
[----:B------:R-:W-:Y:S01]  /*08a0*/  BSSY.RECONVERGENT B0, `(.L_x_2495) ;  /* 0x0000006000007945 */ /* 0x000fe20003800200 */
[----:B------:R-:W-:-:S03]  /*08b0*/  CS2R R26, SRZ ;  /* 0x00000000001a7805 */ /* 0x000fc6000001ff00 */
[----:B------:R-:W-:Y:S05]  /*08c0*/  @P3 BRA `(.L_x_2496) ;  /* 0x00000000000c3947 */ /* 0x000fea0003800000 */
[----:B0-----:R-:W0:Y:S02]  /*08d0*/  LDC.64 R6, c[0x0][0x398] ;  /* 0x0000e600ff067b82 */ /* 0x001e240000000a00 */
[----:B0-----:R-:W-:-:S05]  /*08e0*/  IMAD.WIDE R6, R29, 0x2, R6 ;  /* 0x000000021d067825 */ /* 0x001fca00078e0206 */
[----:B------:R1:W5:Y:S02]  /*08f0*/  LDG.E.64 R26, desc[UR36][R6.64] ;  /* 0x00000024061a7981 */ /* 0x000364000c1e1b00 */
.L_x_2496:
[----:B------:R-:W-:Y:S05]  /*0900*/  BSYNC.RECONVERGENT B0 ;  /* 0x0000000000007941 */ /* 0x000fea0003800200 */
.L_x_2495:
[----:B------:R-:W2:Y:S01]  /*0910*/  LDCU.64 UR6, c[0x0][0x3a0] ;  /* 0x00007400ff0677ac */ /* 0x000ea20008000a00 */
[----:B01----:R-:W0:Y:S01]  /*0920*/  LDC.64 R6, c[0x0][0x418] ;  /* 0x00010600ff067b82 */ /* 0x003e220000000a00 */
[----:B------:R-:W-:Y:S02]  /*0930*/  ISETP.EQ.U32.AND P3, PT, R4, RZ, PT ;  /* 0x000000ff0400720c */ /* 0x000fe40003f62070 */
[----:B------:R-:W-:Y:S01]  /*0940*/  CS2R R14, SRZ ;  /* 0x00000000000e7805 */ /* 0x000fe2000001ff00 */
[----:B------:R-:W1:Y:S01]  /*0950*/  LDCU.64 UR4, c[0x0][0x390] ;  /* 0x00007200ff0477ac */ /* 0x000e620008000a00 */
[----:B------:R-:W-:-:S04]  /*0960*/  ISETP.GT.U32.AND P2, PT, R22, 0x1f, PT ;  /* 0x0000001f1600780c */ /* 0x000fc80003f44070 */
[----:B------:R-:W-:Y:S02]  /*0970*/  ISETP.EQ.OR.EX P2, PT, R5, RZ, P2, P3 ;  /* 0x000000ff0500720c */ /* 0x000fe40001742730 */
[----:B--2---:R-:W-:-:S04]  /*0980*/  ISETP.NE.U32.AND P1, PT, RZ, UR6, PT ;  /* 0x00000006ff007c0c */ /* 0x004fc8000bf25070 */
[----:B------:R-:W-:-:S07]  /*0990*/  ISETP.NE.AND.EX P1, PT, RZ, UR7, PT, P1 ;  /* 0x00000007ff007c0c */ /* 0x000fce000bf25310 */
[----:B------:R-:W2:Y:S01]  /*09a0*/  @!P2 LDC.64 R8, c[0x0][0x450] ;  /* 0x00011400ff08ab82 */ /* 0x000ea20000000a00 */
[----:B-1----:R-:W-:Y:S01]  /*09b0*/  ISETP.NE.U32.AND P0, PT, RZ, UR4, PT ;  /* 0x00000004ff007c0c */ /* 0x002fe2000bf05070 */
[----:B-----5:R-:W-:Y:S01]  /*09c0*/  @!P2 IMAD R0, R2, R12, RZ ;  /* 0x0000000c0200a224 */ /* 0x020fe200078e02ff */
[----:B------:R-:W-:Y:S02]  /*09d0*/  ISETP.GT.U32.OR P1, PT, R22, 0x17, !P1 ;  /* 0x000000171600780c */ /* 0x000fe40004f24470 */
[----:B------:R-:W-:Y:S02]  /*09e0*/  CS2R R12, SRZ ;  /* 0x00000000000c7805 */ /* 0x000fe4000001ff00 */
[----:B------:R-:W-:Y:S01]  /*09f0*/  ISETP.NE.AND.EX P0, PT, RZ, UR5, PT, P0 ;  /* 0x00000005ff007c0c */ /* 0x000fe2000bf05300 */
[----:B------:R-:W-:Y:S01]  /*0a00*/  @!P2 IMAD R21, R0, 0x60, R3 ;  /* 0x000000600015a824 */ /* 0x000fe200078e0203 */
[----:B0-----:R-:W-:Y:S01]  /*0a10*/  ISETP.NE.U32.AND P3, PT, R6, RZ, PT ;  /* 0x000000ff0600720c */ /* 0x001fe20003f65070 */
[----:B------:R-:W0:Y:S01]  /*0a20*/  LDCU.U8 UR4, c[0x0][0x404] ;  /* 0x00008080ff0477ac */ /* 0x000e220008000000 */
[----:B------:R-:W-:-:S02]  /*0a30*/  ISETP.GT.U32.OR P0, PT, R22, 0x17, !P0 ;  /* 0x000000171600780c */ /* 0x000fc40004704470 */
[----:B------:R-:W-:-:S03]  /*0a40*/  ISETP.NE.AND.EX P3, PT, R7, RZ, PT, P3 ;  /* 0x000000ff0700720c */ /* 0x000fc60003f65330 */
[----:B------:R-:W1:Y:S08]  /*0a50*/  @!P1 LDC.64 R6, c[0x0][0x3a0] ;  /* 0x0000e800ff069b82 */ /* 0x000e700000000a00 */
[----:B------:R-:W3:Y:S01]  /*0a60*/  @!P0 LDC.64 R4, c[0x0][0x390] ;  /* 0x0000e400ff048b82 */ /* 0x000ee20000000a00 */
[----:B--2---:R-:W-:-:S06]  /*0a70*/  @!P2 IMAD.WIDE R8, R21, 0x2, R8 ;  /* 0x000000021508a825 */ /* 0x004fcc00078e0208 */
[----:B------:R-:W2:Y:S01]  /*0a80*/  @!P2 LDG.E.64 R8, desc[UR36][R8.64] ;  /* 0x000000240808a981 */ /* 0x000ea2000c1e1b00 */
[----:B------:R-:W4:Y:S01]  /*0a90*/  @P3 LDC.64 R10, c[0x0][0x418] ;  /* 0x00010600ff0a3b82 */ /* 0x000f220000000a00 */
[----:B-1----:R-:W-:-:S05]  /*0aa0*/  @!P1 IMAD.WIDE.U32 R6, R3, 0x2, R6 ;  /* 0x0000000203069825 */ /* 0x002fca00078e0006 */
[----:B------:R-:W2:Y:S01]  /*0ab0*/  @!P1 LDG.E.64 R14, desc[UR36][R6.64] ;  /* 0x00000024060e9981 */ /* 0x000ea2000c1e1b00 */
[----:B---3--:R-:W-:Y:S02]  /*0ac0*/  @!P0 IMAD.WIDE.U32 R4, R3, 0x2, R4 ;  /* 0x0000000203048825 */ /* 0x008fe400078e0004 */
[----:B------:R-:W1:Y:S03]  /*0ad0*/  LDC R3, c[0x0][0x400] ;  /* 0x00010000ff037b82 */ /* 0x000e660000000800 */
[----:B------:R-:W3:Y:S01]  /*0ae0*/  @!P0 LDG.E.64 R12, desc[UR36][R4.64] ;  /* 0x00000024040c8981 */ /* 0x000ee2000c1e1b00 */
[----:B----4-:R-:W-:-:S04]  /*0af0*/  @P3 IMAD.WIDE.U32 R10, R23, 0x4, R10 ;  /* 0x00000004170a3825 */ /* 0x010fc800078e000a */
[----:B------:R-:W-:-:S06]  /*0b00*/  HFMA2 R23, -RZ, RZ, 0, 0 ;  /* 0x00000000ff177431 */ /* 0x000fcc00000001ff */
[----:B------:R4:W5:Y:S01]  /*0b10*/  @P3 LDG.E R23, desc[UR36][R10.64] ;  /* 0x000000240a173981 */ /* 0x000962000c1e1900 */
[----:B0-----:R-:W-:-:S04]  /*0b20*/  ISETP.NE.AND P0, PT, RZ, UR4, PT ;  /* 0x00000004ff007c0c */ /* 0x001fc8000bf05270 */
[----:B-1----:R-:W-:Y:S01]  /*0b30*/  ISETP.LT.OR P0, PT, R3, 0x1, P0 ;  /* 0x000000010300780c */ /* 0x002fe20000701670 */
[----:B------:R-:W-:Y:S01]  /*0b40*/  BSSY.RECONVERGENT B6, `(.L_x_2497) ;  /* 0x00000dd000067945 */ /* 0x000fe20003800200 */
[----:B--2---:R-:W-:Y:S02]  /*0b50*/  HFMA2 R27, R27, 1, 1, R15 ;  /* 0x3c003c001b1b7831 */ /* 0x004fe4000000000f */
[----:B------:R-:W-:-:S04]  /*0b60*/  HADD2 R26, R26, R14 ;  /* 0x0000000e1a1a7230 */ /* 0x000fc80000000000 */
[----:B------:R-:W-:Y:S02]  /*0b70*/  @!P2 HMUL2 R26, R26, R8 ;  /* 0x000000081a1aa232 */ /* 0x000fe40000000000 */
[----:B---3--:R-:W-:Y:S02]  /*0b80*/  HFMA2 R31, R31, 1, 1, R13 ;  /* 0x3c003c001f1f7831 */ /* 0x008fe4000000000d */
[----:B------:R-:W-:Y:S02]  /*0b90*/  @!P2 HFMA2 R27, R27, R9, -RZ ;  /* 0x000000091b1ba231 */ /* 0x000fe400001000ff */
[----:B------:R-:W-:Y:S01]  /*0ba0*/  HADD2 R30, R30, R12 ;  /* 0x0000000c1e1e7230 */ /* 0x000fe20000000000 */
[----:B----4-:R-:W-:Y:S06]  /*0bb0*/  @P0 BRA `(.L_x_2498) ;  /* 0x0000000000d40947 */ /* 0x010fec0003800000 */
[----:B------:R-:W-:-:S13]  /*0bc0*/  ISETP.GE.AND P0, PT, R76, R3, PT ;  /* 0x000000034c00720c */ /* 0x000fda0003f06270 */
[----:B------:R-:W-:Y:S05]  /*0bd0*/  @P0 BRA `(.L_x_2499) ;  /* 0x0000000c004c0947 */ /* 0x000fea0003800000 */
[----:B------:R-:W-:Y:S01]  /*0be0*/  I2FP.F32.U32 R3, R3 ;  /* 0x0000000300037245 */ /* 0x000fe20000201000 */
[----:B------:R-:W0:Y:S01]  /*0bf0*/  LDCU UR4, c[0x0][0x40c] ;  /* 0x00008180ff0477ac */ /* 0x000e220008000800 */
[----:B------:R-:W-:Y:S01]  /*0c00*/  IADD3 R0, PT, PT, R76, 0x2, RZ ;  /* 0x000000024c007810 */ /* 0x000fe20007ffe0ff */
[--C-:B------:R-:W-:Y:S02]  /*0c10*/  HADD2.F32 R8, -RZ, R27.reuse.H1_H1 ;  /* 0x3000001bff087230 */ /* 0x100fe40000004100 */
[----:B------:R-:W-:Y:S01]  /*0c20*/  HADD2.F32 R27, -RZ, R27.H0_H0 ;  /* 0x2000001bff1b7230 */ /* 0x000fe20000004100 */
[----:B------:R-:W1:Y:S01]  /*0c30*/  MUFU.RCP R3, R3 ;  /* 0x0000000300037308 */ /* 0x000e620000001000 */
[----:B------:R-:W-:-:S05]  /*0c40*/  I2FP.F32.U32 R0, R0 ;  /* 0x0000000000007245 */ /* 0x000fca0000201000 */
[----:B-1----:R-:W-:-:S04]  /*0c50*/  FMUL.FTZ R0, R0, R3 ;  /* 0x0000000300007220 */ /* 0x002fc80000410000 */
[----:B------:R-:W-:Y:S01]  /*0c60*/  FMUL.FTZ R5, R0, 13.28771209716796875 ;  /* 0x41549a7800057820 */ /* 0x000fe20000410000 */
[----:B------:R-:W-:-:S05]  /*0c70*/  I2FP.F32.U32 R0, R76 ;  /* 0x0000004c00007245 */ /* 0x000fca0000201000 */
[----:B------:R-:W1:Y:S01]  /*0c80*/  MUFU.EX2 R5, -R5 ;  /* 0x8000000500057308 */ /* 0x000e620000000800 */
[----:B------:R-:W-:-:S04]  /*0c90*/  FMUL.FTZ R0, R0, R3 ;  /* 0x0000000300007220 */ /* 0x000fc80000410000 */
[----:B------:R-:W-:Y:S01]  /*0ca0*/  FMUL.FTZ R4, R0, 13.28771209716796875 ;  /* 0x41549a7800047820 */ /* 0x000fe20000410000 */
[----:B0----5:R-:W-:-:S03]  /*0cb0*/  IADD3 R0, PT, PT, -R23, UR4, RZ ;  /* 0x0000000417007c10 */ /* 0x021fc6000fffe1ff */
[----:B------:R-:W0:Y:S01]  /*0cc0*/  MUFU.EX2 R9, -R4 ;  /* 0x8000000400097308 */ /* 0x000e220000000800 */
[----:B------:R-:W-:-:S05]  /*0cd0*/  I2FP.F32.S32 R0, R0 ;  /* 0x0000000000007245 */ /* 0x000fca0000201400 */
[----:B-1----:R-:W-:Y:S01]  /*0ce0*/  FMUL.FTZ R3, R0, R5 ;  /* 0x0000000500037220 */ /* 0x002fe20000410000 */
[--C-:B------:R-:W-:Y:S02]  /*0cf0*/  HADD2.F32 R5, -RZ, R31.reuse.H1_H1 ;  /* 0x3000001fff057230 */ /* 0x100fe40000004100 */
[----:B------:R-:W-:Y:S02]  /*0d00*/  HADD2.F32 R31, -RZ, R31.H0_H0 ;  /* 0x2000001fff1f7230 */ /* 0x000fe40000004100 */
[----:B------:R-:W-:-:S04]  /*0d10*/  FMUL.RZ R10, R3, 0.15915493667125701904 ;  /* 0x3e22f983030a7820 */ /* 0x000fc8000040c000 */
[----:B------:R-:W1:Y:S01]  /*0d20*/  MUFU.SIN R7, R10 ;  /* 0x0000000a00077308 */ /* 0x000e620000000400 */
[----:B0-----:R-:W-:-:S04]  /*0d30*/  FMUL.FTZ R0, R0, R9 ;  /* 0x0000000900007220 */ /* 0x001fc80000410000 */
[----:B------:R-:W-:-:S03]  /*0d40*/  FMUL.RZ R11, R0, 0.15915493667125701904 ;  /* 0x3e22f983000b7820 */ /* 0x000fc6000040c000 */
[----:B------:R0:W2:Y:S08]  /*0d50*/  MUFU.COS R6, R10 ;  /* 0x0000000a00067308 */ /* 0x0000b00000000000 */
        /* <DEDUP_REMOVED lines=27> */
.L_x_2498:
        /* <DEDUP_REMOVED lines=28> */
[----:B------:R-:W-:-:S03]  /*10d0*/  ISETP.GE.AND P0, PT, R76, R3, PT ;  /* 0x000000034c00720c */ /* 0x000fc60003f06270 */
[----:B------:R-:W-:-:S05]  /*10e0*/  IMAD.MOV.U32 R32, RZ, RZ, R5 ;  /* 0x000000ffff207224 */ /* 0x000fca00078e0005 */
[----:B------:R-:W-:Y:S02]  /*10f0*/  @!P2 IADD3 R32, PT, PT, -R32, RZ, RZ ;  /* 0x000000ff2020a210 */ /* 0x000fe40007ffe1ff */
[----:B------:R-:W-:Y:S02]  /*1100*/  @!P1 LOP3.LUT R32, RZ, R25, RZ, 0x33, !PT ;  /* 0x00000019ff209212 */ /* 0x000fe400078e33ff */
[----:B------:R-:W-:Y:S02]  /*1110*/  ISETP.GT.U32.OR P1, PT, R22, 0x1f, P0 ;  /* 0x0000001f1600780c */ /* 0x000fe40000724470 */
        /* <DEDUP_REMOVED lines=13> */
[----:B0-----:R-:W-:Y:S01]  /*11f0*/  MOV R4, UR4 ;  /* 0x0000000400047c02 */ /* 0x001fe20008000f00 */
[----:B------:R-:W-:Y:S01]  /*1200*/  IMAD.U32 R5, RZ, RZ, UR5 ;  /* 0x00000005ff057e24 */ /* 0x000fe2000f8e00ff */
[----:B---3--:R-:W-:-:S02]  /*1210*/  MOV R6, UR6 ;  /* 0x0000000600067c02 */ /* 0x008fc40008000f00 */
[----:B------:R-:W-:Y:S02]  /*1220*/  MOV R7, UR7 ;  /* 0x0000000700077c02 */ /* 0x000fe40008000f00 */
[----:B----4-:R-:W-:Y:S01]  /*1230*/  MOV R10, UR8 ;  /* 0x00000008000a7c02 */ /* 0x010fe20008000f00 */
[----:B-1----:R-:W-:-:S07]  /*1240*/  IMAD.U32 R11, RZ, RZ, UR9 ;  /* 0x00000009ff0b7e24 */ /* 0x002fce000f8e00ff */
[----:B------:R-:W-:-:S07]  /*1250*/  LEPC R20, `(.L_x_2500) ;  /* 0x000000001014794e */ /* 0x000fce0000000000 */
[----:B--2--5:R-:W-:Y:S05]  /*1260*/  CALL.ABS.NOINC R14 ;  /* 0x000000000e007343 */ /* 0x024fea0003c00000 */
.L_x_2500:
[----:B------:R-:W0:Y:S01]  /*1270*/  S2R R3, SR_CgaCtaId ;  /* 0x0000000000037919 */ /* 0x000e220000008800 */
[----:B------:R-:W1:Y:S01]  /*1280*/  LDC R9, c[0x0][0x400] ;  /* 0x00010000ff097b82 */ /* 0x000e620000000800 */
[----:B------:R-:W-:Y:S01]  /*1290*/  ISETP.NE.AND P6, PT, R33, RZ, PT ;  /* 0x000000ff2100720c */ /* 0x000fe20003fc5270 */
[----:B------:R-:W-:Y:S05]  /*12a0*/  WARPSYNC.ALL ;  /* 0x0000000000007948 */ /* 0x000fea0003800000 */
[----:B------:R-:W-:-:S05]  /*12b0*/  MOV R0, 0x400 ;  /* 0x0000040000007802 */ /* 0x000fca0000000f00 */
[----:B------:R-:W-:Y:S02]  /*12c0*/  VIADD R0, R0, 0x140 ;  /* 0x0000014000007836 */ /* 0x000fe40000000000 */
[----:B------:R-:W-:-:S03]  /*12d0*/  @!P6 IMAD R4, R25, R32, R29 ;  /* 0x000000201904e224 */ /* 0x000fc600078e021d */
[----:B0-----:R-:W-:-:S04]  /*12e0*/  LEA R0, R3, R0, 0x18 ;  /* 0x0000000003007211 */ /* 0x001fc800078ec0ff */
[-C--:B-1----:R-:W-:Y:S02]  /*12f0*/  LEA R3, R9, R0.reuse, 0x1 ;  /* 0x0000000009037211 */ /* 0x082fe400078e08ff */
[C---:B------:R-:W-:Y:S02]  /*1300*/  @!P6 LEA R5, R4.reuse, R0, 0x1 ;  /* 0x000000000405e211 */ /* 0x040fe400078e08ff */
[----:B------:R-:W-:-:S03]  /*1310*/  @!P6 LEA R4, R4, R3, 0x1 ;  /* 0x000000030404e211 */ /* 0x000fc600078e08ff */
[----:B------:R-:W-:Y:S04]  /*1320*/  @!P6 STS.64 [R5], R30 ;  /* 0x0000001e0500e388 */ /* 0x000fe80000000a00 */
[----:B------:R0:W-:Y:S02]  /*1330*/  @!P6 STS.64 [R4], R26 ;  /* 0x0000001a0400e388 */ /* 0x0001e40000000a00 */
[----:B0-----:R-:W-:Y:S01]  /*1340*/  SHF.R.S32.HI R4, RZ, 0x1f, R9 ;  /* 0x0000001fff047819 */ /* 0x001fe20000011409 */
[----:B------:R-:W-:Y:S03]  /*1350*/  BAR.SYNC.DEFER_BLOCKING 0x0 ;  /* 0x0000000000007b1d */ /* 0x000fe60000010000 */
[----:B------:R-:W-:-:S03]  /*1360*/  LEA.HI R4, R4, R9, RZ, 0x2 ;  /* 0x0000000904047211 */ /* 0x000fc600078f10ff */
[----:B------:R-:W-:Y:S04]  /*1370*/  BSSY.RECONVERGENT B0, `(.L_x_2501) ;  /* 0x0000052000007945 */ /* 0x000fe80003800200 */
[----:B------:R-:W-:Y:S05]  /*1380*/  @P6 BRA `(.L_x_2502) ;  /* 0x0000000400406947 */ /* 0x000fea0003800000 */
[----:B------:R-:W-:Y:S01]  /*1390*/  SHF.R.S32.HI R4, RZ, 0x2, R4 ;  /* 0x00000002ff047819 */ /* 0x000fe20000011404 */
[----:B------:R-:W-:Y:S04]  /*13a0*/  BSSY.RECONVERGENT B1, `(.L_x_2503) ;  /* 0x0000046000017945 */ /* 0x000fe80003800200 */
[----:B------:R-:W-:-:S05]  /*13b0*/  IMAD R4, R32, R4, RZ ;  /* 0x0000000420047224 */ /* 0x000fca00078e02ff */
[----:B------:R-:W-:-:S04]  /*13c0*/  LEA.HI R4, R29, R4, RZ, 0x1f ;  /* 0x000000041d047211 */ /* 0x000fc800078ff8ff */
[C---:B------:R-:W-:Y:S01]  /*13d0*/  LEA R20, R4.reuse, R3, 0x1 ;  /* 0x0000000304147211 */ /* 0x040fe200078e08ff */
[C---:B------:R-:W-:Y:S01]  /*13e0*/  IMAD R14, R4.reuse, 0x2, R0 ;  /* 0x00000002040e7824 */ /* 0x040fe200078e0200 */
[----:B------:R-:W-:Y:S02]  /*13f0*/  LEA.HI R4, R4, R4, RZ, 0x1 ;  /* 0x0000000404047211 */ /* 0x000fe400078f08ff */
[C---:B------:R-:W-:Y:S01]  /*1400*/  LEA R34, R25.reuse, R20, 0x1 ;  /* 0x0000001419227211 */ /* 0x040fe200078e08ff */
[----:B------:R-:W-:Y:S01]  /*1410*/  LDS R27, [R20] ;  /* 0x00000000141b7984 */ /* 0x000fe20000000800 */
[----:B------:R-:W-:Y:S01]  /*1420*/  LEA R15, R25, R14, 0x1 ;  /* 0x0000000e190f7211 */ /* 0x000fe200078e08ff */
[----:B------:R-:W-:Y:S02]  /*1430*/  IMAD.SHL.U32 R4, R4, 0x2, RZ ;  /* 0x0000000204047824 */ /* 0x000fe400078e00ff */
[----:B------:R-:W-:Y:S03]  /*1440*/  LDS R31, [R14] ;  /* 0x000000000e1f7984 */ /* 0x000fe60000000800 */
[----:B------:R-:W-:Y:S01]  /*1450*/  LOP3.LUT R7, R4, 0xfffffffc, RZ, 0xc0, !PT ;  /* 0xfffffffc04077812 */ /* 0x000fe200078ec0ff */
[----:B------:R-:W0:Y:S03]  /*1460*/  LDS R6, [R15] ;  /* 0x000000000f067984 */ /* 0x000e260000000800 */
[----:B------:R-:W-:Y:S01]  /*1470*/  ISETP.GE.AND P0, PT, R7, R9, PT ;  /* 0x000000090700720c */ /* 0x000fe20003f06270 */
[----:B------:R-:W1:Y:S01]  /*1480*/  LDS R8, [R34] ;  /* 0x0000000022087984 */ /* 0x000e620000000800 */
[----:B0-----:R-:W-:-:S02]  /*1490*/  PRMT R30, R31, 0x5410, R6 ;  /* 0x000054101f1e7816 */ /* 0x001fc40000000006 */
[----:B------:R-:W-:Y:S02]  /*14a0*/  PRMT R31, R31, 0x7632, R6 ;  /* 0x000076321f1f7816 */ /* 0x000fe40000000006 */
[C-C-:B-1----:R-:W-:Y:S02]  /*14b0*/  PRMT R26, R27.reuse, 0x5410, R8.reuse ;  /* 0x000054101b1a7816 */ /* 0x142fe40000000008 */
[----:B------:R-:W-:-:S05]  /*14c0*/  PRMT R27, R27, 0x7632, R8 ;  /* 0x000076321b1b7816 */ /* 0x000fca0000000008 */
[----:B------:R-:W-:Y:S05]  /*14d0*/  @P0 BRA `(.L_x_2504) ;  /* 0x0000000000c80947 */ /* 0x000fea0003800000 */
[----:B------:R-:W-:Y:S01]  /*14e0*/  I2FP.F32.S32 R5, R9 ;  /* 0x0000000900057245 */ /* 0x000fe20000201400 */
[----:B------:R-:W0:Y:S01]  /*14f0*/  LDCU UR4, c[0x0][0x40c] ;  /* 0x00008180ff0477ac */ /* 0x000e220008000800 */
[----:B------:R-:W-:Y:S01]  /*1500*/  IADD3 R4, PT, PT, R7, 0x2, RZ ;  /* 0x0000000207047810 */ /* 0x000fe20007ffe0ff */
[----:B------:R-:W-:Y:S02]  /*1510*/  HADD2.F32 R11, -RZ, R27.H1_H1 ;  /* 0x3000001bff0b7230 */ /* 0x000fe40000004100 */
[----:B------:R-:W-:Y:S01]  /*1520*/  HADD2.F32 R21, -RZ, R31.H0_H0 ;  /* 0x2000001fff157230 */ /* 0x000fe20000004100 */
[----:B------:R-:W1:Y:S01]  /*1530*/  MUFU.RCP R5, R5 ;  /* 0x0000000500057308 */ /* 0x000e620000001000 */
[----:B------:R-:W-:Y:S01]  /*1540*/  I2FP.F32.S32 R4, R4 ;  /* 0x0000000400047245 */ /* 0x000fe20000201400 */
[----:B------:R-:W-:-:S04]  /*1550*/  HADD2.F32 R27, -RZ, R27.H0_H0 ;  /* 0x2000001bff1b7230 */ /* 0x000fc80000004100 */
[----:B-1----:R-:W-:-:S04]  /*1560*/  FMUL.FTZ R4, R4, R5 ;  /* 0x0000000504047220 */ /* 0x002fc80000410000 */
[----:B------:R-:W-:Y:S01]  /*1570*/  FMUL.FTZ R6, R4, 13.28771209716796875 ;  /* 0x41549a7804067820 */ /* 0x000fe20000410000 */
[----:B------:R-:W-:Y:S02]  /*1580*/  I2FP.F32.S32 R4, R7 ;  /* 0x0000000700047245 */ /* 0x000fe40000201400 */
[----:B0----5:R-:W-:-:S03]  /*1590*/  IADD3 R7, PT, PT, -R23, UR4, RZ ;  /* 0x0000000417077c10 */ /* 0x021fc6000fffe1ff */
[----:B------:R-:W0:Y:S01]  /*15a0*/  MUFU.EX2 R6, -R6 ;  /* 0x8000000600067308 */ /* 0x000e220000000800 */
[----:B------:R-:W-:Y:S01]  /*15b0*/  FMUL.FTZ R4, R4, R5 ;  /* 0x0000000504047220 */ /* 0x000fe20000410000 */
[----:B------:R-:W-:-:S03]  /*15c0*/  I2FP.F32.S32 R9, R7 ;  /* 0x0000000700097245 */ /* 0x000fc60000201400 */
        /* <DEDUP_REMOVED lines=35> */
.L_x_2504:
[----:B------:R-:W-:Y:S05]  /*1800*/  BSYNC.RECONVERGENT B1 ;  /* 0x0000000000017941 */ /* 0x000fea0003800200 */
.L_x_2503:
[C-C-:B------:R-:W-:Y:S02]  /*1810*/  PRMT R4, R26.reuse, 0x5410, R27.reuse ;  /* 0x000054101a047816 */ /* 0x140fe4000000001b */
[----:B------:R-:W-:Y:S02]  /*1820*/  PRMT R5, R26, 0x7632, R27 ;  /* 0x000076321a057816 */ /* 0x000fe4000000001b */
[C-C-:B------:R-:W-:Y:S01]  /*1830*/  PRMT R6, R30.reuse, 0x5410, R31.reuse ;  /* 0x000054101e067816 */ /* 0x140fe2000000001f */
[----:B------:R0:W-:Y:S04]  /*1840*/  STS [R20], R4 ;  /* 0x0000000414007388 */ /* 0x0001e80000000800 */
[----:B------:R1:W-:Y:S04]  /*1850*/  STS [R34], R5 ;  /* 0x0000000522007388 */ /* 0x0003e80000000800 */
[----:B------:R1:W-:Y:S01]  /*1860*/  STS [R14], R6 ;  /* 0x000000060e007388 */ /* 0x0003e20000000800 */
[----:B0-----:R-:W-:-:S05]  /*1870*/  PRMT R4, R30, 0x7632, R31 ;  /* 0x000076321e047816 */ /* 0x001fca000000001f */
[----:B------:R1:W-:Y:S02]  /*1880*/  STS [R15], R4 ;  /* 0x000000040f007388 */ /* 0x0003e40000000800 */
.L_x_2502:
[----:B------:R-:W-:Y:S05]  /*1890*/  BSYNC.RECONVERGENT B0 ;  /* 0x0000000000007941 */ /* 0x000fea0003800200 */
.L_x_2501:
[----:B------:R-:W-:Y:S01]  /*18a0*/  BAR.SYNC.DEFER_BLOCKING 0x0 ;  /* 0x0000000000007b1d */ /* 0x000fe20000010000 */
[----:B------:R-:W-:-:S05]  /*18b0*/  @!P6 IMAD R25, R25, R32, R29 ;  /* 0x000000201919e224 */ /* 0x000fca00078e021d */
[C---:B------:R-:W-:Y:S02]  /*18c0*/  @!P6 LEA R0, R25.reuse, R0, 0x1 ;  /* 0x000000001900e211 */ /* 0x040fe400078e08ff */
[----:B------:R-:W-:-:S03]  /*18d0*/  @!P6 LEA R3, R25, R3, 0x1 ;  /* 0x000000031903e211 */ /* 0x000fc600078e08ff */
[----:B------:R0:W2:Y:S04]  /*18e0*/  @!P6 LDS.64 R30, [R0] ;  /* 0x00000000001ee984 */ /* 0x0000a80000000a00 */
[----:B------:R0:W3:Y:S01]  /*18f0*/  @!P6 LDS.64 R26, [R3] ;  /* 0x00000000031ae984 */ /* 0x0000e20000000a00 */
[----:B------:R-:W-:Y:S06]  /*1900*/  BAR.SYNC.DEFER_BLOCKING 0x0 ;  /* 0x0000000000007b1d */ /* 0x000fec0000010000 */
.L_x_2499:
[----:B------:R-:W-:Y:S05]  /*1910*/  BSYNC.RECONVERGENT B6 ;  /* 0x0000000000067941 */ /* 0x000fea0003800200 */
.L_x_2497:
[----:B------:R-:W-:Y:S01]  /*1920*/  ISETP.GT.U32.AND P0, PT, R22, 0x1f, PT ;  /* 0x0000001f1600780c */ /* 0x000fe20003f04070 */
[----:B0-----:R-:W-:-:S12]  /*1930*/  IMAD.MOV.U32 R0, RZ, RZ, -0x800001 ;  /* 0xff7fffffff007424 */ /* 0x001fd800078e00ff */
[----:B------:R-:W-:Y:S05]  /*1940*/  @P0 BRA `(.L_x_2505) ;  /* 0x0000000000e80947 */ /* 0x000fea0003800000 */
[----:B------:R-:W0:Y:S01]  /*1950*/  S2R R10, SR_CgaCtaId ;  /* 0x00000000000a7919 */ /* 0x000e220000008800 */
[----:B------:R-:W-:Y:S01]  /*1960*/  MOV R9, 0x400 ;  /* 0x0000040000097802 */ /* 0x000fe20000000f00 */
[----:B--23--:R-:W-:Y:S01]  /*1970*/  HMUL2 R13, R31, R27 ;  /* 0x0000001b1f0d7232 */ /* 0x00cfe20000000000 */
[----:B------:R-:W-:Y:S01]  /*1980*/  ISETP.GT.U32.AND P0, PT, R22, 0x17, PT ;  /* 0x000000171600780c */ /* 0x000fe20003f04070 */
[----:B------:R-:W-:Y:S01]  /*1990*/  BSSY.RECONVERGENT B0, `(.L_x_2506) ;  /* 0x0000013000007945 */ /* 0x000fe20003800200 */
[----:B------:R-:W-:Y:S01]  /*19a0*/  IADD3 R3, PT, PT, R9, 0x40, RZ ;  /* 0x0000004009037810 */ /* 0x000fe20007ffe0ff */
[----:B------:R-:W-:-:S05]  /*19b0*/  HFMA2 R13, R30, R26, R13 ;  /* 0x0000001a1e0d7231 */ /* 0x000fca000000000d */
[--C-:B------:R-:W-:Y:S02]  /*19c0*/  HADD2.F32 R8, -RZ, R13.reuse.H0_H0 ;  /* 0x2000000dff087230 */ /* 0x100fe40000004100 */
[----:B------:R-:W-:Y:S01]  /*19d0*/  HADD2.F32 R13, -RZ, R13.H1_H1 ;  /* 0x3000000dff0d7230 */ /* 0x000fe20000004100 */
[----:B0-----:R-:W-:-:S04]  /*19e0*/  LEA R3, R10, R3, 0x18 ;  /* 0x000000030a037211 */ /* 0x001fc800078ec0ff */
[----:B------:R-:W-:-:S05]  /*19f0*/  LEA R3, R22, R3, 0x3 ;  /* 0x0000000316037211 */ /* 0x000fca00078e18ff */
[----:B------:R0:W-:Y:S01]  /*1a00*/  STS.64 [R3], R30 ;  /* 0x0000001e03007388 */ /* 0x0001e20000000a00 */
[----:B------:R-:W-:Y:S05]  /*1a10*/  @P0 BRA `(.L_x_2507) ;  /* 0x0000000000280947 */ /* 0x000fea0003800000 */
[----:B------:R-:W2:Y:S01]  /*1a20*/  LDCU UR4, c[0x0][0x3f4] ;  /* 0x00007e80ff0477ac */ /* 0x000ea20008000800 */
[----:B-1----:R-:W1:Y:S01]  /*1a30*/  LDC.64 R4, c[0x0][0x3b8] ;  /* 0x0000ee00ff047b82 */ /* 0x002e620000000a00 */
[----:B------:R-:W-:Y:S02]  /*1a40*/  SHF.R.U32.HI R7, RZ, 0x1, R22 ;  /* 0x00000001ff077819 */ /* 0x000fe40000011616 */
[----:B0-----:R-:W-:Y:S01]  /*1a50*/  LOP3.LUT R3, R76, 0x4, RZ, 0xc0, !PT ;  /* 0x000000044c037812 */ /* 0x001fe200078ec0ff */
[----:B--2---:R-:W-:Y:S02]  /*1a60*/  IMAD R24, R24, UR4, RZ ;  /* 0x0000000418187c24 */ /* 0x004fe4000f8e02ff */
[----:B------:R-:W-:Y:S02]  /*1a70*/  IMAD R6, R7, UR4, R18 ;  /* 0x0000000407067c24 */ /* 0x000fe4000f8e0212 */
[----:B------:R-:W-:-:S05]  /*1a80*/  IMAD R3, R24, 0x60, R3 ;  /* 0x0000006018037824 */ /* 0x000fca00078e0203 */
[----:B------:R-:W-:-:S05]  /*1a90*/  LEA R3, R6, R3, 0x3 ;  /* 0x0000000306037211 */ /* 0x000fca00078e18ff */
[----:B-1----:R-:W-:-:S05]  /*1aa0*/  IMAD.WIDE R4, R3, 0x2, R4 ;  /* 0x0000000203047825 */ /* 0x002fca00078e0204 */
[----:B------:R2:W-:Y:S02]  /*1ab0*/  STG.E.64 desc[UR36][R4.64], R26 ;  /* 0x0000001a04007986 */ /* 0x0005e4000c101b24 */
.L_x_2507:
[----:B------:R-:W-:Y:S05]  /*1ac0*/  BSYNC.RECONVERGENT B0 ;  /* 0x0000000000007941 */ /* 0x000fea0003800200 */
.L_x_2506:
[----:B------:R-:W-:Y:S01]  /*1ad0*/  UMOV UR4, 0xffffffff ;  /* 0xffffffff00047882 */ /* 0x000fe20000000000 */
[----:B------:R-:W-:Y:S02]  /*1ae0*/  FADD.FTZ R13, R8, R13 ;  /* 0x0000000d080d7221 */ /* 0x000fe40000010000 */
[----:B------:R-:W-:Y:S05]  /*1af0*/  BRA.DIV UR4, `(.L_x_2508) ;  /* 0x0000008204987947 */ /* 0x000fea000b800000 */
[----:B-1----:R-:W0:Y:S02]  /*1b00*/  SHFL.BFLY PT, R14, R13, 0x10, 0x1f ;  /* 0x0e001f000d0e7f89 */ /* 0x002e2400000e0000 */
[----:B0-----:R-:W-:-:S05]  /*1b10*/  FADD.FTZ R3, R13, R14 ;  /* 0x0000000e0d037221 */ /* 0x001fca0000010000 */
[----:B------:R-:W2:Y:S02]  /*1b20*/  SHFL.BFLY PT, R14, R3, 0x8, 0x1f ;  /* 0x0d001f00030e7f89 */ /* 0x000ea400000e0000 */
[----:B--2---:R-:W-:-:S05]  /*1b30*/  FADD.FTZ R4, R3, R14 ;  /* 0x0000000e03047221 */ /* 0x004fca0000010000 */
[----:B------:R-:W0:Y:S02]  /*1b40*/  SHFL.BFLY PT, R14, R4, 0x4, 0x1f ;  /* 0x0c801f00040e7f89 */ /* 0x000e2400000e0000 */
[----:B0-----:R-:W-:-:S05]  /*1b50*/  FADD.FTZ R5, R4, R14 ;  /* 0x0000000e04057221 */ /* 0x001fca0000010000 */
[----:B------:R-:W0:Y:S02]  /*1b60*/  SHFL.BFLY PT, R14, R5, 0x2, 0x1f ;  /* 0x0c401f00050e7f89 */ /* 0x000e2400000e0000 */
[----:B0-----:R-:W-:-:S05]  /*1b70*/  FADD.FTZ R6, R5, R14 ;  /* 0x0000000e05067221 */ /* 0x001fca0000010000 */
[----:B------:R0:W1:Y:S02]  /*1b80*/  SHFL.BFLY PT, R14, R6, 0x1, 0x1f ;  /* 0x0c201f00060e7f89 */ /* 0x00006400000e0000 */
.L_x_2617:
[----:B------:R-:W-:Y:S01]  /*1b90*/  ISETP.NE.AND P0, PT, R22, RZ, PT ;  /* 0x000000ff1600720c */ /* 0x000fe20003f05270 */
[----:B-1----:R-:W-:-:S12]  /*1ba0*/  FADD.FTZ R14, R6, R14 ;  /* 0x0000000e060e7221 */ /* 0x002fd80000010000 */
[----:B------:R-:W-:Y:S05]  /*1bb0*/  @P0 BRA `(.L_x_2505) ;  /* 0x00000000004c0947 */ /* 0x000fea0003800000 */
[----:B------:R-:W1:Y:S02]  /*1bc0*/  LDCU.64 UR4, c[0x0][0x438] ;  /* 0x00008700ff0477ac */ /* 0x000e640008000a00 */
[----:B-1----:R-:W-:Y:S01]  /*1bd0*/  ISETP.NE.U32.AND P0, PT, RZ, UR4, PT ;  /* 0x00000004ff007c0c */ /* 0x002fe2000bf05070 */
[----:B------:R-:W1:Y:S03]  /*1be0*/  LDCU UR4, c[0x0][0x410] ;  /* 0x00008200ff0477ac */ /* 0x000e660008000800 */
[----:B------:R-:W-:-:S13]  /*1bf0*/  ISETP.NE.AND.EX P0, PT, RZ, UR5, PT, P0 ;  /* 0x00000005ff007c0c */ /* 0x000fda000bf05300 */
[----:B0-----:R-:W0:Y:S01]  /*1c00*/  @P0 LDC R6, c[0x0][0x440] ;  /* 0x00011000ff060b82 */ /* 0x001e220000000800 */
[----:B-----5:R-:W-:-:S07]  /*1c10*/  @P0 IMAD.IADD R0, R16, 0x1, -R23 ;  /* 0x0000000110000824 */ /* 0x020fce00078e0a17 */
[----:B------:R-:W2:Y:S01]  /*1c20*/  @P0 LDC.64 R4, c[0x0][0x438] ;  /* 0x00010e00ff040b82 */ /* 0x000ea20000000a00 */
[----:B0-----:R-:W-:-:S04]  /*1c30*/  @P0 IMAD R3, R77, R6, R0 ;  /* 0x000000064d030224 */ /* 0x001fc800078e0200 */
[----:B------:R-:W-:-:S04]  /*1c40*/  @P0 IMAD R3, R3, R6, R0 ;  /* 0x0000000603030224 */ /* 0x000fc800078e0200 */
[----:B--2---:R-:W-:-:S06]  /*1c50*/  @P0 IMAD.WIDE R4, R3, 0x2, R4 ;  /* 0x0000000203040825 */ /* 0x004fcc00078e0204 */
[----:B------:R-:W2:Y:S01]  /*1c60*/  @P0 LDG.E.U16 R4, desc[UR36][R4.64] ;  /* 0x0000002404040981 */ /* 0x000ea2000c1e1500 */
[----:B------:R-:W-:Y:S01]  /*1c70*/  IADD3 R9, PT, PT, R9, 0x140, RZ ;  /* 0x0000014009097810 */ /* 0x000fe20007ffe0ff */
[----:B-1----:R-:W-:Y:S01]  /*1c80*/  FMUL.FTZ R0, R14, UR4 ;  /* 0x000000040e007c20 */ /* 0x002fe20008410000 */
[----:B------:R-:W-:Y:S02]  /*1c90*/  IADD3 R6, PT, PT, -R19, R16, RZ ;  /* 0x0000001013067210 */ /* 0x000fe40007ffe1ff */
[----:B------:R-:W-:-:S04]  /*1ca0*/  LEA R7, R10, R9, 0x18 ;  /* 0x000000090a077211 */ /* 0x000fc800078ec0ff */
[----:B------:R-:W-:Y:S01]  /*1cb0*/  LEA R7, R6, R7, 0x2 ;  /* 0x0000000706077211 */ /* 0x000fe200078e10ff */
[----:B--2---:R-:W-:-:S05]  /*1cc0*/  @P0 HADD2.F32 R3, -RZ, R4.H0_H0 ;  /* 0x20000004ff030230 */ /* 0x004fca0000004100 */
[----:B------:R-:W-:-:S05]  /*1cd0*/  @P0 FADD.FTZ R0, R0, R3 ;  /* 0x0000000300000221 */ /* 0x000fca0000010000 */
[----:B------:R4:W-:Y:S02]  /*1ce0*/  STS [R7], R0 ;  /* 0x0000000007007388 */ /* 0x0009e40000000800 */
.L_x_2505:
[----:B------:R-:W-:Y:S05]  /*1cf0*/  WARPSYNC.ALL ;  /* 0x0000000000007948 */ /* 0x000fea0003800000 */
[----:B------:R-:W-:Y:S01]  /*1d00*/  IMAD.IADD R3, R16, 0x1, -R19 ;  /* 0x0000000110037824 */ /* 0x000fe200078e0a13 */
[----:B------:R-:W0:Y:S01]  /*1d10*/  LDCU UR4, c[0x0][0x3f0] ;  /* 0x00007e00ff0477ac */ /* 0x000e220008000800 */
[----:B------:R-:W-:Y:S03]  /*1d20*/  BSSY.RECONVERGENT B0, `(.L_x_2509) ;  /* 0x0000266000007945 */ /* 0x000fe60003800200 */
[----:B-1----:R-:W-:Y:S01]  /*1d30*/  IADD3 R4, PT, PT, R3, 0x1f, RZ ;  /* 0x0000001f03047810 */ /* 0x002fe20007ffe0ff */
[----:B------:R-:W1:Y:S03]  /*1d40*/  LDCU UR15, c[0x0][0x3f8] ;  /* 0x00007f00ff0f77ac */ /* 0x000e660008000800 */
[----:B------:R-:W-:Y:S01]  /*1d50*/  SHF.R.S32.HI R5, RZ, 0x1f, R4 ;  /* 0x0000001fff057819 */ /* 0x000fe20000011404 */
[----:B------:R-:W1:Y:S03]  /*1d60*/  LDCU UR16, c[0x0][0x410] ;  /* 0x00008200ff1077ac */ /* 0x000e660008000800 */
[----:B------:R-:W-:Y:S01]  /*1d70*/  LEA.HI R5, R5, R4, RZ, 0x5 ;  /* 0x0000000405057211 */ /* 0x000fe200078f28ff */
[----:B------:R-:W1:Y:S03]  /*1d80*/  LDCU.64 UR8, c[0x0][0x3c8] ;  /* 0x00007900ff0877ac */ /* 0x000e660008000a00 */
[----:B------:R-:W-:Y:S01]  /*1d90*/  LOP3.LUT R142, R5, 0xffffffe0, RZ, 0xc0, !PT ;  /* 0xffffffe0058e7812 */ /* 0x000fe200078ec0ff */
[----:B------:R-:W1:Y:S01]  /*1da0*/  LDCU.64 UR10, c[0x0][0x3b8] ;  /* 0x00007700ff0a77ac */ /* 0x000e620008000a00 */
[----:B0-----:R-:W-:Y:S01]  /*1db0*/  IMAD R20, R28, UR4, R77 ;  /* 0x000000041c147c24 */ /* 0x001fe2000f8e024d */
[----:B------:R-:W-:Y:S01]  /*1dc0*/  BAR.SYNC.DEFER_BLOCKING 0x0 ;  /* 0x0000000000007b1d */ /* 0x000fe20000010000 */
[----:B------:R-:W-:-:S02]  /*1dd0*/  ISETP.GE.AND P0, PT, R22, R142, PT ;  /* 0x0000008e1600720c */ /* 0x000fc40003f06270 */
[----:B------:R-:W-:-:S03]  /*1de0*/  IMAD R20, R20, 0x60, RZ ;  /* 0x0000006014147824 */ /* 0x000fc600078e02ff */
[----:B------:R-:W0:Y:S01]  /*1df0*/  LDCU.64 UR18, c[0x0][0x438] ;  /* 0x00008700ff1277ac */ /* 0x000e220008000a00 */
[----:B------:R-:W0:Y:S07]  /*1e00*/  LDCU.64 UR12, c[0x0][0x448] ;  /* 0x00008900ff0c77ac */ /* 0x000e2e0008000a00 */
[----:B------:R-:W-:Y:S05]  /*1e10*/  @P0 BRA `(.L_x_2510) ;  /* 0x0000002400580947 */ /* 0x000fea0003800000 */
[----:B------:R-:W1:Y:S01]  /*1e20*/  LDC R4, c[0x0][0x3f4] ;  /* 0x0000fd00ff047b82 */ /* 0x000e620000000800 */
[----:B------:R-:W-:Y:S01]  /*1e30*/  UMOV UR4, 0x400 ;  /* 0x0000040000047882 */ /* 0x000fe20000000000 */
[----:B------:R-:W2:Y:S01]  /*1e40*/  LDCU UR14, c[0x0][0x440] ;  /* 0x00008800ff0e77ac */ /* 0x000ea20008000800 */
[C---:B------:R-:W-:Y:S01]  /*1e50*/  IMAD.IADD R141, R19.reuse, 0x1, R22 ;  /* 0x00000001138d7824 */ /* 0x040fe200078e0216 */
[----:B------:R-:W-:-:S04]  /*1e60*/  IADD3 R142, PT, PT, R19, R142, RZ ;  /* 0x0000008e138e7210 */ /* 0x000fc80007ffe0ff */
[----:B------:R-:W3:Y:S01]  /*1e70*/  S2UR UR5, SR_CgaCtaId ;  /* 0x00000000000579c3 */ /* 0x000ee20000008800 */
[----:B--2---:R-:W-:Y:S01]  /*1e80*/  IMAD R144, R77, UR14, R16 ;  /* 0x0000000e4d907c24 */ /* 0x004fe2000f8e0210 */
[----:B-1----:R-:W-:-:S03]  /*1e90*/  IABS R21, R4 ;  /* 0x0000000400157213 */ /* 0x002fc60000000000 */
[----:B------:R-:W-:Y:S01]  /*1ea0*/  IMAD R144, R144, UR14, R141 ;  /* 0x0000000e90907c24 */ /* 0x000fe2000f8e028d */
[----:B------:R-:W1:Y:S01]  /*1eb0*/  I2F.RP R48, R21 ;  /* 0x0000001500307306 */ /* 0x000e620000209400 */
[----:B---3--:R-:W-:Y:S02]  /*1ec0*/  ULEA UR6, UR5, UR4, 0x18 ;  /* 0x0000000405067291 */ /* 0x008fe4000f8ec0ff */
[----:B------:R-:W-:-:S04]  /*1ed0*/  UIADD3 UR4, UPT, UPT, UR4, 0x140, URZ ;  /* 0x0000014004047890 */ /* 0x000fc8000fffe0ff */
[----:B------:R-:W-:-:S03]  /*1ee0*/  ULEA UR4, UR5, UR4, 0x18 ;  /* 0x0000000405047291 */ /* 0x000fc6000f8ec0ff */
[----:B----4-:R-:W2:Y:S01]  /*1ef0*/  LDS.128 R4, [UR6+0x40] ;  /* 0x00004006ff047984 */ /* 0x010ea20008000c00 */
[----:B-1----:R-:W1:Y:S02]  /*1f00*/  MUFU.RCP R64, R48 ;  /* 0x0000003000407308 */ /* 0x002e640000001000 */
[----:B------:R-:W-:Y:S01]  /*1f10*/  IADD3 R145, PT, PT, R76, UR4, RZ ;  /* 0x000000044c917c10 */ /* 0x000fe2000fffe0ff */
[----:B------:R-:W3:Y:S04]  /*1f20*/  LDS.128 R8, [UR6+0x50] ;  /* 0x00005006ff087984 */ /* 0x000ee80008000c00 */
[----:B------:R-:W4:Y:S04]  /*1f30*/  LDS.128 R12, [UR6+0x60] ;  /* 0x00006006ff0c7984 */ /* 0x000f280008000c00 */
[----:B------:R-:W0:Y:S04]  /*1f40*/  LDS.128 R24, [UR6+0x70] ;  /* 0x00007006ff187984 */ /* 0x000e280008000c00 */
[----:B------:R-:W0:Y:S01]  /*1f50*/  LDS.128 R28, [UR6+0x80] ;  /* 0x00008006ff1c7984 */ /* 0x000e220008000c00 */
[----:B-1----:R-:W-:-:S03]  /*1f60*/  IADD3 R79, PT, PT, R64, 0xffffffe, RZ ;  /* 0x0ffffffe404f7810 */ /* 0x002fc60007ffe0ff */
[----:B------:R-:W1:Y:S04]  /*1f70*/  LDS.128 R32, [UR6+0x90] ;  /* 0x00009006ff207984 */ /* 0x000e680008000c00 */
[----:B------:R-:W0:Y:S01]  /*1f80*/  LDS.128 R36, [UR6+0xa0] ;  /* 0x0000a006ff247984 */ /* 0x000e220008000c00 */
[----:B------:R-:W2:Y:S03]  /*1f90*/  F2I.FTZ.U32.TRUNC.NTZ R79, R79 ;  /* 0x0000004f004f7305 */ /* 0x000ea6000021f000 */
[----:B------:R-:W0:Y:S04]  /*1fa0*/  LDS.128 R40, [UR6+0xb0] ;  /* 0x0000b006ff287984 */ /* 0x000e280008000c00 */
[----:B------:R-:W0:Y:S04]  /*1fb0*/  LDS.128 R44, [UR6+0xc0] ;  /* 0x0000c006ff2c7984 */ /* 0x000e280008000c00 */
[----:B------:R-:W0:Y:S04]  /*1fc0*/  LDS.128 R48, [UR6+0xd0] ;  /* 0x0000d006ff307984 */ /* 0x000e280008000c00 */
[----:B------:R-:W0:Y:S01]  /*1fd0*/  LDS.128 R52, [UR6+0xe0] ;  /* 0x0000e006ff347984 */ /* 0x000e220008000c00 */
[----:B--2---:R-:W-:-:S03]  /*1fe0*/  IADD3 R80, PT, PT, RZ, -R79, RZ ;  /* 0x8000004fff507210 */ /* 0x004fc60007ffe0ff */
[----:B------:R-:W2:Y:S02]  /*1ff0*/  LDS.128 R56, [UR6+0xf0] ;  /* 0x0000f006ff387984 */ /* 0x000ea40008000c00 */
[----:B------:R-:W-:Y:S02]  /*2000*/  IMAD R77, R80, R21, RZ ;  /* 0x00000015504d7224 */ /* 0x000fe400078e02ff */
[----:B------:R-:W0:Y:S04]  /*2010*/  LDS.128 R60, [UR6+0x100] ;  /* 0x00010006ff3c7984 */ /* 0x000e280008000c00 */
[----:B------:R-:W0:Y:S04]  /*2020*/  LDS.128 R64, [UR6+0x110] ;  /* 0x00011006ff407984 */ /* 0x000e280008000c00 */
[----:B------:R-:W0:Y:S04]  /*2030*/  LDS.128 R68, [UR6+0x120] ;  /* 0x00012006ff447984 */ /* 0x000e280008000c00 */
[----:B------:R-:W0:Y:S01]  /*2040*/  LDS.128 R72, [UR6+0x130] ;  /* 0x00013006ff487984 */ /* 0x000e220008000c00 */
[----:B------:R-:W3:Y:S02]  /*2050*/  LDCU.64 UR6, c[0x0][0x420] ;  /* 0x00008400ff0677ac */ /* 0x000ee40008000a00 */
[----:B---3--:R-:W-:Y:S01]  /*2060*/  IADD3 R22, P1, P2, R78, UR6, R141 ;  /* 0x000000064e167c10 */ /* 0x008fe2000fa3e08d */
[----:B------:R-:W-:Y:S01]  /*2070*/  HFMA2 R78, -RZ, RZ, 0, 0 ;  /* 0x00000000ff4e7431 */ /* 0x000fe200000001ff */
[----:B------:R-:W-:-:S02]  /*2080*/  ISETP.NE.U32.AND P0, PT, RZ, UR6, PT ;  /* 0x00000006ff007c0c */ /* 0x000fc4000bf05070 */
[----:B------:R-:W-:Y:S02]  /*2090*/  IADD3.X R143, PT, PT, R143, UR7, RZ, P1, P2 ;  /* 0x000000078f8f7c10 */ /* 0x000fe40008fe44ff */
[----:B------:R-:W-:Y:S01]  /*20a0*/  ISETP.NE.AND.EX P0, PT, RZ, UR7, PT, P0 ;  /* 0x00000007ff007c0c */ /* 0x000fe2000bf05300 */
[----:B-12-4-:R-:W-:-:S12]  /*20b0*/  IMAD.HI.U32 R140, R79, R77, R78 ;  /* 0x0000004d4f8c7227 */ /* 0x016fd800078e004e */
.L_x_2545:
[----:B------:R-:W-:Y:S01]  /*20c0*/  @P0 IMAD.MOV.U32 R148, RZ, RZ, R22 ;  /* 0x000000ffff940224 */ /* 0x000fe200078e0016 */
[----:B------:R-:W-:Y:S01]  /*20d0*/  @P0 MOV R149, R143 ;  /* 0x0000008f00950202 */ /* 0x000fe20000000f00 */
[----:B------:R-:W1:Y:S04]  /*20e0*/  LDC R147, c[0x0][0x3f4] ;  /* 0x0000fd00ff937b82 */ /* 0x000e680000000800 */
[----:B------:R-:W2:Y:S01]  /*20f0*/  @P0 LDG.E.U8 R148, desc[UR36][R148.64] ;  /* 0x0000002494940981 */ /* 0x000ea2000c1e1100 */
[----:B------:R-:W-:Y:S01]  /*2100*/  IABS R151, R141 ;  /* 0x0000008d00977213 */ /* 0x000fe20000000000 */
[----:B------:R-:W-:Y:S01]  /*2110*/  BSSY.RECONVERGENT B1, `(.L_x_2511) ;  /* 0x0000027000017945 */ /* 0x000fe20003800200 */
[----:B------:R-:W-:-:S03]  /*2120*/  ISETP.GE.AND P2, PT, R141, RZ, PT ;  /* 0x000000ff8d00720c */ /* 0x000fc60003f46270 */
[----:B------:R-:W-:-:S05]  /*2130*/  IMAD.HI.U32 R146, R140, R151, RZ ;  /* 0x000000978c927227 */ /* 0x000fca00078e00ff */
[----:B------:R-:W-:Y:S02]  /*2140*/  IADD3 R146, PT, PT, -R146, RZ, RZ ;  /* 0x000000ff92927210 */ /* 0x000fe40007ffe1ff */
[----:B-1----:R-:W-:Y:S01]  /*2150*/  IABS R153, R147 ;  /* 0x0000009300997213 */ /* 0x002fe20000000000 */
[C---:B------:R-:W-:Y:S01]  /*2160*/  IMAD R150, R147.reuse, 0x60, RZ ;  /* 0x0000006093967824 */ /* 0x040fe200078e02ff */
[----:B------:R-:W-:-:S03]  /*2170*/  ISETP.NE.AND P4, PT, R147, RZ, PT ;  /* 0x000000ff9300720c */ /* 0x000fc60003f85270 */
[----:B------:R-:W-:-:S05]  /*2180*/  IMAD R146, R153, R146, R151 ;  /* 0x0000009299927224 */ /* 0x000fca00078e0297 */
[----:B------:R-:W-:-:S13]  /*2190*/  ISETP.GT.U32.AND P1, PT, R21, R146, PT ;  /* 0x000000921500720c */ /* 0x000fda0003f24070 */
[----:B------:R-:W-:-:S04]  /*21a0*/  @!P1 IADD3 R146, PT, PT, R146, -R153, RZ ;  /* 0x8000009992929210 */ /* 0x000fc80007ffe0ff */
[----:B------:R-:W-:-:S13]  /*21b0*/  ISETP.GT.U32.AND P1, PT, R21, R146, PT ;  /* 0x000000921500720c */ /* 0x000fda0003f24070 */
[----:B------:R-:W-:Y:S01]  /*21c0*/  @!P1 IMAD.IADD R146, R146, 0x1, -R153 ;  /* 0x0000000192929824 */ /* 0x000fe200078e0a99 */
[----:B------:R-:W-:-:S04]  /*21d0*/  ISETP.GE.AND P1, PT, R141, R16, PT ;  /* 0x000000108d00720c */ /* 0x000fc80003f26270 */
[----:B------:R-:W-:Y:S02]  /*21e0*/  @!P2 IADD3 R146, PT, PT, -R146, RZ, RZ ;  /* 0x000000ff9292a210 */ /* 0x000fe40007ffe1ff */
[----:B------:R-:W-:-:S04]  /*21f0*/  @!P4 LOP3.LUT R146, RZ, R147, RZ, 0x33, !PT ;  /* 0x00000093ff92c212 */ /* 0x000fc800078e33ff */
[----:B------:R-:W-:Y:S02]  /*2200*/  SHF.L.U32 R154, R146, 0x3, RZ ;  /* 0x00000003929a7819 */ /* 0x000fe400000006ff */
[----:B--2---:R-:W-:Y:S01]  /*2210*/  ISETP.NE.AND P3, PT, R148, RZ, P0 ;  /* 0x000000ff9400720c */ /* 0x004fe20000765270 */
[----:B-----5:R-:W-:-:S12]  /*2220*/  @P1 BRA `(.L_x_2512) ;  /* 0x0000000000541947 */ /* 0x020fd80003800000 */
[----:B------:R-:W-:Y:S02]  /*2230*/  ISETP.GE.AND P2, PT, R154, R150, PT ;  /* 0x000000969a00720c */ /* 0x000fe40003f46270 */
[----:B------:R-:W-:Y:S02]  /*2240*/  CS2R R78, SRZ ;  /* 0x00000000004e7805 */ /* 0x000fe4000001ff00 */
[----:B------:R-:W-:-:S09]  /*2250*/  CS2R R76, SRZ ;  /* 0x00000000004c7805 */ /* 0x000fd2000001ff00 */
        /* <DEDUP_REMOVED lines=8> */
[----:B------:R-:W-:Y:S02]  /*22e0*/  IMAD R77, R147, UR15, RZ ;  /* 0x0000000f934d7c24 */ /* 0x000fe4000f8e02ff */
[----:B------:R-:W-:-:S05]  /*22f0*/  IMAD R76, R20, R147, RZ ;  /* 0x00000093144c7224 */ /* 0x000fca00078e02ff */
[----:B------:R-:W-:Y:S01]  /*2300*/  SHF.R.S32.HI R78, RZ, 0x1f, R76 ;  /* 0x0000001fff4e7819 */ /* 0x000fe2000001144c */
[----:B--2---:R-:W-:-:S04]  /*2310*/  IMAD R77, R148, R77, RZ ;  /* 0x0000004d944d7224 */ /* 0x004fc800078e02ff */
[----:B------:R-:W-:-:S05]  /*2320*/  IMAD R77, R77, 0x60, R154 ;  /* 0x000000604d4d7824 */ /* 0x000fca00078e029a */
[----:B------:R-:W-:-:S04]  /*2330*/  IADD3 R79, P2, PT, R77, R76, RZ ;  /* 0x0000004c4d4f7210 */ /* 0x000fc80007f5e0ff */
[----:B------:R-:W-:Y:S02]  /*2340*/  LEA.HI.X.SX32 R78, R77, R78, 0x1, P2 ;  /* 0x0000004e4d4e7211 */ /* 0x000fe400010f0eff */
[----:B------:R-:W-:-:S04]  /*2350*/  LEA R76, P2, R79, UR10, 0x1 ;  /* 0x0000000a4f4c7c11 */ /* 0x000fc8000f8408ff */
[----:B------:R-:W-:-:S06]  /*2360*/  LEA.HI.X R77, R79, UR11, R78, 0x1, P2 ;  /* 0x0000000b4f4d7c11 */ /* 0x000fcc00090f0c4e */
[----:B------:R-:W5:Y:S03]  /*2370*/  LDG.E.128 R76, desc[UR36][R76.64] ;  /* 0x000000244c4c7981 */ /* 0x000f66000c1e1d00 */
.L_x_2512:
[----:B0-----:R-:W-:Y:S05]  /*2380*/  BSYNC.RECONVERGENT B1 ;  /* 0x0000000000017941 */ /* 0x001fea0003800200 */
.L_x_2511:
[----:B------:R-:W-:Y:S01]  /*2390*/  BSSY.RECONVERGENT B1, `(.L_x_2513) ;  /* 0x0000019000017945 */ /* 0x000fe20003800200 */
[----:B------:R-:W-:-:S03]  /*23a0*/  IADD3 R152, PT, PT, R146, R147, RZ ;  /* 0x0000009392987210 */ /* 0x000fc60007ffe0ff */
[----:B------:R-:W-:Y:S05]  /*23b0*/  @P1 BRA `(.L_x_2514) ;  /* 0x0000000000581947 */ /* 0x000fea0003800000 */
[----:B------:R-:W-:Y:S01]  /*23c0*/  IMAD.SHL.U32 R151, R152, 0x8, RZ ;  /* 0x0000000898977824 */ /* 0x000fe200078e00ff */
[----:B------:R-:W-:Y:S02]  /*23d0*/  CS2R R82, SRZ ;  /* 0x0000000000527805 */ /* 0x000fe4000001ff00 */
[----:B------:R-:W-:Y:S02]  /*23e0*/  CS2R R80, SRZ ;  /* 0x0000000000507805 */ /* 0x000fe4000001ff00 */
        /* <DEDUP_REMOVED lines=9> */
[----:B------:R-:W-:Y:S02]  /*2480*/  IMAD R81, R147, UR15, RZ ;  /* 0x0000000f93517c24 */ /* 0x000fe4000f8e02ff */
[----:B------:R-:W-:Y:S02]  /*2490*/  IMAD R83, R20, R147, RZ ;  /* 0x0000009314537224 */ /* 0x000fe400078e02ff */
[----:B--2---:R-:W-:-:S04]  /*24a0*/  IMAD R80, R148, R81, RZ ;  /* 0x0000005194507224 */ /* 0x004fc800078e02ff */
[----:B------:R-:W-:-:S05]  /*24b0*/  IMAD R80, R80, 0x60, R151 ;  /* 0x0000006050507824 */ /* 0x000fca00078e0297 */
[----:B------:R-:W-:Y:S02]  /*24c0*/  SHF.R.S32.HI R81, RZ, 0x1f, R80 ;  /* 0x0000001fff517819 */ /* 0x000fe40000011450 */
[----:B------:R-:W-:-:S04]  /*24d0*/  IADD3 R82, P2, PT, R83, R80, RZ ;  /* 0x0000005053527210 */ /* 0x000fc80007f5e0ff */
[----:B------:R-:W-:Y:S02]  /*24e0*/  LEA.HI.X.SX32 R81, R83, R81, 0x1, P2 ;  /* 0x0000005153517211 */ /* 0x000fe400010f0eff */
[----:B------:R-:W-:-:S04]  /*24f0*/  LEA R80, P2, R82, UR10, 0x1 ;  /* 0x0000000a52507c11 */ /* 0x000fc8000f8408ff */
[----:B------:R-:W-:-:S06]  /*2500*/  LEA.HI.X R81, R82, UR11, R81, 0x1, P2 ;  /* 0x0000000b52517c11 */ /* 0x000fcc00090f0c51 */
[----:B------:R-:W5:Y:S03]  /*2510*/  LDG.E.128 R80, desc[UR36][R80.64] ;  /* 0x0000002450507981 */ /* 0x000f66000c1e1d00 */
.L_x_2514:
[----:B------:R-:W-:Y:S05]  /*2520*/  BSYNC.RECONVERGENT B1 ;  /* 0x0000000000017941 */ /* 0x000fea0003800200 */
.L_x_2513:
[----:B------:R-:W-:Y:S04]  /*2530*/  BSSY.RECONVERGENT B1, `(.L_x_2515) ;  /* 0x0000018000017945 */ /* 0x000fe80003800200 */
[----:B------:R-:W-:Y:S05]  /*2540*/  @P1 BRA `(.L_x_2516) ;  /* 0x0000000000581947 */ /* 0x000fea0003800000 */
[----:B------:R-:W-:Y:S02]  /*2550*/  LEA R151, R147, R154, 0x4 ;  /* 0x0000009a93977211 */ /* 0x000fe400078e20ff */
        /* <DEDUP_REMOVED lines=21> */
.L_x_2516:
[----:B------:R-:W-:Y:S05]  /*26b0*/  BSYNC.RECONVERGENT B1 ;  /* 0x0000000000017941 */ /* 0x000fea0003800200 */
.L_x_2515:
[----:B------:R-:W-:Y:S04]  /*26c0*/  BSSY.RECONVERGENT B1, `(.L_x_2517) ;  /* 0x0000019000017945 */ /* 0x000fe80003800200 */
[----:B------:R-:W-:Y:S05]  /*26d0*/  @P1 BRA `(.L_x_2518) ;  /* 0x00000000005c1947 */ /* 0x000fea0003800000 */
[----:B------:R-:W-:Y:S02]  /*26e0*/  LEA R88, R147, R152, 0x1 ;  /* 0x0000009893587211 */ /* 0x000fe400078e08ff */
[----:B------:R-:W-:Y:S02]  /*26f0*/  CS2R R90, SRZ ;  /* 0x00000000005a7805 */ /* 0x000fe4000001ff00 */
[----:B------:R-:W-:Y:S02]  /*2700*/  SHF.L.U32 R151, R88, 0x3, RZ ;  /* 0x0000000358977819 */ /* 0x000fe400000006ff */
        /* <DEDUP_REMOVED lines=20> */
.L_x_2518:
[----:B------:R-:W-:Y:S05]  /*2850*/  BSYNC.RECONVERGENT B1 ;  /* 0x0000000000017941 */ /* 0x000fea0003800200 */
.L_x_2517:
[----:B------:R-:W-:Y:S01]  /*2860*/  BSSY.RECONVERGENT B1, `(.L_x_2519) ;  /* 0x0000019000017945 */ /* 0x000fe20003800200 */
[----:B------:R-:W-:-:S03]  /*2870*/  IMAD R156, R147, 0x4, R152 ;  /* 0x00000004939c7824 */ /* 0x000fc600078e0298 */
        /* <DEDUP_REMOVED lines=23> */
.L_x_2520:
[----:B------:R-:W-:Y:S05]  /*29f0*/  BSYNC.RECONVERGENT B1 ;  /* 0x0000000000017941 */ /* 0x000fea0003800200 */
.L_x_2519:
[----:B------:R-:W-:Y:S01]  /*2a00*/  BSSY.RECONVERGENT B1, `(.L_x_2521) ;  /* 0x000001c000017945 */ /* 0x000fe20003800200 */
[C---:B------:R-:W-:Y:S02]  /*2a10*/  LEA R151, R147.reuse, R154, 0x6 ;  /* 0x0000009a93977211 */ /* 0x040fe400078e30ff */
[----:B------:R-:W-:Y:S01]  /*2a20*/  LEA R154, R147, R156, 0x1 ;  /* 0x0000009c939a7211 */ /* 0x000fe200078e08ff */
[----:B------:R-:W-:Y:S06]  /*2a30*/  @P1 BRA `(.L_x_2522) ;  /* 0x0000000000601947 */ /* 0x000fec0003800000 */
[----:B------:R-:W-:Y:S01]  /*2a40*/  IMAD R148, R147, 0x4, R152 ;  /* 0x0000000493947824 */ /* 0x000fe200078e0298 */
[----:B------:R-:W-:-:S04]  /*2a50*/  CS2R R98, SRZ ;  /* 0x0000000000627805 */ /* 0x000fc8000001ff00 */
[----:B------:R-:W-:-:S04]  /*2a60*/  SHF.L.U32 R97, R148, 0x3, RZ ;  /* 0x0000000394617819 */ /* 0x000fc800000006ff */
[----:B------:R-:W-:Y:S02]  /*2a70*/  ISETP.GE.AND P2, PT, R97, R150, PT ;  /* 0x000000966100720c */ /* 0x000fe40003f46270 */
[----:B------:R-:W-:-:S11]  /*2a80*/  CS2R R96, SRZ ;  /* 0x0000000000607805 */ /* 0x000fd6000001ff00 */
        /* <DEDUP_REMOVED lines=12> */
[----:B------:R-:W-:-:S04]  /*2b50*/  SHF.L.U32 R98, R98, 0x3, RZ ;  /* 0x0000000362627819 */ /* 0x000fc800000006ff */
[----:B------:R-:W-:Y:S02]  /*2b60*/  SHF.R.S32.HI R99, RZ, 0x1f, R98 ;  /* 0x0000001fff637819 */ /* 0x000fe40000011462 */
[----:B------:R-:W-:-:S04]  /*2b70*/  IADD3 R148, P2, PT, R149, R98, RZ ;  /* 0x0000006295947210 */ /* 0x000fc80007f5e0ff */
[----:B------:R-:W-:Y:S02]  /*2b80*/  LEA.HI.X.SX32 R99, R149, R99, 0x1, P2 ;  /* 0x0000006395637211 */ /* 0x000fe400010f0eff */
[----:B------:R-:W-:-:S04]  /*2b90*/  LEA R98, P2, R148, UR10, 0x1 ;  /* 0x0000000a94627c11 */ /* 0x000fc8000f8408ff */
[----:B------:R-:W-:-:S06]  /*2ba0*/  LEA.HI.X R99, R148, UR11, R99, 0x1, P2 ;  /* 0x0000000b94637c11 */ /* 0x000fcc00090f0c63 */
[----:B------:R-:W5:Y:S03]  /*2bb0*/  LDG.E.128 R96, desc[UR36][R98.64] ;  /* 0x0000002462607981 */ /* 0x000f66000c1e1d00 */
.L_x_2522:
[----:B------:R-:W-:Y:S05]  /*2bc0*/  BSYNC.RECONVERGENT B1 ;  /* 0x0000000000017941 */ /* 0x000fea0003800200 */
.L_x_2521:
[----:B------:R-:W-:Y:S04]  /*2bd0*/  BSSY.RECONVERGENT B1, `(.L_x_2523) ;  /* 0x000001b000017945 */ /* 0x000fe80003800200 */
[----:B------:R-:W-:Y:S05]  /*2be0*/  @P1 BRA `(.L_x_2524) ;  /* 0x0000000000641947 */ /* 0x000fea0003800000 */
[----:B------:R-:W-:Y:S02]  /*2bf0*/  LEA R148, R147, R152, 0x2 ;  /* 0x0000009893947211 */ /* 0x000fe400078e10ff */
[----:B------:R-:W-:-:S03]  /*2c00*/  CS2R R102, SRZ ;  /* 0x0000000000667805 */ /* 0x000fc6000001ff00 */
[----:B------:R-:W-:-:S05]  /*2c10*/  IMAD.IADD R148, R148, 0x1, R147 ;  /* 0x0000000194947824 */ /* 0x000fca00078e0293 */
        /* <DEDUP_REMOVED lines=22> */
.L_x_2524:
[----:B------:R-:W-:Y:S05]  /*2d80*/  BSYNC.RECONVERGENT B1 ;  /* 0x0000000000017941 */ /* 0x000fea0003800200 */
.L_x_2523:
[----:B------:R-:W-:Y:S04]  /*2d90*/  BSSY.RECONVERGENT B1, `(.L_x_2525) ;  /* 0x000001b000017945 */ /* 0x000fe80003800200 */
[----:B------:R-:W-:Y:S05]  /*2da0*/  @P1 BRA `(.L_x_2526) ;  /* 0x0000000000641947 */ /* 0x000fea0003800000 */
[----:B------:R-:W-:Y:S02]  /*2db0*/  LEA R148, R147, R152, 0x2 ;  /* 0x0000009893947211 */ /* 0x000fe400078e10ff */
[----:B------:R-:W-:-:S03]  /*2dc0*/  CS2R R106, SRZ ;  /* 0x00000000006a7805 */ /* 0x000fc6000001ff00 */
[----:B------:R-:W-:-:S05]  /*2dd0*/  IMAD R148, R147, 0x2, R148 ;  /* 0x0000000293947824 */ /* 0x000fca00078e0294 */
        /* <DEDUP_REMOVED lines=22> */
.L_x_2526:
[----:B------:R-:W-:Y:S05]  /*2f40*/  BSYNC.RECONVERGENT B1 ;  /* 0x0000000000017941 */ /* 0x000fea0003800200 */
.L_x_2525:
[----:B------:R-:W-:Y:S04]  /*2f50*/  BSSY.RECONVERGENT B1, `(.L_x_2527) ;  /* 0x0000017000017945 */ /* 0x000fe80003800200 */
[----:B------:R-:W-:Y:S05]  /*2f60*/  @P1 BRA `(.L_x_2528) ;  /* 0x0000000000541947 */ /* 0x000fea0003800000 */
[----:B------:R-:W-:Y:S02]  /*2f70*/  ISETP.GE.AND P2, PT, R151, R150, PT ;  /* 0x000000969700720c */ /* 0x000fe40003f46270 */
[----:B------:R-:W-:Y:S02]  /*2f80*/  CS2R R110, SRZ ;  /* 0x00000000006e7805 */ /* 0x000fe4000001ff00 */
[----:B------:R-:W-:-:S09]  /*2f90*/  CS2R R108, SRZ ;  /* 0x00000000006c7805 */ /* 0x000fd2000001ff00 */
        /* <DEDUP_REMOVED lines=18> */
.L_x_2528:
[----:B------:R-:W-:Y:S05]  /*30c0*/  BSYNC.RECONVERGENT B1 ;  /* 0x0000000000017941 */ /* 0x000fea0003800200 */
.L_x_2527:
[----:B------:R-:W-:Y:S01]  /*30d0*/  BSSY.RECONVERGENT B1, `(.L_x_2529) ;  /* 0x000001d000017945 */ /* 0x000fe20003800200 */
[----:B------:R-:W-:-:S03]  /*30e0*/  LEA R154, R147, R154, 0x1 ;  /* 0x0000009a939a7211 */ /* 0x000fc600078e08ff */
[----:B------:R-:W-:Y:S05]  /*30f0*/  @P1 BRA `(.L_x_2530) ;  /* 0x0000000000681947 */ /* 0x000fea0003800000 */
[----:B------:R-:W-:Y:S01]  /*3100*/  IMAD R112, R147, 0x4, R152 ;  /* 0x0000000493707824 */ /* 0x000fe200078e0298 */
[----:B------:R-:W-:-:S04]  /*3110*/  CS2R R114, SRZ ;  /* 0x0000000000727805 */ /* 0x000fc8000001ff00 */
[----:B------:R-:W-:-:S04]  /*3120*/  LEA R112, R147, R112, 0x1 ;  /* 0x0000007093707211 */ /* 0x000fc800078e08ff */
[----:B------:R-:W-:-:S04]  /*3130*/  LEA R148, R147, R112, 0x1 ;  /* 0x0000007093947211 */ /* 0x000fc800078e08ff */
        /* <DEDUP_REMOVED lines=14> */
[----:B------:R-:W-:-:S04]  /*3220*/  IMAD R114, R115, 0xc, R148 ;  /* 0x0000000c73727824 */ /* 0x000fc800078e0294 */
[----:B------:R-:W-:-:S05]  /*3230*/  IMAD.SHL.U32 R114, R114, 0x8, RZ ;  /* 0x0000000872727824 */ /* 0x000fca00078e00ff */
[----:B------:R-:W-:Y:S02]  /*3240*/  SHF.R.S32.HI R115, RZ, 0x1f, R114 ;  /* 0x0000001fff737819 */ /* 0x000fe40000011472 */
[----:B------:R-:W-:-:S04]  /*3250*/  IADD3 R148, P2, PT, R149, R114, RZ ;  /* 0x0000007295947210 */ /* 0x000fc80007f5e0ff */
[----:B------:R-:W-:Y:S02]  /*3260*/  LEA.HI.X.SX32 R115, R149, R115, 0x1, P2 ;  /* 0x0000007395737211 */ /* 0x000fe400010f0eff */
[----:B------:R-:W-:-:S04]  /*3270*/  LEA R114, P2, R148, UR10, 0x1 ;  /* 0x0000000a94727c11 */ /* 0x000fc8000f8408ff */
[----:B------:R-:W-:-:S06]  /*3280*/  LEA.HI.X R115, R148, UR11, R115, 0x1, P2 ;  /* 0x0000000b94737c11 */ /* 0x000fcc00090f0c73 */
[----:B------:R-:W5:Y:S03]  /*3290*/  LDG.E.128 R112, desc[UR36][R114.64] ;  /* 0x0000002472707981 */ /* 0x000f66000c1e1d00 */
.L_x_2530:
[----:B------:R-:W-:Y:S05]  /*32a0*/  BSYNC.RECONVERGENT B1 ;  /* 0x0000000000017941 */ /* 0x000fea0003800200 */
.L_x_2529:
[----:B------:R-:W-:Y:S04]  /*32b0*/  BSSY.RECONVERGENT B1, `(.L_x_2531) ;  /* 0x000001d000017945 */ /* 0x000fe80003800200 */
[----:B------:R-:W-:Y:S05]  /*32c0*/  @P1 BRA `(.L_x_2532) ;  /* 0x00000000006c1947 */ /* 0x000fea0003800000 */
[C---:B------:R-:W-:Y:S02]  /*32d0*/  LEA R152, R147.reuse, R152, 0x2 ;  /* 0x0000009893987211 */ /* 0x040fe400078e10ff */
[----:B------:R-:W-:Y:S02]  /*32e0*/  CS2R R118, SRZ ;  /* 0x0000000000767805 */ /* 0x000fe4000001ff00 */
[----:B------:R-:W-:-:S04]  /*32f0*/  LEA R152, R147, R152, 0x1 ;  /* 0x0000009893987211 */ /* 0x000fc800078e08ff */
[----:B------:R-:W-:-:S05]  /*3300*/  LEA R148, R147, R152, 0x1 ;  /* 0x0000009893947211 */ /* 0x000fca00078e08ff */
        /* <DEDUP_REMOVED lines=23> */
.L_x_2532:
[----:B------:R-:W-:Y:S05]  /*3480*/  BSYNC.RECONVERGENT B1 ;  /* 0x0000000000017941 */ /* 0x000fea0003800200 */
.L_x_2531:
[----:B------:R-:W-:Y:S01]  /*3490*/  BSSY.RECONVERGENT B1, `(.L_x_2533) ;  /* 0x000001a000017945 */ /* 0x000fe20003800200 */
[----:B------:R-:W-:-:S03]  /*34a0*/  LEA R154, R147, R154, 0x1 ;  /* 0x0000009a939a7211 */ /* 0x000fc600078e08ff */
[----:B------:R-:W-:Y:S05]  /*34b0*/  @P1 BRA `(.L_x_2534) ;  /* 0x00000000005c1947 */ /* 0x000fea0003800000 */
[----:B------:R-:W-:Y:S01]  /*34c0*/  IMAD.SHL.U32 R121, R154, 0x8, RZ ;  /* 0x000000089a797824 */ /* 0x000fe200078e00ff */
[----:B------:R-:W-:-:S04]  /*34d0*/  CS2R R122, SRZ ;  /* 0x00000000007a7805 */ /* 0x000fc8000001ff00 */
        /* <DEDUP_REMOVED lines=21> */
.L_x_2534:
[----:B------:R-:W-:Y:S05]  /*3630*/  BSYNC.RECONVERGENT B1 ;  /* 0x0000000000017941 */ /* 0x000fea0003800200 */
.L_x_2533:
[----:B------:R-:W-:Y:S01]  /*3640*/  BSSY.RECONVERGENT B1, `(.L_x_2535) ;  /* 0x000001a000017945 */ /* 0x000fe20003800200 */
[----:B------:R-:W-:-:S03]  /*3650*/  IADD3 R154, PT, PT, R154, R147, RZ ;  /* 0x000000939a9a7210 */ /* 0x000fc60007ffe0ff */
[----:B------:R-:W-:Y:S05]  /*3660*/  @P1 BRA `(.L_x_2536) ;  /* 0x00000000005c1947 */ /* 0x000fea0003800000 */
[----:B------:R-:W-:Y:S02]  /*3670*/  SHF.L.U32 R125, R154, 0x3, RZ ;  /* 0x000000039a7d7819 */ /* 0x000fe400000006ff */
[----:B------:R-:W-:Y:S02]  /*3680*/  CS2R R126, SRZ ;  /* 0x00000000007e7805 */ /* 0x000fe4000001ff00 */
        /* <DEDUP_REMOVED lines=21> */
.L_x_2536:
[----:B------:R-:W-:Y:S05]  /*37e0*/  BSYNC.RECONVERGENT B1 ;  /* 0x0000000000017941 */ /* 0x000fea0003800200 */
.L_x_2535:
        /* <DEDUP_REMOVED lines=26> */
.L_x_2538:
[----:B------:R-:W-:Y:S05]  /*3990*/  BSYNC.RECONVERGENT B1 ;  /* 0x0000000000017941 */ /* 0x000fea0003800200 */
.L_x_2537:
[----:B------:R-:W-:Y:S01]  /*39a0*/  BSSY.RECONVERGENT B1, `(.L_x_2539) ;  /* 0x000001a000017945 */ /* 0x000fe20003800200 */
[----:B------:R-:W-:-:S03]  /*39b0*/  IMAD.IADD R154, R154, 0x1, R147 ;  /* 0x000000019a9a7824 */ /* 0x000fc600078e0293 */
        /* <DEDUP_REMOVED lines=24> */
.L_x_2540:
[----:B------:R-:W-:Y:S05]  /*3b40*/  BSYNC.RECONVERGENT B1 ;  /* 0x0000000000017941 */ /* 0x000fea0003800200 */
.L_x_2539:
[----:B------:R-:W-:Y:S04]  /*3b50*/  BSSY.RECONVERGENT B1, `(.L_x_2541) ;  /* 0x0000019000017945 */ /* 0x000fe80003800200 */
[----:B------:R-:W-:Y:S05]  /*3b60*/  @P1 BRA `(.L_x_2542) ;  /* 0x00000000005c1947 */ /* 0x000fea0003800000 */
[----:B------:R-:W-:Y:S02]  /*3b70*/  IADD3 R154, PT, PT, R154, R147, RZ ;  /* 0x000000939a9a7210 */ /* 0x000fe40007ffe0ff */
[----:B------:R-:W-:Y:S02]  /*3b80*/  CS2R R138, SRZ ;  /* 0x00000000008a7805 */ /* 0x000fe4000001ff00 */
[----:B------:R-:W-:Y:S01]  /*3b90*/  CS2R R136, SRZ ;  /* 0x0000000000887805 */ /* 0x000fe2000001ff00 */
        /* <DEDUP_REMOVED lines=20> */
.L_x_2542:
[----:B------:R-:W-:Y:S05]  /*3ce0*/  BSYNC.RECONVERGENT B1 ;  /* 0x0000000000017941 */ /* 0x000fea0003800200 */
.L_x_2541:
[----:B------:R-:W-:Y:S04]  /*3cf0*/  BSSY.RECONVERGENT B1, `(.L_x_2543) ;  /* 0x0000061000017945 */ /* 0x000fe80003800200 */
[----:B------:R-:W-:Y:S05]  /*3d00*/  @P1 BRA `(.L_x_2544) ;  /* 0x00000004007c1947 */ /* 0x000fea0003800000 */
[----:B------:R-:W-:Y:S02]  /*3d10*/  ISETP.NE.U32.AND P1, PT, RZ, UR12, PT ;  /* 0x0000000cff007c0c */ /* 0x000fe4000bf25070 */
[----:B------:R-:W-:Y:S02]  /*3d20*/  ISETP.NE.U32.AND P2, PT, RZ, UR18, PT ;  /* 0x00000012ff007c0c */ /* 0x000fe4000bf45070 */
[----:B------:R-:W-:Y:S02]  /*3d30*/  ISETP.NE.AND.EX P1, PT, RZ, UR13, PT, P1 ;  /* 0x0000000dff007c0c */ /* 0x000fe4000bf25310 */
[----:B------:R-:W-:-:S11]  /*3d40*/  ISETP.NE.AND.EX P2, PT, RZ, UR19, PT, P2 ;  /* 0x00000013ff007c0c */ /* 0x000fd6000bf45320 */
[----:B------:R-:W0:Y:S01]  /*3d50*/  @P1 S2R R151, SR_CTAID.X ;  /* 0x0000000000971919 */ /* 0x000e220000002500 */
[----:B------:R-:W0:Y:S08]  /*3d60*/  @P1 LDC.64 R148, c[0x0][0x448] ;  /* 0x00011200ff941b82 */ /* 0x000e300000000a00 */
[----:B------:R-:W1:Y:S08]  /*3d70*/  @P2 LDC.64 R146, c[0x0][0x438] ;  /* 0x00010e00ff922b82 */ /* 0x000e700000000a00 */
[----:B------:R-:W2:Y:S01]  /*3d80*/  @P1 LDC R152, c[0x0][0x430] ;  /* 0x00010c00ff981b82 */ /* 0x000ea20000000800 */
[----:B0-----:R-:W-:-:S07]  /*3d90*/  @P1 IMAD.WIDE.U32 R148, R151, 0x2, R148 ;  /* 0x0000000297941825 */ /* 0x001fce00078e0094 */
[----:B------:R-:W2:Y:S01]  /*3da0*/  @P1 LDC R151, c[0x0][0x408] ;  /* 0x00010200ff971b82 */ /* 0x000ea20000000800 */
[----:B-1----:R-:W-:Y:S01]  /*3db0*/  @P2 IMAD.WIDE R146, R144, 0x2, R146 ;  /* 0x0000000290922825 */ /* 0x002fe200078e0292 */
[----:B------:R-:W3:Y:S05]  /*3dc0*/  @P1 LDG.E.U16 R148, desc[UR36][R148.64] ;  /* 0x0000002494941981 */ /* 0x000eea000c1e1500 */
[----:B------:R0:W4:Y:S02]  /*3dd0*/  @P2 LDG.E.U16 R146, desc[UR36][R146.64] ;  /* 0x0000002492922981 */ /* 0x000124000c1e1500 */
[----:B0----5:R-:W-:-:S04]  /*3de0*/  HMUL2 R147, R4, R76 ;  /* 0x0000004c04937232 */ /* 0x021fc80000000000 */
[----:B------:R-:W-:-:S04]  /*3df0*/  HFMA2 R147, R8, R80, R147 ;  /* 0x0000005008937231 */ /* 0x000fc80000000093 */
[----:B------:R-:W-:-:S04]  /*3e00*/  HFMA2 R147, R12, R84, R147 ;  /* 0x000000540c937231 */ /* 0x000fc80000000093 */
[----:B------:R-:W-:Y:S02]  /*3e10*/  HFMA2 R147, R24, R88, R147 ;  /* 0x0000005818937231 */ /* 0x000fe40000000093 */
[----:B------:R-:W-:Y:S02]  /*3e20*/  HFMA2 R149, R5, R77, -RZ ;  /* 0x0000004d05957231 */ /* 0x000fe400001000ff */
[----:B------:R-:W-:-:S04]  /*3e30*/  HFMA2 R147, R28, R92, R147 ;  /* 0x0000005c1c937231 */ /* 0x000fc80000000093 */
        /* <DEDUP_REMOVED lines=23> */
[----:B------:R-:W-:Y:S02]  /*3fb0*/  HMUL2 R149, R6, R78 ;  /* 0x0000004e06957232 */ /* 0x000fe40000000000 */
[----:B------:R-:W-:Y:S02]  /*3fc0*/  HFMA2 R147, R64, R128, R147 ;  /* 0x0000008040937231 */ /* 0x000fe40000000093 */
[----:B------:R-:W-:Y:S02]  /*3fd0*/  HFMA2 R149, R10, R82, R149 ;  /* 0x000000520a957231 */ /* 0x000fe40000000095 */
[----:B------:R-:W-:Y:S02]  /*3fe0*/  HFMA2 R147, R68, R132, R147 ;  /* 0x0000008444937231 */ /* 0x000fe40000000093 */
[----:B------:R-:W-:-:S02]  /*3ff0*/  HFMA2 R149, R14, R86, R149 ;  /* 0x000000560e957231 */ /* 0x000fc40000000095 */
[----:B------:R-:W-:Y:S02]  /*4000*/  HFMA2 R147, R72, R136, R147 ;  /* 0x0000008848937231 */ /* 0x000fe40000000093 */
[----:B------:R-:W-:Y:S02]  /*4010*/  HFMA2 R149, R26, R90, R149 ;  /* 0x0000005a1a957231 */ /* 0x000fe40000000095 */
[----:B------:R-:W-:Y:S02]  /*4020*/  HADD2 R147, R147, R150 ;  /* 0x0000009693937230 */ /* 0x000fe40000000000 */
[----:B------:R-:W-:Y:S02]  /*4030*/  HFMA2 R150, R7, R79, -RZ ;  /* 0x0000004f07967231 */ /* 0x000fe400001000ff */
[----:B------:R-:W-:Y:S02]  /*4040*/  HFMA2 R149, R30, R94, R149 ;  /* 0x0000005e1e957231 */ /* 0x000fe40000000095 */
[----:B------:R-:W-:-:S02]  /*4050*/  HFMA2 R150, R11, R83, R150 ;  /* 0x000000530b967231 */ /* 0x000fc40000000096 */
        /* <DEDUP_REMOVED lines=13> */
[----:B------:R-:W-:Y:S02]  /*4130*/  HFMA2 R150, R55, R119, R150 ;  /* 0x0000007737967231 */ /* 0x000fe40000000096 */
[----:B------:R-:W-:Y:S02]  /*4140*/  HFMA2 R149, R54, R118, R149 ;  /* 0x0000007636957231 */ /* 0x000fe40000000095 */
[----:B------:R-:W-:Y:S02]  /*4150*/  HFMA2 R150, R59, R123, R150 ;  /* 0x0000007b3b967231 */ /* 0x000fe40000000096 */
[----:B------:R-:W-:-:S02]  /*4160*/  HFMA2 R149, R58, R122, R149 ;  /* 0x0000007a3a957231 */ /* 0x000fc40000000095 */
[----:B------:R-:W-:-:S04]  /*4170*/  HFMA2 R150, R63, R127, R150 ;  /* 0x0000007f3f967231 */ /* 0x000fc80000000096 */
[----:B------:R-:W-:Y:S02]  /*4180*/  HFMA2 R150, R67, R131, R150 ;  /* 0x0000008343967231 */ /* 0x000fe40000000096 */
[----:B------:R-:W-:-:S04]  /*4190*/  HFMA2 R149, R62, R126, R149 ;  /* 0x0000007e3e957231 */ /* 0x000fc80000000095 */
[----:B------:R-:W-:Y:S02]  /*41a0*/  HFMA2 R149, R66, R130, R149 ;  /* 0x0000008242957231 */ /* 0x000fe40000000095 */
[----:B------:R-:W-:Y:S02]  /*41b0*/  HFMA2 R150, R71, R135, R150 ;  /* 0x0000008747967231 */ /* 0x000fe40000000096 */
[----:B------:R-:W-:-:S04]  /*41c0*/  HFMA2 R149, R70, R134, R149 ;  /* 0x0000008646957231 */ /* 0x000fc80000000095 */
[----:B------:R-:W-:-:S04]  /*41d0*/  HFMA2 R149, R74, R138, R149 ;  /* 0x0000008a4a957231 */ /* 0x000fc80000000095 */
[----:B------:R-:W-:Y:S02]  /*41e0*/  HADD2 R147, R147, R149 ;  /* 0x0000009593937230 */ /* 0x000fe40000000000 */
[----:B------:R-:W-:-:S04]  /*41f0*/  HFMA2 R150, R75, R139, R150 ;  /* 0x0000008b4b967231 */ /* 0x000fc80000000096 */
[----:B------:R-:W-:Y:S01]  /*4200*/  HFMA2 R147, R147, 1, 1, R150 ;  /* 0x3c003c0093937831 */ /* 0x000fe20000000096 */
[----:B--2---:R-:W-:-:S04]  /*4210*/  @P1 IADD3 R150, PT, PT, R152, R151, RZ ;  /* 0x0000009798961210 */ /* 0x004fc80007ffe0ff */
[----:B------:R-:W-:Y:S01]  /*4220*/  @P1 ISETP.GE.AND P4, PT, R141, R150, PT ;  /* 0x000000968d00120c */ /* 0x000fe20003f86270 */
[--C-:B------:R-:W-:Y:S02]  /*4230*/  HADD2.F32 R149, -RZ, R147.reuse.H0_H0 ;  /* 0x20000093ff957230 */ /* 0x100fe40000004100 */
[----:B------:R-:W-:Y:S01]  /*4240*/  HADD2.F32 R150, -RZ, R147.H1_H1 ;  /* 0x30000093ff967230 */ /* 0x000fe20000004100 */
[----:B------:R-:W-:-:S04]  /*4250*/  @P1 SEL R147, R23, RZ, !P4 ;  /* 0x000000ff17931207 */ /* 0x000fc80006000000 */
[----:B------:R-:W-:Y:S01]  /*4260*/  FADD.FTZ R149, R149, R150 ;  /* 0x0000009695957221 */ /* 0x000fe20000010000 */
[----:B------:R-:W-:-:S03]  /*4270*/  @P1 IADD3 R147, PT, PT, R141, R147, -R16 ;  /* 0x000000938d931210 */ /* 0x000fc60007ffe810 */
[----:B------:R-:W-:Y:S01]  /*4280*/  FMUL.FTZ R149, R149, UR16 ;  /* 0x0000001095957c20 */ /* 0x000fe20008410000 */
[----:B---3--:R-:W-:Y:S02]  /*4290*/  @P1 HADD2.F32 R150, -RZ, R148.H0_H0 ;  /* 0x20000094ff961230 */ /* 0x008fe40000004100 */
[----:B----4-:R-:W-:Y:S01]  /*42a0*/  @P2 HADD2.F32 R146, -RZ, R146.H0_H0 ;  /* 0x20000092ff922230 */ /* 0x010fe20000004100 */
[----:B------:R-:W-:-:S04]  /*42b0*/  @P1 I2FP.F32.S32 R148, R147 ;  /* 0x0000009300941245 */ /* 0x000fc80000201400 */
[----:B------:R-:W-:-:S04]  /*42c0*/  @P2 FADD.FTZ R149, R149, R146 ;  /* 0x0000009295952221 */ /* 0x000fc80000010000 */
[----:B------:R-:W-:-:S05]  /*42d0*/  @P1 FFMA.FTZ R149, R148, R150, R149 ;  /* 0x0000009694951223 */ /* 0x000fca0000010095 */
[----:B------:R0:W-:Y:S01]  /*42e0*/  STS [R145], R149 ;  /* 0x0000009591007388 */ /* 0x0001e20000000800 */
[----:B------:R-:W-:-:S07]  /*42f0*/  @!P3 FMNMX.FTZ R0, R0, R149, !PT ;  /* 0x000000950000b209 */ /* 0x000fce0007810000 */
.L_x_2544:
[----:B------:R-:W-:Y:S05]  /*4300*/  BSYNC.RECONVERGENT B1 ;  /* 0x0000000000017941 */ /* 0x000fea0003800200 */
.L_x_2543:
[----:B------:R-:W-:Y:S01]  /*4310*/  IADD3 R22, P1, PT, R22, 0x100, RZ ;  /* 0x0000010016167810 */ /* 0x000fe20007f3e0ff */
[----:B------:R-:W-:Y:S01]  /*4320*/  VIADD R144, R144, 0x100 ;  /* 0x0000010090907836 */ /* 0x000fe20000000000 */
[----:B------:R-:W-:Y:S02]  /*4330*/  IADD3 R141, PT, PT, R141, 0x100, RZ ;  /* 0x000001008d8d7810 */ /* 0x000fe40007ffe0ff */
[----:B------:R-:W-:Y:S02]  /*4340*/  IADD3.X R143, PT, PT, RZ, R143, RZ, P1, !PT ;  /* 0x0000008fff8f7210 */ /* 0x000fe40000ffe4ff */
[----:B------:R-:W-:Y:S02]  /*4350*/  ISETP.GE.AND P1, PT, R141, R142, PT ;  /* 0x0000008e8d00720c */ /* 0x000fe40003f26270 */
[----:B0-----:R-:W-:-:S11]  /*4360*/  IADD3 R145, PT, PT, R145, 0x400, RZ ;  /* 0x0000040091917810 */ /* 0x001fd60007ffe0ff */
[----:B------:R-:W-:Y:S05]  /*4370*/  @!P1 BRA `(.L_x_2545) ;  /* 0xffffffdc00509947 */ /* 0x000fea000383ffff */
.L_x_2510:
[----:B01----:R-:W-:Y:S05]  /*4380*/  BSYNC.RECONVERGENT B0 ;  /* 0x0000000000007941 */ /* 0x003fea0003800200 */
.L_x_2509:
[----:B------:R-:W0:Y:S01]  /*4390*/  SHFL.BFLY PT, R5, R0, 0x10, 0x1f ;  /* 0x0e001f0000057f89 */ /* 0x000e2200000e0000 */
[----:B------:R-:W1:Y:S01]  /*43a0*/  S2UR UR7, SR_CgaCtaId ;  /* 0x00000000000779c3 */ /* 0x000e620000008800 */
[----:B------:R-:W-:Y:S01]  /*43b0*/  UMOV UR5, 0x400 ;  /* 0x0000040000057882 */ /* 0x000fe20000000000 */
[----:B------:R-:W-:Y:S01]  /*43c0*/  BSSY.RECONVERGENT B0, `(.L_x_2546) ;  /* 0x0000185000007945 */ /* 0x000fe20003800200 */
[----:B------:R-:W2:Y:S05]  /*43d0*/  S2R R8, SR_TID.X ;  /* 0x0000000000087919 */ /* 0x000eaa0000002100 */
[----:B------:R-:W3:Y:S01]  /*43e0*/  S2UR UR9, SR_CTAID.Y ;  /* 0x00000000000979c3 */ /* 0x000ee20000002600 */
[----:B0-----:R-:W-:Y:S01]  /*43f0*/  FMNMX.FTZ R5, R5, R0, !PT ;  /* 0x0000000005057209 */ /* 0x001fe20007810000 */
[----:B-1----:R-:W-:Y:S01]  /*4400*/  ULEA UR4, UR7, UR5, 0x18 ;  /* 0x0000000507047291 */ /* 0x002fe2000f8ec0ff */
[----:B----4-:R-:W-:-:S03]  /*4410*/  MOV R0, 0xff7fffff ;  /* 0xff7fffff00007802 */ /* 0x010fc60000000f00 */
[----:B------:R-:W0:Y:S02]  /*4420*/  SHFL.BFLY PT, R4, R5, 0x8, 0x1f ;  /* 0x0d001f0005047f89 */ /* 0x000e2400000e0000 */
[----:B0-----:R-:W-:-:S05]  /*4430*/  FMNMX.FTZ R4, R5, R4, !PT ;  /* 0x0000000405047209 */ /* 0x001fca0007810000 */
[----:B------:R-:W0:Y:S02]  /*4440*/  SHFL.BFLY PT, R7, R4, 0x4, 0x1f ;  /* 0x0c801f0004077f89 */ /* 0x000e2400000e0000 */
[----:B0-----:R-:W-:Y:S02]  /*4450*/  FMNMX.FTZ R7, R4, R7, !PT ;  /* 0x0000000704077209 */ /* 0x001fe40007810000 */
[----:B--2---:R-:W-:-:S03]  /*4460*/  LEA.HI R4, R8, UR4, RZ, 0x1d ;  /* 0x0000000408047c11 */ /* 0x004fc6000f8fe8ff */
[----:B------:R-:W0:Y:S02]  /*4470*/  SHFL.BFLY PT, R6, R7, 0x2, 0x1f ;  /* 0x0c401f0007067f89 */ /* 0x000e2400000e0000 */
[----:B0-----:R-:W-:Y:S02]  /*4480*/  FMNMX.FTZ R9, R7, R6, !PT ;  /* 0x0000000607097209 */ /* 0x001fe40007810000 */
[----:B------:R-:W-:-:S03]  /*4490*/  LOP3.LUT P0, R6, R8, 0x1f, RZ, 0xc0, !PT ;  /* 0x0000001f08067812 */ /* 0x000fc6000780c0ff */
[----:B------:R-:W0:Y:S01]  /*44a0*/  SHFL.BFLY PT, R10, R9, 0x1, 0x1f ;  /* 0x0c201f00090a7f89 */ /* 0x000e2200000e0000 */
[C---:B------:R-:W-:Y:S02]  /*44b0*/  ISETP.GT.U32.AND P1, PT, R6.reuse, 0x7, PT ;  /* 0x000000070600780c */ /* 0x040fe40003f24070 */
[----:B------:R-:W-:Y:S01]  /*44c0*/  LEA R7, R6, UR4, 0x2 ;  /* 0x0000000406077c11 */ /* 0x000fe2000f8e10ff */
[----:B------:R-:W3:Y:S02]  /*44d0*/  LDCU UR4, c[0x0][0x3f4] ;  /* 0x00007e80ff0477ac */ /* 0x000ee40008000800 */
[----:B---3--:R-:W-:Y:S01]  /*44e0*/  UIMAD UR6, UR9, UR4, URZ ;  /* 0x00000004090672a4 */ /* 0x008fe2000f8e02ff */
[----:B0-----:R-:W-:-:S03]  /*44f0*/  FMNMX.FTZ R13, R9, R10, !PT ;  /* 0x0000000a090d7209 */ /* 0x001fc60007810000 */
[----:B------:R-:W-:Y:S02]  /*4500*/  USHF.R.S32.HI UR12, URZ, 0x1f, UR6 ;  /* 0x0000001fff0c7899 */ /* 0x000fe40008011406 */
[----:B------:R-:W-:Y:S01]  /*4510*/  @!P0 STS [R4], R13 ;  /* 0x0000000d04008388 */ /* 0x000fe20000000800 */
[----:B------:R-:W-:Y:S06]  /*4520*/  BAR.SYNC.DEFER_BLOCKING 0x0 ;  /* 0x0000000000007b1d */ /* 0x000fec0000010000 */
[----:B------:R-:W0:Y:S04]  /*4530*/  @!P1 LDS R0, [R7] ;  /* 0x0000000007009984 */ /* 0x000e280000000800 */
[----:B0-----:R-:W0:Y:S02]  /*4540*/  SHFL.BFLY PT, R5, R0, 0x4, 0x1f ;  /* 0x0c801f0000057f89 */ /* 0x001e2400000e0000 */
[----:B0-----:R-:W-:Y:S01]  /*4550*/  FMNMX.FTZ R10, R5, R0, !PT ;  /* 0x00000000050a7209 */ /* 0x001fe20007810000 */
[----:B------:R-:W-:-:S04]  /*4560*/  VIADD R0, R16, 0x1 ;  /* 0x0000000110007836 */ /* 0x000fc80000000000 */
[----:B------:R-:W0:Y:S02]  /*4570*/  SHFL.BFLY PT, R5, R10, 0x2, 0x1f ;  /* 0x0c401f000a057f89 */ /* 0x000e2400000e0000 */
[----:B0-----:R-:W-:Y:S01]  /*4580*/  FMNMX.FTZ R11, R10, R5, !PT ;  /* 0x000000050a0b7209 */ /* 0x001fe20007810000 */
[----:B------:R-:W-:Y:S01]  /*4590*/  HFMA2 R10, -RZ, RZ, 0, 0 ;  /* 0x00000000ff0a7431 */ /* 0x000fe200000001ff */
[----:B------:R-:W-:-:S03]  /*45a0*/  IADD3 R5, PT, PT, R19, R8, RZ ;  /* 0x0000000813057210 */ /* 0x000fc60007ffe0ff */
[----:B------:R-:W0:Y:S01]  /*45b0*/  SHFL.BFLY PT, R12, R11, 0x1, 0x1f ;  /* 0x0c201f000b0c7f89 */ /* 0x000e2200000e0000 */
[----:B------:R-:W-:Y:S02]  /*45c0*/  ISETP.GT.AND P0, PT, R5, R16, PT ;  /* 0x000000100500720c */ /* 0x000fe40003f04270 */
[----:B0-----:R-:W-:-:S06]  /*45d0*/  FMNMX.FTZ R9, R11, R12, !PT ;  /* 0x0000000c0b097209 */ /* 0x001fcc0007810000 */
[----:B------:R-:W0:Y:S05]  /*45e0*/  SHFL.IDX PT, R9, R9, RZ, 0x1f ;  /* 0x00001fff09097589 */ /* 0x000e2a00000e0000 */
[----:B------:R-:W-:Y:S05]  /*45f0*/  @P0 BRA `(.L_x_2547) ;  /* 0x0000001400840947 */ /* 0x000fea0003800000 */
[----:B------:R-:W1:Y:S02]  /*4600*/  LDC.64 R12, c[0x0][0x420] ;  /* 0x00010800ff0c7b82 */ /* 0x000e640000000a00 */
[----:B-1----:R-:W-:-:S04]  /*4610*/  ISETP.NE.U32.AND P0, PT, R12, RZ, PT ;  /* 0x000000ff0c00720c */ /* 0x002fc80003f05070 */
[----:B------:R-:W-:-:S13]  /*4620*/  ISETP.NE.AND.EX P0, PT, R13, RZ, PT, P0 ;  /* 0x000000ff0d00720c */ /* 0x000fda0003f05300 */
[----:B------:R-:W-:Y:S05]  /*4630*/  @P0 BRA `(.L_x_2548) ;  /* 0x0000000c00fc0947 */ /* 0x000fea0003800000 */
[----:B------:R-:W-:Y:S01]  /*4640*/  VIADDMNMX R10, R5, 0x100, R0, !PT ;  /* 0x00000100050a7846 */ /* 0x000fe20007800100 */
[----:B------:R-:W-:Y:S01]  /*4650*/  BSSY.RECONVERGENT B1, `(.L_x_2549) ;  /* 0x000001c000017945 */ /* 0x000fe20003800200 */
[----:B------:R-:W-:-:S04]  /*4660*/  LOP3.LUT R11, RZ, R8, RZ, 0x33, !PT ;  /* 0x00000008ff0b7212 */ /* 0x000fc800078e33ff */
[----:B------:R-:W-:Y:S02]  /*4670*/  IADD3 R12, PT, PT, -R19, R10, R11 ;  /* 0x0000000a130c7210 */ /* 0x000fe40007ffe10b */
[----:B------:R-:W-:Y:S02]  /*4680*/  MOV R11, R5 ;  /* 0x00000005000b7202 */ /* 0x000fe40000000f00 */
[C---:B------:R-:W-:Y:S02]  /*4690*/  LOP3.LUT R10, R12.reuse, 0x300, RZ, 0xc0, !PT ;  /* 0x000003000c0a7812 */ /* 0x040fe400078ec0ff */
[----:B------:R-:W-:Y:S02]  /*46a0*/  ISETP.GE.U32.AND P1, PT, R12, 0x300, PT ;  /* 0x000003000c00780c */ /* 0x000fe40003f26070 */
[----:B------:R-:W-:Y:S02]  /*46b0*/  ISETP.NE.AND P0, PT, R10, 0x300, PT ;  /* 0x000003000a00780c */ /* 0x000fe40003f05270 */
[----:B------:R-:W-:-:S11]  /*46c0*/  MOV R10, RZ ;  /* 0x000000ff000a7202 */ /* 0x000fd60000000f00 */
[----:B------:R-:W-:Y:S05]  /*46d0*/  @!P0 BRA `(.L_x_2550) ;  /* 0x00000000004c8947 */ /* 0x000fea0003800000 */
[----:B------:R-:W-:Y:S01]  /*46e0*/  UIADD3 UR4, UPT, UPT, UR5, 0x140, URZ ;  /* 0x0000014005047890 */ /* 0x000fe2000fffe0ff */
[----:B------:R-:W-:Y:S02]  /*46f0*/  LEA.HI R10, R12, 0x1, RZ, 0x18 ;  /* 0x000000010c0a7811 */ /* 0x000fe400078fc0ff */
[----:B------:R-:W-:Y:S01]  /*4700*/  MOV R11, R5 ;  /* 0x00000005000b7202 */ /* 0x000fe20000000f00 */
[----:B------:R-:W-:Y:S01]  /*4710*/  ULEA UR4, UR7, UR4, 0x18 ;  /* 0x0000000407047291 */ /* 0x000fe2000f8ec0ff */
[----:B------:R-:W-:Y:S01]  /*4720*/  LOP3.LUT R12, R10, 0x3, RZ, 0xc0, !PT ;  /* 0x000000030a0c7812 */ /* 0x000fe200078ec0ff */
[----:B------:R-:W-:-:S03]  /*4730*/  IMAD.MOV.U32 R10, RZ, RZ, RZ ;  /* 0x000000ffff0a7224 */ /* 0x000fc600078e00ff */
[----:B------:R-:W-:Y:S02]  /*4740*/  IADD3 R13, PT, PT, -R12, RZ, RZ ;  /* 0x000000ff0c0d7210 */ /* 0x000fe40007ffe1ff */
[----:B------:R-:W-:-:S07]  /*4750*/  LEA R12, R8, UR4, 0x2 ;  /* 0x00000004080c7c11 */ /* 0x000fce000f8e10ff */
.L_x_2551:
        /* <DEDUP_REMOVED lines=11> */
.L_x_2550:
[----:B------:R-:W-:Y:S05]  /*4810*/  BSYNC.RECONVERGENT B1 ;  /* 0x0000000000017941 */ /* 0x000fea0003800200 */
.L_x_2549:
[----:B------:R-:W-:Y:S05]  /*4820*/  @!P1 BRA `(.L_x_2547) ;  /* 0x0000001000f89947 */ /* 0x000fea0003800000 */
[----:B------:R-:W-:Y:S01]  /*4830*/  UIADD3 UR4, UPT, UPT, UR5, 0x140, URZ ;  /* 0x0000014005047890 */ /* 0x000fe2000fffe0ff */
[----:B------:R-:W-:Y:S01]  /*4840*/  SHF.L.U32 R12, R19, 0x2, RZ ;  /* 0x00000002130c7819 */ /* 0x000fe200000006ff */
[C---:B------:R-:W-:Y:S02]  /*4850*/  VIADD R25, R11.reuse, 0x400 ;  /* 0x000004000b197836 */ /* 0x040fe40000000000 */
[----:B------:R-:W-:Y:S01]  /*4860*/  ULEA UR4, UR7, UR4, 0x18 ;  /* 0x0000000407047291 */ /* 0x000fe2000f8ec0ff */
[----:B------:R-:W-:Y:S02]  /*4870*/  LEA R12, R11, -R12, 0x2 ;  /* 0x8000000c0b0c7211 */ /* 0x000fe400078e10ff */
[----:B------:R-:W-:-:S03]  /*4880*/  ISETP.GT.AND P0, PT, R25, R16, PT ;  /* 0x000000101900720c */ /* 0x000fc60003f04270 */
[----:B------:R-:W-:-:S03]  /*4890*/  IADD3 R11, PT, PT, R12, UR4, RZ ;  /* 0x000000040c0b7c10 */ /* 0x000fc6000fffe0ff */
[----:B------:R-:W0:Y:S04]  /*48a0*/  LDS R14, [R12+UR4] ;  /* 0x000000040c0e7984 */ /* 0x000e280008000800 */
[----:B------:R-:W1:Y:S04]  /*48b0*/  LDS R22, [R12+UR4+0x400] ;  /* 0x000400040c167984 */ /* 0x000e680008000800 */
[----:B------:R-:W2:Y:S04]  /*48c0*/  LDS R24, [R12+UR4+0x800] ;  /* 0x000800040c187984 */ /* 0x000ea80008000800 */
[----:B------:R-:W3:Y:S01]  /*48d0*/  LDS R26, [R12+UR4+0xc00] ;  /* 0x000c00040c1a7984 */ /* 0x000ee20008000800 */
[----:B0-----:R-:W-:-:S04]  /*48e0*/  FADD.FTZ R14, -R9, R14 ;  /* 0x0000000e090e7221 */ /* 0x001fc80000010100 */
[----:B------:R-:W-:Y:S01]  /*48f0*/  FMUL.FTZ R14, R14, 1.4426950216293334961 ;  /* 0x3fb8aa3b0e0e7820 */ /* 0x000fe20000410000 */
[----:B-1----:R-:W-:-:S03]  /*4900*/  FADD.FTZ R22, -R9, R22 ;  /* 0x0000001609167221 */ /* 0x002fc60000010100 */
[----:B------:R-:W0:Y:S01]  /*4910*/  MUFU.EX2 R13, R14 ;  /* 0x0000000e000d7308 */ /* 0x000e220000000800 */
[----:B------:R-:W-:Y:S01]  /*4920*/  FMUL.FTZ R22, R22, 1.4426950216293334961 ;  /* 0x3fb8aa3b16167820 */ /* 0x000fe20000410000 */
[C---:B--2---:R-:W-:Y:S01]  /*4930*/  FADD.FTZ R24, -R9.reuse, R24 ;  /* 0x0000001809187221 */ /* 0x044fe20000010100 */
[----:B---3--:R-:W-:-:S03]  /*4940*/  FADD.FTZ R26, -R9, R26 ;  /* 0x0000001a091a7221 */ /* 0x008fc60000010100 */
[----:B------:R-:W-:Y:S02]  /*4950*/  FMUL.FTZ R24, R24, 1.4426950216293334961 ;  /* 0x3fb8aa3b18187820 */ /* 0x000fe40000410000 */
[----:B------:R-:W1:Y:S01]  /*4960*/  MUFU.EX2 R15, R22 ;  /* 0x00000016000f7308 */ /* 0x000e620000000800 */
[----:B------:R-:W-:-:S07]  /*4970*/  FMUL.FTZ R26, R26, 1.4426950216293334961 ;  /* 0x3fb8aa3b1a1a7820 */ /* 0x000fce0000410000 */
[----:B------:R-:W2:Y:S01]  /*4980*/  MUFU.EX2 R21, R24 ;  /* 0x0000001800157308 */ /* 0x000ea20000000800 */
[----:B0-----:R-:W-:Y:S01]  /*4990*/  FADD.FTZ R10, R10, R13 ;  /* 0x0000000d0a0a7221 */ /* 0x001fe20000010000 */
[----:B------:R3:W-:Y:S06]  /*49a0*/  STS [R12+UR4], R13 ;  /* 0x0000000d0c007988 */ /* 0x0007ec0008000804 */
[----:B-----5:R-:W0:Y:S01]  /*49b0*/  MUFU.EX2 R23, R26 ;  /* 0x0000001a00177308 */ /* 0x020e220000000800 */
[----:B-1----:R-:W-:Y:S01]  /*49c0*/  FADD.FTZ R10, R10, R15 ;  /* 0x0000000f0a0a7221 */ /* 0x002fe20000010000 */
[----:B------:R3:W-:Y:S03]  /*49d0*/  STS [R12+UR4+0x400], R15 ;  /* 0x0004000f0c007988 */ /* 0x0007e60008000804 */
[----:B--2---:R-:W-:Y:S01]  /*49e0*/  FADD.FTZ R10, R10, R21 ;  /* 0x000000150a0a7221 */ /* 0x004fe20000010000 */
[----:B------:R3:W-:Y:S04]  /*49f0*/  STS [R12+UR4+0x800], R21 ;  /* 0x000800150c007988 */ /* 0x0007e80008000804 */
[----:B0-----:R3:W-:Y:S01]  /*4a00*/  STS [R12+UR4+0xc00], R23 ;  /* 0x000c00170c007988 */ /* 0x0017e20008000804 */
[----:B------:R-:W-:Y:S01]  /*4a10*/  FADD.FTZ R10, R10, R23 ;  /* 0x000000170a0a7221 */ /* 0x000fe20000010000 */
[----:B------:R-:W-:Y:S06]  /*4a20*/  @P0 BRA `(.L_x_2547) ;  /* 0x0000001000780947 */ /* 0x000fec0003800000 */
[----:B---3--:R-:W-:Y:S01]  /*4a30*/  IADD3 R12, PT, PT, -R25, R16, RZ ;  /* 0x00000010190c7210 */ /* 0x008fe20007ffe1ff */
[----:B------:R-:W-:Y:S01]  /*4a40*/  BSSY.RECONVERGENT B1, `(.L_x_2552) ;  /* 0x000006b000017945 */ /* 0x000fe20003800200 */
[----:B------:R-:W-:Y:S02]  /*4a50*/  IADD3 R11, PT, PT, R11, 0x1800, RZ ;  /* 0x000018000b0b7810 */ /* 0x000fe40007ffe0ff */
[----:B------:R-:W-:Y:S02]  /*4a60*/  ISETP.GT.AND P1, PT, R12, 0xbff, PT ;  /* 0x00000bff0c00780c */ /* 0x000fe40003f24270 */
[----:B------:R-:W-:-:S11]  /*4a70*/  PLOP3.LUT P0, PT, PT, PT, PT, 0x80, 0x8 ;  /* 0x000000000008781c */ /* 0x000fd60003f0f070 */
[----:B------:R-:W-:Y:S05]  /*4a80*/  @!P1 BRA `(.L_x_2553) ;  /* 0x0000000400989947 */ /* 0x000fea0003800000 */
[----:B------:R-:W-:Y:S01]  /*4a90*/  PLOP3.LUT P0, PT, PT, PT, PT, 0x8, 0x80 ;  /* 0x000000000080781c */ /* 0x000fe20003f0e170 */
[----:B------:R-:W-:-:S12]  /*4aa0*/  VIADD R50, R16, 0xfffff401 ;  /* 0xfffff40110327836 */ /* 0x000fd80000000000 */
.L_x_2554:
[----:B------:R-:W0:Y:S01]  /*4ab0*/  LDS R12, [R11+-0x800] ;  /* 0xfff800000b0c7984 */ /* 0x000e220000000800 */
[----:B------:R-:W-:-:S03]  /*4ac0*/  IADD3 R25, PT, PT, R25, 0x1000, RZ ;  /* 0x0000100019197810 */ /* 0x000fc60007ffe0ff */
[----:B------:R-:W1:Y:S01]  /*4ad0*/  LDS R14, [R11+-0x400] ;  /* 0xfffc00000b0e7984 */ /* 0x000e620000000800 */
[----:B------:R-:W-:-:S03]  /*4ae0*/  ISETP.GE.AND P1, PT, R25, R50, PT ;  /* 0x000000321900720c */ /* 0x000fc60003f26270 */
[----:B------:R-:W2:Y:S04]  /*4af0*/  LDS R22, [R11] ;  /* 0x000000000b167984 */ /* 0x000ea80000000800 */
[----:B------:R-:W3:Y:S04]  /*4b00*/  LDS R24, [R11+0x400] ;  /* 0x000400000b187984 */ /* 0x000ee80000000800 */
[----:B------:R-:W4:Y:S04]  /*4b10*/  LDS R26, [R11+0x800] ;  /* 0x000800000b1a7984 */ /* 0x000f280000000800 */
[----:B------:R-:W5:Y:S04]  /*4b20*/  LDS R28, [R11+0xc00] ;  /* 0x000c00000b1c7984 */ /* 0x000f680000000800 */
[----:B------:R-:W5:Y:S04]  /*4b30*/  LDS R30, [R11+0x1000] ;  /* 0x001000000b1e7984 */ /* 0x000f680000000800 */
[----:B------:R-:W5:Y:S04]  /*4b40*/  LDS R32, [R11+0x1400] ;  /* 0x001400000b207984 */ /* 0x000f680000000800 */
[----:B------:R-:W5:Y:S04]  /*4b50*/  LDS R34, [R11+0x1800] ;  /* 0x001800000b227984 */ /* 0x000f680000000800 */
[----:B------:R-:W5:Y:S01]  /*4b60*/  LDS R36, [R11+0x1c00] ;  /* 0x001c00000b247984 */ /* 0x000f620000000800 */
        /* <DEDUP_REMOVED lines=8> */
[----:B------:R-:W5:Y:S01]  /*4bf0*/  MUFU.EX2 R12, R12 ;  /* 0x0000000c000c7308 */ /* 0x000f620000000800 */
[----:B------:R-:W-:Y:S01]  /*4c00*/  FMUL.FTZ R22, R22, 1.4426950216293334961 ;  /* 0x3fb8aa3b16167820 */ /* 0x000fe20000410000 */
[C---:B---3--:R-:W-:Y:S01]  /*4c10*/  FADD.FTZ R24, -R9.reuse, R24 ;  /* 0x0000001809187221 */ /* 0x048fe20000010100 */
[----:B------:R-:W3:Y:S01]  /*4c20*/  LDS R44, [R11+0x2c00] ;  /* 0x002c00000b2c7984 */ /* 0x000ee20000000800 */
[----:B----4-:R-:W-:-:S02]  /*4c30*/  FADD.FTZ R26, -R9, R26 ;  /* 0x0000001a091a7221 */ /* 0x010fc40000010100 */
[----:B------:R-:W-:Y:S01]  /*4c40*/  FMUL.FTZ R24, R24, 1.4426950216293334961 ;  /* 0x3fb8aa3b18187820 */ /* 0x000fe20000410000 */
[----:B------:R-:W4:Y:S01]  /*4c50*/  LDS R46, [R11+0x3000] ;  /* 0x003000000b2e7984 */ /* 0x000f220000000800 */
[----:B------:R-:W0:Y:S01]  /*4c60*/  MUFU.EX2 R14, R14 ;  /* 0x0000000e000e7308 */ /* 0x000e220000000800 */
[----:B------:R-:W-:Y:S01]  /*4c70*/  FMUL.FTZ R26, R26, 1.4426950216293334961 ;  /* 0x3fb8aa3b1a1a7820 */ /* 0x000fe20000410000 */
[C---:B-----5:R-:W-:Y:S01]  /*4c80*/  FADD.FTZ R28, -R9.reuse, R28 ;  /* 0x0000001c091c7221 */ /* 0x060fe20000010100 */
[----:B------:R-:W5:Y:S01]  /*4c90*/  LDS R48, [R11+0x3400] ;  /* 0x003400000b307984 */ /* 0x000f620000000800 */
        /* <DEDUP_REMOVED lines=31> */
[C---:B----4-:R-:W-:Y:S01]  /*4e90*/  FADD.FTZ R46, -R9.reuse, R46 ;  /* 0x0000002e092e7221 */ /* 0x050fe20000010100 */
[----:B-----5:R-:W-:Y:S01]  /*4ea0*/  FADD.FTZ R48, -R9, R48 ;  /* 0x0000003009307221 */ /* 0x020fe20000010100 */
        /* <DEDUP_REMOVED lines=36> */
.L_x_2553:
[----:B------:R-:W-:Y:S05]  /*50f0*/  BSYNC.RECONVERGENT B1 ;  /* 0x0000000000017941 */ /* 0x000fea0003800200 */
.L_x_2552:
[----:B------:R-:W-:Y:S01]  /*5100*/  IADD3 R12, PT, PT, -R25, R16, RZ ;  /* 0x00000010190c7210 */ /* 0x000fe20007ffe1ff */
        /* <DEDUP_REMOVED lines=9> */
[----:B------:R-:W4:Y:S04]  /*51a0*/  LDS R26, [R11+0x800] ;  /* 0x000800000b1a7984 */ /* 0x000f280000000800 */
[----:B------:R-:W5:Y:S04]  /*51b0*/  LDS R28, [R11+0xc00] ;  /* 0x000c00000b1c7984 */ /* 0x000f680000000800 */
[----:B------:R-:W5:Y:S04]  /*51c0*/  LDS R30, [R11+0x1000] ;  /* 0x001000000b1e7984 */ /* 0x000f680000000800 */
[----:B------:R-:W5:Y:S01]  /*51d0*/  LDS R32, [R11+0x1400] ;  /* 0x001400000b207984 */ /* 0x000f620000000800 */
        /* <DEDUP_REMOVED lines=12> */
[C---:B-----5:R-:W-:Y:S01]  /*52a0*/  FADD.FTZ R28, -R9.reuse, R28 ;  /* 0x0000001c091c7221 */ /* 0x060fe20000010100 */
        /* <DEDUP_REMOVED lines=28> */
.L_x_2556:
[----:B------:R-:W-:Y:S05]  /*5470*/  BSYNC.RECONVERGENT B1 ;  /* 0x0000000000017941 */ /* 0x000fea0003800200 */
.L_x_2555:
[----:B------:R-:W-:-:S13]  /*5480*/  ISETP.GT.AND P1, PT, R25, R16, PT ;  /* 0x000000101900720c */ /* 0x000fda0003f24270 */
[----:B------:R-:W-:Y:S05]  /*5490*/  @!P0 BRA P1, `(.L_x_2547) ;  /* 0x0000000400dc8947 */ /* 0x000fea0000800000 */
        /* <DEDUP_REMOVED lines=25> */
.L_x_2548:
[----:B------:R-:W-:Y:S01]  /*5630*/  VIADDMNMX R10, R5, 0x100, R0, !PT ;  /* 0x00000100050a7846 */ /* 0x000fe20007800100 */
[----:B------:R-:W-:Y:S01]  /*5640*/  BSSY.RECONVERGENT B1, `(.L_x_2557) ;  /* 0x0000024000017945 */ /* 0x000fe20003800200 */
[----:B------:R-:W-:-:S04]  /*5650*/  LOP3.LUT R11, RZ, R8, RZ, 0x33, !PT ;  /* 0x00000008ff0b7212 */ /* 0x000fc800078e33ff */
[----:B------:R-:W-:Y:S02]  /*5660*/  IADD3 R14, PT, PT, -R19, R10, R11 ;  /* 0x0000000a130e7210 */ /* 0x000fe40007ffe10b */
[----:B------:R-:W-:Y:S02]  /*5670*/  MOV R11, R5 ;  /* 0x00000005000b7202 */ /* 0x000fe40000000f00 */
[C---:B------:R-:W-:Y:S02]  /*5680*/  LOP3.LUT R10, R14.reuse, 0x300, RZ, 0xc0, !PT ;  /* 0x000003000e0a7812 */ /* 0x040fe400078ec0ff */
[----:B------:R-:W-:Y:S02]  /*5690*/  ISETP.GE.U32.AND P1, PT, R14, 0x300, PT ;  /* 0x000003000e00780c */ /* 0x000fe40003f26070 */
[----:B------:R-:W-:Y:S01]  /*56a0*/  ISETP.NE.AND P0, PT, R10, 0x300, PT ;  /* 0x000003000a00780c */ /* 0x000fe20003f05270 */
[----:B------:R-:W-:-:S12]  /*56b0*/  HFMA2 R10, -RZ, RZ, 0, 0 ;  /* 0x00000000ff0a7431 */ /* 0x000fd800000001ff */
[----:B------:R-:W-:Y:S05]  /*56c0*/  @!P0 BRA `(.L_x_2558) ;  /* 0x00000000006c8947 */ /* 0x000fea0003800000 */
[----:B------:R-:W-:Y:S01]  /*56d0*/  UIADD3 UR4, UPT, UPT, UR5, 0x140, URZ ;  /* 0x0000014005047890 */ /* 0x000fe2000fffe0ff */
[----:B------:R-:W-:Y:S02]  /*56e0*/  LEA.HI R10, R14, 0x1, RZ, 0x18 ;  /* 0x000000010e0a7811 */ /* 0x000fe400078fc0ff */
[----:B-----5:R-:W-:Y:S01]  /*56f0*/  IADD3 R23, P0, P2, R12, UR6, R5 ;  /* 0x000000060c177c10 */ /* 0x020fe2000fa1e005 */
[----:B------:R-:W-:Y:S01]  /*5700*/  ULEA UR4, UR7, UR4, 0x18 ;  /* 0x0000000407047291 */ /* 0x000fe2000f8ec0ff */
[----:B------:R-:W-:Y:S01]  /*5710*/  LOP3.LUT R12, R10, 0x3, RZ, 0xc0, !PT ;  /* 0x000000030a0c7812 */ /* 0x000fe200078ec0ff */
[----:B------:R-:W-:Y:S01]  /*5720*/  IMAD.MOV.U32 R10, RZ, RZ, RZ ;  /* 0x000000ffff0a7224 */ /* 0x000fe200078e00ff */
[----:B------:R-:W-:Y:S02]  /*5730*/  IADD3.X R13, PT, PT, R13, UR12, RZ, P0, P2 ;  /* 0x0000000c0d0d7c10 */ /* 0x000fe400087e44ff */
[----:B------:R-:W-:Y:S02]  /*5740*/  MOV R11, R5 ;  /* 0x00000005000b7202 */ /* 0x000fe40000000f00 */
[----:B------:R-:W-:-:S02]  /*5750*/  IADD3 R15, PT, PT, -R12, RZ, RZ ;  /* 0x000000ff0c0f7210 */ /* 0x000fc40007ffe1ff */
[----:B------:R-:W-:-:S07]  /*5760*/  LEA R14, R8, UR4, 0x2 ;  /* 0x00000004080e7c11 */ /* 0x000fce000f8e10ff */
.L_x_2559:
[----:B------:R-:W-:-:S06]  /*5770*/  MOV R12, R23 ;  /* 0x00000017000c7202 */ /* 0x000fcc0000000f00 */
[----:B------:R1:W2:Y:S01]  /*5780*/  LDG.E.U8 R12, desc[UR36][R12.64] ;  /* 0x000000240c0c7981 */ /* 0x0002a2000c1e1100 */
[----:B------:R-:W-:Y:S01]  /*5790*/  IMAD.MOV.U32 R21, RZ, RZ, RZ ;  /* 0x000000ffff157224 */ /* 0x000fe200078e00ff */
[----:B------:R-:W-:Y:S02]  /*57a0*/  IADD3 R15, PT, PT, R15, 0x1, RZ ;  /* 0x000000010f0f7810 */ /* 0x000fe40007ffe0ff */
[----:B------:R-:W-:Y:S02]  /*57b0*/  IADD3 R23, P2, PT, R23, 0x100, RZ ;  /* 0x0000010017177810 */ /* 0x000fe40007f5e0ff */
[----:B------:R-:W-:Y:S02]  /*57c0*/  IADD3 R11, PT, PT, R11, 0x100, RZ ;  /* 0x000001000b0b7810 */ /* 0x000fe40007ffe0ff */
[----:B-1----:R-:W-:Y:S02]  /*57d0*/  IADD3.X R13, PT, PT, RZ, R13, RZ, P2, !PT ;  /* 0x0000000dff0d7210 */ /* 0x002fe400017fe4ff */
        /* <DEDUP_REMOVED lines=10> */
.L_x_2558:
[----:B------:R-:W-:Y:S05]  /*5880*/  BSYNC.RECONVERGENT B1 ;  /* 0x0000000000017941 */ /* 0x000fea0003800200 */
.L_x_2557:
[----:B------:R-:W-:Y:S05]  /*5890*/  @!P1 BRA `(.L_x_2547) ;  /* 0x0000000000dc9947 */ /* 0x000fea0003800000 */
[----:B------:R-:W1:Y:S01]  /*58a0*/  S2R R14, SR_CgaCtaId ;  /* 0x00000000000e7919 */ /* 0x000e620000008800 */
[----:B-----5:R-:W2:Y:S01]  /*58b0*/  LDC.64 R22, c[0x0][0x420] ;  /* 0x00010800ff167b82 */ /* 0x020ea20000000a00 */
[----:B------:R-:W-:Y:S02]  /*58c0*/  MOV R13, 0x400 ;  /* 0x00000400000d7802 */ /* 0x000fe40000000f00 */
[----:B------:R-:W-:Y:S02]  /*58d0*/  SHF.L.U32 R12, R19, 0x2, RZ ;  /* 0x00000002130c7819 */ /* 0x000fe400000006ff */
[----:B------:R-:W-:Y:S02]  /*58e0*/  IADD3 R13, PT, PT, R13, 0x140, RZ ;  /* 0x000001400d0d7810 */ /* 0x000fe40007ffe0ff */
[----:B------:R-:W-:Y:S02]  /*58f0*/  LEA R12, R11, -R12, 0x2 ;  /* 0x8000000c0b0c7211 */ /* 0x000fe400078e10ff */
[----:B--2---:R-:W-:-:S04]  /*5900*/  IADD3 R22, P0, P1, R22, UR6, R11 ;  /* 0x0000000616167c10 */ /* 0x004fc8000f91e00b */
[----:B------:R-:W-:Y:S02]  /*5910*/  IADD3 R22, P2, PT, R22, 0x200, RZ ;  /* 0x0000020016167810 */ /* 0x000fe40007f5e0ff */
[----:B-1----:R-:W-:Y:S02]  /*5920*/  LEA R15, R14, R13, 0x18 ;  /* 0x0000000d0e0f7211 */ /* 0x002fe400078ec0ff */
[----:B------:R-:W-:Y:S02]  /*5930*/  IADD3.X R13, PT, PT, R23, UR12, RZ, P0, P1 ;  /* 0x0000000c170d7c10 */ /* 0x000fe400087e24ff */
[----:B------:R-:W-:-:S03]  /*5940*/  IADD3 R14, PT, PT, R12, 0x800, R15 ;  /* 0x000008000c0e7810 */ /* 0x000fc60007ffe00f */
[----:B------:R-:W-:-:S07]  /*5950*/  IMAD.X R13, RZ, RZ, R13, P2 ;  /* 0x000000ffff0d7224 */ /* 0x000fce00010e060d */
.L_x_2560:
[----:B------:R-:W-:-:S05]  /*5960*/  MOV R12, R22 ;  /* 0x00000016000c7202 */ /* 0x000fca0000000f00 */
[----:B------:R-:W2:Y:S04]  /*5970*/  LDG.E.U8 R22, desc[UR36][R12.64+-0x200] ;  /* 0xfffe00240c167981 */ /* 0x000ea8000c1e1100 */
[----:B------:R-:W3:Y:S04]  /*5980*/  LDG.E.U8 R15, desc[UR36][R12.64+-0x100] ;  /* 0xffff00240c0f7981 */ /* 0x000ee8000c1e1100 */
[----:B------:R-:W4:Y:S04]  /*5990*/  LDG.E.U8 R21, desc[UR36][R12.64] ;  /* 0x000000240c157981 */ /* 0x000f28000c1e1100 */
[----:B------:R-:W5:Y:S01]  /*59a0*/  LDG.E.U8 R23, desc[UR36][R12.64+0x100] ;  /* 0x000100240c177981 */ /* 0x000f62000c1e1100 */
[----:B------:R-:W-:Y:S01]  /*59b0*/  HFMA2 R25, -RZ, RZ, 0, 0 ;  /* 0x00000000ff197431 */ /* 0x000fe200000001ff */
[----:B------:R-:W-:-:S02]  /*59c0*/  IADD3 R11, PT, PT, R11, 0x400, RZ ;  /* 0x000004000b0b7810 */ /* 0x000fc40007ffe0ff */
[----:B--2---:R-:W-:Y:S02]  /*59d0*/  ISETP.NE.AND P0, PT, R22, RZ, PT ;  /* 0x000000ff1600720c */ /* 0x004fe40003f05270 */
[----:B---3--:R-:W-:Y:S01]  /*59e0*/  ISETP.NE.AND P1, PT, R15, RZ, PT ;  /* 0x000000ff0f00720c */ /* 0x008fe20003f25270 */
[----:B------:R-:W-:Y:S01]  /*59f0*/  HFMA2 R15, -RZ, RZ, 0, 0 ;  /* 0x00000000ff0f7431 */ /* 0x000fe200000001ff */
[----:B----4-:R-:W-:Y:S02]  /*5a00*/  ISETP.NE.AND P2, PT, R21, RZ, PT ;  /* 0x000000ff1500720c */ /* 0x010fe40003f45270 */
[----:B------:R-:W-:Y:S02]  /*5a10*/  MOV R21, RZ ;  /* 0x000000ff00157202 */ /* 0x000fe40000000f00 */
[----:B-----5:R-:W-:-:S05]  /*5a20*/  ISETP.NE.AND P3, PT, R23, RZ, PT ;  /* 0x000000ff1700720c */ /* 0x020fca0003f65270 */
        /* <DEDUP_REMOVED lines=11> */
[----:B------:R-:W-:Y:S01]  /*5ae0*/  ISETP.GT.AND P0, PT, R11, R16, PT ;  /* 0x000000100b00720c */ /* 0x000fe20003f04270 */
        /* <DEDUP_REMOVED lines=18> */
.L_x_2547:
[----:B------:R-:W-:Y:S05]  /*5c10*/  BSYNC.RECONVERGENT B0 ;  /* 0x0000000000007941 */ /* 0x000fea0003800200 */
.L_x_2546:
[----:B0-----:R-:W0:Y:S01]  /*5c20*/  SHFL.BFLY PT, R9, R10, 0x10, 0x1f ;  /* 0x0e001f000a097f89 */ /* 0x001e2200000e0000 */
[C---:B------:R-:W-:Y:S01]  /*5c30*/  ISETP.NE.AND P0, PT, R6.reuse, RZ, PT ;  /* 0x000000ff0600720c */ /* 0x040fe20003f05270 */
[----:B------:R-:W1:Y:S01]  /*5c40*/  LDCU UR4, c[0x0][0x40c] ;  /* 0x00008180ff0477ac */ /* 0x000e620008000800 */
[----:B------:R-:W-:Y:S01]  /*5c50*/  ISETP.GT.U32.AND P1, PT, R6, 0x7, PT ;  /* 0x000000070600780c */ /* 0x000fe20003f24070 */
[----:B------:R-:W1:Y:S01]  /*5c60*/  LDCU UR5, c[0x0][0x3f4] ;  /* 0x00007e80ff0577ac */ /* 0x000e620008000800 */
[----:B------:R-:W2:Y:S01]  /*5c70*/  LDCU.U8 UR8, c[0x0][0x48c] ;  /* 0x00009180ff0877ac */ /* 0x000ea20008000000 */
[----:B0-----:R-:W-:Y:S01]  /*5c80*/  FADD.FTZ R9, R9, R10 ;  /* 0x0000000a09097221 */ /* 0x001fe20000010000 */
[----:B-1----:R-:W-:-:S04]  /*5c90*/  UISETP.LT.AND UP0, UPT, UR5, UR4, UPT ;  /* 0x000000040500728c */ /* 0x002fc8000bf01270 */
[----:B---34-:R-:W0:Y:S01]  /*5ca0*/  SHFL.BFLY PT, R12, R9, 0x8, 0x1f ;  /* 0x0d001f00090c7f89 */ /* 0x018e2200000e0000 */
[----:B------:R-:W-:-:S04]  /*5cb0*/  USEL UR4, UR5, UR4, UP0 ;  /* 0x0000000405047287 */ /* 0x000fc80008000000 */
[----:B------:R-:W-:-:S04]  /*5cc0*/  UIADD3 UR4, UPT, UPT, UR4, 0x4, URZ ;  /* 0x0000000404047890 */ /* 0x000fc8000fffe0ff */
[----:B------:R-:W-:-:S04]  /*5cd0*/  USHF.R.S32.HI UR5, URZ, 0x1f, UR4 ;  /* 0x0000001fff057899 */ /* 0x000fc80008011404 */
[----:B------:R-:W-:-:S04]  /*5ce0*/  ULEA.HI UR5, UR5, UR4, URZ, 0x2 ;  /* 0x0000000405057291 */ /* 0x000fc8000f8f10ff */
[----:B------:R-:W-:-:S04]  /*5cf0*/  USHF.L.U32 UR5, UR5, 0x2, URZ ;  /* 0x0000000205057899 */ /* 0x000fc800080006ff */
[----:B------:R-:W-:Y:S01]  /*5d00*/  ULOP3.LUT UR5, UR5, 0xfffffff0, URZ, 0xc0, !UPT ;  /* 0xfffffff005057892 */ /* 0x000fe2000f8ec0ff */
[----:B0-----:R-:W-:-:S05]  /*5d10*/  FADD.FTZ R12, R9, R12 ;  /* 0x0000000c090c7221 */ /* 0x001fca0000010000 */
[----:B------:R-:W0:Y:S02]  /*5d20*/  SHFL.BFLY PT, R11, R12, 0x4, 0x1f ;  /* 0x0c801f000c0b7f89 */ /* 0x000e2400000e0000 */
[----:B0-----:R-:W-:Y:S02]  /*5d30*/  FADD.FTZ R11, R12, R11 ;  /* 0x0000000b0c0b7221 */ /* 0x001fe40000010000 */
[----:B------:R-:W0:Y:S03]  /*5d40*/  LDC R12, c[0x0][0x3f8] ;  /* 0x0000fe00ff0c7b82 */ /* 0x000e260000000800 */
[----:B------:R-:W1:Y:S02]  /*5d50*/  SHFL.BFLY PT, R14, R11, 0x2, 0x1f ;  /* 0x0c401f000b0e7f89 */ /* 0x000e6400000e0000 */
[----:B-1----:R-:W-:-:S05]  /*5d60*/  FADD.FTZ R14, R11, R14 ;  /* 0x0000000e0b0e7221 */ /* 0x002fca0000010000 */
[----:B------:R-:W1:Y:S02]  /*5d70*/  SHFL.BFLY PT, R13, R14, 0x1, 0x1f ;  /* 0x0c201f000e0d7f89 */ /* 0x000e6400000e0000 */
[----:B-1----:R-:W-:-:S05]  /*5d80*/  FADD.FTZ R13, R14, R13 ;  /* 0x0000000d0e0d7221 */ /* 0x002fca0000010000 */
[----:B------:R-:W-:Y:S01]  /*5d90*/  @!P0 STS [R4+0x20], R13 ;  /* 0x0000200d04008388 */ /* 0x000fe20000000800 */
[----:B------:R-:W-:Y:S01]  /*5da0*/  BAR.SYNC.DEFER_BLOCKING 0x0 ;  /* 0x0000000000007b1d */ /* 0x000fe20000010000 */
[----:B--2---:R-:W-:-:S05]  /*5db0*/  ISETP.NE.AND P0, PT, RZ, UR8, PT ;  /* 0x00000008ff007c0c */ /* 0x004fca000bf05270 */
[----:B------:R-:W1:Y:S01]  /*5dc0*/  @!P1 LDS R13, [R7+0x20] ;  /* 0x00002000070d9984 */ /* 0x000e620000000800 */
[----:B------:R-:W-:-:S03]  /*5dd0*/  ISETP.GT.AND P1, PT, R5, R16, PT ;  /* 0x000000100500720c */ /* 0x000fc60003f24270 */
[----:B-1----:R-:W1:Y:S02]  /*5de0*/  SHFL.BFLY PT, R6, R13, 0x4, 0x1f ;  /* 0x0c801f000d067f89 */ /* 0x002e6400000e0000 */
[----:B-1----:R-:W-:-:S05]  /*5df0*/  FADD.FTZ R6, R6, R13 ;  /* 0x0000000d06067221 */ /* 0x002fca0000010000 */
[----:B------:R-:W1:Y:S02]  /*5e00*/  SHFL.BFLY PT, R9, R6, 0x2, 0x1f ;  /* 0x0c401f0006097f89 */ /* 0x000e6400000e0000 */
[----:B-1----:R-:W-:Y:S01]  /*5e10*/  FADD.FTZ R10, R6, R9 ;  /* 0x00000009060a7221 */ /* 0x002fe20000010000 */
[----:B------:R-:W-:-:S04]  /*5e20*/  CS2R R6, SRZ ;  /* 0x0000000000067805 */ /* 0x000fc8000001ff00 */
[----:B------:R-:W1:Y:S02]  /*5e30*/  SHFL.BFLY PT, R9, R10, 0x1, 0x1f ;  /* 0x0c201f000a097f89 */ /* 0x000e6400000e0000 */
[----:B-1----:R-:W-:Y:S02]  /*5e40*/  FADD.FTZ R11, R10, R9 ;  /* 0x000000090a0b7221 */ /* 0x002fe40000010000 */
[----:B------:R-:W0:Y:S04]  /*5e50*/  S2R R9, SR_CTAID.X ;  /* 0x0000000000097919 */ /* 0x000e280000002500 */
[----:B------:R-:W1:Y:S02]  /*5e60*/  SHFL.IDX PT, R11, R11, RZ, 0x1f ;  /* 0x00001fff0b0b7589 */ /* 0x000e6400000e0000 */
[----:B-1----:R-:W-:-:S04]  /*5e70*/  FADD.FTZ R4, R11, 9.9999999747524270788e-07 ;  /* 0x358637bd0b047421 */ /* 0x002fc80000010000 */
[----:B------:R1:W2:Y:S01]  /*5e80*/  MUFU.RCP R15, R4 ;  /* 0x00000004000f7308 */ /* 0x0002a20000001000 */
[----:B0-----:R-:W-:Y:S01]  /*5e90*/  IMAD R33, R12, UR9, R9 ;  /* 0x000000090c217c24 */ /* 0x001fe2000f8e0209 */
[----:B------:R-:W-:Y:S06]  /*5ea0*/  @!P0 BRA `(.L_x_2561) ;  /* 0x0000000000188947 */ /* 0x000fec0003800000 */
[----:B-1----:R-:W0:Y:S08]  /*5eb0*/  LDC R4, c[0x0][0x488] ;  /* 0x00012200ff047b82 */ /* 0x002e300000000800 */
[----:B------:R-:W0:Y:S08]  /*5ec0*/  LDC R6, c[0x0][0x40c] ;  /* 0x00010300ff067b82 */ /* 0x000e300000000800 */
[----:B------:R-:W1:Y:S01]  /*5ed0*/  LDC R7, c[0x0][0x3f4] ;  /* 0x0000fd00ff077b82 */ /* 0x000e620000000800 */
[----:B0-----:R-:W-:-:S04]  /*5ee0*/  IMAD R4, R33, R4, R6 ;  /* 0x0000000421047224 */ /* 0x001fc800078e0206 */
[----:B-1----:R-:W-:-:S05]  /*5ef0*/  IMAD R6, R4, R7, RZ ;  /* 0x0000000704067224 */ /* 0x002fca00078e02ff */
[----:B------:R-:W-:-:S07]  /*5f00*/  SHF.R.S32.HI R7, RZ, 0x1f, R6 ;  /* 0x0000001fff077819 */ /* 0x000fce0000011406 */
.L_x_2561:
[----:B------:R-:W-:Y:S04]  /*5f10*/  BSSY.RECONVERGENT B0, `(.L_x_2562) ;  /* 0x0000061000007945 */ /* 0x000fe80003800200 */
[----:B------:R-:W-:Y:S05]  /*5f20*/  @P1 BRA `(.L_x_2563) ;  /* 0x00000004007c1947 */ /* 0x000fea0003800000 */
[----:B------:R-:W-:Y:S01]  /*5f30*/  VIADDMNMX R0, R5, 0x100, R0, !PT ;  /* 0x0000010005007846 */ /* 0x000fe20007800100 */
[----:B------:R-:W-:Y:S01]  /*5f40*/  BSSY.RECONVERGENT B1, `(.L_x_2564) ;  /* 0x0000028000017945 */ /* 0x000fe20003800200 */
[----:B-1----:R-:W-:-:S04]  /*5f50*/  LOP3.LUT R4, RZ, R8, RZ, 0x33, !PT ;  /* 0x00000008ff047212 */ /* 0x002fc800078e33ff */
[----:B------:R-:W-:-:S04]  /*5f60*/  IADD3 R0, PT, PT, -R19, R0, R4 ;  /* 0x0000000013007210 */ /* 0x000fc80007ffe104 */
[C---:B------:R-:W-:Y:S02]  /*5f70*/  LOP3.LUT R4, R0.reuse, 0x300, RZ, 0xc0, !PT ;  /* 0x0000030000047812 */ /* 0x040fe400078ec0ff */
[----:B------:R-:W-:Y:S02]  /*5f80*/  ISETP.GE.U32.AND P2, PT, R0, 0x300, PT ;  /* 0x000003000000780c */ /* 0x000fe40003f46070 */
[----:B------:R-:W-:-:S13]  /*5f90*/  ISETP.NE.AND P1, PT, R4, 0x300, PT ;  /* 0x000003000400780c */ /* 0x000fda0003f25270 */
[----:B------:R-:W-:Y:S05]  /*5fa0*/  @!P1 BRA `(.L_x_2565) ;  /* 0x0000000000849947 */ /* 0x000fea0003800000 */
[----:B------:R-:W0:Y:S01]  /*5fb0*/  S2UR UR7, SR_CgaCtaId ;  /* 0x00000000000779c3 */ /* 0x000e220000008800 */
[----:B------:R-:W1:Y:S01]  /*5fc0*/  LDCU.64 UR10, c[0x0][0x480] ;  /* 0x00009000ff0a77ac */ /* 0x000e620008000a00 */
[----:B------:R-:W-:Y:S02]  /*5fd0*/  LEA.HI R0, R0, 0x1, RZ, 0x18 ;  /* 0x0000000100007811 */ /* 0x000fe400078fc0ff */
[----:B------:R-:W-:Y:S01]  /*5fe0*/  IADD3 R14, P1, PT, R5, R6, RZ ;  /* 0x00000006050e7210 */ /* 0x000fe20007f3e0ff */
[----:B------:R-:W-:Y:S01]  /*5ff0*/  UMOV UR4, 0x400 ;  /* 0x0000040000047882 */ /* 0x000fe20000000000 */
[C---:B------:R-:W-:Y:S01]  /*6000*/  SHF.L.U32 R4, R0.reuse, 0x8, RZ ;  /* 0x0000000800047819 */ /* 0x040fe200000006ff */
[----:B------:R-:W-:Y:S01]  /*6010*/  UIADD3 UR4, UPT, UPT, UR4, 0x140, URZ ;  /* 0x0000014004047890 */ /* 0x000fe2000fffe0ff */
[----:B------:R-:W-:Y:S02]  /*6020*/  LOP3.LUT R0, R0, 0x3, RZ, 0xc0, !PT ;  /* 0x0000000300007812 */ /* 0x000fe400078ec0ff */
[----:B------:R-:W-:-:S02]  /*6030*/  IADD3.X R11, PT, PT, RZ, R7, RZ, P1, !PT ;  /* 0x00000007ff0b7210 */ /* 0x000fc40000ffe4ff */
[----:B------:R-:W-:Y:S01]  /*6040*/  LOP3.LUT R10, R4, 0x300, RZ, 0xc0, !PT ;  /* 0x00000300040a7812 */ /* 0x000fe200078ec0ff */
[----:B------:R-:W-:Y:S01]  /*6050*/  IMAD.MOV R12, RZ, RZ, -R0 ;  /* 0x000000ffff0c7224 */ /* 0x000fe200078e0a00 */
[----:B------:R-:W-:Y:S02]  /*6060*/  LEA R4, R8, UR5, 0x1 ;  /* 0x0000000508047c11 */ /* 0x000fe4000f8e08ff */
[----:B------:R-:W-:Y:S02]  /*6070*/  IADD3 R5, PT, PT, R5, R10, RZ ;  /* 0x0000000a05057210 */ /* 0x000fe40007ffe0ff */
[----:B-1----:R-:W-:-:S04]  /*6080*/  LEA R13, P1, R14, UR10, 0x2 ;  /* 0x0000000a0e0d7c11 */ /* 0x002fc8000f8210ff */
[----:B------:R-:W-:Y:S01]  /*6090*/  LEA.HI.X R14, R14, UR11, R11, 0x2, P1 ;  /* 0x0000000b0e0e7c11 */ /* 0x000fe200088f140b */
[----:B0-----:R-:W-:-:S06]  /*60a0*/  ULEA UR4, UR7, UR4, 0x18 ;  /* 0x0000000407047291 */ /* 0x001fcc000f8ec0ff */
[----:B------:R-:W-:Y:S02]  /*60b0*/  IADD3 R4, PT, PT, R4, UR4, RZ ;  /* 0x0000000404047c10 */ /* 0x000fe4000fffe0ff */
[----:B------:R-:W-:-:S07]  /*60c0*/  LEA R0, R8, UR4, 0x2 ;  /* 0x0000000408007c11 */ /* 0x000fce000f8e10ff */
.L_x_2566:
[----:B-1----:R0:W2:Y:S01]  /*60d0*/  LDS R10, [R0] ;  /* 0x00000000000a7984 */ /* 0x0020a20000000800 */
[----:B------:R-:W-:Y:S01]  /*60e0*/  @P0 MOV R11, R14 ;  /* 0x0000000e000b0202 */ /* 0x000fe20000000f00 */
[----:B------:R-:W-:-:S05]  /*60f0*/  VIADD R12, R12, 0x1 ;  /* 0x000000010c0c7836 */ /* 0x000fca0000000000 */
[----:B------:R-:W-:Y:S02]  /*6100*/  ISETP.NE.AND P3, PT, R12, RZ, PT ;  /* 0x000000ff0c00720c */ /* 0x000fe40003f65270 */
[----:B0-----:R-:W-:Y:S01]  /*6110*/  IADD3 R0, PT, PT, R0, 0x400, RZ ;  /* 0x0000040000007810 */ /* 0x001fe20007ffe0ff */
[----:B--2---:R-:W-:-:S05]  /*6120*/  FMUL.FTZ R21, R10, R15 ;  /* 0x0000000f0a157220 */ /* 0x004fca0000410000 */
        /* <DEDUP_REMOVED lines=9> */
.L_x_2565:
[----:B------:R-:W-:Y:S05]  /*61c0*/  BSYNC.RECONVERGENT B1 ;  /* 0x0000000000017941 */ /* 0x000fea0003800200 */
.L_x_2564:
[----:B------:R-:W-:Y:S05]  /*61d0*/  @!P2 BRA `(.L_x_2563) ;  /* 0x0000000000d0a947 */ /* 0x000fea0003800000 */
[----:B-1----:R-:W0:Y:S01]  /*61e0*/  S2R R11, SR_CgaCtaId ;  /* 0x00000000000b7919 */ /* 0x002e220000008800 */
[----:B------:R-:W1:Y:S01]  /*61f0*/  LDCU.64 UR10, c[0x0][0x480] ;  /* 0x00009000ff0a77ac */ /* 0x000e620008000a00 */
        /* <DEDUP_REMOVED lines=9> */
[----:B0-----:R-:W-:Y:S02]  /*6290*/  LEA R7, R11, R0, 0x18 ;  /* 0x000000000b077211 */ /* 0x001fe400078ec0ff */
[C---:B-1----:R-:W-:Y:S02]  /*62a0*/  LEA R11, P3, R6.reuse, UR10, 0x2 ;  /* 0x0000000a060b7c11 */ /* 0x042fe4000f8610ff */
[----:B------:R-:W-:Y:S02]  /*62b0*/  SHF.L.U32 R0, R19, 0x2, RZ ;  /* 0x0000000213007819 */ /* 0x000fe400000006ff */
[----:B------:R-:W-:Y:S02]  /*62c0*/  IADD3 R11, P2, PT, R11, 0x800, RZ ;  /* 0x000008000b0b7810 */ /* 0x000fe40007f5e0ff */
[----:B------:R-:W-:Y:S02]  /*62d0*/  LEA.HI.X R13, R6, UR11, R13, 0x2, P3 ;  /* 0x0000000b060d7c11 */ /* 0x000fe400098f140d */
[----:B------:R-:W-:-:S02]  /*62e0*/  LEA R0, R5, -R0, 0x2 ;  /* 0x8000000005007211 */ /* 0x000fc400078e10ff */
[----:B------:R-:W-:Y:S01]  /*62f0*/  IADD3 R4, PT, PT, R4, 0x400, R7 ;  /* 0x0000040004047810 */ /* 0x000fe20007ffe007 */
[----:B------:R-:W-:Y:S01]  /*6300*/  IMAD.X R12, RZ, RZ, R13, P2 ;  /* 0x000000ffff0c7224 */ /* 0x000fe200010e060d */
[----:B------:R-:W-:-:S07]  /*6310*/  IADD3 R0, PT, PT, R0, 0x800, R7 ;  /* 0x0000080000007810 */ /* 0x000fce0007ffe007 */
.L_x_2567:
[----:B------:R-:W2:Y:S01]  /*6320*/  LDS R6, [R0+-0x800] ;  /* 0xfff8000000067984 */ /* 0x000ea20000000800 */
[----:B------:R-:W-:-:S04]  /*6330*/  IADD3 R5, PT, PT, R5, 0x400, RZ ;  /* 0x0000040005057810 */ /* 0x000fc80007ffe0ff */
[----:B------:R-:W-:Y:S01]  /*6340*/  ISETP.GT.AND P2, PT, R5, R16, PT ;  /* 0x000000100500720c */ /* 0x000fe20003f44270 */
[----:B--2---:R-:W-:-:S05]  /*6350*/  FMUL.FTZ R13, R6, R15 ;  /* 0x0000000f060d7220 */ /* 0x004fca0000410000 */
[----:B------:R-:W-:-:S04]  /*6360*/  F2FP.F16.F32.PACK_AB R6, RZ, R13 ;  /* 0x0000000dff06723e */ /* 0x000fc800000000ff */
[----:B------:R-:W-:-:S05]  /*6370*/  PRMT R7, R6, 0x7610, R7 ;  /* 0x0000761006077816 */ /* 0x000fca0000000007 */
[----:B------:R0:W-:Y:S04]  /*6380*/  STS.U16 [R4+-0x400], R7 ;  /* 0xfffc000704007388 */ /* 0x0001e80000000400 */
[----:B------:R-:W1:Y:S01]  /*6390*/  LDS R6, [R0+-0x400] ;  /* 0xfffc000000067984 */ /* 0x000e620000000800 */
[----:B0-----:R-:W-:Y:S01]  /*63a0*/  MOV R7, R12 ;  /* 0x0000000c00077202 */ /* 0x001fe20000000f00 */
[----:B-1----:R-:W-:-:S05]  /*63b0*/  FMUL.FTZ R21, R6, R15 ;  /* 0x0000000f06157220 */ /* 0x002fca0000410000 */
[----:B------:R-:W-:-:S04]  /*63c0*/  F2FP.F16.F32.PACK_AB R6, RZ, R21 ;  /* 0x00000015ff06723e */ /* 0x000fc800000000ff */
[----:B------:R-:W-:-:S05]  /*63d0*/  PRMT R14, R6, 0x7610, R14 ;  /* 0x00007610060e7816 */ /* 0x000fca000000000e */
[----:B------:R-:W-:Y:S04]  /*63e0*/  STS.U16 [R4+-0x200], R14 ;  /* 0xfffe000e04007388 */ /* 0x000fe80000000400 */
[----:B------:R-:W0:Y:S02]  /*63f0*/  LDS R6, [R0] ;  /* 0x0000000000067984 */ /* 0x000e240000000800 */
[----:B0----5:R-:W-:-:S05]  /*6400*/  FMUL.FTZ R23, R6, R15 ;  /* 0x0000000f06177220 */ /* 0x021fca0000410000 */
        /* <DEDUP_REMOVED lines=15> */
[----:B0-----:R-:W-:Y:S01]  /*6500*/  IADD3 R4, PT, PT, R4, 0x800, RZ ;  /* 0x0000080004047810 */ /* 0x001fe20007ffe0ff */
[----:B------:R-:W-:Y:S06]  /*6510*/  @!P2 BRA `(.L_x_2567) ;  /* 0xfffffffc0080a947 */ /* 0x000fec000383ffff */
.L_x_2563:
[----:B------:R-:W-:Y:S05]  /*6520*/  BSYNC.RECONVERGENT B0 ;  /* 0x0000000000007941 */ /* 0x000fea0003800200 */
.L_x_2562:
[----:B------:R-:W-:Y:S01]  /*6530*/  SHF.R.S32.HI R5, RZ, 0x1f, R16 ;  /* 0x0000001fff057819 */ /* 0x000fe20000011410 */
[----:B------:R-:W0:Y:S01]  /*6540*/  LDCU.64 UR8, c[0x0][0x3b0] ;  /* 0x00007600ff0877ac */ /* 0x000e220008000a00 */
[----:B------:R-:W-:Y:S02]  /*6550*/  SHF.L.U32 R0, R8, 0x3, RZ ;  /* 0x0000000308007819 */ /* 0x000fe400000006ff */
[----:B------:R-:W-:Y:S02]  /*6560*/  CS2R R6, SRZ ;  /* 0x0000000000067805 */ /* 0x000fe4000001ff00 */
[----:B------:R-:W-:Y:S01]  /*6570*/  LEA.HI R5, R5, R16, RZ, 0x4 ;  /* 0x0000001005057211 */ /* 0x000fe200078f20ff */
[----:B------:R-:W3:Y:S01]  /*6580*/  LDCU.64 UR10, c[0x0][0x3c8] ;  /* 0x00007900ff0a77ac */ /* 0x000ee20008000a00 */
[----:B------:R-:W-:Y:S02]  /*6590*/  SHF.R.U32.HI R32, RZ, 0x4, R8 ;  /* 0x00000004ff207819 */ /* 0x000fe40000011608 */
[----:B------:R-:W-:Y:S01]  /*65a0*/  LOP3.LUT R5, R5, 0xfffffff0, RZ, 0xc0, !PT ;  /* 0xfffffff005057812 */ /* 0x000fe200078ec0ff */
[----:B------:R-:W4:Y:S01]  /*65b0*/  LDCU.64 UR14, c[0x0][0x3c8] ;  /* 0x00007900ff0e77ac */ /* 0x000f220008000a00 */
[----:B------:R-:W-:-:S03]  /*65c0*/  LOP3.LUT R0, R0, 0x78, RZ, 0xc0, !PT ;  /* 0x0000007800007812 */ /* 0x000fc600078ec0ff */
[----:B------:R-:W-:-:S05]  /*65d0*/  IMAD.IADD R41, R16, 0x1, -R5 ;  /* 0x0000000110297824 */ /* 0x000fca00078e0a05 */
[----:B------:R-:W-:Y:S02]  /*65e0*/  ISETP.NE.AND P0, PT, R32, R41, PT ;  /* 0x000000292000720c */ /* 0x000fe40003f05270 */
[----:B0-----:R-:W-:Y:S02]  /*65f0*/  ISETP.EQ.U32.AND P1, PT, RZ, UR8, PT ;  /* 0x00000008ff007c0c */ /* 0x001fe4000bf22070 */
[----:B------:R-:W-:-:S04]  /*6600*/  ISETP.GT.U32.OR P0, PT, R0, 0x5f, P0 ;  /* 0x0000005f0000780c */ /* 0x000fc80000704470 */
[----:B------:R-:W-:-:S13]  /*6610*/  ISETP.EQ.OR.EX P0, PT, RZ, UR9, P0, P1 ;  /* 0x00000009ff007c0c */ /* 0x000fda0008702710 */
[----:B-1----:R-:W0:Y:S01]  /*6620*/  @!P0 LDC.64 R10, c[0x0][0x3b0] ;  /* 0x0000ec00ff0a8b82 */ /* 0x002e220000000a00 */
[----:B------:R-:W-:Y:S01]  /*6630*/  @!P0 IMAD R5, R9, 0x60, R0 ;  /* 0x0000006009058824 */ /* 0x000fe200078e0200 */
[----:B------:R-:W-:Y:S01]  /*6640*/  BSSY.RECONVERGENT B0, `(.L_x_2568) ;  /* 0x000029a000007945 */ /* 0x000fe20003800200 */
[----:B------:R-:W-:Y:S02]  /*6650*/  HFMA2 R38, -RZ, RZ, 0, 0 ;  /* 0x00000000ff267431 */ /* 0x000fe400000001ff */
[----:B0-----:R-:W-:Y:S01]  /*6660*/  @!P0 IMAD.WIDE.U32 R10, R5, 0x2, R10 ;  /* 0x00000002050a8825 */ /* 0x001fe200078e000a */
[----:B------:R-:W-:-:S06]  /*6670*/  CS2R R4, SRZ ;  /* 0x0000000000047805 */ /* 0x000fcc000001ff00 */
[----:B------:R0:W5:Y:S01]  /*6680*/  @!P0 LDG.E.128 R4, desc[UR36][R10.64] ;  /* 0x000000240a048981 */ /* 0x000162000c1e1d00 */
[----:B------:R-:W-:Y:S01]  /*6690*/  BAR.SYNC.DEFER_BLOCKING 0x0 ;  /* 0x0000000000007b1d */ /* 0x000fe20000010000 */
[----:B------:R-:W-:Y:S01]  /*66a0*/  ISETP.GT.U32.AND P0, PT, R0, 0x5f, PT ;  /* 0x0000005f0000780c */ /* 0x000fe20003f04070 */
[----:B------:R-:W-:Y:S01]  /*66b0*/  IMAD R33, R33, 0x60, RZ ;  /* 0x0000006021217824 */ /* 0x000fe200078e02ff */
[----:B------:R-:W-:Y:S02]  /*66c0*/  CS2R R36, SRZ ;  /* 0x0000000000247805 */ /* 0x000fe4000001ff00 */
[----:B------:R-:W-:Y:S02]  /*66d0*/  CS2R R34, SRZ ;  /* 0x0000000000227805 */ /* 0x000fe4000001ff00 */
[----:B------:R-:W-:Y:S02]  /*66e0*/  MOV R43, RZ ;  /* 0x000000ff002b7202 */ /* 0x000fe40000000f00 */
[----:B------:R-:W-:-:S05]  /*66f0*/  CS2R R44, SRZ ;  /* 0x00000000002c7805 */ /* 0x000fca000001ff00 */
[----:B0--34-:R-:W-:Y:S05]  /*6700*/  @P0 BRA `(.L_x_2569) ;  /* 0x0000002800340947 */ /* 0x019fea0003800000 */
[----:B------:R-:W0:Y:S01]  /*6710*/  LDCU UR4, c[0x0][0x3f4] ;  /* 0x00007e80ff0477ac */ /* 0x000e220008000800 */
[----:B------:R-:W1:Y:S01]  /*6720*/  S2R R21, SR_CgaCtaId ;  /* 0x0000000000157919 */ /* 0x000e620000008800 */
[----:B------:R-:W3:Y:S01]  /*6730*/  LDC.64 R10, c[0x0][0x3c0] ;  /* 0x0000f000ff0a7b82 */ /* 0x000ee20000000a00 */
[----:B------:R-:W-:Y:S01]  /*6740*/  IMAD.IADD R42, R19, 0x1, R32 ;  /* 0x00000001132a7824 */ /* 0x000fe200078e0220 */
[----:B------:R-:W-:Y:S01]  /*6750*/  MOV R12, 0x400 ;  /* 0x00000400000c7802 */ /* 0x000fe20000000f00 */
[----:B------:R-:W-:Y:S01]  /*6760*/  BSSY.RECONVERGENT B1, `(.L_x_2570) ;  /* 0x00000ea000017945 */ /* 0x000fe20003800200 */
[----:B------:R-:W-:Y:S02]  /*6770*/  MOV R37, RZ ;  /* 0x000000ff00257202 */ /* 0x000fe40000000f00 */
[----:B------:R-:W-:Y:S02]  /*6780*/  IADD3 R12, PT, PT, R12, 0x140, RZ ;  /* 0x000001400c0c7810 */ /* 0x000fe40007ffe0ff */
[----:B0-----:R-:W-:-:S04]  /*6790*/  MOV R39, UR4 ;  /* 0x0000000400277c02 */ /* 0x001fc80008000f00 */
[-C--:B--2---:R-:W-:Y:S01]  /*67a0*/  VIMNMX R15, PT, PT, R16, R39.reuse, PT ;  /* 0x00000027100f7248 */ /* 0x084fe20003fe0100 */
[----:B------:R-:W-:-:S03]  /*67b0*/  IMAD R13, R20, R39, R0 ;  /* 0x00000027140d7224 */ /* 0x000fc600078e0200 */
[----:B------:R-:W-:Y:S01]  /*67c0*/  ISETP.GE.AND P0, PT, R42, R15, PT ;  /* 0x0000000f2a00720c */ /* 0x000fe20003f06270 */
[----:B---3--:R-:W-:Y:S01]  /*67d0*/  IMAD.WIDE R10, R13, 0x2, R10 ;  /* 0x000000020d0a7825 */ /* 0x008fe200078e020a */
[----:B-1----:R-:W-:-:S04]  /*67e0*/  LEA R46, R21, R12, 0x18 ;  /* 0x0000000c152e7211 */ /* 0x002fc800078ec0ff */
[----:B------:R-:W-:-:S07]  /*67f0*/  IADD3 R40, PT, PT, R46, UR5, RZ ;  /* 0x000000052e287c10 */ /* 0x000fce000fffe0ff */
[----:B------:R-:W-:Y:S05]  /*6800*/  @P0 BRA `(.L_x_2571) ;  /* 0x0000000c007c0947 */ /* 0x000fea0003800000 */
[----:B------:R-:W-:Y:S01]  /*6810*/  VIADD R12, R42, 0x10 ;  /* 0x000000102a0c7836 */ /* 0x000fe20000000000 */
[----:B------:R-:W-:Y:S01]  /*6820*/  LOP3.LUT R14, RZ, R19, RZ, 0x33, !PT ;  /* 0x00000013ff0e7212 */ /* 0x000fe200078e33ff */
[----:B------:R-:W0:Y:S01]  /*6830*/  LDCU UR4, c[0x0][0x3f8] ;  /* 0x00007f00ff0477ac */ /* 0x000e220008000800 */
[----:B------:R-:W-:Y:S01]  /*6840*/  BSSY.RECONVERGENT B2, `(.L_x_2572) ;  /* 0x000007f000027945 */ /* 0x000fe20003800200 */
[----:B------:R-:W-:Y:S01]  /*6850*/  HFMA2 R43, -RZ, RZ, 0, 0 ;  /* 0x00000000ff2b7431 */ /* 0x000fe200000001ff */
[----:B------:R-:W-:Y:S02]  /*6860*/  VIMNMX R13, PT, PT, R15, R12, !PT ;  /* 0x0000000c0f0d7248 */ /* 0x000fe40007fe0100 */
[----:B------:R-:W-:Y:S02]  /*6870*/  CS2R R44, SRZ ;  /* 0x00000000002c7805 */ /* 0x000fe4000001ff00 */
[----:B------:R-:W-:Y:S02]  /*6880*/  MOV R48, R42 ;  /* 0x0000002a00307202 */ /* 0x000fe40000000f00 */
[----:B------:R-:W-:-:S02]  /*6890*/  CS2R R36, SRZ ;  /* 0x0000000000247805 */ /* 0x000fc4000001ff00 */
[----:B------:R-:W-:Y:S02]  /*68a0*/  IADD3 R62, PT, PT, -R32, R13, R14 ;  /* 0x0000000d203e7210 */ /* 0x000fe40007ffe10e */
[----:B------:R-:W-:Y:S02]  /*68b0*/  CS2R R34, SRZ ;  /* 0x0000000000227805 */ /* 0x000fe4000001ff00 */
[----:B------:R-:W-:Y:S02]  /*68c0*/  MOV R38, RZ ;  /* 0x000000ff00267202 */ /* 0x000fe40000000f00 */
[C---:B------:R-:W-:Y:S02]  /*68d0*/  ISETP.GE.U32.AND P0, PT, R62.reuse, 0x30, PT ;  /* 0x000000303e00780c */ /* 0x040fe40003f06070 */
[----:B------:R-:W-:-:S04]  /*68e0*/  LEA.HI R13, R62, 0x1, RZ, 0x1c ;  /* 0x000000013e0d7811 */ /* 0x000fc800078fe0ff */
[----:B------:R-:W-:Y:S01]  /*68f0*/  LOP3.LUT P1, R63, R13, 0x3, RZ, 0xc0, !PT ;  /* 0x000000030d3f7812 */ /* 0x000fe2000782c0ff */
[----:B0-----:R-:W-:-:S06]  /*6900*/  IMAD R47, R39, UR4, RZ ;  /* 0x00000004272f7c24 */ /* 0x001fcc000f8e02ff */
[----:B------:R-:W-:Y:S06]  /*6910*/  @!P0 BRA `(.L_x_2573) ;  /* 0x0000000400c48947 */ /* 0x000fec0003800000 */
[----:B------:R-:W-:Y:S01]  /*6920*/  IMAD.MOV.U32 R50, RZ, RZ, R12 ;  /* 0x000000ffff327224 */ /* 0x000fe200078e000c */
[----:B------:R-:W-:Y:S01]  /*6930*/  LOP3.LUT R12, R13, 0x1ffffffc, RZ, 0xc0, !PT ;  /* 0x1ffffffc0d0c7812 */ /* 0x000fe200078ec0ff */
[----:B------:R-:W-:Y:S01]  /*6940*/  IMAD.MOV.U32 R48, RZ, RZ, R42 ;  /* 0x000000ffff307224 */ /* 0x000fe200078e002a */
[----:B------:R-:W-:Y:S02]  /*6950*/  LEA R13, R32, UR5, 0x1 ;  /* 0x00000005200d7c11 */ /* 0x000fe4000f8e08ff */
[C---:B------:R-:W-:Y:S02]  /*6960*/  IADD3 R52, PT, PT, R42.reuse, 0x30, RZ ;  /* 0x000000302a347810 */ /* 0x040fe40007ffe0ff */
[----:B------:R-:W-:Y:S02]  /*6970*/  IADD3 R54, PT, PT, R42, 0x20, RZ ;  /* 0x000000202a367810 */ /* 0x000fe40007ffe0ff */
[----:B------:R-:W-:Y:S02]  /*6980*/  MOV R45, RZ ;  /* 0x000000ff002d7202 */ /* 0x000fe40000000f00 */
[----:B------:R-:W-:-:S02]  /*6990*/  IADD3 R51, PT, PT, R13, 0x40, R46 ;  /* 0x000000400d337810 */ /* 0x000fc40007ffe02e */
[----:B------:R-:W-:-:S07]  /*69a0*/  IADD3 R49, PT, PT, -R12, RZ, RZ ;  /* 0x000000ff0c317210 */ /* 0x000fce0007ffe1ff */
.L_x_2574:
[----:B------:R-:W-:Y:S01]  /*69b0*/  IADD3 R12, P0, PT, R48, UR6, RZ ;  /* 0x00000006300c7c10 */ /* 0x000fe2000ff1e0ff */
[----:B------:R-:W0:Y:S03]  /*69c0*/  LDS.U16 R53, [R51+-0x40] ;  /* 0xffffc00033357984 */ /* 0x000e260000000400 */
[----:B------:R-:W-:Y:S01]  /*69d0*/  IADD3.X R13, PT, PT, RZ, UR12, RZ, P0, !PT ;  /* 0x0000000cff0d7c10 */ /* 0x000fe200087fe4ff */
[----:B------:R-:W1:Y:S01]  /*69e0*/  LDS.U16 R60, [R51+-0x20] ;  /* 0xffffe000333c7984 */ /* 0x000e620000000400 */
[----:B------:R-:W-:-:S03]  /*69f0*/  LEA R24, P0, R12, UR10, 0x2 ;  /* 0x0000000a0c187c11 */ /* 0x000fc6000f8010ff */
[----:B------:R-:W2:Y:S01]  /*6a00*/  LDS.U16 R61, [R51] ;  /* 0x00000000333d7984 */ /* 0x000ea20000000400 */
[----:B------:R-:W-:-:S05]  /*6a10*/  LEA.HI.X R25, R12, UR11, R13, 0x2, P0 ;  /* 0x0000000b0c197c11 */ /* 0x000fca00080f140d */
[----:B------:R-:W3:Y:S04]  /*6a20*/  LDG.E R12, desc[UR36][R24.64] ;  /* 0x00000024180c7981 */ /* 0x000ee8000c1e1900 */
[----:B------:R-:W4:Y:S04]  /*6a30*/  LDG.E R20, desc[UR36][R24.64+0x40] ;  /* 0x0000402418147981 */ /* 0x000f28000c1e1900 */
[----:B------:R-:W2:Y:S04]  /*6a40*/  LDG.E R26, desc[UR36][R24.64+0x80] ;  /* 0x00008024181a7981 */ /* 0x000ea8000c1e1900 */
[----:B------:R-:W2:Y:S01]  /*6a50*/  LDG.E R28, desc[UR36][R24.64+0xc0] ;  /* 0x0000c024181c7981 */ /* 0x000ea2000c1e1900 */
[----:B---3--:R-:W-:-:S04]  /*6a60*/  IMAD R12, R47, R12, R48 ;  /* 0x0000000c2f0c7224 */ /* 0x008fc800078e0230 */
[----:B------:R-:W-:-:S04]  /*6a70*/  IMAD R13, R12, 0x60, RZ ;  /* 0x000000600c0d7824 */ /* 0x000fc800078e02ff */
[----:B------:R-:W-:-:S06]  /*6a80*/  IMAD.WIDE R12, R13, 0x2, R10 ;  /* 0x000000020d0c7825 */ /* 0x000fcc00078e020a */
[----:B------:R-:W3:Y:S01]  /*6a90*/  LDG.E.128 R12, desc[UR36][R12.64] ;  /* 0x000000240c0c7981 */ /* 0x000ee2000c1e1d00 */
[----:B----4-:R-:W-:-:S04]  /*6aa0*/  IMAD R20, R47, R20, R50 ;  /* 0x000000142f147224 */ /* 0x010fc800078e0232 */
[----:B------:R-:W-:Y:S02]  /*6ab0*/  IMAD R21, R20, 0x60, RZ ;  /* 0x0000006014157824 */ /* 0x000fe400078e02ff */
[----:B--2---:R-:W-:Y:S02]  /*6ac0*/  IMAD R26, R47, R26, R54 ;  /* 0x0000001a2f1a7224 */ /* 0x004fe400078e0236 */
[----:B------:R-:W-:-:S04]  /*6ad0*/  IMAD.WIDE R20, R21, 0x2, R10 ;  /* 0x0000000215147825 */ /* 0x000fc800078e020a */
[----:B------:R-:W-:Y:S02]  /*6ae0*/  IMAD R27, R26, 0x60, RZ ;  /* 0x000000601a1b7824 */ /* 0x000fe400078e02ff */
[----:B-----5:R-:W2:Y:S01]  /*6af0*/  LDG.E.128 R20, desc[UR36][R20.64] ;  /* 0x0000002414147981 */ /* 0x020ea2000c1e1d00 */
[----:B------:R-:W-:Y:S02]  /*6b00*/  IMAD R28, R47, R28, R52 ;  /* 0x0000001c2f1c7224 */ /* 0x000fe400078e0234 */
[----:B------:R-:W-:-:S04]  /*6b10*/  IMAD.WIDE R24, R27, 0x2, R10 ;  /* 0x000000021b187825 */ /* 0x000fc800078e020a */
[----:B------:R-:W-:Y:S02]  /*6b20*/  IMAD R29, R28, 0x60, RZ ;  /* 0x000000601c1d7824 */ /* 0x000fe400078e02ff */
[----:B------:R-:W4:Y:S02]  /*6b30*/  LDG.E.128 R24, desc[UR36][R24.64] ;  /* 0x0000002418187981 */ /* 0x000f24000c1e1d00 */
[----:B------:R-:W-:-:S06]  /*6b40*/  IMAD.WIDE R28, R29, 0x2, R10 ;  /* 0x000000021d1c7825 */ /* 0x000fcc00078e020a */
[----:B------:R-:W4:Y:S01]  /*6b50*/  LDG.E.128 R28, desc[UR36][R28.64] ;  /* 0x000000241c1c7981 */ /* 0x000f22000c1e1d00 */
[----:B0-----:R-:W-:Y:S01]  /*6b60*/  HADD2.F32 R56, -RZ, R53.H0_H0 ;  /* 0x20000035ff387230 */ /* 0x001fe20000004100 */
[----:B------:R-:W-:Y:S01]  /*6b70*/  IADD3 R49, PT, PT, R49, 0x4, RZ ;  /* 0x0000000431317810 */ /* 0x000fe20007ffe0ff */
[----:B-1----:R-:W-:Y:S01]  /*6b80*/  HADD2.F32 R60, -RZ, R60.H0_H0 ;  /* 0x2000003cff3c7230 */ /* 0x002fe20000004100 */
[----:B------:R-:W-:Y:S01]  /*6b90*/  IADD3 R48, PT, PT, R48, 0x40, RZ ;  /* 0x0000004030307810 */ /* 0x000fe20007ffe0ff */
[----:B------:R-:W-:Y:S01]  /*6ba0*/  HADD2.F32 R61, -RZ, R61.H0_H0 ;  /* 0x2000003dff3d7230 */ /* 0x000fe20000004100 */
[----:B------:R-:W-:Y:S01]  /*6bb0*/  ISETP.NE.AND P0, PT, R49, RZ, PT ;  /* 0x000000ff3100720c */ /* 0x000fe20003f05270 */
[----:B------:R-:W-:Y:S01]  /*6bc0*/  VIADD R52, R52, 0x40 ;  /* 0x0000004034347836 */ /* 0x000fe20000000000 */
[----:B------:R-:W-:Y:S02]  /*6bd0*/  IADD3 R50, PT, PT, R50, 0x40, RZ ;  /* 0x0000004032327810 */ /* 0x000fe40007ffe0ff */
[----:B------:R-:W-:Y:S01]  /*6be0*/  IADD3 R54, PT, PT, R54, 0x40, RZ ;  /* 0x0000004036367810 */ /* 0x000fe20007ffe0ff */
[----:B---3--:R-:W-:-:S02]  /*6bf0*/  HADD2.F32 R55, -RZ, R12.H1_H1 ;  /* 0x3000000cff377230 */ /* 0x008fc40000004100 */
[--C-:B------:R-:W-:Y:S02]  /*6c00*/  HADD2.F32 R57, -RZ, R14.reuse.H0_H0 ;  /* 0x2000000eff397230 */ /* 0x100fe40000004100 */
[----:B------:R-:W-:Y:S02]  /*6c10*/  HADD2.F32 R14, -RZ, R14.H1_H1 ;  /* 0x3000000eff0e7230 */ /* 0x000fe40000004100 */
[C---:B------:R-:W-:Y:S01]  /*6c20*/  FFMA.FTZ R55, R56.reuse, R55, R44 ;  /* 0x0000003738377223 */ /* 0x040fe2000001002c */
[----:B------:R-:W-:Y:S01]  /*6c30*/  HADD2.F32 R59, -RZ, R15.H0_H0 ;  /* 0x2000000fff3b7230 */ /* 0x000fe20000004100 */
[----:B------:R-:W0:Y:S01]  /*6c40*/  LDS.U16 R44, [R51+0x20] ;  /* 0x00002000332c7984 */ /* 0x000e220000000400 */
        /* <DEDUP_REMOVED lines=8> */
[--C-:B--2---:R-:W-:Y:S02]  /*6cd0*/  HADD2.F32 R35, -RZ, R21.reuse.H0_H0 ;  /* 0x20000015ff237230 */ /* 0x104fe40000004100 */
[----:B------:R-:W-:Y:S01]  /*6ce0*/  FFMA.FTZ R13, R56, R13, R38 ;  /* 0x0000000d380d7223 */ /* 0x000fe20000010026 */
[----:B------:R-:W-:-:S02]  /*6cf0*/  HADD2.F32 R34, -RZ, R21.H1_H1 ;  /* 0x30000015ff227230 */ /* 0x000fc40000004100 */
[----:B------:R-:W-:Y:S01]  /*6d00*/  FFMA.FTZ R58, R56, R58, R37 ;  /* 0x0000003a383a7223 */ /* 0x000fe20000010025 */
[----:B------:R-:W-:Y:S02]  /*6d10*/  HADD2.F32 R21, -RZ, R22.H1_H1 ;  /* 0x30000016ff157230 */ /* 0x000fe40000004100 */
[C---:B------:R-:W-:Y:S01]  /*6d20*/  FFMA.FTZ R12, R60.reuse, R35, R12 ;  /* 0x000000233c0c7223 */ /* 0x040fe2000001000c */
[----:B------:R-:W-:Y:S02]  /*6d30*/  HADD2.F32 R15, -RZ, R20.H0_H0 ;  /* 0x20000014ff0f7230 */ /* 0x000fe40000004100 */
[C---:B------:R-:W-:Y:S01]  /*6d40*/  FFMA.FTZ R13, R60.reuse, R34, R13 ;  /* 0x000000223c0d7223 */ /* 0x040fe2000001000d */
[----:B------:R-:W-:Y:S02]  /*6d50*/  HADD2.F32 R36, -RZ, R22.H0_H0 ;  /* 0x20000016ff247230 */ /* 0x000fe40000004100 */
[----:B------:R-:W-:Y:S01]  /*6d60*/  FFMA.FTZ R14, R60, R21, R14 ;  /* 0x000000153c0e7223 */ /* 0x000fe2000001000e */
[----:B------:R-:W-:-:S02]  /*6d70*/  HADD2.F32 R20, -RZ, R20.H1_H1 ;  /* 0x30000014ff147230 */ /* 0x000fc40000004100 */
[----:B------:R-:W-:Y:S01]  /*6d80*/  FFMA.FTZ R53, R56, R53, R45 ;  /* 0x0000003538357223 */ /* 0x000fe2000001002d */
[--C-:B------:R-:W-:Y:S02]  /*6d90*/  HADD2.F32 R22, -RZ, R23.reuse.H0_H0 ;  /* 0x20000017ff167230 */ /* 0x100fe40000004100 */
[C---:B------:R-:W-:Y:S01]  /*6da0*/  FFMA.FTZ R36, R60.reuse, R36, R57 ;  /* 0x000000243c247223 */ /* 0x040fe20000010039 */
[----:B------:R-:W-:Y:S02]  /*6db0*/  HADD2.F32 R23, -RZ, R23.H1_H1 ;  /* 0x30000017ff177230 */ /* 0x000fe40000004100 */
[C---:B------:R-:W-:Y:S01]  /*6dc0*/  FFMA.FTZ R20, R60.reuse, R20, R55 ;  /* 0x000000143c147223 */ /* 0x040fe20000010037 */
[--C-:B----4-:R-:W-:Y:S02]  /*6dd0*/  HADD2.F32 R34, -RZ, R24.reuse.H0_H0 ;  /* 0x20000018ff227230 */ /* 0x110fe40000004100 */
[----:B------:R-:W-:Y:S01]  /*6de0*/  FFMA.FTZ R22, R60, R22, R59 ;  /* 0x000000163c167223 */ /* 0x000fe2000001003b */
[----:B------:R-:W-:-:S02]  /*6df0*/  HADD2.F32 R21, -RZ, R24.H1_H1 ;  /* 0x30000018ff157230 */ /* 0x000fc40000004100 */
[C---:B------:R-:W-:Y:S01]  /*6e00*/  FFMA.FTZ R23, R60.reuse, R23, R58 ;  /* 0x000000173c177223 */ /* 0x040fe2000001003a */
[--C-:B------:R-:W-:Y:S02]  /*6e10*/  HADD2.F32 R35, -RZ, R25.reuse.H0_H0 ;  /* 0x20000019ff237230 */ /* 0x100fe40000004100 */
[----:B------:R-:W-:Y:S01]  /*6e20*/  FFMA.FTZ R15, R60, R15, R53 ;  /* 0x0000000f3c0f7223 */ /* 0x000fe20000010035 */
[----:B------:R-:W-:Y:S02]  /*6e30*/  HADD2.F32 R24, -RZ, R25.H1_H1 ;  /* 0x30000019ff187230 */ /* 0x000fe40000004100 */
[C---:B------:R-:W-:Y:S01]  /*6e40*/  FFMA.FTZ R20, R61.reuse, R21, R20 ;  /* 0x000000153d147223 */ /* 0x040fe20000010014 */
[--C-:B------:R-:W-:Y:S02]  /*6e50*/  HADD2.F32 R25, -RZ, R26.reuse.H0_H0 ;  /* 0x2000001aff197230 */ /* 0x100fe40000004100 */
[----:B------:R-:W-:Y:S01]  /*6e60*/  FFMA.FTZ R12, R61, R35, R12 ;  /* 0x000000233d0c7223 */ /* 0x000fe2000001000c */
[----:B------:R-:W-:-:S02]  /*6e70*/  HADD2.F32 R37, -RZ, R26.H1_H1 ;  /* 0x3000001aff257230 */ /* 0x000fc40000004100 */
[C---:B------:R-:W-:Y:S01]  /*6e80*/  FFMA.FTZ R13, R61.reuse, R24, R13 ;  /* 0x000000183d0d7223 */ /* 0x040fe2000001000d */
[--C-:B------:R-:W-:Y:S02]  /*6e90*/  HADD2.F32 R43, -RZ, R27.reuse.H0_H0 ;  /* 0x2000001bff2b7230 */ /* 0x100fe40000004100 */
[C---:B------:R-:W-:Y:S01]  /*6ea0*/  FFMA.FTZ R36, R61.reuse, R25, R36 ;  /* 0x000000193d247223 */ /* 0x040fe20000010024 */
[----:B------:R-:W-:Y:S02]  /*6eb0*/  HADD2.F32 R26, -RZ, R27.H1_H1 ;  /* 0x3000001bff1a7230 */ /* 0x000fe40000004100 */
[C---:B------:R-:W-:Y:S01]  /*6ec0*/  FFMA.FTZ R14, R61.reuse, R37, R14 ;  /* 0x000000253d0e7223 */ /* 0x040fe2000001000e */
[----:B0-----:R-:W-:Y:S02]  /*6ed0*/  HADD2.F32 R37, -RZ, R44.H0_H0 ;  /* 0x2000002cff257230 */ /* 0x001fe40000004100 */
[----:B------:R-:W-:Y:S01]  /*6ee0*/  FFMA.FTZ R22, R61, R43, R22 ;  /* 0x0000002b3d167223 */ /* 0x000fe20000010016 */
[----:B------:R-:W-:-:S02]  /*6ef0*/  HADD2.F32 R24, -RZ, R28.H0_H0 ;  /* 0x2000001cff187230 */ /* 0x000fc40000004100 */
[C---:B------:R-:W-:Y:S01]  /*6f00*/  FFMA.FTZ R23, R61.reuse, R26, R23 ;  /* 0x0000001a3d177223 */ /* 0x040fe20000010017 */
[----:B------:R-:W-:Y:S02]  /*6f10*/  HADD2.F32 R21, -RZ, R28.H1_H1 ;  /* 0x3000001cff157230 */ /* 0x000fe40000004100 */
[----:B------:R-:W-:Y:S01]  /*6f20*/  FFMA.FTZ R15, R61, R34, R15 ;  /* 0x000000223d0f7223 */ /* 0x000fe2000001000f */
[--C-:B------:R-:W-:Y:S02]  /*6f30*/  HADD2.F32 R43, -RZ, R29.reuse.H0_H0 ;  /* 0x2000001dff2b7230 */ /* 0x100fe40000004100 */
        /* <DEDUP_REMOVED lines=11> */
[----:B------:R-:W-:Y:S01]  /*6ff0*/  FFMA.FTZ R34, R37, R27, R22 ;  /* 0x0000001b25227223 */ /* 0x000fe20000010016 */
[----:B------:R-:W-:Y:S02]  /*7000*/  VIADD R51, R51, 0x80 ;  /* 0x0000008033337836 */ /* 0x000fe40000000000 */
[----:B------:R-:W-:Y:S01]  /*7010*/  FFMA.FTZ R37, R37, R26, R23 ;  /* 0x0000001a25257223 */ /* 0x000fe20000010017 */
[----:B------:R-:W-:Y:S06]  /*7020*/  @P0 BRA `(.L_x_2574) ;  /* 0xfffffff800600947 */ /* 0x000fec000383ffff */
.L_x_2573:
[----:B------:R-:W-:Y:S05]  /*7030*/  BSYNC.RECONVERGENT B2 ;  /* 0x0000000000027941 */ /* 0x000fea0003800200 */
.L_x_2572:
[----:B------:R-:W-:Y:S05]  /*7040*/  @!P1 BRA `(.L_x_2571) ;  /* 0x00000004006c9947 */ /* 0x000fea0003800000 */
[----:B------:R-:W-:Y:S01]  /*7050*/  ISETP.NE.AND P1, PT, R63, 0x1, PT ;  /* 0x000000013f00780c */ /* 0x000fe20003f25270 */
[----:B------:R-:W-:Y:S01]  /*7060*/  BSSY.RECONVERGENT B2, `(.L_x_2575) ;  /* 0x000003a000027945 */ /* 0x000fe20003800200 */
[----:B------:R-:W-:-:S11]  /*7070*/  LOP3.LUT P0, RZ, R62, 0x10, RZ, 0xc0, !PT ;  /* 0x000000103eff7812 */ /* 0x000fd6000780c0ff */
[----:B------:R-:W-:Y:S05]  /*7080*/  @!P1 BRA `(.L_x_2576) ;  /* 0x0000000000dc9947 */ /* 0x000fea0003800000 */
[----:B------:R-:W0:Y:S01]  /*7090*/  LDCU.64 UR8, c[0x0][0x3c8] ;  /* 0x00007900ff0877ac */ /* 0x000e220008000a00 */
[----:B------:R-:W-:-:S04]  /*70a0*/  IADD3 R12, P1, PT, R48, UR6, RZ ;  /* 0x00000006300c7c10 */ /* 0x000fc8000ff3e0ff */
[----:B------:R-:W-:Y:S02]  /*70b0*/  IADD3.X R13, PT, PT, RZ, UR12, RZ, P1, !PT ;  /* 0x0000000cff0d7c10 */ /* 0x000fe40008ffe4ff */
[----:B0-----:R-:W-:-:S04]  /*70c0*/  LEA R24, P1, R12, UR8, 0x2 ;  /* 0x000000080c187c11 */ /* 0x001fc8000f8210ff */
[----:B------:R-:W-:-:S05]  /*70d0*/  LEA.HI.X R25, R12, UR9, R13, 0x2, P1 ;  /* 0x000000090c197c11 */ /* 0x000fca00088f140d */
[----:B------:R-:W2:Y:S04]  /*70e0*/  LDG.E R12, desc[UR36][R24.64] ;  /* 0x00000024180c7981 */ /* 0x000ea8000c1e1900 */
[----:B------:R0:W3:Y:S01]  /*70f0*/  LDG.E R13, desc[UR36][R24.64+0x40] ;  /* 0x00004024180d7981 */ /* 0x0000e2000c1e1900 */
[----:B------:R-:W-:-:S05]  /*7100*/  IADD3 R27, PT, PT, -R19, R48, RZ ;  /* 0x00000030131b7210 */ /* 0x000fca0007ffe1ff */
[----:B------:R-:W-:-:S05]  /*7110*/  IMAD R27, R27, 0x2, R40 ;  /* 0x000000021b1b7824 */ /* 0x000fca00078e0228 */
[----:B0-----:R-:W0:Y:S04]  /*7120*/  LDS.U16 R24, [R27] ;  /* 0x000000001b187984 */ /* 0x001e280000000400 */
[----:B------:R-:W1:Y:S01]  /*7130*/  LDS.U16 R28, [R27+0x20] ;  /* 0x000020001b1c7984 */ /* 0x000e620000000400 */
[----:B--2---:R-:W-:-:S04]  /*7140*/  IMAD R12, R47, R12, R48 ;  /* 0x0000000c2f0c7224 */ /* 0x004fc800078e0230 */
[----:B------:R-:W-:Y:S02]  /*7150*/  IMAD R21, R12, 0x60, RZ ;  /* 0x000000600c157824 */ /* 0x000fe400078e02ff */
[----:B------:R-:W-:Y:S02]  /*7160*/  HFMA2 R12, -RZ, RZ, 0, 5.7220458984375e-06 ;  /* 0x00000060ff0c7431 */ /* 0x000fe400000001ff */
[----:B---3--:R-:W-:Y:S02]  /*7170*/  IMAD R13, R47, R13, R48 ;  /* 0x0000000d2f0d7224 */ /* 0x008fe400078e0230 */
[----:B------:R-:W-:-:S06]  /*7180*/  IMAD.WIDE R20, R21, 0x2, R10 ;  /* 0x0000000215147825 */ /* 0x000fcc00078e020a */
[----:B-----5:R-:W2:Y:S01]  /*7190*/  LDG.E.128 R20, desc[UR36][R20.64] ;  /* 0x0000002414147981 */ /* 0x020ea2000c1e1d00 */
[----:B------:R-:W-:-:S04]  /*71a0*/  IMAD R13, R13, R12, 0x600 ;  /* 0x000006000d0d7424 */ /* 0x000fc800078e020c */
[----:B------:R-:W-:-:S06]  /*71b0*/  IMAD.WIDE R12, R13, 0x2, R10 ;  /* 0x000000020d0c7825 */ /* 0x000fcc00078e020a */
[----:B------:R-:W3:Y:S01]  /*71c0*/  LDG.E.128 R12, desc[UR36][R12.64] ;  /* 0x000000240c0c7981 */ /* 0x000ee2000c1e1d00 */
[----:B0-----:R-:W-:Y:S01]  /*71d0*/  HADD2.F32 R24, -RZ, R24.H0_H0 ;  /* 0x20000018ff187230 */ /* 0x001fe20000004100 */
[----:B------:R-:W-:Y:S01]  /*71e0*/  IADD3 R48, PT, PT, R48, 0x20, RZ ;  /* 0x0000002030307810 */ /* 0x000fe20007ffe0ff */
[----:B-1----:R-:W-:Y:S02]  /*71f0*/  HADD2.F32 R28, -RZ, R28.H0_H0 ;  /* 0x2000001cff1c7230 */ /* 0x002fe40000004100 */
[--C-:B--2---:R-:W-:Y:S02]  /*7200*/  HADD2.F32 R25, -RZ, R20.reuse.H0_H0 ;  /* 0x20000014ff197230 */ /* 0x104fe40000004100 */
[----:B------:R-:W-:Y:S02]  /*7210*/  HADD2.F32 R29, -RZ, R20.H1_H1 ;  /* 0x30000014ff1d7230 */ /* 0x000fe40000004100 */
        /* <DEDUP_REMOVED lines=8> */
[--C-:B------:R-:W-:Y:S02]  /*72a0*/  HADD2.F32 R49, -RZ, R23.reuse.H0_H0 ;  /* 0x20000017ff317230 */ /* 0x100fe40000004100 */
[----:B------:R-:W-:Y:S01]  /*72b0*/  FFMA.FTZ R31, R24, R31, R36 ;  /* 0x0000001f181f7223 */ /* 0x000fe20000010024 */
[----:B------:R-:W-:-:S02]  /*72c0*/  HADD2.F32 R26, -RZ, R23.H1_H1 ;  /* 0x30000017ff1a7230 */ /* 0x000fc40000004100 */
[C---:B------:R-:W-:Y:S01]  /*72d0*/  FFMA.FTZ R22, R24.reuse, R22, R35 ;  /* 0x0000001618167223 */ /* 0x040fe20000010023 */
[--C-:B---3--:R-:W-:Y:S02]  /*72e0*/  HADD2.F32 R43, -RZ, R13.reuse.H0_H0 ;  /* 0x2000000dff2b7230 */ /* 0x108fe40000004100 */
[C---:B------:R-:W-:Y:S01]  /*72f0*/  FFMA.FTZ R34, R24.reuse, R49, R34 ;  /* 0x0000003118227223 */ /* 0x040fe20000010022 */
[----:B------:R-:W-:Y:S02]  /*7300*/  HADD2.F32 R38, -RZ, R13.H1_H1 ;  /* 0x3000000dff267230 */ /* 0x000fe40000004100 */
[----:B------:R-:W-:Y:S01]  /*7310*/  FFMA.FTZ R26, R24, R26, R37 ;  /* 0x0000001a181a7223 */ /* 0x000fe20000010025 */
[----:B------:R-:W-:Y:S02]  /*7320*/  HADD2.F32 R45, -RZ, R12.H0_H0 ;  /* 0x2000000cff2d7230 */ /* 0x000fe40000004100 */
        /* <DEDUP_REMOVED lines=9> */
[----:B------:R-:W-:-:S02]  /*73c0*/  HADD2.F32 R15, -RZ, R15.H1_H1 ;  /* 0x3000000fff0f7230 */ /* 0x000fc40000004100 */
[C---:B------:R-:W-:Y:S01]  /*73d0*/  FFMA.FTZ R36, R28.reuse, R36, R31 ;  /* 0x000000241c247223 */ /* 0x040fe2000001001f */
[C---:B------:R-:W-:Y:S02]  /*73e0*/  FFMA.FTZ R35, R28.reuse, R35, R22 ;  /* 0x000000231c237223 */ /* 0x040fe40000010016 */
[----:B------:R-:W-:-:S07]  /*73f0*/  FFMA.FTZ R37, R28, R15, R26 ;  /* 0x0000000f1c257223 */ /* 0x000fce000001001a */
.L_x_2576:
[----:B------:R-:W-:Y:S05]  /*7400*/  BSYNC.RECONVERGENT B2 ;  /* 0x0000000000027941 */ /* 0x000fea0003800200 */
.L_x_2575:
[----:B------:R-:W-:Y:S05]  /*7410*/  @P0 BRA `(.L_x_2571) ;  /* 0x0000000000780947 */ /* 0x000fea0003800000 */
[----:B------:R-:W0:Y:S01]  /*7420*/  LDCU.64 UR8, c[0x0][0x3c8] ;  /* 0x00007900ff0877ac */ /* 0x000e220008000a00 */
[----:B------:R-:W-:-:S04]  /*7430*/  IADD3 R12, P0, PT, R48, UR6, RZ ;  /* 0x00000006300c7c10 */ /* 0x000fc8000ff1e0ff */
[----:B------:R-:W-:Y:S02]  /*7440*/  IADD3.X R13, PT, PT, RZ, UR12, RZ, P0, !PT ;  /* 0x0000000cff0d7c10 */ /* 0x000fe400087fe4ff */
[----:B0-----:R-:W-:-:S04]  /*7450*/  LEA R14, P0, R12, UR8, 0x2 ;  /* 0x000000080c0e7c11 */ /* 0x001fc8000f8010ff */
[----:B------:R-:W-:-:S05]  /*7460*/  LEA.HI.X R15, R12, UR9, R13, 0x2, P0 ;  /* 0x000000090c0f7c11 */ /* 0x000fca00080f140d */
[----:B------:R-:W2:Y:S01]  /*7470*/  LDG.E R14, desc[UR36][R14.64] ;  /* 0x000000240e0e7981 */ /* 0x000ea2000c1e1900 */
[----:B------:R-:W-:-:S05]  /*7480*/  IADD3 R25, PT, PT, -R19, R48, RZ ;  /* 0x0000003013197210 */ /* 0x000fca0007ffe1ff */
[----:B------:R-:W-:-:S06]  /*7490*/  IMAD R25, R25, 0x2, R40 ;  /* 0x0000000219197824 */ /* 0x000fcc00078e0228 */
[----:B------:R-:W0:Y:S01]  /*74a0*/  LDS.U16 R25, [R25] ;  /* 0x0000000019197984 */ /* 0x000e220000000400 */
[----:B--2---:R-:W-:-:S04]  /*74b0*/  IMAD R47, R47, R14, R48 ;  /* 0x0000000e2f2f7224 */ /* 0x004fc800078e0230 */
[----:B------:R-:W-:-:S04]  /*74c0*/  IMAD R13, R47, 0x60, RZ ;  /* 0x000000602f0d7824 */ /* 0x000fc800078e02ff */
[----:B------:R-:W-:-:S05]  /*74d0*/  IMAD.WIDE R12, R13, 0x2, R10 ;  /* 0x000000020d0c7825 */ /* 0x000fca00078e020a */
[----:B-----5:R-:W2:Y:S01]  /*74e0*/  LDG.E.128 R20, desc[UR36][R12.64] ;  /* 0x000000240c147981 */ /* 0x020ea2000c1e1d00 */
[----:B0-----:R-:W-:Y:S02]  /*74f0*/  HADD2.F32 R24, -RZ, R25.H0_H0 ;  /* 0x20000019ff187230 */ /* 0x001fe40000004100 */
[----:B--2---:R-:W-:Y:S02]  /*7500*/  HADD2.F32 R14, -RZ, R21.H0_H0 ;  /* 0x20000015ff0e7230 */ /* 0x004fe40000004100 */
[----:B------:R-:W-:Y:S02]  /*7510*/  HADD2.F32 R15, -RZ, R22.H0_H0 ;  /* 0x20000016ff0f7230 */ /* 0x000fe40000004100 */
[--C-:B------:R-:W-:Y:S02]  /*7520*/  HADD2.F32 R26, -RZ, R20.reuse.H0_H0 ;  /* 0x20000014ff1a7230 */ /* 0x100fe40000004100 */
[----:B------:R-:W-:Y:S01]  /*7530*/  FFMA.FTZ R43, R24, R14, R43 ;  /* 0x0000000e182b7223 */ /* 0x000fe2000001002b */
[----:B------:R-:W-:-:S02]  /*7540*/  HADD2.F32 R27, -RZ, R20.H1_H1 ;  /* 0x30000014ff1b7230 */ /* 0x000fc40000004100 */
        /* <DEDUP_REMOVED lines=10> */
[----:B------:R-:W-:-:S07]  /*75f0*/  FFMA.FTZ R37, R24, R12, R37 ;  /* 0x0000000c18257223 */ /* 0x000fce0000010025 */
.L_x_2571:
[----:B------:R-:W-:Y:S05]  /*7600*/  BSYNC.RECONVERGENT B1 ;  /* 0x0000000000017941 */ /* 0x000fea0003800200 */
.L_x_2570:
[----:B------:R-:W-:Y:S01]  /*7610*/  ISETP.GE.AND P0, PT, R42, R16, PT ;  /* 0x000000102a00720c */ /* 0x000fe20003f06270 */
[----:B------:R-:W-:-:S12]  /*7620*/  BSSY.RECONVERGENT B1, `(.L_x_2577) ;  /* 0x000012f000017945 */ /* 0x000fd80003800200 */
[----:B------:R-:W-:Y:S05]  /*7630*/  @P0 BRA `(.L_x_2578) ;  /* 0x0000001000b40947 */ /* 0x000fea0003800000 */
[----:B------:R-:W-:Y:S01]  /*7640*/  VIADDMNMX R13, R42, 0x10, R16, !PT ;  /* 0x000000102a0d7846 */ /* 0x000fe20007800110 */
[----:B------:R-:W0:Y:S01]  /*7650*/  LDCU UR4, c[0x0][0x3f8] ;  /* 0x00007f00ff0477ac */ /* 0x000e220008000800 */
[----:B------:R-:W-:Y:S01]  /*7660*/  LOP3.LUT R28, RZ, R19, RZ, 0x33, !PT ;  /* 0x00000013ff1c7212 */ /* 0x000fe200078e33ff */
[----:B------:R-:W-:Y:S03]  /*7670*/  BSSY.RECONVERGENT B2, `(.L_x_2579) ;  /* 0x0000046000027945 */ /* 0x000fe60003800200 */
[----:B------:R-:W-:-:S04]  /*7680*/  IADD3 R28, PT, PT, -R32, R13, R28 ;  /* 0x0000000d201c7210 */ /* 0x000fc80007ffe11c */
[----:B------:R-:W-:-:S04]  /*7690*/  LOP3.LUT R12, R28, 0x30, RZ, 0xc0, !PT ;  /* 0x000000301c0c7812 */ /* 0x000fc800078ec0ff */
[----:B------:R-:W-:Y:S01]  /*76a0*/  ISETP.NE.AND P0, PT, R12, 0x30, PT ;  /* 0x000000300c00780c */ /* 0x000fe20003f05270 */
[----:B0-----:R-:W-:-:S12]  /*76b0*/  IMAD R12, R39, UR4, RZ ;  /* 0x00000004270c7c24 */ /* 0x001fd8000f8e02ff */
[----:B------:R-:W-:Y:S05]  /*76c0*/  @!P0 BRA `(.L_x_2580) ;  /* 0x0000000400008947 */ /* 0x000fea0003800000 */
[----:B------:R-:W0:Y:S01]  /*76d0*/  LDC R39, c[0x0][0x3f4] ;  /* 0x0000fd00ff277b82 */ /* 0x000e220000000800 */
[----:B------:R-:W-:Y:S02]  /*76e0*/  LEA.HI R13, R28, 0x1, RZ, 0x1c ;  /* 0x000000011c0d7811 */ /* 0x000fe400078fe0ff */
[----:B------:R-:W-:Y:S02]  /*76f0*/  LEA R15, R32, UR5, 0x1 ;  /* 0x00000005200f7c11 */ /* 0x000fe4000f8e08ff */
[----:B------:R-:W-:Y:S02]  /*7700*/  LOP3.LUT R13, R13, 0x3, RZ, 0xc0, !PT ;  /* 0x000000030d0d7812 */ /* 0x000fe400078ec0ff */
[----:B------:R-:W-:Y:S02]  /*7710*/  IADD3 R46, PT, PT, R46, R15, RZ ;  /* 0x0000000f2e2e7210 */ /* 0x000fe40007ffe0ff */
[----:B------:R-:W-:-:S07]  /*7720*/  IADD3 R13, PT, PT, -R13, RZ, RZ ;  /* 0x000000ff0d0d7210 */ /* 0x000fce0007ffe1ff */
.L_x_2583:
[----:B0-----:R-:W-:Y:S01]  /*7730*/  ISETP.GE.AND P1, PT, R42, R39, PT ;  /* 0x000000272a00720c */ /* 0x001fe20003f26270 */
[----:B------:R-:W-:Y:S01]  /*7740*/  BSSY.RECONVERGENT B3, `(.L_x_2581) ;  /* 0x0000035000037945 */ /* 0x000fe20003800200 */
[----:B------:R-:W-:-:S04]  /*7750*/  IADD3 R13, PT, PT, R13, 0x1, RZ ;  /* 0x000000010d0d7810 */ /* 0x000fc80007ffe0ff */
[----:B------:R-:W-:-:S07]  /*7760*/  ISETP.NE.AND P0, PT, R13, RZ, PT ;  /* 0x000000ff0d00720c */ /* 0x000fce0003f05270 */
[----:B------:R-:W-:Y:S06]  /*7770*/  @!P1 BRA `(.L_x_2582) ;  /* 0x0000000000c49947 */ /* 0x000fec0003800000 */
[----:B------:R-:W-:Y:S02]  /*7780*/  IABS R21, R39 ;  /* 0x0000002700157213 */ /* 0x000fe40000000000 */
[----:B------:R-:W-:Y:S02]  /*7790*/  IABS R24, R42 ;  /* 0x0000002a00187213 */ /* 0x000fe40000000000 */
[----:B------:R-:W0:Y:S01]  /*77a0*/  I2F.RP R20, R21 ;  /* 0x0000001500147306 */ /* 0x000e220000209400 */
[----:B------:R-:W-:Y:S02]  /*77b0*/  ISETP.GE.AND P2, PT, R42, RZ, PT ;  /* 0x000000ff2a00720c */ /* 0x000fe40003f46270 */
[----:B------:R-:W-:-:S05]  /*77c0*/  ISETP.NE.AND P3, PT, R39, RZ, PT ;  /* 0x000000ff2700720c */ /* 0x000fca0003f65270 */
[----:B0-----:R-:W0:Y:S02]  /*77d0*/  MUFU.RCP R20, R20 ;  /* 0x0000001400147308 */ /* 0x001e240000001000 */
[----:B0-----:R-:W-:-:S06]  /*77e0*/  VIADD R22, R20, 0xffffffe ;  /* 0x0ffffffe14167836 */ /* 0x001fcc0000000000 */
[----:B------:R-:W0:Y:S02]  /*77f0*/  F2I.FTZ.U32.TRUNC.NTZ R15, R22 ;  /* 0x00000016000f7305 */ /* 0x000e24000021f000 */
[----:B0-----:R-:W-:-:S05]  /*7800*/  IADD3 R14, PT, PT, RZ, -R15, RZ ;  /* 0x8000000fff0e7210 */ /* 0x001fca0007ffe0ff */
[----:B-----5:R-:W-:Y:S01]  /*7810*/  IMAD R23, R14, R21, RZ ;  /* 0x000000150e177224 */ /* 0x020fe200078e02ff */
        /* <DEDUP_REMOVED lines=9> */
[----:B------:R-:W-:-:S04]  /*78b0*/  @!P1 IADD3 R14, PT, PT, R14, -R21, RZ ;  /* 0x800000150e0e9210 */ /* 0x000fc80007ffe0ff */
[----:B------:R-:W-:Y:S02]  /*78c0*/  @!P2 IADD3 R14, PT, PT, -R14, RZ, RZ ;  /* 0x000000ff0e0ea210 */ /* 0x000fe40007ffe1ff */
[----:B------:R-:W-:-:S04]  /*78d0*/  @!P3 LOP3.LUT R14, RZ, R39, RZ, 0x33, !PT ;  /* 0x00000027ff0eb212 */ /* 0x000fc800078e33ff */
[----:B------:R-:W-:-:S05]  /*78e0*/  IADD3 R15, P1, PT, R14, UR6, RZ ;  /* 0x000000060e0f7c10 */ /* 0x000fca000ff3e0ff */
[----:B------:R-:W-:Y:S01]  /*78f0*/  IMAD.X R22, RZ, RZ, UR12, P1 ;  /* 0x0000000cff167e24 */ /* 0x000fe200088e06ff */
[----:B------:R-:W-:-:S04]  /*7900*/  LEA R20, P1, R15, UR14, 0x2 ;  /* 0x0000000e0f147c11 */ /* 0x000fc8000f8210ff */
[----:B------:R-:W-:Y:S02]  /*7910*/  LEA.HI.X R21, R15, UR15, R22, 0x2, P1 ;  /* 0x0000000f0f157c11 */ /* 0x000fe400088f1416 */
[----:B------:R-:W0:Y:S04]  /*7920*/  LDS.U16 R22, [R46] ;  /* 0x000000002e167984 */ /* 0x000e280000000400 */
[----:B------:R-:W2:Y:S02]  /*7930*/  LDG.E R21, desc[UR36][R20.64] ;  /* 0x0000002414157981 */ /* 0x000ea4000c1e1900 */
[----:B--2---:R-:W-:-:S04]  /*7940*/  IMAD R14, R12, R21, R14 ;  /* 0x000000150c0e7224 */ /* 0x004fc800078e020e */
[----:B------:R-:W-:-:S04]  /*7950*/  IMAD R15, R14, 0x60, RZ ;  /* 0x000000600e0f7824 */ /* 0x000fc800078e02ff */
[----:B------:R-:W-:-:S05]  /*7960*/  IMAD.WIDE R14, R15, 0x2, R10 ;  /* 0x000000020f0e7825 */ /* 0x000fca00078e020a */
[----:B------:R-:W2:Y:S01]  /*7970*/  LDG.E.128 R24, desc[UR36][R14.64] ;  /* 0x000000240e187981 */ /* 0x000ea2000c1e1d00 */
[----:B0-----:R-:W-:Y:S02]  /*7980*/  HADD2.F32 R22, -RZ, R22.H0_H0 ;  /* 0x20000016ff167230 */ /* 0x001fe40000004100 */
[--C-:B--2---:R-:W-:Y:S02]  /*7990*/  HADD2.F32 R23, -RZ, R24.reuse.H0_H0 ;  /* 0x20000018ff177230 */ /* 0x104fe40000004100 */
        /* <DEDUP_REMOVED lines=15> */
.L_x_2582:
[----:B------:R-:W-:Y:S05]  /*7a90*/  BSYNC.RECONVERGENT B3 ;  /* 0x0000000000037941 */ /* 0x000fea0003800200 */
.L_x_2581:
[----:B------:R-:W-:Y:S02]  /*7aa0*/  IADD3 R42, PT, PT, R42, 0x10, RZ ;  /* 0x000000102a2a7810 */ /* 0x000fe40007ffe0ff */
[----:B------:R-:W-:Y:S01]  /*7ab0*/  IADD3 R46, PT, PT, R46, 0x20, RZ ;  /* 0x000000202e2e7810 */ /* 0x000fe20007ffe0ff */
[----:B------:R-:W-:Y:S06]  /*7ac0*/  @P0 BRA `(.L_x_2583) ;  /* 0xfffffffc00180947 */ /* 0x000fec000383ffff */
.L_x_2580:
[----:B------:R-:W-:Y:S05]  /*7ad0*/  BSYNC.RECONVERGENT B2 ;  /* 0x0000000000027941 */ /* 0x000fea0003800200 */
.L_x_2579:
[----:B------:R-:W-:-:S13]  /*7ae0*/  ISETP.GE.U32.AND P0, PT, R28, 0x30, PT ;  /* 0x000000301c00780c */ /* 0x000fda0003f06070 */
[----:B------:R-:W-:Y:S05]  /*7af0*/  @!P0 BRA `(.L_x_2578) ;  /* 0x0000000c00848947 */ /* 0x000fea0003800000 */
[----:B------:R-:W0:Y:S02]  /*7b00*/  LDC R39, c[0x0][0x3f4] ;  /* 0x0000fd00ff277b82 */ /* 0x000e240000000800 */
.L_x_2592:
[CC--:B0-----:R-:W-:Y:S01]  /*7b10*/  ISETP.GE.AND P3, PT, R42.reuse, R39.reuse, PT ;  /* 0x000000272a00720c */ /* 0x0c1fe20003f66270 */
[C---:B------:R-:W-:Y:S01]  /*7b20*/  VIADD R46, R42.reuse, 0x20 ;  /* 0x000000202a2e7836 */ /* 0x040fe20000000000 */
[C---:B------:R-:W-:Y:S01]  /*7b30*/  IADD3 R30, PT, PT, R42.reuse, 0x10, RZ ;  /* 0x000000102a1e7810 */ /* 0x040fe20007ffe0ff */
[----:B------:R-:W-:Y:S01]  /*7b40*/  BSSY.RECONVERGENT B2, `(.L_x_2584) ;  /* 0x000003a000027945 */ /* 0x000fe20003800200 */
[----:B------:R-:W-:Y:S02]  /*7b50*/  IADD3 R14, PT, PT, R42, 0x30, RZ ;  /* 0x000000302a0e7810 */ /* 0x000fe40007ffe0ff */
[----:B------:R-:W-:Y:S02]  /*7b60*/  IADD3 R13, PT, PT, -R19, R42, RZ ;  /* 0x0000002a130d7210 */ /* 0x000fe40007ffe1ff */
[-C--:B------:R-:W-:Y:S02]  /*7b70*/  ISETP.GE.AND P2, PT, R30, R39.reuse, PT ;  /* 0x000000271e00720c */ /* 0x080fe40003f46270 */
[----:B------:R-:W-:-:S02]  /*7b80*/  ISETP.GE.AND P0, PT, R46, R39, PT ;  /* 0x000000272e00720c */ /* 0x000fc40003f06270 */
[----:B------:R-:W-:Y:S02]  /*7b90*/  ISETP.GE.AND P1, PT, R14, R39, PT ;  /* 0x000000270e00720c */ /* 0x000fe40003f26270 */
[----:B------:R-:W-:Y:S01]  /*7ba0*/  LEA R13, R13, R40, 0x1 ;  /* 0x000000280d0d7211 */ /* 0x000fe200078e08ff */
[----:B------:R-:W-:Y:S10]  /*7bb0*/  @!P3 BRA `(.L_x_2585) ;  /* 0x0000000000c8b947 */ /* 0x000ff40003800000 */
[----:B------:R-:W-:Y:S01]  /*7bc0*/  IABS R22, R39 ;  /* 0x0000002700167213 */ /* 0x000fe20000000000 */
[----:B------:R-:W-:Y:S01]  /*7bd0*/  HFMA2 R20, -RZ, RZ, 0, 0 ;  /* 0x00000000ff147431 */ /* 0x000fe200000001ff */
[----:B------:R-:W-:Y:S01]  /*7be0*/  IABS R24, R42 ;  /* 0x0000002a00187213 */ /* 0x000fe20000000000 */
[----:B------:R-:W0:Y:S01]  /*7bf0*/  LDCU.64 UR8, c[0x0][0x3c8] ;  /* 0x00007900ff0877ac */ /* 0x000e220008000a00 */
[----:B-----5:R-:W1:Y:S01]  /*7c00*/  I2F.RP R23, R22 ;  /* 0x0000001600177306 */ /* 0x020e620000209400 */
[----:B------:R-:W-:Y:S02]  /*7c10*/  ISETP.GE.AND P4, PT, R42, RZ, PT ;  /* 0x000000ff2a00720c */ /* 0x000fe40003f86270 */
[----:B------:R-:W-:-:S05]  /*7c20*/  ISETP.NE.AND P5, PT, R39, RZ, PT ;  /* 0x000000ff2700720c */ /* 0x000fca0003fa5270 */
[----:B-1----:R-:W1:Y:S02]  /*7c30*/  MUFU.RCP R23, R23 ;  /* 0x0000001700177308 */ /* 0x002e640000001000 */
[----:B-1----:R-:W-:-:S06]  /*7c40*/  VIADD R21, R23, 0xffffffe ;  /* 0x0ffffffe17157836 */ /* 0x002fcc0000000000 */
[----:B------:R-:W1:Y:S02]  /*7c50*/  F2I.FTZ.U32.TRUNC.NTZ R21, R21 ;  /* 0x0000001500157305 */ /* 0x000e64000021f000 */
[----:B-1----:R-:W-:-:S05]  /*7c60*/  IADD3 R15, PT, PT, RZ, -R21, RZ ;  /* 0x80000015ff0f7210 */ /* 0x002fca0007ffe0ff */
[----:B------:R-:W-:-:S04]  /*7c70*/  IMAD R15, R15, R22, RZ ;  /* 0x000000160f0f7224 */ /* 0x000fc800078e02ff */
        /* <DEDUP_REMOVED lines=13> */
[----:B0-----:R-:W-:-:S04]  /*7d50*/  LEA R24, P3, R20, UR8, 0x2 ;  /* 0x0000000814187c11 */ /* 0x001fc8000f8610ff */
[----:B------:R-:W-:-:S05]  /*7d60*/  LEA.HI.X R25, R20, UR9, R21, 0x2, P3 ;  /* 0x0000000914197c11 */ /* 0x000fca00098f1415 */
[----:B------:R-:W2:Y:S02]  /*7d70*/  LDG.E R24, desc[UR36][R24.64] ;  /* 0x0000002418187981 */ /* 0x000ea4000c1e1900 */
[----:B--2---:R-:W-:-:S04]  /*7d80*/  IMAD R15, R12, R24, R15 ;  /* 0x000000180c0f7224 */ /* 0x004fc800078e020f */
[----:B------:R-:W-:-:S04]  /*7d90*/  IMAD R15, R15, 0x60, RZ ;  /* 0x000000600f0f7824 */ /* 0x000fc800078e02ff */
[----:B------:R-:W-:Y:S02]  /*7da0*/  IMAD.WIDE R20, R15, 0x2, R10 ;  /* 0x000000020f147825 */ /* 0x000fe400078e020a */
[----:B------:R-:W0:Y:S04]  /*7db0*/  LDS.U16 R15, [R13] ;  /* 0x000000000d0f7984 */ /* 0x000e280000000400 */
[----:B------:R-:W2:Y:S01]  /*7dc0*/  LDG.E.128 R20, desc[UR36][R20.64] ;  /* 0x0000002414147981 */ /* 0x000ea2000c1e1d00 */
[----:B0-----:R-:W-:Y:S02]  /*7dd0*/  HADD2.F32 R26, -RZ, R15.H0_H0 ;  /* 0x2000000fff1a7230 */ /* 0x001fe40000004100 */
[----:B--2---:R-:W-:Y:S02]  /*7de0*/  HADD2.F32 R25, -RZ, R22.H0_H0 ;  /* 0x20000016ff197230 */ /* 0x004fe40000004100 */
[----:B------:R-:W-:-:S02]  /*7df0*/  HADD2.F32 R15, -RZ, R20.H0_H0 ;  /* 0x20000014ff0f7230 */ /* 0x000fc40000004100 */
[----:B------:R-:W-:Y:S02]  /*7e00*/  HADD2.F32 R27, -RZ, R20.H1_H1 ;  /* 0x30000014ff1b7230 */ /* 0x000fe40000004100 */
[C---:B------:R-:W-:Y:S01]  /*7e10*/  FFMA.FTZ R36, R26.reuse, R25, R36 ;  /* 0x000000191a247223 */ /* 0x040fe20000010024 */
        /* <DEDUP_REMOVED lines=10> */
[C---:B------:R-:W-:Y:S02]  /*7ec0*/  FFMA.FTZ R34, R26.reuse, R31, R34 ;  /* 0x0000001f1a227223 */ /* 0x040fe40000010022 */
[----:B------:R-:W-:-:S07]  /*7ed0*/  FFMA.FTZ R37, R26, R24, R37 ;  /* 0x000000181a257223 */ /* 0x000fce0000010025 */
.L_x_2585:
[----:B------:R-:W-:Y:S05]  /*7ee0*/  BSYNC.RECONVERGENT B2 ;  /* 0x0000000000027941 */ /* 0x000fea0003800200 */
.L_x_2584:
[----:B------:R-:W-:Y:S04]  /*7ef0*/  BSSY.RECONVERGENT B2, `(.L_x_2586) ;  /* 0x0000034000027945 */ /* 0x000fe80003800200 */
[----:B------:R-:W-:Y:S05]  /*7f00*/  @!P2 BRA `(.L_x_2587) ;  /* 0x0000000000c8a947 */ /* 0x000fea0003800000 */
        /* <DEDUP_REMOVED lines=8> */
[----:B-1----:R-:W-:-:S06]  /*7f90*/  IADD3 R21, PT, PT, R23, 0xffffffe, RZ ;  /* 0x0ffffffe17157810 */ /* 0x002fcc0007ffe0ff */
[----:B------:R-:W1:Y:S02]  /*7fa0*/  F2I.FTZ.U32.TRUNC.NTZ R21, R21 ;  /* 0x0000001500157305 */ /* 0x000e64000021f000 */
[----:B-1----:R-:W-:-:S05]  /*7fb0*/  IADD3 R15, PT, PT, RZ, -R21, RZ ;  /* 0x80000015ff0f7210 */ /* 0x002fca0007ffe0ff */
[----:B------:R-:W-:-:S04]  /*7fc0*/  IMAD R15, R15, R22, RZ ;  /* 0x000000160f0f7224 */ /* 0x000fc800078e02ff */
        /* <DEDUP_REMOVED lines=12> */
[----:B------:R-:W-:Y:S02]  /*8090*/  IADD3.X R21, PT, PT, RZ, UR12, RZ, P2, !PT ;  /* 0x0000000cff157c10 */ /* 0x000fe400097fe4ff */
[----:B0-----:R-:W-:-:S04]  /*80a0*/  LEA R22, P2, R20, UR8, 0x2 ;  /* 0x0000000814167c11 */ /* 0x001fc8000f8410ff */
[----:B------:R-:W-:-:S05]  /*80b0*/  LEA.HI.X R23, R20, UR9, R21, 0x2, P2 ;  /* 0x0000000914177c11 */ /* 0x000fca00090f1415 */
[----:B------:R-:W2:Y:S02]  /*80c0*/  LDG.E R22, desc[UR36][R22.64] ;  /* 0x0000002416167981 */ /* 0x000ea4000c1e1900 */
[----:B--2---:R-:W-:-:S04]  /*80d0*/  IMAD R15, R12, R22, R15 ;  /* 0x000000160c0f7224 */ /* 0x004fc800078e020f */
[----:B------:R-:W-:-:S04]  /*80e0*/  IMAD R15, R15, 0x60, RZ ;  /* 0x000000600f0f7824 */ /* 0x000fc800078e02ff */
[----:B------:R-:W-:Y:S02]  /*80f0*/  IMAD.WIDE R20, R15, 0x2, R10 ;  /* 0x000000020f147825 */ /* 0x000fe400078e020a */
[----:B------:R-:W0:Y:S04]  /*8100*/  LDS.U16 R15, [R13+0x20] ;  /* 0x000020000d0f7984 */ /* 0x000e280000000400 */
[----:B------:R-:W2:Y:S01]  /*8110*/  LDG.E.128 R24, desc[UR36][R20.64] ;  /* 0x0000002414187981 */ /* 0x000ea2000c1e1d00 */
[----:B0-----:R-:W-:Y:S02]  /*8120*/  HADD2.F32 R28, -RZ, R15.H0_H0 ;  /* 0x2000000fff1c7230 */ /* 0x001fe40000004100 */
[--C-:B--2---:R-:W-:Y:S02]  /*8130*/  HADD2.F32 R15, -RZ, R24.reuse.H0_H0 ;  /* 0x20000018ff0f7230 */ /* 0x104fe40000004100 */
[----:B------:R-:W-:-:S02]  /*8140*/  HADD2.F32 R29, -RZ, R24.H1_H1 ;  /* 0x30000018ff1d7230 */ /* 0x000fc40000004100 */
[--C-:B------:R-:W-:Y:S02]  /*8150*/  HADD2.F32 R24, -RZ, R25.reuse.H0_H0 ;  /* 0x20000019ff187230 */ /* 0x100fe40000004100 */
        /* <DEDUP_REMOVED lines=13> */
.L_x_2587:
[----:B------:R-:W-:Y:S05]  /*8230*/  BSYNC.RECONVERGENT B2 ;  /* 0x0000000000027941 */ /* 0x000fea0003800200 */
.L_x_2586:
[----:B------:R-:W-:Y:S04]  /*8240*/  BSSY.RECONVERGENT B2, `(.L_x_2588) ;  /* 0x0000034000027945 */ /* 0x000fe80003800200 */
[----:B------:R-:W-:Y:S05]  /*8250*/  @!P0 BRA `(.L_x_2589) ;  /* 0x0000000000c88947 */ /* 0x000fea0003800000 */
[----:B------:R-:W-:Y:S01]  /*8260*/  IABS R22, R39 ;  /* 0x0000002700167213 */ /* 0x000fe20000000000 */
[----:B------:R-:W0:Y:S01]  /*8270*/  LDCU.64 UR8, c[0x0][0x3c8] ;  /* 0x00007900ff0877ac */ /* 0x000e220008000a00 */
[----:B------:R-:W-:Y:S02]  /*8280*/  MOV R20, RZ ;  /* 0x000000ff00147202 */ /* 0x000fe40000000f00 */
[----:B-----5:R-:W1:Y:S01]  /*8290*/  I2F.RP R23, R22 ;  /* 0x0000001600177306 */ /* 0x020e620000209400 */
[----:B------:R-:W-:Y:S02]  /*82a0*/  IABS R24, R46 ;  /* 0x0000002e00187213 */ /* 0x000fe40000000000 */
[----:B------:R-:W-:Y:S02]  /*82b0*/  ISETP.GE.AND P2, PT, R46, RZ, PT ;  /* 0x000000ff2e00720c */ /* 0x000fe40003f46270 */
[----:B------:R-:W-:-:S03]  /*82c0*/  ISETP.NE.AND P3, PT, R39, RZ, PT ;  /* 0x000000ff2700720c */ /* 0x000fc60003f65270 */
        /* <DEDUP_REMOVED lines=43> */
.L_x_2589:
[----:B------:R-:W-:Y:S05]  /*8580*/  BSYNC.RECONVERGENT B2 ;  /* 0x0000000000027941 */ /* 0x000fea0003800200 */
.L_x_2588:
[----:B------:R-:W-:Y:S04]  /*8590*/  BSSY.RECONVERGENT B2, `(.L_x_2590) ;  /* 0x0000034000027945 */ /* 0x000fe80003800200 */
[----:B------:R-:W-:Y:S05]  /*85a0*/  @!P1 BRA `(.L_x_2591) ;  /* 0x0000000000c89947 */ /* 0x000fea0003800000 */
[----:B------:R-:W-:Y:S01]  /*85b0*/  IABS R22, R39 ;  /* 0x0000002700167213 */ /* 0x000fe20000000000 */
[----:B------:R-:W-:Y:S01]  /*85c0*/  HFMA2 R20, -RZ, RZ, 0, 0 ;  /* 0x00000000ff147431 */ /* 0x000fe200000001ff */
[----:B------:R-:W-:Y:S01]  /*85d0*/  IABS R24, R14 ;  /* 0x0000000e00187213 */ /* 0x000fe20000000000 */
[----:B------:R-:W0:Y:S01]  /*85e0*/  LDCU.64 UR8, c[0x0][0x3c8] ;  /* 0x00007900ff0877ac */ /* 0x000e220008000a00 */
[----:B-----5:R-:W1:Y:S01]  /*85f0*/  I2F.RP R23, R22 ;  /* 0x0000001600177306 */ /* 0x020e620000209400 */
[----:B------:R-:W-:Y:S01]  /*8600*/  ISETP.GE.AND P1, PT, R14, RZ, PT ;  /* 0x000000ff0e00720c */ /* 0x000fe20003f26270 */
[----:B------:R-:W2:Y:S01]  /*8610*/  LDS.U16 R13, [R13+0x60] ;  /* 0x000060000d0d7984 */ /* 0x000ea20000000400 */
[----:B------:R-:W-:-:S05]  /*8620*/  ISETP.NE.AND P2, PT, R39, RZ, PT ;  /* 0x000000ff2700720c */ /* 0x000fca0003f45270 */
[----:B-1----:R-:W1:Y:S02]  /*8630*/  MUFU.RCP R23, R23 ;  /* 0x0000001700177308 */ /* 0x002e640000001000 */
[----:B-1----:R-:W-:-:S06]  /*8640*/  IADD3 R21, PT, PT, R23, 0xffffffe, RZ ;  /* 0x0ffffffe17157810 */ /* 0x002fcc0007ffe0ff */
        /* <DEDUP_REMOVED lines=14> */
[----:B------:R-:W-:-:S04]  /*8730*/  IADD3 R14, P0, PT, R15, UR6, RZ ;  /* 0x000000060f0e7c10 */ /* 0x000fc8000ff1e0ff */
[----:B------:R-:W-:Y:S02]  /*8740*/  IADD3.X R21, PT, PT, RZ, UR12, RZ, P0, !PT ;  /* 0x0000000cff157c10 */ /* 0x000fe400087fe4ff */
[----:B0-----:R-:W-:-:S04]  /*8750*/  LEA R20, P0, R14, UR8, 0x2 ;  /* 0x000000080e147c11 */ /* 0x001fc8000f8010ff */
[----:B------:R-:W-:-:S05]  /*8760*/  LEA.HI.X R21, R14, UR9, R21, 0x2, P0 ;  /* 0x000000090e157c11 */ /* 0x000fca00080f1415 */
[----:B------:R-:W3:Y:S02]  /*8770*/  LDG.E R20, desc[UR36][R20.64] ;  /* 0x0000002414147981 */ /* 0x000ee4000c1e1900 */
[----:B---3--:R-:W-:-:S04]  /*8780*/  IMAD R15, R12, R20, R15 ;  /* 0x000000140c0f7224 */ /* 0x008fc800078e020f */
[----:B------:R-:W-:-:S04]  /*8790*/  IMAD R15, R15, 0x60, RZ ;  /* 0x000000600f0f7824 */ /* 0x000fc800078e02ff */
[----:B------:R-:W-:-:S05]  /*87a0*/  IMAD.WIDE R14, R15, 0x2, R10 ;  /* 0x000000020f0e7825 */ /* 0x000fca00078e020a */
[----:B------:R-:W3:Y:S01]  /*87b0*/  LDG.E.128 R24, desc[UR36][R14.64] ;  /* 0x000000240e187981 */ /* 0x000ee2000c1e1d00 */
[----:B--2---:R-:W-:Y:S02]  /*87c0*/  HADD2.F32 R22, -RZ, R13.H0_H0 ;  /* 0x2000000dff167230 */ /* 0x004fe40000004100 */
[--C-:B---3--:R-:W-:Y:S02]  /*87d0*/  HADD2.F32 R23, -RZ, R24.reuse.H0_H0 ;  /* 0x20000018ff177230 */ /* 0x108fe40000004100 */
        /* <DEDUP_REMOVED lines=15> */
.L_x_2591:
[----:B------:R-:W-:Y:S05]  /*88d0*/  BSYNC.RECONVERGENT B2 ;  /* 0x0000000000027941 */ /* 0x000fea0003800200 */
.L_x_2590:
[----:B------:R-:W-:-:S05]  /*88e0*/  VIADD R42, R42, 0x40 ;  /* 0x000000402a2a7836 */ /* 0x000fca0000000000 */
[----:B------:R-:W-:-:S13]  /*88f0*/  ISETP.GE.AND P0, PT, R42, R16, PT ;  /* 0x000000102a00720c */ /* 0x000fda0003f06270 */
[----:B------:R-:W-:Y:S05]  /*8900*/  @!P0 BRA `(.L_x_2592) ;  /* 0xfffffff000808947 */ /* 0x000fea000383ffff */
.L_x_2578:
[----:B------:R-:W-:Y:S05]  /*8910*/  BSYNC.RECONVERGENT B1 ;  /* 0x0000000000017941 */ /* 0x000fea0003800200 */
.L_x_2577:
[----:B------:R-:W-:-:S13]  /*8920*/  ISETP.NE.AND P0, PT, R32, R41, PT ;  /* 0x000000292000720c */ /* 0x000fda0003f05270 */
[----:B------:R-:W-:Y:S05]  /*8930*/  @P0 BRA `(.L_x_2569) ;  /* 0x0000000400a80947 */ /* 0x000fea0003800000 */
[----:B------:R-:W0:Y:S01]  /*8940*/  LDCU UR4, c[0x0][0x478] ;  /* 0x00008f00ff0477ac */ /* 0x000e220008000800 */
[----:B------:R-:W-:Y:S01]  /*8950*/  IADD3 R17, PT, PT, R0, R17, RZ ;  /* 0x0000001100117210 */ /* 0x000fe20007ffe0ff */
[----:B0-----:R-:W-:-:S09]  /*8960*/  UISETP.NE.AND UP0, UPT, UR4, 0x2, UPT ;  /* 0x000000020400788c */ /* 0x001fd2000bf05270 */
[----:B------:R-:W-:Y:S05]  /*8970*/  BRA.U UP0, `(.L_x_2593) ;  /* 0x0000000100d87547 */ /* 0x000fea000b800000 */
[----:B------:R-:W0:Y:S02]  /*8980*/  LDCU.64 UR8, c[0x0][0x3a8] ;  /* 0x00007500ff0877ac */ /* 0x000e240008000a00 */
[----:B0-----:R-:W-:-:S04]  /*8990*/  IADD3 R10, P0, PT, R17, UR8, RZ ;  /* 0x00000008110a7c10 */ /* 0x001fc8000ff1e0ff */
[----:B------:R-:W-:-:S05]  /*89a0*/  LEA.HI.X.SX32 R11, R17, UR9, 0x1, P0 ;  /* 0x00000009110b7c11 */ /* 0x000fca00080f0eff */
[----:B------:R-:W2:Y:S01]  /*89b0*/  LDG.E.64 R20, desc[UR36][R10.64] ;  /* 0x000000240a147981 */ /* 0x000ea2000c1e1b00 */
[----:B------:R-:W0:Y:S03]  /*89c0*/  LDC.64 R12, c[0x0][0x468] ;  /* 0x00011a00ff0c7b82 */ /* 0x000e260000000a00 */
[----:B0-----:R0:W3:Y:S01]  /*89d0*/  LDG.E R12, desc[UR36][R12.64+0x8] ;  /* 0x000008240c0c7981 */ /* 0x0010e2000c1e1900 */
[----:B--2---:R-:W-:Y:S01]  /*89e0*/  LOP3.LUT R24, R21, 0xff, RZ, 0xc0, !PT ;  /* 0x000000ff15187812 */ /* 0x004fe200078ec0ff */
[----:B------:R-:W3:Y:S01]  /*89f0*/  I2F.S8 R15, R20 ;  /* 0x00000014000f7306 */ /* 0x000ee20000001400 */
[----:B------:R-:W-:Y:S02]  /*8a00*/  SHF.R.S64 R26, R20, 0x10, R21 ;  /* 0x00000010141a7819 */ /* 0x000fe40000001015 */
[----:B------:R-:W-:Y:S02]  /*8a10*/  SHF.R.U64 R16, R24, 0x7, RZ ;  /* 0x0000000718107819 */ /* 0x000fe400000012ff */
[----:B------:R-:W-:-:S02]  /*8a20*/  LOP3.LUT R26, R26, 0xff, RZ, 0xc0, !PT ;  /* 0x000000ff1a1a7812 */ /* 0x000fc400078ec0ff */
[----:B------:R-:W-:Y:S02]  /*8a30*/  ISETP.NE.U32.AND P1, PT, R16, RZ, PT ;  /* 0x000000ff1000720c */ /* 0x000fe40003f25070 */
[--C-:B------:R-:W-:Y:S02]  /*8a40*/  SHF.R.U64 R16, R20, 0x10, R21.reuse ;  /* 0x0000001014107819 */ /* 0x100fe40000001215 */
[----:B------:R-:W-:Y:S02]  /*8a50*/  SHF.R.S32.HI R22, RZ, 0x10, R21 ;  /* 0x00000010ff167819 */ /* 0x000fe40000011415 */
[----:B0-----:R-:W-:Y:S02]  /*8a60*/  SHF.R.U64 R13, R26, 0x7, RZ ;  /* 0x000000071a0d7819 */ /* 0x001fe400000012ff */
[----:B------:R-:W-:Y:S02]  /*8a70*/  PRMT R16, R16, 0x9910, RZ ;  /* 0x0000991010107816 */ /* 0x000fe400000000ff */
[----:B------:R-:W-:-:S02]  /*8a80*/  LOP3.LUT R22, R22, 0xff, RZ, 0xc0, !PT ;  /* 0x000000ff16167812 */ /* 0x000fc400078ec0ff */
[----:B------:R-:W-:Y:S02]  /*8a90*/  ISETP.NE.U32.AND P0, PT, R13, RZ, PT ;  /* 0x000000ff0d00720c */ /* 0x000fe40003f05070 */
[----:B------:R-:W-:Y:S02]  /*8aa0*/  MOV R13, R16 ;  /* 0x00000010000d7202 */ /* 0x000fe40000000f00 */
[----:B------:R-:W-:Y:S01]  /*8ab0*/  SHF.R.U64 R16, R22, 0x7, RZ ;  /* 0x0000000716107819 */ /* 0x000fe200000012ff */
[----:B---3--:R-:W-:Y:S01]  /*8ac0*/  FMUL.FTZ R15, R12, R15 ;  /* 0x0000000f0c0f7220 */ /* 0x008fe20000410000 */
[----:B------:R-:W-:Y:S02]  /*8ad0*/  ISETP.NE.U32.AND.EX P1, PT, RZ, RZ, PT, P1 ;  /* 0x000000ffff00720c */ /* 0x000fe40003f25110 */
[----:B------:R-:W-:Y:S02]  /*8ae0*/  ISETP.NE.U32.AND P2, PT, R16, RZ, PT ;  /* 0x000000ff1000720c */ /* 0x000fe40003f45070 */
[----:B------:R-:W-:-:S02]  /*8af0*/  ISETP.NE.U32.AND.EX P0, PT, RZ, RZ, PT, P0 ;  /* 0x000000ffff00720c */ /* 0x000fc40003f05100 */
[----:B------:R-:W-:Y:S02]  /*8b00*/  ISETP.NE.U32.AND.EX P2, PT, RZ, RZ, PT, P2 ;  /* 0x000000ffff00720c */ /* 0x000fe40003f45120 */
[----:B------:R-:W-:Y:S02]  /*8b10*/  PRMT R14, R20, 0x9910, RZ ;  /* 0x00009910140e7816 */ /* 0x000fe400000000ff */
[----:B------:R-:W-:Y:S02]  /*8b20*/  PRMT R11, R21, 0x9910, RZ ;  /* 0x00009910150b7816 */ /* 0x000fe400000000ff */
[----:B------:R-:W-:Y:S02]  /*8b30*/  SHF.R.S32.HI R10, RZ, 0x8, R14 ;  /* 0x00000008ff0a7819 */ /* 0x000fe4000001140e */
[----:B------:R-:W-:Y:S02]  /*8b40*/  MOV R14, R11 ;  /* 0x0000000b000e7202 */ /* 0x000fe40000000f00 */
[----:B------:R-:W-:Y:S01]  /*8b50*/  SHF.R.S32.HI R25, RZ, 0x18, R21 ;  /* 0x00000018ff197819 */ /* 0x000fe20000011415 */
[----:B------:R-:W0:Y:S01]  /*8b60*/  I2F.S16 R11, R10 ;  /* 0x0000000a000b7306 */ /* 0x000e220000101400 */
[----:B------:R-:W-:-:S02]  /*8b70*/  SHF.R.S32.HI R13, RZ, 0x8, R13 ;  /* 0x00000008ff0d7819 */ /* 0x000fc4000001140d */
[----:B------:R-:W-:Y:S02]  /*8b80*/  SHF.R.S32.HI R14, RZ, 0x8, R14 ;  /* 0x00000008ff0e7819 */ /* 0x000fe4000001140e */
[----:B------:R-:W-:Y:S02]  /*8b90*/  @P1 LOP3.LUT R24, R24, 0xffffff00, RZ, 0xfc, !PT ;  /* 0xffffff0018181812 */ /* 0x000fe400078efcff */
[----:B------:R-:W-:Y:S01]  /*8ba0*/  @P0 LOP3.LUT R26, R26, 0xffffff00, RZ, 0xfc, !PT ;  /* 0xffffff001a1a0812 */ /* 0x000fe200078efcff */
[----:B------:R-:W1:Y:S01]  /*8bb0*/  I2F.S16 R25, R25 ;  /* 0x0000001900197306 */ /* 0x000e620000101400 */
[----:B------:R-:W-:Y:S01]  /*8bc0*/  @P2 LOP3.LUT R22, R22, 0xffffff00, RZ, 0xfc, !PT ;  /* 0xffffff0016162812 */ /* 0x000fe200078efcff */
[----:B0-----:R-:W-:-:S06]  /*8bd0*/  FMUL.FTZ R10, R12, R11 ;  /* 0x0000000b0c0a7220 */ /* 0x001fcc0000410000 */
[----:B------:R-:W0:Y:S01]  /*8be0*/  I2F.S16 R21, R14 ;  /* 0x0000000e00157306 */ /* 0x000e220000101400 */
[----:B-1----:R-:W-:-:S07]  /*8bf0*/  FMUL.FTZ R20, R12, R25 ;  /* 0x000000190c147220 */ /* 0x002fce0000410000 */
[----:B------:R-:W1:Y:S01]  /*8c00*/  I2F.S16 R13, R13 ;  /* 0x0000000d000d7306 */ /* 0x000e620000101400 */
[----:B0-----:R-:W-:-:S07]  /*8c10*/  FMUL.FTZ R16, R12, R21 ;  /* 0x000000150c107220 */ /* 0x001fce0000410000 */
[----:B------:R0:W2:Y:S01]  /*8c20*/  I2F.S8 R19, R24 ;  /* 0x0000001800137306 */ /* 0x0000a20000001400 */
[----:B-1----:R-:W-:-:S07]  /*8c30*/  FMUL.FTZ R14, R12, R13 ;  /* 0x0000000d0c0e7220 */ /* 0x002fce0000410000 */
[----:B------:R1:W3:Y:S01]  /*8c40*/  I2F.S8 R17, R26 ;  /* 0x0000001a00117306 */ /* 0x0002e20000001400 */
[----:B0-----:R-:W-:Y:S01]  /*8c50*/  F2FP.F16.F32.PACK_AB R24, R10, R15 ;  /* 0x0000000f0a18723e */ /* 0x001fe200000000ff */
[----:B--2---:R-:W-:-:S06]  /*8c60*/  FMUL.FTZ R19, R12, R19 ;  /* 0x000000130c137220 */ /* 0x004fcc0000410000 */
[----:B-----5:R-:W0:Y:S01]  /*8c70*/  I2F.S8 R23, R22 ;  /* 0x0000001600177306 */ /* 0x020e220000001400 */
[----:B-1----:R-:W-:Y:S01]  /*8c80*/  F2FP.F16.F32.PACK_AB R26, R16, R19 ;  /* 0x00000013101a723e */ /* 0x002fe200000000ff */
[----:B---3--:R-:W-:-:S05]  /*8c90*/  FMUL.FTZ R17, R12, R17 ;  /* 0x000000110c117220 */ /* 0x008fca0000410000 */
[----:B------:R-:W-:Y:S01]  /*8ca0*/  F2FP.F16.F32.PACK_AB R25, R14, R17 ;  /* 0x000000110e19723e */ /* 0x000fe200000000ff */
[----:B0-----:R-:W-:-:S05]  /*8cb0*/  FMUL.FTZ R23, R12, R23 ;  /* 0x000000170c177220 */ /* 0x001fca0000410000 */
[----:B------:R-:W-:Y:S01]  /*8cc0*/  F2FP.F16.F32.PACK_AB R27, R20, R23 ;  /* 0x00000017141b723e */ /* 0x000fe200000000ff */
[----:B------:R-:W-:Y:S06]  /*8cd0*/  BRA `(.L_x_2594) ;  /* 0x00000000000c7947 */ /* 0x000fec0003800000 */
.L_x_2593:
[----:B------:R-:W0:Y:S02]  /*8ce0*/  LDC.64 R10, c[0x0][0x3a8] ;  /* 0x0000ea00ff0a7b82 */ /* 0x000e240000000a00 */
[----:B0-----:R-:W-:-:S05]  /*8cf0*/  IMAD.WIDE R10, R17, 0x2, R10 ;  /* 0x00000002110a7825 */ /* 0x001fca00078e020a */
[----:B------:R0:W5:Y:S02]  /*8d00*/  LDG.E.128 R24, desc[UR36][R10.64] ;  /* 0x000000240a187981 */ /* 0x000164000c1e1d00 */
.L_x_2594:
[----:B------:R-:W1:Y:S02]  /*8d10*/  LDCU.64 UR8, c[0x0][0x460] ;  /* 0x00008c00ff0877ac */ /* 0x000e640008000a00 */
[----:B-1----:R-:W-:-:S04]  /*8d20*/  ISETP.NE.U32.AND P0, PT, RZ, UR8, PT ;  /* 0x00000008ff007c0c */ /* 0x002fc8000bf05070 */
[----:B------:R-:W-:Y:S01]  /*8d30*/  ISETP.NE.AND.EX P0, PT, RZ, UR9, PT, P0 ;  /* 0x00000009ff007c0c */ /* 0x000fe2000bf05300 */
[----:B------:R-:W1:-:S12]  /*8d40*/  LDCU.64 UR8, c[0x0][0x3c0] ;  /* 0x00007800ff0877ac */ /* 0x000e580008000a00 */
[----:B------:R-:W2:Y:S08]  /*8d50*/  @P0 LDC R12, c[0x0][0x3f8] ;  /* 0x0000fe00ff0c0b82 */ /* 0x000eb00000000800 */
[----:B0-----:R-:W0:Y:S01]  /*8d60*/  @P0 LDC.64 R10, c[0x0][0x458] ;  /* 0x00011600ff0a0b82 */ /* 0x001e220000000a00 */
[----:B--2---:R-:W-:-:S04]  /*8d70*/  @P0 IMAD R9, R2, R12, R9 ;  /* 0x0000000c02090224 */ /* 0x004fc800078e0209 */
[----:B------:R-:W-:-:S04]  /*8d80*/  @P0 IMAD R9, R9, 0x60, R0 ;  /* 0x0000006009090824 */ /* 0x000fc800078e0200 */
[----:B0-----:R-:W-:-:S05]  /*8d90*/  @P0 IMAD.WIDE R10, R9, 0x2, R10 ;  /* 0x00000002090a0825 */ /* 0x001fca00078e020a */
[----:B------:R-:W2:Y:S01]  /*8da0*/  @P0 LDG.E.128 R12, desc[UR36][R10.64] ;  /* 0x000000240a0c0981 */ /* 0x000ea2000c1e1d00 */
[----:B------:R-:W-:Y:S01]  /*8db0*/  LEA R40, R3, R40, 0x1 ;  /* 0x0000002803287211 */ /* 0x000fe200078e08ff */
[----:B------:R-:W-:Y:S02]  /*8dc0*/  IMAD R39, R33, R39, R0 ;  /* 0x0000002721277224 */ /* 0x000fe400078e0200 */
[----:B-----5:R-:W-:Y:S02]  /*8dd0*/  HFMA2 R4, R24, 1, 1, R4 ;  /* 0x3c003c0018047831 */ /* 0x020fe40000000004 */
[----:B------:R-:W-:Y:S02]  /*8de0*/  IMAD R18, R18, 0x60, RZ ;  /* 0x0000006012127824 */ /* 0x000fe400078e02ff */
[----:B------:R-:W-:Y:S02]  /*8df0*/  HFMA2 R6, R26, 1, 1, R6 ;  /* 0x3c003c001a067831 */ /* 0x000fe40000000006 */
[----:B------:R-:W-:Y:S01]  /*8e00*/  HADD2 R5, R25, R5 ;  /* 0x0000000519057230 */ /* 0x000fe20000000000 */
[----:B------:R-:W0:Y:S01]  /*8e10*/  LDS.U16 R40, [R40] ;  /* 0x0000000028287984 */ /* 0x000e220000000400 */
[----:B------:R-:W-:Y:S01]  /*8e20*/  SHF.R.S32.HI R3, RZ, 0x1f, R39 ;  /* 0x0000001fff037819 */ /* 0x000fe20000011427 */
[----:B------:R-:W-:Y:S01]  /*8e30*/  HADD2 R7, R27, R7 ;  /* 0x000000071b077230 */ /* 0x000fe20000000000 */
[----:B------:R-:W-:-:S04]  /*8e40*/  IADD3 R39, P1, PT, R18, R39, RZ ;  /* 0x0000002712277210 */ /* 0x000fc80007f3e0ff */
[----:B------:R-:W-:Y:S02]  /*8e50*/  LEA.HI.X.SX32 R18, R18, R3, 0x1, P1 ;  /* 0x0000000312127211 */ /* 0x000fe400008f0eff */
[----:B-1----:R-:W-:-:S04]  /*8e60*/  LEA R2, P1, R39, UR8, 0x1 ;  /* 0x0000000827027c11 */ /* 0x002fc8000f8208ff */
[----:B------:R-:W-:Y:S01]  /*8e70*/  LEA.HI.X R3, R39, UR9, R18, 0x1, P1 ;  /* 0x0000000927037c11 */ /* 0x000fe200088f0c12 */
[----:B0-----:R-:W-:Y:S02]  /*8e80*/  HADD2.F32 R40, -RZ, R40.H0_H0 ;  /* 0x20000028ff287230 */ /* 0x001fe40000004100 */
[----:B--2---:R-:W-:Y:S02]  /*8e90*/  @P0 HFMA2 R5, R5, R13, -RZ ;  /* 0x0000000d05050231 */ /* 0x004fe400001000ff */
[----:B------:R-:W-:Y:S02]  /*8ea0*/  @P0 HMUL2 R4, R4, R12 ;  /* 0x0000000c04040232 */ /* 0x000fe40000000000 */
[----:B------:R-:W-:Y:S02]  /*8eb0*/  @P0 HFMA2 R7, R7, R15, -RZ ;  /* 0x0000000f07070231 */ /* 0x000fe400001000ff */
[----:B------:R-:W-:Y:S02]  /*8ec0*/  @P0 HMUL2 R6, R6, R14 ;  /* 0x0000000e06060232 */ /* 0x000fe40000000000 */
[----:B------:R-:W-:-:S02]  /*8ed0*/  HADD2.F32 R9, -RZ, R4.H0_H0 ;  /* 0x20000004ff097230 */ /* 0x000fc40000004100 */
[----:B------:R-:W-:Y:S01]  /*8ee0*/  HADD2.F32 R11, -RZ, R4.H1_H1 ;  /* 0x30000004ff0b7230 */ /* 0x000fe20000004100 */
[----:B------:R0:W-:Y:S01]  /*8ef0*/  STG.E.128 desc[UR36][R2.64], R4 ;  /* 0x0000000402007986 */ /* 0x0001e2000c101d24 */
        /* <DEDUP_REMOVED lines=12> */
[C---:B------:R-:W-:Y:S02]  /*8fc0*/  FFMA.FTZ R34, R40.reuse, R17, R34 ;  /* 0x0000001128227223 */ /* 0x040fe40000010022 */
[----:B0-----:R-:W-:-:S07]  /*8fd0*/  FFMA.FTZ R37, R40, R14, R37 ;  /* 0x0000000e28257223 */ /* 0x001fce0000010025 */
.L_x_2569:
[----:B------:R-:W-:Y:S05]  /*8fe0*/  BSYNC.RECONVERGENT B0 ;  /* 0x0000000000007941 */ /* 0x000fea0003800200 */
.L_x_2568:
[----:B------:R-:W-:Y:S01]  /*8ff0*/  BAR.SYNC.DEFER_BLOCKING 0x0 ;  /* 0x0000000000007b1d */ /* 0x000fe20000010000 */
[----:B------:R-:W-:-:S13]  /*9000*/  ISETP.GT.U32.AND P5, PT, R0, 0x5f, PT ;  /* 0x0000005f0000780c */ /* 0x000fda0003fa4070 */
[----:B------:R-:W-:Y:S05]  /*9010*/  @P5 BRA `(.L_x_2595) ;  /* 0x00000008002c5947 */ /* 0x000fea0003800000 */
[----:B------:R-:W0:Y:S01]  /*9020*/  S2UR UR5, SR_CgaCtaId ;  /* 0x00000000000579c3 */ /* 0x000e220000008800 */
        /* <DEDUP_REMOVED lines=15> */
[----:B0-----:R-:W-:-:S06]  /*9120*/  ULEA UR4, UR5, UR4, 0x18 ;  /* 0x0000000405047291 */ /* 0x001fcc000f8ec0ff */
[----:B------:R-:W-:Y:S01]  /*9130*/  LEA R32, R32, UR4, 0x1 ;  /* 0x0000000420207c11 */ /* 0x000fe2000f8e08ff */
[----:B------:R-:W-:Y:S06]  /*9140*/  @P6 BRA `(.L_x_2596) ;  /* 0x0000000000146947 */ /* 0x000fec0003800000 */
[----:B-----5:R-:W-:Y:S02]  /*9150*/  F2FP.F16.F32.PACK_AB R4, R44, R45 ;  /* 0x0000002d2c04723e */ /* 0x020fe400000000ff */
[----:B------:R-:W-:Y:S02]  /*9160*/  F2FP.F16.F32.PACK_AB R5, R38, R43 ;  /* 0x0000002b2605723e */ /* 0x000fe400000000ff */
[----:B------:R-:W-:Y:S02]  /*9170*/  F2FP.F16.F32.PACK_AB R6, R35, R36 ;  /* 0x000000242306723e */ /* 0x000fe400000000ff */
[----:B------:R-:W-:-:S05]  /*9180*/  F2FP.F16.F32.PACK_AB R7, R37, R34 ;  /* 0x000000222507723e */ /* 0x000fca00000000ff */
[----:B------:R0:W-:Y:S02]  /*9190*/  STS.128 [R32+-0x600], R4 ;  /* 0xfffa000420007388 */ /* 0x0001e40000000c00 */
.L_x_2596:
[----:B------:R-:W-:Y:S05]  /*91a0*/  WARPSYNC.ALL ;  /* 0x0000000000007948 */ /* 0x000fea0003800000 */
[----:B------:R-:W-:Y:S01]  /*91b0*/  BAR.SYNC.DEFER_BLOCKING 0x0 ;  /* 0x0000000000007b1d */ /* 0x000fe20000010000 */
[----:B------:R-:W-:-:S05]  /*91c0*/  ISETP.GT.U32.AND P6, PT, R8, 0xf, PT ;  /* 0x0000000f0800780c */ /* 0x000fca0003fc4070 */
[----:B------:R-:W-:Y:S04]  /*91d0*/  BSSY.RECONVERGENT B0, `(.L_x_2597) ;  /* 0x0000013000007945 */ /* 0x000fe80003800200 */
[----:B------:R-:W-:Y:S05]  /*91e0*/  @P1 BRA `(.L_x_2598) ;  /* 0x0000000000441947 */ /* 0x000fea0003800000 */
[----:B0----5:R-:W0:Y:S02]  /*91f0*/  LDS.128 R4, [R32] ;  /* 0x0000000020047984 */ /* 0x021e240000000c00 */
[--C-:B0-----:R-:W-:Y:S02]  /*9200*/  HADD2.F32 R2, -RZ, R4.reuse.H0_H0 ;  /* 0x20000004ff027230 */ /* 0x101fe40000004100 */
[----:B------:R-:W-:Y:S02]  /*9210*/  HADD2.F32 R3, -RZ, R4.H1_H1 ;  /* 0x30000004ff037230 */ /* 0x000fe40000004100 */
[--C-:B------:R-:W-:Y:S02]  /*9220*/  HADD2.F32 R4, -RZ, R5.reuse.H0_H0 ;  /* 0x20000005ff047230 */ /* 0x100fe40000004100 */
        /* <DEDUP_REMOVED lines=13> */
.L_x_2598:
[----:B------:R-:W-:Y:S05]  /*9300*/  BSYNC.RECONVERGENT B0 ;  /* 0x0000000000007941 */ /* 0x000fea0003800200 */
.L_x_2597:
[----:B------:R-:W-:Y:S06]  /*9310*/  BAR.SYNC.DEFER_BLOCKING 0x0 ;  /* 0x0000000000007b1d */ /* 0x000fec0000010000 */
[----:B------:R-:W-:Y:S04]  /*9320*/  BSSY.RECONVERGENT B0, `(.L_x_2599) ;  /* 0x0000007000007945 */ /* 0x000fe80003800200 */
[----:B------:R-:W-:Y:S05]  /*9330*/  @P4 BRA `(.L_x_2600) ;  /* 0x0000000000144947 */ /* 0x000fea0003800000 */
[----:B0----5:R-:W-:Y:S02]  /*9340*/  F2FP.F16.F32.PACK_AB R4, R44, R45 ;  /* 0x0000002d2c04723e */ /* 0x021fe400000000ff */
[----:B------:R-:W-:Y:S02]  /*9350*/  F2FP.F16.F32.PACK_AB R5, R38, R43 ;  /* 0x0000002b2605723e */ /* 0x000fe400000000ff */
[----:B------:R-:W-:Y:S02]  /*9360*/  F2FP.F16.F32.PACK_AB R6, R35, R36 ;  /* 0x000000242306723e */ /* 0x000fe400000000ff */
[----:B------:R-:W-:-:S05]  /*9370*/  F2FP.F16.F32.PACK_AB R7, R37, R34 ;  /* 0x000000222507723e */ /* 0x000fca00000000ff */
[----:B------:R1:W-:Y:S02]  /*9380*/  STS.128 [R32+-0x300], R4 ;  /* 0xfffd000420007388 */ /* 0x0003e40000000c00 */
.L_x_2600:
[----:B------:R-:W-:Y:S05]  /*9390*/  BSYNC.RECONVERGENT B0 ;  /* 0x0000000000007941 */ /* 0x000fea0003800200 */
.L_x_2599:
[----:B------:R-:W-:Y:S01]  /*93a0*/  BAR.SYNC.DEFER_BLOCKING 0x0 ;  /* 0x0000000000007b1d */ /* 0x000fe20000010000 */
[----:B------:R-:W-:-:S05]  /*93b0*/  ISETP.GT.U32.AND P1, PT, R8, 0x3f, PT ;  /* 0x0000003f0800780c */ /* 0x000fca0003f24070 */
[----:B------:R-:W-:Y:S08]  /*93c0*/  BSSY.RECONVERGENT B0, `(.L_x_2601) ;  /* 0x0000013000007945 */ /* 0x000ff00003800200 */
[----:B------:R-:W-:Y:S05]  /*93d0*/  @P1 BRA `(.L_x_2602) ;  /* 0x0000000000441947 */ /* 0x000fea0003800000 */
[----:B01---5:R-:W0:Y:S02]  /*93e0*/  LDS.128 R4, [R32] ;  /* 0x0000000020047984 */ /* 0x023e240000000c00 */
        /* <DEDUP_REMOVED lines=16> */
.L_x_2602:
[----:B------:R-:W-:Y:S05]  /*94f0*/  BSYNC.RECONVERGENT B0 ;  /* 0x0000000000007941 */ /* 0x000fea0003800200 */
.L_x_2601:
[----:B------:R-:W-:Y:S06]  /*9500*/  BAR.SYNC.DEFER_BLOCKING 0x0 ;  /* 0x0000000000007b1d */ /* 0x000fec0000010000 */
[----:B------:R-:W-:Y:S04]  /*9510*/  BSSY.RECONVERGENT B0, `(.L_x_2603) ;  /* 0x0000007000007945 */ /* 0x000fe80003800200 */
[----:B------:R-:W-:Y:S05]  /*9520*/  @P3 BRA `(.L_x_2604) ;  /* 0x0000000000143947 */ /* 0x000fea0003800000 */
[----:B01---5:R-:W-:Y:S02]  /*9530*/  F2FP.F16.F32.PACK_AB R4, R44, R45 ;  /* 0x0000002d2c04723e */ /* 0x023fe400000000ff */
[----:B------:R-:W-:Y:S02]  /*9540*/  F2FP.F16.F32.PACK_AB R5, R38, R43 ;  /* 0x0000002b2605723e */ /* 0x000fe400000000ff */
[----:B------:R-:W-:Y:S02]  /*9550*/  F2FP.F16.F32.PACK_AB R6, R35, R36 ;  /* 0x000000242306723e */ /* 0x000fe400000000ff */
[----:B------:R-:W-:-:S05]  /*9560*/  F2FP.F16.F32.PACK_AB R7, R37, R34 ;  /* 0x000000222507723e */ /* 0x000fca00000000ff */
[----:B------:R3:W-:Y:S02]  /*9570*/  STS.128 [R32+-0x180], R4 ;  /* 0xfffe800420007388 */ /* 0x0007e40000000c00 */
.L_x_2604:
[----:B------:R-:W-:Y:S05]  /*9580*/  BSYNC.RECONVERGENT B0 ;  /* 0x0000000000007941 */ /* 0x000fea0003800200 */
.L_x_2603:
[----:B------:R-:W-:Y:S06]  /*9590*/  BAR.SYNC.DEFER_BLOCKING 0x0 ;  /* 0x0000000000007b1d */ /* 0x000fec0000010000 */
[----:B------:R-:W-:Y:S04]  /*95a0*/  BSSY.RECONVERGENT B0, `(.L_x_2605) ;  /* 0x0000013000007945 */ /* 0x000fe80003800200 */
[----:B------:R-:W-:Y:S05]  /*95b0*/  @P0 BRA `(.L_x_2606) ;  /* 0x0000000000440947 */ /* 0x000fea0003800000 */
[----:B01-3-5:R-:W0:Y:S02]  /*95c0*/  LDS.128 R4, [R32] ;  /* 0x0000000020047984 */ /* 0x02be240000000c00 */
        /* <DEDUP_REMOVED lines=16> */
.L_x_2606:
[----:B------:R-:W-:Y:S05]  /*96d0*/  BSYNC.RECONVERGENT B0 ;  /* 0x0000000000007941 */ /* 0x000fea0003800200 */
.L_x_2605:
[----:B------:R-:W-:Y:S06]  /*96e0*/  BAR.SYNC.DEFER_BLOCKING 0x0 ;  /* 0x0000000000007b1d */ /* 0x000fec0000010000 */
[----:B------:R-:W-:Y:S04]  /*96f0*/  BSSY.RECONVERGENT B0, `(.L_x_2607) ;  /* 0x0000007000007945 */ /* 0x000fe80003800200 */
[----:B------:R-:W-:Y:S05]  /*9700*/  @P2 BRA `(.L_x_2608) ;  /* 0x0000000000142947 */ /* 0x000fea0003800000 */
[----:B01-3-5:R-:W-:Y:S02]  /*9710*/  F2FP.F16.F32.PACK_AB R4, R44, R45 ;  /* 0x0000002d2c04723e */ /* 0x02bfe400000000ff */
[----:B------:R-:W-:Y:S02]  /*9720*/  F2FP.F16.F32.PACK_AB R5, R38, R43 ;  /* 0x0000002b2605723e */ /* 0x000fe400000000ff */
[----:B------:R-:W-:Y:S02]  /*9730*/  F2FP.F16.F32.PACK_AB R6, R35, R36 ;  /* 0x000000242306723e */ /* 0x000fe400000000ff */
[----:B------:R-:W-:-:S05]  /*9740*/  F2FP.F16.F32.PACK_AB R7, R37, R34 ;  /* 0x000000222507723e */ /* 0x000fca00000000ff */
[----:B------:R4:W-:Y:S02]  /*9750*/  STS.128 [R32+-0xc0], R4 ;  /* 0xffff400420007388 */ /* 0x0009e40000000c00 */
.L_x_2608:
[----:B------:R-:W-:Y:S05]  /*9760*/  BSYNC.RECONVERGENT B0 ;  /* 0x0000000000007941 */ /* 0x000fea0003800200 */
.L_x_2607:
[----:B------:R-:W-:Y:S06]  /*9770*/  BAR.SYNC.DEFER_BLOCKING 0x0 ;  /* 0x0000000000007b1d */ /* 0x000fec0000010000 */
[----:B------:R-:W-:Y:S04]  /*9780*/  BSSY.RECONVERGENT B0, `(.L_x_2609) ;  /* 0x0000013000007945 */ /* 0x000fe80003800200 */
[----:B------:R-:W-:Y:S05]  /*9790*/  @P6 BRA `(.L_x_2610) ;  /* 0x0000000000446947 */ /* 0x000fea0003800000 */
[----:B01-345:R-:W0:Y:S02]  /*97a0*/  LDS.128 R4, [R32] ;  /* 0x0000000020047984 */ /* 0x03be240000000c00 */
        /* <DEDUP_REMOVED lines=16> */
.L_x_2610:
[----:B------:R-:W-:Y:S05]  /*98b0*/  BSYNC.RECONVERGENT B0 ;  /* 0x0000000000007941 */ /* 0x000fea0003800200 */
.L_x_2609:
[----:B------:R-:W-:Y:S06]  /*98c0*/  BAR.SYNC.DEFER_BLOCKING 0x0 ;  /* 0x0000000000007b1d */ /* 0x000fec0000010000 */
.L_x_2595:
[----:B------:R-:W-:-:S13]  /*98d0*/  ISETP.GT.U32.OR P5, PT, R8, 0xf, P5 ;  /* 0x0000000f0800780c */ /* 0x000fda0002fa4470 */
[----:B------:R-:W-:Y:S05]  /*98e0*/  @P5 EXIT ;  /* 0x000000000000594d */ /* 0x000fea0003800000 */
[----:B------:R-:W0:Y:S02]  /*98f0*/  LDCU UR4, c[0x0][0x478] ;  /* 0x00008f00ff0477ac */ /* 0x000e240008000800 */
[----:B0-----:R-:W-:-:S09]  /*9900*/  UISETP.NE.AND UP0, UPT, UR4, 0x2, UPT ;  /* 0x000000020400788c */ /* 0x001fd2000bf05270 */
[----:B------:R-:W-:Y:S05]  /*9910*/  BRA.U UP0, `(.L_x_2611) ;  /* 0x0000000100e07547 */ /* 0x000fea000b800000 */
[----:B------:R-:W0:Y:S01]  /*9920*/  LDC.64 R2, c[0x0][0x470] ;  /* 0x00011c00ff027b82 */ /* 0x000e220000000a00 */
[----:B------:R-:W-:Y:S01]  /*9930*/  IADD3 R33, PT, PT, R33, R0, RZ ;  /* 0x0000000021217210 */ /* 0x000fe20007ffe0ff */
[----:B------:R-:W1:Y:S01]  /*9940*/  LDCU.64 UR4, c[0x0][0x380] ;  /* 0x00007000ff0477ac */ /* 0x000e620008000a00 */
[----:B0-----:R-:W2:Y:S02]  /*9950*/  LDG.E R2, desc[UR36][R2.64] ;  /* 0x0000002402027981 */ /* 0x001ea4000c1e1900 */
        /* <DEDUP_REMOVED lines=10> */
[----:B------:R-:W3:Y:S01]  /*9a00*/  F2I.S8.NTZ R37, R37 ;  /* 0x0000002500257305 */ /* 0x000ee20000202100 */
[----:B0-----:R-:W-:-:S07]  /*9a10*/  PRMT R3, R34, 0x8880, RZ ;  /* 0x0000888022037816 */ /* 0x001fce00000000ff */
[----:B------:R-:W0:Y:S01]  /*9a20*/  F2I.S8.NTZ R35, R35 ;  /* 0x0000002300237305 */ /* 0x000e220000202100 */
[----:B------:R-:W-:Y:S02]  /*9a30*/  PRMT R3, R3, 0x7710, RZ ;  /* 0x0000771003037816 */ /* 0x000fe400000000ff */
[----:B---345:R-:W-:-:S05]  /*9a40*/  PRMT R5, R37, 0x8880, RZ ;  /* 0x0000888025057816 */ /* 0x038fca00000000ff */
[----:B------:R-:W1:Y:S01]  /*9a50*/  F2I.S8.NTZ R38, R38 ;  /* 0x0000002600267305 */ /* 0x000e620000202100 */
[----:B------:R-:W-:Y:S01]  /*9a60*/  IMAD.U32 R4, R3, 0x10000, RZ ;  /* 0x0001000003047824 */ /* 0x000fe200078e00ff */
[----:B------:R-:W-:-:S04]  /*9a70*/  PRMT R3, R5, 0x7710, RZ ;  /* 0x0000771005037816 */ /* 0x000fc800000000ff */
[----:B------:R-:W-:Y:S02]  /*9a80*/  LOP3.LUT R4, R4, 0xff0000, RZ, 0xc0, !PT ;  /* 0x00ff000004047812 */ /* 0x000fe400078ec0ff */
[----:B------:R-:W2:Y:S01]  /*9a90*/  F2I.S8.NTZ R44, R44 ;  /* 0x0000002c002c7305 */ /* 0x000ea20000202100 */
[----:B0-----:R-:W-:Y:S02]  /*9aa0*/  PRMT R35, R35, 0x8880, RZ ;  /* 0x0000888023237816 */ /* 0x001fe400000000ff */
[----:B------:R-:W-:Y:S02]  /*9ab0*/  PRMT R3, R4, 0x4210, R3 ;  /* 0x0000421004037816 */ /* 0x000fe40000000003 */
[----:B------:R-:W-:Y:S02]  /*9ac0*/  PRMT R0, R35, 0x7710, RZ ;  /* 0x0000771023007816 */ /* 0x000fe400000000ff */
[----:B-1----:R-:W-:Y:S01]  /*9ad0*/  PRMT R4, R38, 0x8880, RZ ;  /* 0x0000888026047816 */ /* 0x002fe200000000ff */
[----:B------:R-:W0:Y:S01]  /*9ae0*/  F2I.S8.NTZ R43, R43 ;  /* 0x0000002b002b7305 */ /* 0x000e220000202100 */
[----:B------:R-:W-:-:S02]  /*9af0*/  SHF.L.U32 R0, R0, 0x8, RZ ;  /* 0x0000000800007819 */ /* 0x000fc400000006ff */
[----:B------:R-:W-:Y:S02]  /*9b00*/  PRMT R4, R4, 0x7710, RZ ;  /* 0x0000771004047816 */ /* 0x000fe400000000ff */
[----:B------:R-:W-:Y:S02]  /*9b10*/  LOP3.LUT R9, R3, 0xff00, R0, 0xf8, !PT ;  /* 0x0000ff0003097812 */ /* 0x000fe400078ef800 */
[----:B--2---:R-:W-:Y:S01]  /*9b20*/  PRMT R44, R44, 0x8880, RZ ;  /* 0x000088802c2c7816 */ /* 0x004fe200000000ff */
[----:B------:R-:W1:Y:S01]  /*9b30*/  F2I.S8.NTZ R36, R36 ;  /* 0x0000002400247305 */ /* 0x000e620000202100 */
[----:B------:R-:W-:Y:S02]  /*9b40*/  LOP3.LUT R4, R4, 0xff, RZ, 0xc0, !PT ;  /* 0x000000ff04047812 */ /* 0x000fe400078ec0ff */
[----:B------:R-:W-:Y:S02]  /*9b50*/  PRMT R0, R44, 0x7710, RZ ;  /* 0x000077102c007816 */ /* 0x000fe400000000ff */
[----:B0-----:R-:W-:-:S03]  /*9b60*/  PRMT R43, R43, 0x8880, RZ ;  /* 0x000088802b2b7816 */ /* 0x001fc600000000ff */
[----:B------:R-:W0:Y:S01]  /*9b70*/  F2I.S8.NTZ R2, R2 ;  /* 0x0000000200027305 */ /* 0x000e220000202100 */
[----:B------:R-:W-:Y:S02]  /*9b80*/  LOP3.LUT R6, R0, 0xff, RZ, 0xc0, !PT ;  /* 0x000000ff00067812 */ /* 0x000fe400078ec0ff */
[----:B------:R-:W-:-:S03]  /*9b90*/  PRMT R3, R43, 0x7710, RZ ;  /* 0x000077102b037816 */ /* 0x000fc600000000ff */
[----:B------:R-:W-:Y:S01]  /*9ba0*/  IMAD.WIDE.U32 R6, R6, 0x100, RZ ;  /* 0x0000010006067825 */ /* 0x000fe200078e00ff */
[----:B-1----:R-:W-:Y:S02]  /*9bb0*/  PRMT R36, R36, 0x8880, RZ ;  /* 0x0000888024247816 */ /* 0x002fe400000000ff */
[----:B------:R-:W-:Y:S02]  /*9bc0*/  LOP3.LUT R5, R3, 0xff, RZ, 0xc0, !PT ;  /* 0x000000ff03057812 */ /* 0x000fe400078ec0ff */
[----:B------:R-:W-:Y:S02]  /*9bd0*/  PRMT R0, R36, 0x7710, RZ ;  /* 0x0000771024007816 */ /* 0x000fe400000000ff */
[----:B0-----:R-:W-:Y:S01]  /*9be0*/  PRMT R10, R2, 0x8880, RZ ;  /* 0x00008880020a7816 */ /* 0x001fe200000000ff */
        /* <DEDUP_REMOVED lines=11> */
.L_x_2611:
[----:B------:R-:W0:Y:S01]  /*9ca0*/  LDC.64 R2, c[0x0][0x380] ;  /* 0x0000e000ff027b82 */ /* 0x000e220000000a00 */
[----:B------:R-:W-:Y:S02]  /*9cb0*/  IADD3 R33, PT, PT, R33, R0, RZ ;  /* 0x0000000021217210 */ /* 0x000fe40007ffe0ff */
        /* <DEDUP_REMOVED lines=10> */
.L_x_2508:
[----:B------:R-:W-:Y:S02]  /*9d60*/  HFMA2 R12, -RZ, RZ, 0, 9.5367431640625e-07 ;  /* 0x00000010ff0c7431 */ /* 0x000fe400000001ff */
[----:B------:R-:W-:Y:S01]  /*9d70*/  IMAD.MOV.U32 R11, RZ, RZ, 0x1f ;  /* 0x0000001fff0b7424 */ /* 0x000fe200078e00ff */
[----:B-1----:R-:W-:-:S07]  /*9d80*/  MOV R15, 0xffffffff ;  /* 0xffffffff000f7802 */ /* 0x002fce0000000f00 */
[----:B0-2--5:R-:W-:Y:S05]  /*9d90*/  WARPSYNC.COLLECTIVE R15, `(.L_x_2612) ;  /* 0x000000000f087348 */ /* 0x025fea0003c00000 */
[----:B------:R1:W3:Y:S02]  /*9da0*/  SHFL.BFLY P6, R14, R13, R12, R11 ;  /* 0x0c00000c0d0e7389 */ /* 0x0002e400000c000b */
[----:B0123-5:R-:W-:Y:S05]  /*9db0*/  ENDCOLLECTIVE ;  /* 0x000000000000791b */ /* 0x02ffea0003800000 */
.L_x_2612:
[----:B------:R-:W-:Y:S02]  /*9dc0*/  HFMA2 R12, -RZ, RZ, 0, 4.76837158203125e-07 ;  /* 0x00000008ff0c7431 */ /* 0x000fe400000001ff */
[----:B------:R-:W-:-:S05]  /*9dd0*/  FADD.FTZ R3, R13, R14 ;  /* 0x0000000e0d037221 */ /* 0x000fca0000010000 */
[----:B------:R-:W-:-:S07]  /*9de0*/  MOV R13, R3 ;  /* 0x00000003000d7202 */ /* 0x000fce0000000f00 */
[----:B------:R-:W-:Y:S05]  /*9df0*/  WARPSYNC.COLLECTIVE R15, `(.L_x_2613) ;  /* 0x000000000f087348 */ /* 0x000fea0003c00000 */
[----:B------:R0:W1:Y:S02]  /*9e00*/  SHFL.BFLY P6, R14, R13, R12, R11 ;  /* 0x0c00000c0d0e7389 */ /* 0x00006400000c000b */
[----:B01----:R-:W-:Y:S05]  /*9e10*/  ENDCOLLECTIVE ;  /* 0x000000000000791b */ /* 0x003fea0003800000 */
.L_x_2613:
[----:B------:R-:W-:Y:S02]  /*9e20*/  IMAD.MOV.U32 R12, RZ, RZ, 0x4 ;  /* 0x00000004ff0c7424 */ /* 0x000fe400078e00ff */
[----:B------:R-:W-:-:S05]  /*9e30*/  FADD.FTZ R4, R3, R14 ;  /* 0x0000000e03047221 */ /* 0x000fca0000010000 */
[----:B------:R-:W-:-:S07]  /*9e40*/  MOV R13, R4 ;  /* 0x00000004000d7202 */ /* 0x000fce0000000f00 */
[----:B------:R-:W-:Y:S05]  /*9e50*/  WARPSYNC.COLLECTIVE R15, `(.L_x_2614) ;  /* 0x000000000f087348 */ /* 0x000fea0003c00000 */
[----:B------:R0:W1:Y:S02]  /*9e60*/  SHFL.BFLY P6, R14, R13, R12, R11 ;  /* 0x0c00000c0d0e7389 */ /* 0x00006400000c000b */
[----:B01----:R-:W-:Y:S05]  /*9e70*/  ENDCOLLECTIVE ;  /* 0x000000000000791b */ /* 0x003fea0003800000 */
.L_x_2614:
[----:B------:R-:W-:Y:S02]  /*9e80*/  HFMA2 R12, -RZ, RZ, 0, 1.1920928955078125e-07 ;  /* 0x00000002ff0c7431 */ /* 0x000fe400000001ff */
[----:B------:R-:W-:-:S05]  /*9e90*/  FADD.FTZ R5, R4, R14 ;  /* 0x0000000e04057221 */ /* 0x000fca0000010000 */
[----:B------:R-:W-:-:S07]  /*9ea0*/  MOV R13, R5 ;  /* 0x00000005000d7202 */ /* 0x000fce0000000f00 */
[----:B------:R-:W-:Y:S05]  /*9eb0*/  WARPSYNC.COLLECTIVE R15, `(.L_x_2615) ;  /* 0x000000000f087348 */ /* 0x000fea0003c00000 */
[----:B------:R0:W1:Y:S02]  /*9ec0*/  SHFL.BFLY P6, R14, R13, R12, R11 ;  /* 0x0c00000c0d0e7389 */ /* 0x00006400000c000b */
[----:B01----:R-:W-:Y:S05]  /*9ed0*/  ENDCOLLECTIVE ;  /* 0x000000000000791b */ /* 0x003fea0003800000 */
.L_x_2615:
[----:B------:R-:W-:Y:S02]  /*9ee0*/  HFMA2 R12, -RZ, RZ, 0, 5.9604644775390625e-08 ;  /* 0x00000001ff0c7431 */ /* 0x000fe400000001ff */
[----:B------:R-:W-:-:S05]  /*9ef0*/  FADD.FTZ R6, R5, R14 ;  /* 0x0000000e05067221 */ /* 0x000fca0000010000 */
[----:B------:R-:W-:-:S07]  /*9f00*/  MOV R13, R6 ;  /* 0x00000006000d7202 */ /* 0x000fce0000000f00 */
[----:B------:R-:W-:Y:S05]  /*9f10*/  WARPSYNC.COLLECTIVE R15, `(.L_x_2616) ;  /* 0x000000000f087348 */ /* 0x000fea0003c00000 */
[----:B------:R0:W1:Y:S02]  /*9f20*/  SHFL.BFLY P6, R14, R13, R12, R11 ;  /* 0x0c00000c0d0e7389 */ /* 0x00006400000c000b */
[----:B01----:R-:W-:Y:S05]  /*9f30*/  ENDCOLLECTIVE ;  /* 0x000000000000791b */ /* 0x003fea0003800000 */
.L_x_2616:
[----:B------:R-:W-:Y:S05]  /*9f40*/  BRA `(.L_x_2617) ;  /* 0xffffff7c00107947 */ /* 0x000fea000383ffff */
.L_x_2618:
        /* <DEDUP_REMOVED lines=11> */
.L_x_4065:


//--------------------- .text._ZN4mmha33masked_multihead_attention_kernelItLi96ELi128ELi2ELi16ELi128ELb0ELb1EEEv26Multihead_attention_paramsIT_XT5_EE --------------------------
	.section	.text._ZN4mmha33masked_multihead_attention_kernelItLi96ELi128ELi2ELi16ELi128ELb0ELb1EEEv26Multihead_attention_paramsIT_XT5_EE,"ax",@progbits
	.align	128
        .global         _ZN4mmha33masked_multihead_attention_kernelItLi96ELi128ELi2ELi16ELi128ELb0ELb1EEEv26Multihead_attention_paramsIT_XT5_EE
        .type           _ZN4mmha33masked_multihead_attention_kernelItLi96ELi128ELi2ELi16ELi128ELb0ELb1EEEv26Multihead_attention_paramsIT_XT5_EE,@function
        .size           _ZN4mmha33masked_multihead_attention_kernelItLi96ELi128ELi2ELi16ELi128ELb0ELb1EEEv26Multihead_attention_paramsIT_XT5_EE,(.L_x_4066 - _ZN4mmha33masked_multihead_attention_kernelItLi96ELi128ELi2ELi16ELi128ELb0ELb1EEEv26Multihead_attention_paramsIT_XT5_EE)
        .other          _ZN4mmha33masked_multihead_attention_kernelItLi96ELi128ELi2ELi16ELi128ELb0ELb1EEEv26Multihead_attention_paramsIT_XT5_EE,@"STO_CUDA_ENTRY STV_DEFAULT"
_ZN4mmha33masked_multihead_attention_kernelItLi96ELi128ELi2ELi16ELi128ELb0ELb1EEEv26Multihead_attention_paramsIT_XT5_EE:
.text._ZN4mmha33masked_multihead_attention_kernelItLi96ELi128ELi2ELi16ELi128ELb0ELb1EEEv26Multihead_attention_paramsIT_XT5_EE:
        /* <DEDUP_REMOVED lines=12> */
.L_x_2619:
[----:B------:R-:W1:Y:S01]  /*00c0*/  LDC.64 R2, c[0x0][0x4a0] ;  /* 0x00012800ff027b82 */ /* 0x000e620000000a00 */
[----:B------:R-:W3:Y:S07]  /*00d0*/  LDCU UR4, c[0x0][0x3f4] ;  /* 0x00007e80ff0477ac */ /* 0x000eee0008000800 */
[----:B------:R-:W4:Y:S01]  /*00e0*/  LDC R10, c[0x0][0x3f0] ;  /* 0x0000fc00ff0a7b82 */ /* 0x000f220000000800 */
[----:B------:R-:W-:Y:S01]  /*00f0*/  HFMA2 R17, -RZ, RZ, 0, 0 ;  /* 0x00000000ff117431 */ /* 0x000fe200000001ff */
[----:B------:R-:W0:Y:S06]  /*0100*/  S2R R50, SR_CTAID.X ;  /* 0x0000000000327919 */ /* 0x000e2c0000002500 */
[----:B------:R-:W0:Y:S01]  /*0110*/  LDC R14, c[0x0][0x3f8] ;  /* 0x0000fe00ff0e7b82 */ /* 0x000e220000000800 */
[----:B-1----:R-:W-:-:S04]  /*0120*/  ISETP.NE.U32.AND P0, PT, R2, RZ, PT ;  /* 0x000000ff0200720c */ /* 0x002fc80003f05070 */
[----:B------:R-:W-:Y:S02]  /*0130*/  ISETP.NE.AND.EX P0, PT, R3, RZ, PT, P0 ;  /* 0x000000ff0300720c */ /* 0x000fe40003f05300 */
[----:B----4-:R-:W-:-:S04]  /*0140*/  IABS R9, R10 ;  /* 0x0000000a00097213 */ /* 0x010fc80000000000 */
[----:B------:R-:W1:Y:S07]  /*0150*/  I2F.RP R0, R9 ;  /* 0x0000000900007306 */ /* 0x000e6e0000209400 */
[----:B------:R-:W2:Y:S02]  /*0160*/  @P0 LDC.64 R2, c[0x0][0x4a0] ;  /* 0x00012800ff020b82 */ /* 0x000ea40000000a00 */
[----:B--2---:R-:W-:-:S05]  /*0170*/  @P0 IMAD.WIDE.U32 R2, R5, 0x4, R2 ;  /* 0x0000000405020825 */ /* 0x004fca00078e0002 */
[----:B------:R2:W4:Y:S01]  /*0180*/  @P0 LDG.E R8, desc[UR36][R2.64] ;  /* 0x0000002402080981 */ /* 0x000522000c1e1900 */
[----:B-1----:R-:W1:Y:S01]  /*0190*/  MUFU.RCP R0, R0 ;  /* 0x0000000000007308 */ /* 0x002e620000001000 */
[----:B--2---:R-:W2:Y:S01]  /*01a0*/  LDC.64 R2, c[0x0][0x460] ;  /* 0x00011800ff027b82 */ /* 0x004ea20000000a00 */
[----:B-1----:R-:W-:-:S06]  /*01b0*/  VIADD R6, R0, 0xffffffe ;  /* 0x0ffffffe00067836 */ /* 0x002fcc0000000000 */
[----:B------:R1:W3:Y:S02]  /*01c0*/  F2I.FTZ.U32.TRUNC.NTZ R7, R6 ;  /* 0x0000000600077305 */ /* 0x0002e4000021f000 */
[----:B-1----:R-:W-:Y:S01]  /*01d0*/  IMAD.MOV.U32 R6, RZ, RZ, RZ ;  /* 0x000000ffff067224 */ /* 0x002fe200078e00ff */
[----:B--2---:R-:W-:Y:S02]  /*01e0*/  ISETP.NE.U32.AND P1, PT, R2, RZ, PT ;  /* 0x000000ff0200720c */ /* 0x004fe40003f25070 */
[----:B---3--:R-:W-:Y:S02]  /*01f0*/  IADD3 R4, PT, PT, RZ, -R7, RZ ;  /* 0x80000007ff047210 */ /* 0x008fe40007ffe0ff */
[----:B------:R-:W-:-:S03]  /*0200*/  ISETP.NE.AND.EX P1, PT, R3, RZ, PT, P1 ;  /* 0x000000ff0300720c */ /* 0x000fc60003f25310 */
[----:B------:R-:W-:Y:S01]  /*0210*/  IMAD R11, R4, R9, RZ ;  /* 0x00000009040b7224 */ /* 0x000fe200078e02ff */
[----:B------:R-:W-:-:S03]  /*0220*/  IABS R4, R5 ;  /* 0x0000000500047213 */ /* 0x000fc60000000000 */
[----:B------:R-:W-:Y:S02]  /*0230*/  IMAD.HI.U32 R7, R7, R11, R6 ;  /* 0x0000000b07077227 */ /* 0x000fe400078e0006 */
[----:B------:R-:W4:Y:S04]  /*0240*/  @P0 LDC R11, c[0x0][0x430] ;  /* 0x00010c00ff0b0b82 */ /* 0x000f280000000800 */
[----:B------:R-:W-:-:S05]  /*0250*/  IMAD.HI.U32 R0, R7, R4, RZ ;  /* 0x0000000407007227 */ /* 0x000fca00078e00ff */
[----:B------:R-:W-:-:S05]  /*0260*/  IADD3 R7, PT, PT, -R0, RZ, RZ ;  /* 0x000000ff00077210 */ /* 0x000fca0007ffe1ff */
[C---:B------:R-:W-:Y:S02]  /*0270*/  IMAD R4, R9.reuse, R7, R4 ;  /* 0x0000000709047224 */ /* 0x040fe400078e0204 */
[----:B------:R-:W1:Y:S03]  /*0280*/  @P1 LDC.64 R6, c[0x0][0x460] ;  /* 0x00011800ff061b82 */ /* 0x000e660000000a00 */
[----:B------:R-:W-:-:S13]  /*0290*/  ISETP.GT.U32.AND P3, PT, R9, R4, PT ;  /* 0x000000040900720c */ /* 0x000fda0003f64070 */
[----:B------:R-:W-:Y:S01]  /*02a0*/  @!P3 IMAD.IADD R4, R4, 0x1, -R9 ;  /* 0x000000010404b824 */ /* 0x000fe200078e0a09 */
[----:B------:R-:W-:Y:S02]  /*02b0*/  @!P3 IADD3 R0, PT, PT, R0, 0x1, RZ ;  /* 0x000000010000b810 */ /* 0x000fe40007ffe0ff */
[----:B------:R-:W-:Y:S02]  /*02c0*/  ISETP.NE.AND P3, PT, R10, RZ, PT ;  /* 0x000000ff0a00720c */ /* 0x000fe40003f65270 */
[----:B------:R-:W-:Y:S02]  /*02d0*/  ISETP.GE.U32.AND P2, PT, R4, R9, PT ;  /* 0x000000090400720c */ /* 0x000fe40003f46070 */
[----:B------:R-:W-:-:S04]  /*02e0*/  LOP3.LUT R4, R5, R10, RZ, 0x3c, !PT ;  /* 0x0000000a05047212 */ /* 0x000fc800078e3cff */
[----:B------:R-:W-:-:S07]  /*02f0*/  ISETP.GE.AND P4, PT, R4, RZ, PT ;  /* 0x000000ff0400720c */ /* 0x000fce0003f86270 */
[----:B------:R-:W-:-:S05]  /*0300*/  @P2 VIADD R0, R0, 0x1 ;  /* 0x0000000100002836 */ /* 0x000fca0000000000 */
[----:B------:R-:W-:Y:S01]  /*0310*/  MOV R27, R0 ;  /* 0x00000000001b7202 */ /* 0x000fe20000000f00 */
[----:B------:R-:W-:-:S04]  /*0320*/  IMAD.U32 R0, RZ, RZ, UR4 ;  /* 0x00000004ff007e24 */ /* 0x000fc8000f8e00ff */
[----:B------:R-:W-:Y:S01]  /*0330*/  @!P4 IMAD.MOV R27, RZ, RZ, -R27 ;  /* 0x000000ffff1bc224 */ /* 0x000fe200078e0a1b */
[----:B------:R-:W-:Y:S02]  /*0340*/  IABS R4, R0 ;  /* 0x0000000000047213 */ /* 0x000fe40000000000 */
[----:B------:R-:W-:Y:S02]  /*0350*/  @!P3 LOP3.LUT R27, RZ, R10, RZ, 0x33, !PT ;  /* 0x0000000aff1bb212 */ /* 0x000fe400078e33ff */
[----:B------:R-:W2:Y:S01]  /*0360*/  I2F.RP R0, R4 ;  /* 0x0000000400007306 */ /* 0x000ea20000209400 */
[----:B------:R-:W3:Y:S02]  /*0370*/  @!P0 LDC R10, c[0x0][0x40c] ;  /* 0x00010300ff0a8b82 */ /* 0x000ee40000000800 */
[----:B-1----:R-:W-:-:S05]  /*0380*/  @P1 IMAD.WIDE R6, R27, 0x4, R6 ;  /* 0x000000041b061825 */ /* 0x002fca00078e0206 */
[----:B------:R1:W5:Y:S01]  /*0390*/  @P1 LDG.E R17, desc[UR36][R6.64] ;  /* 0x0000002406111981 */ /* 0x000362000c1e1900 */
[C---:B0-----:R-:W-:Y:S01]  /*03a0*/  IMAD R19, R5.reuse, R14, R50 ;  /* 0x0000000e05137224 */ /* 0x041fe200078e0232 */
[----:B------:R-:W-:Y:S02]  /*03b0*/  UISETP.NE.AND UP0, UPT, UR4, URZ, UPT ;  /* 0x000000ff0400728c */ /* 0x000fe4000bf05270 */
[----:B------:R-:W-:Y:S01]  /*03c0*/  IMAD R51, R5, UR4, RZ ;  /* 0x0000000405337c24 */ /* 0x000fe2000f8e02ff */
[----:B------:R-:W0:Y:S01]  /*03d0*/  S2R R18, SR_TID.X ;  /* 0x0000000000127919 */ /* 0x000e220000002100 */
[----:B------:R-:W-:Y:S01]  /*03e0*/  BSSY.RECONVERGENT B0, `(.L_x_2620) ;  /* 0x000003d000007945 */ /* 0x000fe20003800200 */
[----:B--2---:R-:W2:Y:S01]  /*03f0*/  MUFU.RCP R0, R0 ;  /* 0x0000000000007308 */ /* 0x004ea20000001000 */
[----:B---3--:R-:W-:Y:S02]  /*0400*/  @!P0 R2UR UR40, R10 ;  /* 0x000000000a2882ca */ /* 0x008fe400000e0000 */
[----:B--2---:R-:W-:-:S06]  /*0410*/  IADD3 R9, PT, PT, R0, 0xffffffe, RZ ;  /* 0x0ffffffe00097810 */ /* 0x004fcc0007ffe0ff */
[----:B------:R-:W1:Y:S01]  /*0420*/  F2I.FTZ.U32.TRUNC.NTZ R9, R9 ;  /* 0x0000000900097305 */ /* 0x000e62000021f000 */
[----:B0-----:R-:W-:Y:S02]  /*0430*/  SHF.L.U32 R23, R18, 0x2, RZ ;  /* 0x0000000212177819 */ /* 0x001fe400000006ff */
[----:B-1----:R-:W-:-:S05]  /*0440*/  IADD3 R7, PT, PT, RZ, -R9, RZ ;  /* 0x80000009ff077210 */ /* 0x002fca0007ffe0ff */
[----:B------:R-:W-:Y:S02]  /*0450*/  IMAD R7, R7, R4, RZ ;  /* 0x0000000407077224 */ /* 0x000fe400078e02ff */
[----:B----4-:R-:W-:-:S05]  /*0460*/  @P0 IMAD.IADD R8, R8, 0x1, R11 ;  /* 0x0000000108080824 */ /* 0x010fca00078e020b */
[----:B------:R-:W-:Y:S01]  /*0470*/  @P0 R2UR UR40, R8 ;  /* 0x00000000082802ca */ /* 0x000fe200000e0000 */
[----:B------:R-:W-:-:S04]  /*0480*/  IMAD.MOV.U32 R8, RZ, RZ, RZ ;  /* 0x000000ffff087224 */ /* 0x000fc800078e00ff */
[----:B------:R-:W-:-:S08]  /*0490*/  IMAD.HI.U32 R8, R9, R7, R8 ;  /* 0x0000000709087227 */ /* 0x000fd000078e0008 */
[----:B------:R-:W-:Y:S01]  /*04a0*/  IABS R0, UR40 ;  /* 0x0000002800007c13 */ /* 0x000fe20008000000 */
[----:B------:R-:W-:Y:S02]  /*04b0*/  UISETP.GE.AND UP1, UPT, UR40, URZ, UPT ;  /* 0x000000ff2800728c */ /* 0x000fe4000bf26270 */
[----:B------:R-:W-:Y:S01]  /*04c0*/  UIADD3 UR39, UPT, UPT, UR40, 0x1, -UR4 ;  /* 0x0000000128277890 */ /* 0x000fe2000fffe804 */
[----:B------:R-:W-:Y:S02]  /*04d0*/  MOV R7, R0 ;  /* 0x0000000000077202 */ /* 0x000fe40000000f00 */
[----:B------:R-:W0:Y:S01]  /*04e0*/  LDC R0, c[0x0][0x3e8] ;  /* 0x0000fa00ff007b82 */ /* 0x000e220000000800 */
[----:B------:R-:W-:Y:S02]  /*04f0*/  UISETP.LT.AND UP2, UPT, URZ, UR39, UPT ;  /* 0x00000027ff00728c */ /* 0x000fe4000bf41270 */
[----:B------:R-:W-:Y:S02]  /*0500*/  IMAD.HI.U32 R8, R8, R7, RZ ;  /* 0x0000000708087227 */ /* 0x000fe400078e00ff */
[----:B------:R-:W-:-:S02]  /*0510*/  USEL UR39, URZ, UR39, !UP2 ;  /* 0x00000027ff277287 */ /* 0x000fc4000d000000 */
[----:B------:R-:W-:-:S04]  /*0520*/  IMAD.MOV R8, RZ, RZ, -R8 ;  /* 0x000000ffff087224 */ /* 0x000fc800078e0a08 */
[----:B------:R-:W-:-:S05]  /*0530*/  IMAD R8, R4, R8, R7 ;  /* 0x0000000804087224 */ /* 0x000fca00078e0207 */
[----:B------:R-:W-:-:S13]  /*0540*/  R2UR UR38, R8 ;  /* 0x00000000082672ca */ /* 0x000fda00000e0000 */
[----:B------:R-:W-:-:S13]  /*0550*/  ISETP.GT.U32.AND P0, PT, R4, UR38, PT ;  /* 0x0000002604007c0c */ /* 0x000fda000bf04070 */
[----:B------:R-:W-:-:S04]  /*0560*/  @!P0 IADD3 R6, PT, PT, -R4, UR38, RZ ;  /* 0x0000002604068c10 */ /* 0x000fc8000fffe1ff */
[----:B------:R-:W-:Y:S01]  /*0570*/  @!P0 R2UR UR38, R6 ;  /* 0x00000000062682ca */ /* 0x000fe200000e0000 */
[----:B------:R-:W-:Y:S01]  /*0580*/  IMAD.MOV.U32 R6, RZ, RZ, RZ ;  /* 0x000000ffff067224 */ /* 0x000fe200078e00ff */
[----:B0-----:R-:W-:-:S11]  /*0590*/  ISETP.NE.AND P0, PT, R0, RZ, PT ;  /* 0x000000ff0000720c */ /* 0x001fd60003f05270 */
[----:B------:R-:W-:Y:S02]  /*05a0*/  ISETP.GT.U32.AND P1, PT, R4, UR38, PT ;  /* 0x0000002604007c0c */ /* 0x000fe4000bf24070 */
[----:B------:R-:W-:Y:S02]  /*05b0*/  @P0 IMAD R7, R5, R0, RZ ;  /* 0x0000000005070224 */ /* 0x000fe400078e02ff */
[----:B------:R-:W-:Y:S02]  /*05c0*/  @!P0 IMAD R16, R19, 0x60, RZ ;  /* 0x0000006013108824 */ /* 0x000fe400078e02ff */
[----:B------:R-:W-:Y:S01]  /*05d0*/  @P0 IMAD R16, R50, 0x60, R7 ;  /* 0x0000006032100824 */ /* 0x000fe200078e0207 */
[----:B------:R-:W-:Y:S01]  /*05e0*/  ISETP.GT.U32.AND P0, PT, R18, 0x17, PT ;  /* 0x000000171200780c */ /* 0x000fe20003f04070 */
[----:B------:R-:W-:Y:S02]  /*05f0*/  HFMA2 R7, -RZ, RZ, 0, 0 ;  /* 0x00000000ff077431 */ /* 0x000fe400000001ff */
[----:B------:R-:W-:-:S03]  /*0600*/  IMAD.IADD R29, R23, 0x1, R16 ;  /* 0x00000001171d7824 */ /* 0x000fc600078e0210 */
[----:B------:R-:W-:-:S04]  /*0610*/  @!P1 IADD3 R4, PT, PT, -R4, UR38, RZ ;  /* 0x0000002604049c10 */ /* 0x000fc8000fffe1ff */
[----:B------:R-:W-:-:S13]  /*0620*/  @!P1 R2UR UR38, R4 ;  /* 0x00000000042692ca */ /* 0x000fda00000e0000 */
[----:B------:R-:W-:Y:S02]  /*0630*/  @!UP1 UIADD3 UR38, UPT, UPT, -UR38, URZ, URZ ;  /* 0x000000ff26269290 */ /* 0x000fe4000fffe1ff */
[----:B------:R-:W-:Y:S01]  /*0640*/  @!UP0 ULOP3.LUT UR38, URZ, UR4, URZ, 0x33, !UPT ;  /* 0x00000004ff268292 */ /* 0x000fe2000f8e33ff */
[----:B------:R-:W-:Y:S11]  /*0650*/  @P0 BRA `(.L_x_2621) ;  /* 0x0000000000540947 */ /* 0x000ff60003800000 */
        /* <DEDUP_REMOVED lines=21> */
.L_x_2621:
[----:B------:R-:W-:Y:S05]  /*07b0*/  BSYNC.RECONVERGENT B0 ;  /* 0x0000000000007941 */ /* 0x000fea0003800200 */
.L_x_2620:
[----:B------:R-:W1:Y:S01]  /*07c0*/  LDCU UR4, c[0x0][0x478] ;  /* 0x00008f00ff0477ac */ /* 0x000e620008000800 */
[----:B------:R-:W-:Y:S01]  /*07d0*/  SHF.R.S32.HI R52, RZ, 0x1f, R51 ;  /* 0x0000001fff347819 */ /* 0x000fe20000011433 */
[----:B------:R-:W-:Y:S02]  /*07e0*/  IMAD R15, R50, 0x60, R23 ;  /* 0x00000060320f7824 */ /* 0x000fe400078e0217 */
[----:B------:R-:W-:Y:S01]  /*07f0*/  IMAD R25, R27, R14, RZ ;  /* 0x0000000e1b197224 */ /* 0x000fe200078e02ff */
        /* <DEDUP_REMOVED lines=19> */
.L_x_2622:
[----:B------:R-:W-:Y:S01]  /*0930*/  BSSY.RECONVERGENT B0, `(.L_x_2623) ;  /* 0x0000006000007945 */ /* 0x000fe20003800200 */
[----:B------:R-:W-:-:S03]  /*0940*/  CS2R R26, SRZ ;  /* 0x00000000001a7805 */ /* 0x000fc6000001ff00 */
[----:B------:R-:W-:Y:S05]  /*0950*/  @P0 BRA `(.L_x_2624) ;  /* 0x00000000000c0947 */ /* 0x000fea0003800000 */
[----:B0-----:R-:W0:Y:S02]  /*0960*/  LDC.64 R8, c[0x0][0x398] ;  /* 0x0000e600ff087b82 */ /* 0x001e240000000a00 */
[----:B0-----:R-:W-:-:S05]  /*0970*/  IMAD.WIDE R8, R29, 0x2, R8 ;  /* 0x000000021d087825 */ /* 0x001fca00078e0208 */
[----:B------:R1:W5:Y:S02]  /*0980*/  LDG.E.64 R26, desc[UR36][R8.64] ;  /* 0x00000024081a7981 */ /* 0x000364000c1e1b00 */
.L_x_2624:
[----:B------:R-:W-:Y:S05]  /*0990*/  BSYNC.RECONVERGENT B0 ;  /* 0x0000000000007941 */ /* 0x000fea0003800200 */
.L_x_2623:
[----:B------:R-:W2:Y:S01]  /*09a0*/  LDCU.64 UR4, c[0x0][0x390] ;  /* 0x00007200ff0477ac */ /* 0x000ea20008000a00 */
[----:B01----:R-:W0:Y:S01]  /*09b0*/  LDC.64 R8, c[0x0][0x418] ;  /* 0x00010600ff087b82 */ /* 0x003e220000000a00 */
[----:B------:R-:W-:Y:S02]  /*09c0*/  ISETP.EQ.U32.AND P3, PT, R2, RZ, PT ;  /* 0x000000ff0200720c */ /* 0x000fe40003f62070 */
[----:B------:R-:W-:Y:S01]  /*09d0*/  CS2R R28, SRZ ;  /* 0x00000000001c7805 */ /* 0x000fe2000001ff00 */
[----:B------:R-:W1:Y:S01]  /*09e0*/  LDCU.64 UR6, c[0x0][0x3a0] ;  /* 0x00007400ff0677ac */ /* 0x000e620008000a00 */
[----:B------:R-:W-:-:S04]  /*09f0*/  ISETP.GT.U32.AND P2, PT, R18, 0x1f, PT ;  /* 0x0000001f1200780c */ /* 0x000fc80003f44070 */
[----:B------:R-:W-:Y:S01]  /*0a00*/  ISETP.EQ.OR.EX P2, PT, R3, RZ, P2, P3 ;  /* 0x000000ff0300720c */ /* 0x000fe20001742730 */
[----:B------:R-:W3:Y:S01]  /*0a10*/  LDC R20, c[0x0][0x400] ;  /* 0x00010000ff147b82 */ /* 0x000ee20000000800 */
[----:B--2---:R-:W-:Y:S01]  /*0a20*/  ISETP.NE.U32.AND P0, PT, RZ, UR4, PT ;  /* 0x00000004ff007c0c */ /* 0x004fe2000bf05070 */
[----:B------:R-:W2:Y:S01]  /*0a30*/  LDCU.U8 UR4, c[0x0][0x404] ;  /* 0x00008080ff0477ac */ /* 0x000ea20008000000 */
[----:B-1----:R-:W-:-:S09]  /*0a40*/  ISETP.NE.U32.AND P1, PT, RZ, UR6, PT ;  /* 0x00000006ff007c0c */ /* 0x002fd2000bf25070 */
[----:B------:R-:W1:Y:S01]  /*0a50*/  @!P2 LDC.64 R12, c[0x0][0x450] ;  /* 0x00011400ff0cab82 */ /* 0x000e620000000a00 */
[----:B------:R-:W-:Y:S01]  /*0a60*/  ISETP.NE.AND.EX P0, PT, RZ, UR5, PT, P0 ;  /* 0x00000005ff007c0c */ /* 0x000fe2000bf05300 */
[----:B-----5:R-:W-:Y:S01]  /*0a70*/  @!P2 IMAD R0, R17, R14, RZ ;  /* 0x0000000e1100a224 */ /* 0x020fe200078e02ff */
[----:B------:R-:W-:Y:S02]  /*0a80*/  ISETP.NE.AND.EX P1, PT, RZ, UR7, PT, P1 ;  /* 0x00000007ff007c0c */ /* 0x000fe4000bf25310 */
[----:B------:R-:W-:Y:S01]  /*0a90*/  ISETP.GT.U32.OR P0, PT, R18, 0x17, !P0 ;  /* 0x000000171200780c */ /* 0x000fe20004704470 */
[----:B------:R-:W-:Y:S01]  /*0aa0*/  @!P2 IMAD R21, R0, 0x60, R15 ;  /* 0x000000600015a824 */ /* 0x000fe200078e020f */
[----:B------:R-:W-:Y:S02]  /*0ab0*/  ISETP.GT.U32.OR P1, PT, R18, 0x17, !P1 ;  /* 0x000000171200780c */ /* 0x000fe40004f24470 */
[----:B0-----:R-:W-:-:S04]  /*0ac0*/  ISETP.NE.U32.AND P3, PT, R8, RZ, PT ;  /* 0x000000ff0800720c */ /* 0x001fc80003f65070 */
[----:B------:R-:W-:-:S05]  /*0ad0*/  ISETP.NE.AND.EX P3, PT, R9, RZ, PT, P3 ;  /* 0x000000ff0900720c */ /* 0x000fca0003f65330 */
[----:B------:R-:W0:Y:S01]  /*0ae0*/  @!P0 LDC.64 R8, c[0x0][0x390] ;  /* 0x0000e400ff088b82 */ /* 0x000e220000000a00 */
[----:B-1----:R-:W-:-:S07]  /*0af0*/  @!P2 IMAD.WIDE R12, R21, 0x2, R12 ;  /* 0x00000002150ca825 */ /* 0x002fce00078e020c */
[----:B------:R-:W1:Y:S01]  /*0b00*/  @!P1 LDC.64 R10, c[0x0][0x3a0] ;  /* 0x0000e800ff0a9b82 */ /* 0x000e620000000a00 */
[----:B------:R-:W4:Y:S07]  /*0b10*/  @!P2 LDG.E.64 R12, desc[UR36][R12.64] ;  /* 0x000000240c0ca981 */ /* 0x000f2e000c1e1b00 */
[----:B------:R-:W2:Y:S01]  /*0b20*/  @P3 LDC.64 R2, c[0x0][0x418] ;  /* 0x00010600ff023b82 */ /* 0x000ea20000000a00 */
[----:B0-----:R-:W-:-:S05]  /*0b30*/  @!P0 IMAD.WIDE.U32 R8, R15, 0x2, R8 ;  /* 0x000000020f088825 */ /* 0x001fca00078e0008 */
[----:B------:R-:W4:Y:S01]  /*0b40*/  @!P0 LDG.E.64 R28, desc[UR36][R8.64] ;  /* 0x00000024081c8981 */ /* 0x000f22000c1e1b00 */
[----:B-1----:R-:W-:Y:S01]  /*0b50*/  @!P1 IMAD.WIDE.U32 R10, R15, 0x2, R10 ;  /* 0x000000020f0a9825 */ /* 0x002fe200078e000a */
[----:B------:R-:W-:-:S06]  /*0b60*/  CS2R R14, SRZ ;  /* 0x00000000000e7805 */ /* 0x000fcc000001ff00 */
[----:B------:R-:W4:Y:S01]  /*0b70*/  @!P1 LDG.E.64 R14, desc[UR36][R10.64] ;  /* 0x000000240a0e9981 */ /* 0x000f22000c1e1b00 */
[----:B--2---:R-:W-:-:S04]  /*0b80*/  @P3 IMAD.WIDE.U32 R4, R5, 0x4, R2 ;  /* 0x0000000405043825 */ /* 0x004fc800078e0002 */
[----:B------:R-:W-:-:S06]  /*0b90*/  HFMA2 R2, -RZ, RZ, 0, 0 ;  /* 0x00000000ff027431 */ /* 0x000fcc00000001ff */
[----:B------:R0:W5:Y:S01]  /*0ba0*/  @P3 LDG.E R2, desc[UR36][R4.64] ;  /* 0x0000002404023981 */ /* 0x000162000c1e1900 */
[----:B------:R-:W-:-:S04]  /*0bb0*/  ISETP.NE.AND P0, PT, RZ, UR4, PT ;  /* 0x00000004ff007c0c */ /* 0x000fc8000bf05270 */
[----:B---3--:R-:W-:Y:S01]  /*0bc0*/  ISETP.LT.OR P0, PT, R20, 0x1, P0 ;  /* 0x000000011400780c */ /* 0x008fe20000701670 */
[----:B------:R-:W-:Y:S01]  /*0bd0*/  BSSY.RECONVERGENT B6, `(.L_x_2625) ;  /* 0x00000dc000067945 */ /* 0x000fe20003800200 */
[----:B----4-:R-:W-:Y:S02]  /*0be0*/  HFMA2 R29, R7, 1, 1, R29 ;  /* 0x3c003c00071d7831 */ /* 0x010fe4000000001d */
[----:B------:R-:W-:Y:S02]  /*0bf0*/  HFMA2 R27, R27, 1, 1, R15 ;  /* 0x3c003c001b1b7831 */ /* 0x000fe4000000000f */
[----:B------:R-:W-:Y:S02]  /*0c00*/  HADD2 R26, R26, R14 ;  /* 0x0000000e1a1a7230 */ /* 0x000fe40000000000 */
[----:B------:R-:W-:Y:S02]  /*0c10*/  HADD2 R28, R6, R28 ;  /* 0x0000001c061c7230 */ /* 0x000fe40000000000 */
[----:B------:R-:W-:-:S02]  /*0c20*/  @!P2 HMUL2 R26, R26, R12 ;  /* 0x0000000c1a1aa232 */ /* 0x000fc40000000000 */
[----:B------:R-:W-:Y:S01]  /*0c30*/  @!P2 HFMA2 R27, R27, R13, -RZ ;  /* 0x0000000d1b1ba231 */ /* 0x000fe200001000ff */
[----:B0-----:R-:W-:Y:S06]  /*0c40*/  @P0 BRA `(.L_x_2626) ;  /* 0x0000000000d40947 */ /* 0x001fec0003800000 */
[----:B------:R-:W-:-:S13]  /*0c50*/  ISETP.GE.AND P0, PT, R23, R20, PT ;  /* 0x000000141700720c */ /* 0x000fda0003f06270 */
[----:B------:R-:W-:Y:S05]  /*0c60*/  @P0 BRA `(.L_x_2627) ;  /* 0x0000000c00480947 */ /* 0x000fea0003800000 */
[----:B------:R-:W-:Y:S01]  /*0c70*/  I2FP.F32.U32 R3, R20 ;  /* 0x0000001400037245 */ /* 0x000fe20000201000 */
[----:B------:R-:W-:Y:S01]  /*0c80*/  VIADD R0, R23, 0x2 ;  /* 0x0000000217007836 */ /* 0x000fe20000000000 */
[----:B------:R-:W0:Y:S01]  /*0c90*/  LDCU UR4, c[0x0][0x40c] ;  /* 0x00008180ff0477ac */ /* 0x000e220008000800 */
        /* <DEDUP_REMOVED lines=48> */
.L_x_2626:
        /* <DEDUP_REMOVED lines=31> */
[----:B------:R-:W-:Y:S02]  /*1190*/  ISETP.GT.U32.OR P1, PT, R18, 0x1f, P0 ;  /* 0x0000001f1200780c */ /* 0x000fe40000724470 */
        /* <DEDUP_REMOVED lines=21> */
.L_x_2628:
        /* <DEDUP_REMOVED lines=8> */
[----:B-1----:R-:W-:Y:S01]  /*1370*/  LEA R3, R9, R0, 0x1 ;  /* 0x0000000009037211 */ /* 0x002fe200078e08ff */
[----:B------:R-:W-:-:S03]  /*1380*/  @!P6 IMAD R5, R4, 0x2, R0 ;  /* 0x000000020405e824 */ /* 0x000fc600078e0200 */
[----:B------:R-:W-:Y:S02]  /*1390*/  @!P6 LEA R4, R4, R3, 0x1 ;  /* 0x000000030404e211 */ /* 0x000fe400078e08ff */
        /* <DEDUP_REMOVED lines=15> */
[----:B------:R-:W-:Y:S01]  /*1490*/  IMAD R21, R22, 0x2, R15 ;  /* 0x0000000216157824 */ /* 0x000fe200078e020f */
[----:B------:R-:W-:Y:S01]  /*14a0*/  LDS R29, [R15] ;  /* 0x000000000f1d7984 */ /* 0x000fe20000000800 */
[----:B------:R-:W-:-:S03]  /*14b0*/  IMAD.SHL.U32 R4, R4, 0x2, RZ ;  /* 0x0000000204047824 */ /* 0x000fc600078e00ff */
[----:B------:R-:W0:Y:S02]  /*14c0*/  LDS R6, [R21] ;  /* 0x0000000015067984 */ /* 0x000e240000000800 */
[----:B------:R-:W-:Y:S02]  /*14d0*/  LOP3.LUT R7, R4, 0xfffffffc, RZ, 0xc0, !PT ;  /* 0xfffffffc04077812 */ /* 0x000fe400078ec0ff */
[----:B------:R-:W-:Y:S02]  /*14e0*/  LDS R27, [R33] ;  /* 0x00000000211b7984 */ /* 0x000fe40000000800 */
[----:B------:R-:W-:Y:S02]  /*14f0*/  ISETP.GE.AND P0, PT, R7, R9, PT ;  /* 0x000000090700720c */ /* 0x000fe40003f06270 */
[----:B------:R-:W1:Y:S01]  /*1500*/  LDS R8, [R14] ;  /* 0x000000000e087984 */ /* 0x000e620000000800 */
[C-C-:B0-----:R-:W-:Y:S02]  /*1510*/  PRMT R28, R29.reuse, 0x5410, R6.reuse ;  /* 0x000054101d1c7816 */ /* 0x141fe40000000006 */
[----:B------:R-:W-:-:S02]  /*1520*/  PRMT R29, R29, 0x7632, R6 ;  /* 0x000076321d1d7816 */ /* 0x000fc40000000006 */
[C-C-:B-1----:R-:W-:Y:S02]  /*1530*/  PRMT R26, R27.reuse, 0x5410, R8.reuse ;  /* 0x000054101b1a7816 */ /* 0x142fe40000000008 */
[----:B------:R-:W-:-:S04]  /*1540*/  PRMT R27, R27, 0x7632, R8 ;  /* 0x000076321b1b7816 */ /* 0x000fc80000000008 */
        /* <DEDUP_REMOVED lines=51> */
.L_x_2632:
[----:B------:R-:W-:Y:S05]  /*1880*/  BSYNC.RECONVERGENT B1 ;  /* 0x0000000000017941 */ /* 0x000fea0003800200 */
.L_x_2631:
        /* <DEDUP_REMOVED lines=8> */
.L_x_2630:
[----:B------:R-:W-:Y:S05]  /*1910*/  BSYNC.RECONVERGENT B0 ;  /* 0x0000000000007941 */ /* 0x000fea0003800200 */
.L_x_2629:
[----:B------:R-:W-:Y:S01]  /*1920*/  BAR.SYNC.DEFER_BLOCKING 0x0 ;  /* 0x0000000000007b1d */ /* 0x000fe20000010000 */
[----:B------:R-:W-:-:S04]  /*1930*/  @!P6 IMAD R22, R22, R31, R24 ;  /* 0x0000001f1616e224 */ /* 0x000fc800078e0218 */
[C---:B------:R-:W-:Y:S01]  /*1940*/  @!P6 IMAD R0, R22.reuse, 0x2, R0 ;  /* 0x000000021600e824 */ /* 0x040fe200078e0200 */
[----:B------:R-:W-:-:S04]  /*1950*/  @!P6 LEA R3, R22, R3, 0x1 ;  /* 0x000000031603e211 */ /* 0x000fc800078e08ff */
[----:B------:R0:W2:Y:S04]  /*1960*/  @!P6 LDS.64 R28, [R0] ;  /* 0x00000000001ce984 */ /* 0x0000a80000000a00 */
[----:B------:R0:W3:Y:S01]  /*1970*/  @!P6 LDS.64 R26, [R3] ;  /* 0x00000000031ae984 */ /* 0x0000e20000000a00 */
[----:B------:R-:W-:Y:S06]  /*1980*/  BAR.SYNC.DEFER_BLOCKING 0x0 ;  /* 0x0000000000007b1d */ /* 0x000fec0000010000 */
.L_x_2627:
[----:B------:R-:W-:Y:S05]  /*1990*/  BSYNC.RECONVERGENT B6 ;  /* 0x0000000000067941 */ /* 0x000fea0003800200 */
.L_x_2625:
        /* <DEDUP_REMOVED lines=12> */
[----:B0-----:R-:W-:-:S05]  /*1a60*/  LEA R3, R10, R3, 0x18 ;  /* 0x000000030a037211 */ /* 0x001fca00078ec0ff */
[----:B------:R-:W-:-:S05]  /*1a70*/  IMAD R3, R18, 0x8, R3 ;  /* 0x0000000812037824 */ /* 0x000fca00078e0203 */
[----:B------:R0:W-:Y:S01]  /*1a80*/  STS.64 [R3], R28 ;  /* 0x0000001c03007388 */ /* 0x0001e20000000a00 */
[----:B------:R-:W-:Y:S05]  /*1a90*/  @P0 BRA `(.L_x_2635) ;  /* 0x00000000002c0947 */ /* 0x000fea0003800000 */
[----:B------:R-:W2:Y:S01]  /*1aa0*/  LDCU UR4, c[0x0][0x3f4] ;  /* 0x00007e80ff0477ac */ /* 0x000ea20008000800 */
[----:B-1----:R-:W1:Y:S01]  /*1ab0*/  LDC.64 R4, c[0x0][0x3b8] ;  /* 0x0000ee00ff047b82 */ /* 0x002e620000000a00 */
[----:B------:R-:W-:Y:S02]  /*1ac0*/  LOP3.LUT R6, R23, 0x4, RZ, 0xc0, !PT ;  /* 0x0000000417067812 */ /* 0x000fe400078ec0ff */
[----:B0-----:R-:W-:Y:S02]  /*1ad0*/  SHF.R.U32.HI R3, RZ, 0x1, R18 ;  /* 0x00000001ff037819 */ /* 0x001fe40000011612 */
[----:B--2---:R-:W-:Y:S01]  /*1ae0*/  MOV R12, UR4 ;  /* 0x00000004000c7c02 */ /* 0x004fe20008000f00 */
[----:B------:R-:W-:-:S04]  /*1af0*/  IMAD R19, R19, UR4, RZ ;  /* 0x0000000413137c24 */ /* 0x000fc8000f8e02ff */
[----:B------:R-:W-:Y:S02]  /*1b00*/  IMAD R6, R19, 0x60, R6 ;  /* 0x0000006013067824 */ /* 0x000fe400078e0206 */
[----:B------:R-:W-:-:S04]  /*1b10*/  IMAD R3, R3, R12, UR38 ;  /* 0x0000002603037e24 */ /* 0x000fc8000f8e020c */
[----:B------:R-:W-:-:S04]  /*1b20*/  IMAD R3, R3, 0x8, R6 ;  /* 0x0000000803037824 */ /* 0x000fc800078e0206 */
[----:B-1----:R-:W-:-:S05]  /*1b30*/  IMAD.WIDE R4, R3, 0x2, R4 ;  /* 0x0000000203047825 */ /* 0x002fca00078e0204 */
[----:B------:R2:W-:Y:S02]  /*1b40*/  STG.E.64 desc[UR36][R4.64], R26 ;  /* 0x0000001a04007986 */ /* 0x0005e4000c101b24 */
.L_x_2635:
[----:B------:R-:W-:Y:S05]  /*1b50*/  BSYNC.RECONVERGENT B0 ;  /* 0x0000000000007941 */ /* 0x000fea0003800200 */
.L_x_2634:
        /* <DEDUP_REMOVED lines=12> */
.L_x_2743:
        /* <DEDUP_REMOVED lines=8> */
[----:B-----5:R-:W-:-:S07]  /*1ca0*/  @P0 IADD3 R3, PT, PT, -R2, UR40, RZ ;  /* 0x0000002802030c10 */ /* 0x020fce000fffe1ff */
[----:B------:R-:W2:Y:S01]  /*1cb0*/  @P0 LDC.64 R4, c[0x0][0x438] ;  /* 0x00010e00ff040b82 */ /* 0x000ea20000000a00 */
[----:B0-----:R-:W-:-:S04]  /*1cc0*/  @P0 IMAD R0, R50, R6, R3 ;  /* 0x0000000632000224 */ /* 0x001fc800078e0203 */
[----:B------:R-:W-:-:S04]  /*1cd0*/  @P0 IMAD R3, R0, R6, R3 ;  /* 0x0000000600030224 */ /* 0x000fc800078e0203 */
[----:B--2---:R-:W-:-:S06]  /*1ce0*/  @P0 IMAD.WIDE R4, R3, 0x2, R4 ;  /* 0x0000000203040825 */ /* 0x004fcc00078e0204 */
[----:B------:R-:W2:Y:S01]  /*1cf0*/  @P0 LDG.E.U16 R4, desc[UR36][R4.64] ;  /* 0x0000002404040981 */ /* 0x000ea2000c1e1500 */
[----:B------:R-:W-:Y:S01]  /*1d00*/  IMAD.U32 R6, RZ, RZ, UR39 ;  /* 0x00000027ff067e24 */ /* 0x000fe2000f8e00ff */
[----:B------:R-:W-:Y:S01]  /*1d10*/  IADD3 R9, PT, PT, R9, 0x120, RZ ;  /* 0x0000012009097810 */ /* 0x000fe20007ffe0ff */
[----:B-1----:R-:W-:-:S03]  /*1d20*/  FMUL.FTZ R0, R14, UR4 ;  /* 0x000000040e007c20 */ /* 0x002fc60008410000 */
[----:B------:R-:W-:Y:S02]  /*1d30*/  LEA R7, R10, R9, 0x18 ;  /* 0x000000090a077211 */ /* 0x000fe400078ec0ff */
[----:B------:R-:W-:-:S04]  /*1d40*/  IADD3 R6, PT, PT, -R6, UR40, RZ ;  /* 0x0000002806067c10 */ /* 0x000fc8000fffe1ff */
[----:B------:R-:W-:Y:S01]  /*1d50*/  LEA R7, R6, R7, 0x2 ;  /* 0x0000000706077211 */ /* 0x000fe200078e10ff */
[----:B--2---:R-:W-:-:S05]  /*1d60*/  @P0 HADD2.F32 R3, -RZ, R4.H0_H0 ;  /* 0x20000004ff030230 */ /* 0x004fca0000004100 */
[----:B------:R-:W-:-:S05]  /*1d70*/  @P0 FADD.FTZ R0, R0, R3 ;  /* 0x0000000300000221 */ /* 0x000fca0000010000 */
[----:B------:R4:W-:Y:S02]  /*1d80*/  STS [R7], R0 ;  /* 0x0000000007007388 */ /* 0x0009e40000000800 */
.L_x_2633:
[----:B------:R-:W-:Y:S05]  /*1d90*/  WARPSYNC.ALL ;  /* 0x0000000000007948 */ /* 0x000fea0003800000 */
[----:B------:R-:W-:Y:S01]  /*1da0*/  UIADD3 UR8, UPT, UPT, -UR39, UR40, URZ ;  /* 0x0000002827087290 */ /* 0x000fe2000fffe1ff */
[----:B-1----:R-:W-:Y:S01]  /*1db0*/  SHF.R.U32.HI R4, RZ, 0x1, R18 ;  /* 0x00000001ff047819 */ /* 0x002fe20000011612 */
[----:B------:R-:W1:Y:S01]  /*1dc0*/  LDCU UR5, c[0x0][0x3f0] ;  /* 0x00007e00ff0577ac */ /* 0x000e620008000800 */
[----:B------:R-:W-:Y:S01]  /*1dd0*/  BSSY B0, `(.L_x_2637) ;  /* 0x000026d000007945 */ /* 0x000fe20003800000 */
[----:B------:R-:W-:Y:S01]  /*1de0*/  UIADD3 UR4, UPT, UPT, UR8, 0xf, URZ ;  /* 0x0000000f08047890 */ /* 0x000fe2000fffe0ff */
[----:B------:R-:W0:Y:S05]  /*1df0*/  LDCU UR9, c[0x0][0x3f8] ;  /* 0x00007f00ff0977ac */ /* 0x000e2a0008000800 */
[----:B------:R-:W-:Y:S01]  /*1e00*/  IMAD.U32 R3, RZ, RZ, UR4 ;  /* 0x00000004ff037e24 */ /* 0x000fe2000f8e00ff */
[----:B------:R-:W0:Y:S04]  /*1e10*/  LDCU UR20, c[0x0][0x410] ;  /* 0x00008200ff1477ac */ /* 0x000e280008000800 */
[----:B------:R-:W-:Y:S01]  /*1e20*/  SHF.R.S32.HI R3, RZ, 0x1f, R3 ;  /* 0x0000001fff037819 */ /* 0x000fe20000011403 */
[----:B------:R-:W0:Y:S01]  /*1e30*/  LDCU.64 UR10, c[0x0][0x3c8] ;  /* 0x00007900ff0a77ac */ /* 0x000e220008000a00 */
[----:B-1----:R-:W-:-:S02]  /*1e40*/  IMAD R25, R25, UR5, R50 ;  /* 0x0000000519197c24 */ /* 0x002fc4000f8e0232 */
[----:B------:R-:W-:Y:S01]  /*1e50*/  LEA.HI R3, R3, UR4, RZ, 0x4 ;  /* 0x0000000403037c11 */ /* 0x000fe2000f8f20ff */
[----:B------:R-:W1:Y:S01]  /*1e60*/  LDCU.64 UR12, c[0x0][0x3b8] ;  /* 0x00007700ff0c77ac */ /* 0x000e620008000a00 */
[----:B------:R-:W-:Y:S02]  /*1e70*/  IMAD R82, R25, 0x60, RZ ;  /* 0x0000006019527824 */ /* 0x000fe400078e02ff */
[----:B------:R-:W-:Y:S01]  /*1e80*/  LOP3.LUT R5, R3, 0xfffffff0, RZ, 0xc0, !PT ;  /* 0xfffffff003057812 */ /* 0x000fe200078ec0ff */
[----:B------:R-:W0:Y:S01]  /*1e90*/  LDCU.64 UR14, c[0x0][0x438] ;  /* 0x00008700ff0e77ac */ /* 0x000e220008000a00 */
[----:B------:R-:W-:Y:S02]  /*1ea0*/  BAR.SYNC.DEFER_BLOCKING 0x0 ;  /* 0x0000000000007b1d */ /* 0x000fe40000010000 */
[----:B------:R-:W-:-:S04]  /*1eb0*/  ISETP.GE.AND P0, PT, R4, R5, PT ;  /* 0x000000050400720c */ /* 0x000fc80003f06270 */
[----:B------:R-:W0:Y:S09]  /*1ec0*/  LDCU.64 UR16, c[0x0][0x448] ;  /* 0x00008900ff1077ac */ /* 0x000e320008000a00 */
[----:B-1----:R-:W-:Y:S05]  /*1ed0*/  @P0 BRA `(.L_x_2638) ;  /* 0x0000002400700947 */ /* 0x002fea0003800000 */
[----:B------:R-:W1:Y:S01]  /*1ee0*/  LDC R3, c[0x0][0x3f4] ;  /* 0x0000fd00ff037b82 */ /* 0x000e620000000800 */
[----:B------:R-:W2:Y:S01]  /*1ef0*/  LDCU UR7, c[0x0][0x440] ;  /* 0x00008800ff0777ac */ /* 0x000ea20008000800 */
[----:B------:R-:W-:Y:S02]  /*1f00*/  SHF.L.U32 R18, R18, 0x3, RZ ;  /* 0x0000000312127819 */ /* 0x000fe400000006ff */
[----:B------:R-:W-:Y:S01]  /*1f10*/  IADD3 R10, PT, PT, R4, UR39, RZ ;  /* 0x00000027040a7c10 */ /* 0x000fe2000fffe0ff */
[----:B------:R-:W3:Y:S01]  /*1f20*/  LDCU.64 UR18, c[0x0][0x420] ;  /* 0x00008400ff1277ac */ /* 0x000ee20008000a00 */
[----:B------:R-:W-:Y:S02]  /*1f30*/  IADD3 R5, PT, PT, R5, UR39, RZ ;  /* 0x0000002705057c10 */ /* 0x000fe4000fffe0ff */
[----:B------:R-:W4:Y:S01]  /*1f40*/  S2UR UR6, SR_CgaCtaId ;  /* 0x00000000000679c3 */ /* 0x000f220000008800 */
[----:B------:R-:W-:Y:S02]  /*1f50*/  UMOV UR4, 0x400 ;  /* 0x0000040000047882 */ /* 0x000fe40000000000 */
[----:B------:R-:W-:-:S02]  /*1f60*/  UIADD3 UR5, UPT, UPT, UR4, 0x20, URZ ;  /* 0x0000002004057890 */ /* 0x000fc4000fffe0ff */
[----:B------:R-:W-:Y:S01]  /*1f70*/  UIADD3 UR4, UPT, UPT, UR4, 0x120, URZ ;  /* 0x0000012004047890 */ /* 0x000fe2000fffe0ff */
[----:B--2---:R-:W-:Y:S02]  /*1f80*/  MOV R11, UR7 ;  /* 0x00000007000b7c02 */ /* 0x004fe40008000f00 */
[----:B---3--:R-:W-:-:S03]  /*1f90*/  ISETP.NE.U32.AND P0, PT, RZ, UR18, PT ;  /* 0x00000012ff007c0c */ /* 0x008fc6000bf05070 */
[----:B------:R-:W-:Y:S01]  /*1fa0*/  IMAD R11, R50, R11, UR40 ;  /* 0x00000028320b7e24 */ /* 0x000fe2000f8e020b */
[----:B-1----:R-:W-:Y:S02]  /*1fb0*/  IABS R9, R3 ;  /* 0x0000000300097213 */ /* 0x002fe40000000000 */
[----:B------:R-:W-:Y:S02]  /*1fc0*/  LOP3.LUT R3, R18, 0x8, RZ, 0xc0, !PT ;  /* 0x0000000812037812 */ /* 0x000fe400078ec0ff */
[----:B0-----:R-:W0:Y:S01]  /*1fd0*/  I2F.RP R6, R9 ;  /* 0x0000000900067306 */ /* 0x001e220000209400 */
[----:B------:R-:W-:Y:S01]  /*1fe0*/  IADD3 R8, P1, P2, R51, UR18, R10 ;  /* 0x0000001233087c10 */ /* 0x000fe2000fa3e00a */
[----:B----4-:R-:W-:Y:S01]  /*1ff0*/  ULEA UR5, UR6, UR5, 0x18 ;  /* 0x0000000506057291 */ /* 0x010fe2000f8ec0ff */
[----:B------:R-:W-:Y:S01]  /*2000*/  ISETP.NE.AND.EX P0, PT, RZ, UR19, PT, P0 ;  /* 0x00000013ff007c0c */ /* 0x000fe2000bf05300 */
[----:B------:R-:W-:-:S06]  /*2010*/  ULEA UR4, UR6, UR4, 0x18 ;  /* 0x0000000406047291 */ /* 0x000fcc000f8ec0ff */
[----:B------:R-:W-:Y:S01]  /*2020*/  LEA R4, R4, UR4, 0x2 ;  /* 0x0000000404047c11 */ /* 0x000fe2000f8e10ff */
[----:B------:R-:W1:Y:S01]  /*2030*/  LDS.64 R18, [R3+UR5] ;  /* 0x0000000503127984 */ /* 0x000e620008000a00 */
[----:B0-----:R-:W0:Y:S03]  /*2040*/  MUFU.RCP R6, R6 ;  /* 0x0000000600067308 */ /* 0x001e260000001000 */
[----:B------:R-:W2:Y:S04]  /*2050*/  LDS.64 R20, [R3+UR5+0x10] ;  /* 0x0000100503147984 */ /* 0x000ea80008000a00 */
[----:B------:R-:W3:Y:S04]  /*2060*/  LDS.64 R22, [R3+UR5+0x20] ;  /* 0x0000200503167984 */ /* 0x000ee80008000a00 */
[----:B------:R-:W4:Y:S04]  /*2070*/  LDS.64 R24, [R3+UR5+0x30] ;  /* 0x0000300503187984 */ /* 0x000f280008000a00 */
[----:B------:R-:W1:Y:S01]  /*2080*/  LDS.64 R26, [R3+UR5+0x40] ;  /* 0x00004005031a7984 */ /* 0x000e620008000a00 */
[----:B0-----:R-:W-:-:S03]  /*2090*/  VIADD R6, R6, 0xffffffe ;  /* 0x0ffffffe06067836 */ /* 0x001fc60000000000 */
[----:B------:R-:W0:Y:S01]  /*20a0*/  LDS.64 R28, [R3+UR5+0x50] ;  /* 0x00005005031c7984 */ /* 0x000e220008000a00 */
[----:B------:R2:W2:Y:S03]  /*20b0*/  F2I.FTZ.U32.TRUNC.NTZ R7, R6 ;  /* 0x0000000600077305 */ /* 0x0004a6000021f000 */
[----:B------:R-:W0:Y:S04]  /*20c0*/  LDS.64 R30, [R3+UR5+0x60] ;  /* 0x00006005031e7984 */ /* 0x000e280008000a00 */
[----:B------:R-:W0:Y:S04]  /*20d0*/  LDS.64 R32, [R3+UR5+0x70] ;  /* 0x0000700503207984 */ /* 0x000e280008000a00 */
[----:B------:R-:W0:Y:S01]  /*20e0*/  LDS.64 R34, [R3+UR5+0x80] ;  /* 0x0000800503227984 */ /* 0x000e220008000a00 */
[----:B--2---:R-:W-:-:S03]  /*20f0*/  IMAD.MOV.U32 R6, RZ, RZ, RZ ;  /* 0x000000ffff067224 */ /* 0x004fc600078e00ff */
[----:B------:R-:W2:Y:S01]  /*2100*/  LDS.64 R36, [R3+UR5+0x90] ;  /* 0x0000900503247984 */ /* 0x000ea20008000a00 */
[----:B------:R-:W-:-:S03]  /*2110*/  IMAD.MOV R12, RZ, RZ, -R7 ;  /* 0x000000ffff0c7224 */ /* 0x000fc600078e0a07 */
[----:B------:R-:W0:Y:S04]  /*2120*/  LDS.64 R38, [R3+UR5+0xa0] ;  /* 0x0000a00503267984 */ /* 0x000e280008000a00 */
[----:B------:R-:W0:Y:S04]  /*2130*/  LDS.64 R40, [R3+UR5+0xb0] ;  /* 0x0000b00503287984 */ /* 0x000e280008000a00 */
[----:B------:R-:W0:Y:S04]  /*2140*/  LDS.64 R42, [R3+UR5+0xc0] ;  /* 0x0000c005032a7984 */ /* 0x000e280008000a00 */
[----:B------:R-:W0:Y:S04]  /*2150*/  LDS.64 R44, [R3+UR5+0xd0] ;  /* 0x0000d005032c7984 */ /* 0x000e280008000a00 */
[----:B------:R-:W0:Y:S04]  /*2160*/  LDS.64 R46, [R3+UR5+0xe0] ;  /* 0x0000e005032e7984 */ /* 0x000e280008000a00 */
[----:B------:R3:W0:Y:S02]  /*2170*/  LDS.64 R48, [R3+UR5+0xf0] ;  /* 0x0000f00503307984 */ /* 0x0006240008000a00 */
[----:B---3--:R-:W-:-:S04]  /*2180*/  IMAD R3, R12, R9, RZ ;  /* 0x000000090c037224 */ /* 0x008fc800078e02ff */
[----:B------:R-:W-:Y:S01]  /*2190*/  IMAD.HI.U32 R6, R7, R3, R6 ;  /* 0x0000000307067227 */ /* 0x000fe200078e0006 */
[----:B------:R-:W-:-:S03]  /*21a0*/  IADD3.X R7, PT, PT, R52, UR19, RZ, P1, P2 ;  /* 0x0000001334077c10 */ /* 0x000fc60008fe44ff */
[----:B-12-4-:R-:W-:-:S07]  /*21b0*/  IMAD R3, R11, UR7, R10 ;  /* 0x000000070b037c24 */ /* 0x016fce000f8e020a */
.L_x_2674:
[----:B------:R-:W1:Y:S01]  /*21c0*/  LDC R15, c[0x0][0x3f4] ;  /* 0x0000fd00ff0f7b82 */ /* 0x000e620000000800 */
[----:B------:R-:W-:Y:S01]  /*21d0*/  IABS R83, R10 ;  /* 0x0000000a00537213 */ /* 0x000fe20000000000 */
[----:B------:R-:W-:Y:S01]  /*21e0*/  @P0 IMAD.MOV.U32 R12, RZ, RZ, R8 ;  /* 0x000000ffff0c0224 */ /* 0x000fe200078e0008 */
[----:B0-----:R-:W-:-:S03]  /*21f0*/  @P0 MOV R13, R7 ;  /* 0x00000007000d0202 */ /* 0x001fc60000000f00 */
[----:B------:R-:W-:Y:S01]  /*2200*/  IMAD.HI.U32 R14, R6, R83, RZ ;  /* 0x00000053060e7227 */ /* 0x000fe200078e00ff */
[----:B------:R-:W-:Y:S01]  /*2210*/  ISETP.GE.AND P2, PT, R10, RZ, PT ;  /* 0x000000ff0a00720c */ /* 0x000fe20003f46270 */
[----:B-----5:R2:W5:Y:S01]  /*2220*/  @P0 LDG.E.U8 R11, desc[UR36][R12.64] ;  /* 0x000000240c0b0981 */ /* 0x020562000c1e1100 */
[----:B------:R-:W-:Y:S01]  /*2230*/  BSSY.RECONVERGENT B1, `(.L_x_2639) ;  /* 0x0000034000017945 */ /* 0x000fe20003800200 */
[----:B------:R-:W-:Y:S01]  /*2240*/  IMAD.MOV R14, RZ, RZ, -R14 ;  /* 0x000000ffff0e7224 */ /* 0x000fe200078e0a0e */
[----:B-1----:R-:W-:Y:S02]  /*2250*/  IABS R85, R15 ;  /* 0x0000000f00557213 */ /* 0x002fe40000000000 */
[----:B------:R-:W-:-:S03]  /*2260*/  ISETP.NE.AND P3, PT, R15, RZ, PT ;  /* 0x000000ff0f00720c */ /* 0x000fc60003f65270 */
[----:B------:R-:W-:Y:S02]  /*2270*/  IMAD R14, R85, R14, R83 ;  /* 0x0000000e550e7224 */ /* 0x000fe400078e0253 */
[----:B------:R-:W-:-:S03]  /*2280*/  IMAD R83, R15, 0x60, RZ ;  /* 0x000000600f537824 */ /* 0x000fc600078e02ff */
[----:B------:R-:W-:-:S13]  /*2290*/  ISETP.GT.U32.AND P1, PT, R9, R14, PT ;  /* 0x0000000e0900720c */ /* 0x000fda0003f24070 */
[----:B------:R-:W-:-:S04]  /*22a0*/  @!P1 IADD3 R14, PT, PT, R14, -R85, RZ ;  /* 0x800000550e0e9210 */ /* 0x000fc80007ffe0ff */
[----:B------:R-:W-:-:S13]  /*22b0*/  ISETP.GT.U32.AND P1, PT, R9, R14, PT ;  /* 0x0000000e0900720c */ /* 0x000fda0003f24070 */
[----:B------:R-:W-:Y:S01]  /*22c0*/  @!P1 IMAD.IADD R14, R14, 0x1, -R85 ;  /* 0x000000010e0e9824 */ /* 0x000fe200078e0a55 */
[----:B------:R-:W-:-:S04]  /*22d0*/  ISETP.GE.AND P1, PT, R10, UR40, PT ;  /* 0x000000280a007c0c */ /* 0x000fc8000bf26270 */
[----:B------:R-:W-:Y:S02]  /*22e0*/  @!P2 IADD3 R14, PT, PT, -R14, RZ, RZ ;  /* 0x000000ff0e0ea210 */ /* 0x000fe40007ffe1ff */
[----:B------:R-:W-:Y:S02]  /*22f0*/  @!P3 LOP3.LUT R14, RZ, R15, RZ, 0x33, !PT ;  /* 0x0000000fff0eb212 */ /* 0x000fe400078e33ff */
[----:B------:R-:W-:Y:S02]  /*2300*/  ISETP.GE.AND P2, PT, R10, UR40, PT ;  /* 0x000000280a007c0c */ /* 0x000fe4000bf46270 */
[C---:B--2---:R-:W-:Y:S01]  /*2310*/  SHF.L.U32 R12, R14.reuse, 0x3, RZ ;  /* 0x000000030e0c7819 */ /* 0x044fe200000006ff */
[----:B------:R-:W-:Y:S01]  /*2320*/  IMAD.IADD R84, R14, 0x1, R15 ;  /* 0x000000010e547824 */ /* 0x000fe200078e020f */
[----:B------:R-:W-:Y:S02]  /*2330*/  SEL R55, R55, RZ, P2 ;  /* 0x000000ff37377207 */ /* 0x000fe40001000000 */
[----:B------:R-:W-:Y:S01]  /*2340*/  ISETP.GE.OR P5, PT, R12, R83, P1 ;  /* 0x000000530c00720c */ /* 0x000fe20000fa6670 */
[----:B------:R-:W-:Y:S01]  /*2350*/  IMAD.SHL.U32 R86, R84, 0x8, RZ ;  /* 0x0000000854567824 */ /* 0x000fe200078e00ff */
[----:B------:R-:W-:-:S02]  /*2360*/  LEA R88, R15, R84, 0x1 ;  /* 0x000000540f587211 */ /* 0x000fc400078e08ff */
[----:B------:R-:W-:Y:S02]  /*2370*/  SEL R51, R51, RZ, P2 ;  /* 0x000000ff33337207 */ /* 0x000fe40001000000 */
[----:B------:R-:W-:Y:S01]  /*2380*/  ISETP.GE.OR P3, PT, R86, R83, P1 ;  /* 0x000000535600720c */ /* 0x000fe20000f66670 */
[----:B------:R-:W-:Y:S01]  /*2390*/  IMAD.SHL.U32 R88, R88, 0x8, RZ ;  /* 0x0000000858587824 */ /* 0x000fe200078e00ff */
[----:B------:R-:W-:Y:S02]  /*23a0*/  LEA R86, R15, R14, 0x1 ;  /* 0x0000000e0f567211 */ /* 0x000fe400078e08ff */
[----:B------:R-:W-:Y:S02]  /*23b0*/  SEL R50, R50, RZ, P2 ;  /* 0x000000ff32327207 */ /* 0x000fe40001000000 */
[----:B------:R-:W-:Y:S01]  /*23c0*/  SEL R53, R53, RZ, P2 ;  /* 0x000000ff35357207 */ /* 0x000fe20001000000 */
[----:B------:R-:W-:Y:S01]  /*23d0*/  IMAD.SHL.U32 R86, R86, 0x8, RZ ;  /* 0x0000000856567824 */ /* 0x000fe200078e00ff */
[----:B------:R-:W-:-:S02]  /*23e0*/  SEL R52, R52, RZ, P2 ;  /* 0x000000ff34347207 */ /* 0x000fc40001000000 */
[----:B------:R-:W-:Y:S02]  /*23f0*/  SEL R54, R54, RZ, P2 ;  /* 0x000000ff36367207 */ /* 0x000fe40001000000 */
[----:B------:R-:W-:Y:S01]  /*2400*/  ISETP.GE.OR P4, PT, R86, R83, P1 ;  /* 0x000000535600720c */ /* 0x000fe20000f86670 */
[----:B------:R-:W-:-:S12]  /*2410*/  @P5 BRA `(.L_x_2640) ;  /* 0x0000000000545947 */ /* 0x000fd80003800000 */
[----:B------:R-:W1:Y:S02]  /*2420*/  S2UR UR4, SR_CTAID.Y ;  /* 0x00000000000479c3 */ /* 0x000e640000002600 */
[----:B-1----:R-:W-:-:S05]  /*2430*/  IMAD R55, R15, UR4, RZ ;  /* 0x000000040f377c24 */ /* 0x002fca000f8e02ff */
[----:B------:R-:W-:-:S04]  /*2440*/  IADD3 R13, P5, PT, R55, R14, RZ ;  /* 0x0000000e370d7210 */ /* 0x000fc80007fbe0ff */
[----:B------:R-:W-:Y:S02]  /*2450*/  LEA.HI.X.SX32 R54, R55, RZ, 0x1, P5 ;  /* 0x000000ff37367211 */ /* 0x000fe400028f0eff */
[----:B------:R-:W-:-:S04]  /*2460*/  LEA R12, P5, R13, UR10, 0x2 ;  /* 0x0000000a0d0c7c11 */ /* 0x000fc8000f8a10ff */
[----:B------:R-:W-:-:S05]  /*2470*/  LEA.HI.X R13, R13, UR11, R54, 0x2, P5 ;  /* 0x0000000b0d0d7c11 */ /* 0x000fca000a8f1436 */
[----:B------:R-:W2:Y:S01]  /*2480*/  LDG.E R12, desc[UR36][R12.64] ;  /* 0x000000240c0c7981 */ /* 0x000ea2000c1e1900 */
[----:B------:R-:W-:Y:S01]  /*2490*/  IMAD R55, R15, UR9, RZ ;  /* 0x000000090f377c24 */ /* 0x000fe2000f8e02ff */
[----:B------:R-:W1:Y:S02]  /*24a0*/  S2R R54, SR_TID.X ;  /* 0x0000000000367919 */ /* 0x000e640000002100 */
[----:B-1----:R-:W-:-:S04]  /*24b0*/  SHF.L.U32 R54, R54, 0x2, RZ ;  /* 0x0000000236367819 */ /* 0x002fc800000006ff */
[----:B------:R-:W-:Y:S01]  /*24c0*/  LOP3.LUT R85, R54, 0x4, RZ, 0xc0, !PT ;  /* 0x0000000436557812 */ /* 0x000fe200078ec0ff */
[----:B--2---:R-:W-:-:S04]  /*24d0*/  IMAD R55, R12, R55, RZ ;  /* 0x000000370c377224 */ /* 0x004fc800078e02ff */
[----:B------:R-:W-:Y:S02]  /*24e0*/  IMAD R54, R55, 0xc, R14 ;  /* 0x0000000c37367824 */ /* 0x000fe400078e020e */
[----:B------:R-:W-:-:S03]  /*24f0*/  IMAD R55, R82, R15, R85 ;  /* 0x0000000f52377224 */ /* 0x000fc600078e0255 */
[----:B------:R-:W-:Y:S02]  /*2500*/  SHF.L.U32 R54, R54, 0x3, RZ ;  /* 0x0000000336367819 */ /* 0x000fe400000006ff */
[----:B------:R-:W-:Y:S02]  /*2510*/  SHF.R.S32.HI R85, RZ, 0x1f, R55 ;  /* 0x0000001fff557819 */ /* 0x000fe40000011437 */
[----:B------:R-:W-:-:S04]  /*2520*/  IADD3 R55, P5, PT, R54, R55, RZ ;  /* 0x0000003736377210 */ /* 0x000fc80007fbe0ff */
[----:B------:R-:W-:Y:S02]  /*2530*/  LEA.HI.X.SX32 R12, R54, R85, 0x1, P5 ;  /* 0x00000055360c7211 */ /* 0x000fe400028f0eff */
[----:B------:R-:W-:-:S04]  /*2540*/  LEA R54, P5, R55, UR12, 0x1 ;  /* 0x0000000c37367c11 */ /* 0x000fc8000f8a08ff */
[----:B------:R-:W-:-:S06]  /*2550*/  LEA.HI.X R55, R55, UR13, R12, 0x1, P5 ;  /* 0x0000000d37377c11 */ /* 0x000fcc000a8f0c0c */
[----:B------:R-:W5:Y:S03]  /*2560*/  LDG.E.64 R54, desc[UR36][R54.64] ;  /* 0x0000002436367981 */ /* 0x000f66000c1e1b00 */
.L_x_2640:
[----:B------:R-:W-:Y:S05]  /*2570*/  BSYNC.RECONVERGENT B1 ;  /* 0x0000000000017941 */ /* 0x000fea0003800200 */
.L_x_2639:
[----:B------:R-:W-:Y:S04]  /*2580*/  BSSY.RECONVERGENT B1, `(.L_x_2641) ;  /* 0x0000017000017945 */ /* 0x000fe80003800200 */
        /* <DEDUP_REMOVED lines=10> */
[----:B-1----:R-:W-:-:S05]  /*2630*/  IMAD.SHL.U32 R50, R50, 0x4, RZ ;  /* 0x0000000432327824 */ /* 0x002fca00078e00ff */
[----:B------:R-:W-:-:S05]  /*2640*/  LOP3.LUT R85, R50, 0x4, RZ, 0xc0, !PT ;  /* 0x0000000432557812 */ /* 0x000fca00078ec0ff */
[----:B------:R-:W-:Y:S02]  /*2650*/  IMAD R87, R82, R15, R85 ;  /* 0x0000000f52577224 */ /* 0x000fe400078e0255 */
        /* <DEDUP_REMOVED lines=8> */
[----:B------:R-:W5:Y:S03]  /*26e0*/  LDG.E.64 R50, desc[UR36][R50.64] ;  /* 0x0000002432327981 */ /* 0x000f66000c1e1b00 */
.L_x_2642:
[----:B------:R-:W-:Y:S05]  /*26f0*/  BSYNC.RECONVERGENT B1 ;  /* 0x0000000000017941 */ /* 0x000fea0003800200 */
.L_x_2641:
        /* <DEDUP_REMOVED lines=16> */
[----:B------:R-:W-:Y:S02]  /*2800*/  SHF.R.S32.HI R52, RZ, 0x1f, R86 ;  /* 0x0000001fff347819 */ /* 0x000fe40000011456 */
[----:B------:R-:W-:-:S04]  /*2810*/  IADD3 R86, P3, PT, R53, R86, RZ ;  /* 0x0000005635567210 */ /* 0x000fc80007f7e0ff */
[----:B------:R-:W-:Y:S02]  /*2820*/  LEA.HI.X.SX32 R53, R53, R52, 0x1, P3 ;  /* 0x0000003435357211 */ /* 0x000fe400018f0eff */
[----:B------:R-:W-:-:S04]  /*2830*/  LEA R52, P3, R86, UR12, 0x1 ;  /* 0x0000000c56347c11 */ /* 0x000fc8000f8608ff */
[----:B------:R-:W-:-:S06]  /*2840*/  LEA.HI.X R53, R86, UR13, R53, 0x1, P3 ;  /* 0x0000000d56357c11 */ /* 0x000fcc00098f0c35 */
[----:B------:R-:W5:Y:S03]  /*2850*/  LDG.E.64 R52, desc[UR36][R52.64] ;  /* 0x0000002434347981 */ /* 0x000f66000c1e1b00 */
.L_x_2644:
[----:B------:R-:W-:Y:S05]  /*2860*/  BSYNC.RECONVERGENT B1 ;  /* 0x0000000000017941 */ /* 0x000fea0003800200 */
.L_x_2643:
[----:B------:R-:W-:Y:S01]  /*2870*/  ISETP.GE.OR P3, PT, R88, R83, P1 ;  /* 0x000000535800720c */ /* 0x000fe20000f66670 */
[----:B------:R-:W-:Y:S01]  /*2880*/  IMAD R86, R15, 0x4, R14 ;  /* 0x000000040f567824 */ /* 0x000fe200078e020e */
[----:B------:R-:W-:Y:S01]  /*2890*/  BSSY.RECONVERGENT B1, `(.L_x_2645) ;  /* 0x0000019000017945 */ /* 0x000fe20003800200 */
[----:B------:R-:W-:Y:S02]  /*28a0*/  SEL R57, R57, RZ, P2 ;  /* 0x000000ff39397207 */ /* 0x000fe40001000000 */
[----:B------:R-:W-:Y:S02]  /*28b0*/  SEL R56, R56, RZ, P2 ;  /* 0x000000ff38387207 */ /* 0x000fe40001000000 */
[----:B------:R-:W-:-:S06]  /*28c0*/  SHF.L.U32 R86, R86, 0x3, RZ ;  /* 0x0000000356567819 */ /* 0x000fcc00000006ff */
        /* <DEDUP_REMOVED lines=21> */
.L_x_2646:
[----:B------:R-:W-:Y:S05]  /*2a20*/  BSYNC.RECONVERGENT B1 ;  /* 0x0000000000017941 */ /* 0x000fea0003800200 */
.L_x_2645:
[----:B------:R-:W-:Y:S01]  /*2a30*/  ISETP.GE.OR P3, PT, R86, R83, P1 ;  /* 0x000000535600720c */ /* 0x000fe20000f66670 */
[----:B------:R-:W-:Y:S01]  /*2a40*/  BSSY.RECONVERGENT B1, `(.L_x_2647) ;  /* 0x0000019000017945 */ /* 0x000fe20003800200 */
[----:B------:R-:W-:Y:S01]  /*2a50*/  SEL R59, R59, RZ, P2 ;  /* 0x000000ff3b3b7207 */ /* 0x000fe20001000000 */
[----:B------:R-:W-:Y:S01]  /*2a60*/  IMAD R84, R15, 0x4, R84 ;  /* 0x000000040f547824 */ /* 0x000fe200078e0254 */
[----:B------:R-:W-:-:S09]  /*2a70*/  SEL R58, R58, RZ, P2 ;  /* 0x000000ff3a3a7207 */ /* 0x000fd20001000000 */
        /* <DEDUP_REMOVED lines=21> */
.L_x_2648:
[----:B------:R-:W-:Y:S05]  /*2bd0*/  BSYNC.RECONVERGENT B1 ;  /* 0x0000000000017941 */ /* 0x000fea0003800200 */
.L_x_2647:
[C---:B------:R-:W-:Y:S01]  /*2be0*/  SHF.L.U32 R12, R84.reuse, 0x3, RZ ;  /* 0x00000003540c7819 */ /* 0x040fe200000006ff */
[----:B------:R-:W-:Y:S01]  /*2bf0*/  IMAD.IADD R86, R84, 0x1, R15 ;  /* 0x0000000154567824 */ /* 0x000fe200078e020f */
[----:B------:R-:W-:Y:S01]  /*2c00*/  LEA R85, R15, R84, 0x1 ;  /* 0x000000540f557211 */ /* 0x000fe200078e08ff */
[----:B------:R-:W-:Y:S01]  /*2c10*/  BSSY.RECONVERGENT B1, `(.L_x_2649) ;  /* 0x0000020000017945 */ /* 0x000fe20003800200 */
[-C--:B------:R-:W-:Y:S02]  /*2c20*/  ISETP.GE.OR P5, PT, R12, R83.reuse, P1 ;  /* 0x000000530c00720c */ /* 0x080fe40000fa6670 */
[----:B------:R-:W-:Y:S02]  /*2c30*/  SHF.L.U32 R12, R86, 0x3, RZ ;  /* 0x00000003560c7819 */ /* 0x000fe400000006ff */
[----:B------:R-:W-:Y:S02]  /*2c40*/  SEL R63, R63, RZ, P2 ;  /* 0x000000ff3f3f7207 */ /* 0x000fe40001000000 */
[----:B------:R-:W-:Y:S01]  /*2c50*/  ISETP.GE.OR P3, PT, R12, R83, P1 ;  /* 0x000000530c00720c */ /* 0x000fe20000f66670 */
[----:B------:R-:W-:Y:S01]  /*2c60*/  IMAD.SHL.U32 R12, R85, 0x8, RZ ;  /* 0x00000008550c7824 */ /* 0x000fe200078e00ff */
[----:B------:R-:W-:-:S02]  /*2c70*/  SEL R61, R61, RZ, P2 ;  /* 0x000000ff3d3d7207 */ /* 0x000fc40001000000 */
[----:B------:R-:W-:Y:S02]  /*2c80*/  SEL R60, R60, RZ, P2 ;  /* 0x000000ff3c3c7207 */ /* 0x000fe40001000000 */
[----:B------:R-:W-:Y:S02]  /*2c90*/  ISETP.GE.OR P4, PT, R12, R83, P1 ;  /* 0x000000530c00720c */ /* 0x000fe40000f86670 */
[----:B------:R-:W-:Y:S01]  /*2ca0*/  SEL R62, R62, RZ, P2 ;  /* 0x000000ff3e3e7207 */ /* 0x000fe20001000000 */
[----:B------:R-:W-:Y:S10]  /*2cb0*/  @P5 BRA `(.L_x_2650) ;  /* 0x0000000000545947 */ /* 0x000ff40003800000 */
        /* <DEDUP_REMOVED lines=21> */
.L_x_2650:
[----:B------:R-:W-:Y:S05]  /*2e10*/  BSYNC.RECONVERGENT B1 ;  /* 0x0000000000017941 */ /* 0x000fea0003800200 */
.L_x_2649:
        /* <DEDUP_REMOVED lines=23> */
.L_x_2652:
[----:B------:R-:W-:Y:S05]  /*2f90*/  BSYNC.RECONVERGENT B1 ;  /* 0x0000000000017941 */ /* 0x000fea0003800200 */
.L_x_2651:
[----:B------:R-:W-:Y:S01]  /*2fa0*/  LEA R88, R15, R14, 0x3 ;  /* 0x0000000e0f587211 */ /* 0x000fe200078e18ff */
[----:B------:R-:W-:Y:S01]  /*2fb0*/  BSSY.RECONVERGENT B1, `(.L_x_2653) ;  /* 0x000001a000017945 */ /* 0x000fe20003800200 */
[----:B------:R-:W-:Y:S02]  /*2fc0*/  SEL R65, R65, RZ, P2 ;  /* 0x000000ff41417207 */ /* 0x000fe40001000000 */
[----:B------:R-:W-:Y:S01]  /*2fd0*/  SEL R64, R64, RZ, P2 ;  /* 0x000000ff40407207 */ /* 0x000fe20001000000 */
[----:B------:R-:W-:Y:S01]  /*2fe0*/  IMAD.SHL.U32 R88, R88, 0x8, RZ ;  /* 0x0000000858587824 */ /* 0x000fe200078e00ff */
[----:B------:R-:W-:Y:S06]  /*2ff0*/  @P4 BRA `(.L_x_2654) ;  /* 0x0000000000544947 */ /* 0x000fec0003800000 */
        /* <DEDUP_REMOVED lines=21> */
.L_x_2654:
[----:B------:R-:W-:Y:S05]  /*3150*/  BSYNC.RECONVERGENT B1 ;  /* 0x0000000000017941 */ /* 0x000fea0003800200 */
.L_x_2653:
[----:B------:R-:W-:Y:S01]  /*3160*/  ISETP.GE.OR P3, PT, R88, R83, P1 ;  /* 0x000000535800720c */ /* 0x000fe20000f66670 */
[----:B------:R-:W-:Y:S01]  /*3170*/  IMAD R86, R15, 0x2, R84 ;  /* 0x000000020f567824 */ /* 0x000fe200078e0254 */
[----:B------:R-:W-:Y:S01]  /*3180*/  BSSY.RECONVERGENT B1, `(.L_x_2655) ;  /* 0x0000019000017945 */ /* 0x000fe20003800200 */
[----:B------:R-:W-:Y:S02]  /*3190*/  SEL R67, R67, RZ, P2 ;  /* 0x000000ff43437207 */ /* 0x000fe40001000000 */
[----:B------:R-:W-:Y:S02]  /*31a0*/  SEL R66, R66, RZ, P2 ;  /* 0x000000ff42427207 */ /* 0x000fe40001000000 */
[----:B------:R-:W-:-:S06]  /*31b0*/  LEA R86, R15, R86, 0x1 ;  /* 0x000000560f567211 */ /* 0x000fcc00078e08ff */
        /* <DEDUP_REMOVED lines=21> */
.L_x_2656:
[----:B------:R-:W-:Y:S05]  /*3310*/  BSYNC.RECONVERGENT B1 ;  /* 0x0000000000017941 */ /* 0x000fea0003800200 */
.L_x_2655:
[C---:B------:R-:W-:Y:S01]  /*3320*/  IMAD.SHL.U32 R12, R86.reuse, 0x8, RZ ;  /* 0x00000008560c7824 */ /* 0x040fe200078e00ff */
[----:B------:R-:W-:Y:S01]  /*3330*/  IADD3 R85, PT, PT, R86, R15, RZ ;  /* 0x0000000f56557210 */ /* 0x000fe20007ffe0ff */
[----:B------:R-:W-:Y:S01]  /*3340*/  IMAD R84, R15, 0x2, R86 ;  /* 0x000000020f547824 */ /* 0x000fe200078e0256 */
[----:B------:R-:W-:Y:S01]  /*3350*/  BSSY.RECONVERGENT B1, `(.L_x_2657) ;  /* 0x000001e000017945 */ /* 0x000fe20003800200 */
[----:B------:R-:W-:Y:S02]  /*3360*/  SEL R69, R69, RZ, P2 ;  /* 0x000000ff45457207 */ /* 0x000fe40001000000 */
[----:B------:R-:W-:Y:S02]  /*3370*/  ISETP.GE.OR P5, PT, R12, R83, P1 ;  /* 0x000000530c00720c */ /* 0x000fe40000fa6670 */
[----:B------:R-:W-:Y:S02]  /*3380*/  SHF.L.U32 R12, R85, 0x3, RZ ;  /* 0x00000003550c7819 */ /* 0x000fe400000006ff */
[----:B------:R-:W-:-:S02]  /*3390*/  SEL R68, R68, RZ, P2 ;  /* 0x000000ff44447207 */ /* 0x000fc40001000000 */
[----:B------:R-:W-:Y:S02]  /*33a0*/  ISETP.GE.OR P3, PT, R12, R83, P1 ;  /* 0x000000530c00720c */ /* 0x000fe40000f66670 */
[----:B------:R-:W-:-:S04]  /*33b0*/  SHF.L.U32 R12, R84, 0x3, RZ ;  /* 0x00000003540c7819 */ /* 0x000fc800000006ff */
        /* <DEDUP_REMOVED lines=22> */
[----:B------:R-:W5:Y:S03]  /*3520*/  LDG.E.64 R68, desc[UR36][R68.64] ;  /* 0x0000002444447981 */ /* 0x000f66000c1e1b00 */
.L_x_2658:
[----:B------:R-:W-:Y:S05]  /*3530*/  BSYNC.RECONVERGENT B1 ;  /* 0x0000000000017941 */ /* 0x000fea0003800200 */
.L_x_2657:
[----:B------:R-:W-:Y:S01]  /*3540*/  BSSY.RECONVERGENT B1, `(.L_x_2659) ;  /* 0x0000019000017945 */ /* 0x000fe20003800200 */
[----:B------:R-:W-:Y:S02]  /*3550*/  SEL R71, R71, RZ, P2 ;  /* 0x000000ff47477207 */ /* 0x000fe40001000000 */
[----:B------:R-:W-:Y:S01]  /*3560*/  SEL R70, R70, RZ, P2 ;  /* 0x000000ff46467207 */ /* 0x000fe20001000000 */
        /* <DEDUP_REMOVED lines=22> */
.L_x_2660:
[----:B------:R-:W-:Y:S05]  /*36d0*/  BSYNC.RECONVERGENT B1 ;  /* 0x0000000000017941 */ /* 0x000fea0003800200 */
.L_x_2659:
[----:B------:R-:W-:Y:S01]  /*36e0*/  BSSY.RECONVERGENT B1, `(.L_x_2661) ;  /* 0x000001a000017945 */ /* 0x000fe20003800200 */
[----:B------:R-:W-:Y:S01]  /*36f0*/  SEL R73, R73, RZ, P2 ;  /* 0x000000ff49497207 */ /* 0x000fe20001000000 */
[----:B------:R-:W-:Y:S01]  /*3700*/  IMAD.IADD R88, R84, 0x1, R15 ;  /* 0x0000000154587824 */ /* 0x000fe200078e020f */
        /* <DEDUP_REMOVED lines=23> */
.L_x_2662:
[----:B------:R-:W-:Y:S05]  /*3880*/  BSYNC.RECONVERGENT B1 ;  /* 0x0000000000017941 */ /* 0x000fea0003800200 */
.L_x_2661:
[C---:B------:R-:W-:Y:S01]  /*3890*/  IMAD.SHL.U32 R12, R88.reuse, 0x8, RZ ;  /* 0x00000008580c7824 */ /* 0x040fe200078e00ff */
[----:B------:R-:W-:Y:S01]  /*38a0*/  IADD3 R90, PT, PT, R88, R15, RZ ;  /* 0x0000000f585a7210 */ /* 0x000fe20007ffe0ff */
[----:B------:R-:W-:Y:S01]  /*38b0*/  BSSY.RECONVERGENT B1, `(.L_x_2663) ;  /* 0x0000022000017945 */ /* 0x000fe20003800200 */
[----:B------:R-:W-:Y:S02]  /*38c0*/  SEL R75, R75, RZ, P2 ;  /* 0x000000ff4b4b7207 */ /* 0x000fe40001000000 */
[----:B------:R-:W-:Y:S01]  /*38d0*/  ISETP.GE.OR P6, PT, R12, R83, P1 ;  /* 0x000000530c00720c */ /* 0x000fe20000fc6670 */
[C---:B------:R-:W-:Y:S01]  /*38e0*/  IMAD.IADD R86, R90.reuse, 0x1, R15 ;  /* 0x000000015a567824 */ /* 0x040fe200078e020f */
[----:B------:R-:W-:Y:S02]  /*38f0*/  SHF.L.U32 R12, R90, 0x3, RZ ;  /* 0x000000035a0c7819 */ /* 0x000fe400000006ff */
[----:B------:R-:W-:Y:S02]  /*3900*/  SEL R74, R74, RZ, P2 ;  /* 0x000000ff4a4a7207 */ /* 0x000fe40001000000 */
[----:B------:R-:W-:-:S02]  /*3910*/  IADD3 R84, PT, PT, R86, R15, RZ ;  /* 0x0000000f56547210 */ /* 0x000fc40007ffe0ff */
[----:B------:R-:W-:Y:S01]  /*3920*/  ISETP.GE.OR P3, PT, R12, R83, P1 ;  /* 0x000000530c00720c */ /* 0x000fe20000f66670 */
[----:B------:R-:W-:Y:S01]  /*3930*/  IMAD.SHL.U32 R12, R86, 0x8, RZ ;  /* 0x00000008560c7824 */ /* 0x000fe200078e00ff */
[----:B------:R-:W-:-:S04]  /*3940*/  SHF.L.U32 R84, R84, 0x3, RZ ;  /* 0x0000000354547819 */ /* 0x000fc800000006ff */
[-C--:B------:R-:W-:Y:S02]  /*3950*/  ISETP.GE.OR P4, PT, R12, R83.reuse, P1 ;  /* 0x000000530c00720c */ /* 0x080fe40000f86670 */
        /* <DEDUP_REMOVED lines=23> */
.L_x_2664:
[----:B------:R-:W-:Y:S05]  /*3ad0*/  BSYNC.RECONVERGENT B1 ;  /* 0x0000000000017941 */ /* 0x000fea0003800200 */
.L_x_2663:
        /* <DEDUP_REMOVED lines=25> */
.L_x_2666:
[----:B------:R-:W-:Y:S05]  /*3c70*/  BSYNC.RECONVERGENT B1 ;  /* 0x0000000000017941 */ /* 0x000fea0003800200 */
.L_x_2665:
        /* <DEDUP_REMOVED lines=25> */
.L_x_2668:
[----:B------:R-:W-:Y:S05]  /*3e10*/  BSYNC.RECONVERGENT B1 ;  /* 0x0000000000017941 */ /* 0x000fea0003800200 */
.L_x_2667:
        /* <DEDUP_REMOVED lines=18> */
[----:B------:R-:W-:Y:S02]  /*3f40*/  SHF.R.S32.HI R14, RZ, 0x1f, R84 ;  /* 0x0000001fff0e7819 */ /* 0x000fe40000011454 */
[----:B------:R-:W-:-:S04]  /*3f50*/  IADD3 R84, P2, PT, R15, R84, RZ ;  /* 0x000000540f547210 */ /* 0x000fc80007f5e0ff */
[----:B------:R-:W-:Y:S02]  /*3f60*/  LEA.HI.X.SX32 R15, R15, R14, 0x1, P2 ;  /* 0x0000000e0f0f7211 */ /* 0x000fe400010f0eff */
[----:B------:R-:W-:-:S04]  /*3f70*/  LEA R80, P2, R84, UR12, 0x1 ;  /* 0x0000000c54507c11 */ /* 0x000fc8000f8408ff */
[----:B------:R-:W-:-:S06]  /*3f80*/  LEA.HI.X R81, R84, UR13, R15, 0x1, P2 ;  /* 0x0000000d54517c11 */ /* 0x000fcc00090f0c0f */
[----:B------:R-:W5:Y:S03]  /*3f90*/  LDG.E.64 R80, desc[UR36][R80.64] ;  /* 0x0000002450507981 */ /* 0x000f66000c1e1b00 */
.L_x_2670:
[----:B------:R-:W-:Y:S05]  /*3fa0*/  BSYNC.RECONVERGENT B1 ;  /* 0x0000000000017941 */ /* 0x000fea0003800200 */
.L_x_2669:
[----:B-----5:R-:W-:Y:S02]  /*3fb0*/  HMUL2 R12, R18, R54 ;  /* 0x00000036120c7232 */ /* 0x020fe40000000000 */
[----:B------:R-:W-:Y:S01]  /*3fc0*/  HFMA2 R13, R19, R55, -RZ ;  /* 0x00000037130d7231 */ /* 0x000fe200001000ff */
[----:B------:R-:W-:Y:S01]  /*3fd0*/  ISETP.NE.AND P2, PT, R11, RZ, P0 ;  /* 0x000000ff0b00720c */ /* 0x000fe20000745270 */
[----:B------:R-:W-:Y:S01]  /*3fe0*/  UMOV UR4, 0xffffffff ;  /* 0xffffffff00047882 */ /* 0x000fe20000000000 */
[----:B------:R-:W-:Y:S02]  /*3ff0*/  HFMA2 R12, R20, R50, R12 ;  /* 0x00000032140c7231 */ /* 0x000fe4000000000c */
[----:B------:R-:W-:Y:S02]  /*4000*/  HFMA2 R13, R21, R51, R13 ;  /* 0x00000033150d7231 */ /* 0x000fe4000000000d */
[----:B------:R-:W-:Y:S02]  /*4010*/  HFMA2 R12, R22, R52, R12 ;  /* 0x00000034160c7231 */ /* 0x000fe4000000000c */
[----:B------:R-:W-:-:S04]  /*4020*/  HFMA2 R13, R23, R53, R13 ;  /* 0x00000035170d7231 */ /* 0x000fc8000000000d */
[----:B------:R-:W-:Y:S02]  /*4030*/  HFMA2 R13, R25, R57, R13 ;  /* 0x00000039190d7231 */ /* 0x000fe4000000000d */
[----:B------:R-:W-:Y:S02]  /*4040*/  HFMA2 R12, R24, R56, R12 ;  /* 0x00000038180c7231 */ /* 0x000fe4000000000c */
[----:B------:R-:W-:-:S04]  /*4050*/  HFMA2 R13, R27, R59, R13 ;  /* 0x0000003b1b0d7231 */ /* 0x000fc8000000000d */
[----:B0-----:R-:W-:Y:S02]  /*4060*/  HFMA2 R13, R29, R63, R13 ;  /* 0x0000003f1d0d7231 */ /* 0x001fe4000000000d */
[----:B------:R-:W-:Y:S02]  /*4070*/  HFMA2 R14, R26, R58, R12 ;  /* 0x0000003a1a0e7231 */ /* 0x000fe4000000000c */
[----:B------:R-:W-:Y:S01]  /*4080*/  HFMA2 R13, R31, R61, R13 ;  /* 0x0000003d1f0d7231 */ /* 0x000fe2000000000d */
[----:B------:R-:W0:Y:S03]  /*4090*/  S2R R12, SR_TID.X ;  /* 0x00000000000c7919 */ /* 0x000e260000002100 */
[----:B------:R-:W-:Y:S02]  /*40a0*/  HFMA2 R13, R33, R65, R13 ;  /* 0x00000041210d7231 */ /* 0x000fe4000000000d */
[----:B------:R-:W-:-:S02]  /*40b0*/  HFMA2 R15, R28, R62, R14 ;  /* 0x0000003e1c0f7231 */ /* 0x000fc4000000000e */
        /* <DEDUP_REMOVED lines=9> */
[----:B------:R-:W-:Y:S01]  /*4150*/  HFMA2 R13, R47, R79, R13 ;  /* 0x0000004f2f0d7231 */ /* 0x000fe2000000000d */
[----:B0-----:R-:W-:-:S03]  /*4160*/  LOP3.LUT R83, R12, 0x1, RZ, 0xc0, !PT ;  /* 0x000000010c537812 */ /* 0x001fc600078ec0ff */
        /* <DEDUP_REMOVED lines=14> */
.L_x_2746:
        /* <DEDUP_REMOVED lines=12> */
[----:B------:R-:W2:Y:S01]  /*4310*/  @P1 LDC R84, c[0x0][0x430] ;  /* 0x00010c00ff541b82 */ /* 0x000ea20000000800 */
[----:B-1----:R-:W-:-:S07]  /*4320*/  @P1 IMAD.WIDE.U32 R14, R83, 0x2, R14 ;  /* 0x00000002530e1825 */ /* 0x002fce00078e000e */
[----:B------:R-:W2:Y:S01]  /*4330*/  @P1 LDC R83, c[0x0][0x408] ;  /* 0x00010200ff531b82 */ /* 0x000ea20000000800 */
[----:B0-----:R-:W-:Y:S01]  /*4340*/  @P3 IMAD.WIDE R12, R3, 0x2, R12 ;  /* 0x00000002030c3825 */ /* 0x001fe200078e020c */
[----:B------:R-:W3:Y:S05]  /*4350*/  @P1 LDG.E.U16 R14, desc[UR36][R14.64] ;  /* 0x000000240e0e1981 */ /* 0x000eea000c1e1500 */
[----:B------:R-:W4:Y:S01]  /*4360*/  @P3 LDG.E.U16 R12, desc[UR36][R12.64] ;  /* 0x000000240c0c3981 */ /* 0x000f22000c1e1500 */
[----:B--2---:R-:W-:-:S04]  /*4370*/  @P1 IADD3 R83, PT, PT, R84, R83, RZ ;  /* 0x0000005354531210 */ /* 0x004fc80007ffe0ff */
[----:B------:R-:W-:-:S04]  /*4380*/  @P1 ISETP.GE.AND P4, PT, R10, R83, PT ;  /* 0x000000530a00120c */ /* 0x000fc80003f86270 */
[----:B------:R-:W-:-:S04]  /*4390*/  @P1 SEL R83, R2, RZ, !P4 ;  /* 0x000000ff02531207 */ /* 0x000fc80006000000 */
[----:B------:R-:W-:Y:S01]  /*43a0*/  @P1 IADD3 R83, PT, PT, R10, -UR40, R83 ;  /* 0x800000280a531c10 */ /* 0x000fe2000fffe053 */
[----:B---3--:R-:W-:Y:S02]  /*43b0*/  @P1 HADD2.F32 R85, -RZ, R14.H0_H0 ;  /* 0x2000000eff551230 */ /* 0x008fe40000004100 */
[----:B----4-:R-:W-:Y:S01]  /*43c0*/  @P3 HADD2.F32 R84, -RZ, R12.H0_H0 ;  /* 0x2000000cff543230 */ /* 0x010fe20000004100 */
[----:B------:R-:W-:-:S04]  /*43d0*/  @P1 I2FP.F32.S32 R12, R83 ;  /* 0x00000053000c1245 */ /* 0x000fc80000201400 */
[----:B------:R-:W-:-:S04]  /*43e0*/  @P3 FADD.FTZ R11, R11, R84 ;  /* 0x000000540b0b3221 */ /* 0x000fc80000010000 */
[----:B------:R-:W-:-:S05]  /*43f0*/  @P1 FFMA.FTZ R11, R12, R85, R11 ;  /* 0x000000550c0b1223 */ /* 0x000fca000001000b */
[----:B------:R1:W-:Y:S01]  /*4400*/  STS [R4], R11 ;  /* 0x0000000b04007388 */ /* 0x0003e20000000800 */
[----:B------:R-:W-:-:S07]  /*4410*/  @!P2 FMNMX.FTZ R0, R0, R11, !PT ;  /* 0x0000000b0000a209 */ /* 0x000fce0007810000 */
.L_x_2673:
[----:B------:R-:W-:Y:S05]  /*4420*/  BSYNC.RECONVERGENT B1 ;  /* 0x0000000000017941 */ /* 0x000fea0003800200 */
.L_x_2672:
[----:B------:R-:W-:Y:S01]  /*4430*/  VIADD R10, R10, 0x40 ;  /* 0x000000400a0a7836 */ /* 0x000fe20000000000 */
[----:B------:R-:W-:Y:S02]  /*4440*/  IADD3 R8, P2, PT, R8, 0x40, RZ ;  /* 0x0000004008087810 */ /* 0x000fe40007f5e0ff */
[----:B-1----:R-:W-:Y:S02]  /*4450*/  IADD3 R4, PT, PT, R4, 0x100, RZ ;  /* 0x0000010004047810 */ /* 0x002fe40007ffe0ff */
[----:B------:R-:W-:Y:S01]  /*4460*/  ISETP.GE.AND P1, PT, R10, R5, PT ;  /* 0x000000050a00720c */ /* 0x000fe20003f26270 */
[----:B------:R-:W-:Y:S01]  /*4470*/  IMAD.X R7, RZ, RZ, R7, P2 ;  /* 0x000000ffff077224 */ /* 0x000fe200010e0607 */
[----:B------:R-:W-:-:S11]  /*4480*/  IADD3 R3, PT, PT, R3, 0x40, RZ ;  /* 0x0000004003037810 */ /* 0x000fd60007ffe0ff */
[----:B------:R-:W-:Y:S05]  /*4490*/  @!P1 BRA `(.L_x_2674) ;  /* 0xffffffdc00489947 */ /* 0x000fea000383ffff */
.L_x_2638:
[----:B0-----:R-:W-:Y:S05]  /*44a0*/  BSYNC B0 ;  /* 0x0000000000007941 */ /* 0x001fea0003800000 */
.L_x_2637:
[----:B------:R-:W-:-:S03]  /*44b0*/  UMOV UR4, 0xffffffff ;  /* 0xffffffff00047882 */ /* 0x000fc60000000000 */
[----:B------:R-:W-:Y:S05]  /*44c0*/  BRA.DIV UR4, `(.L_x_2675) ;  /* 0x0000005a04987947 */ /* 0x000fea000b800000 */
[----:B------:R-:W0:Y:S02]  /*44d0*/  SHFL.BFLY PT, R14, R0, 0x10, 0x1f ;  /* 0x0e001f00000e7f89 */ /* 0x000e2400000e0000 */
[----:B0-----:R-:W-:-:S05]  /*44e0*/  FMNMX.FTZ R13, R14, R0, !PT ;  /* 0x000000000e0d7209 */ /* 0x001fca0007810000 */
[----:B------:R-:W0:Y:S02]  /*44f0*/  SHFL.BFLY PT, R14, R13, 0x8, 0x1f ;  /* 0x0d001f000d0e7f89 */ /* 0x000e2400000e0000 */
[----:B0----5:R-:W-:-:S05]  /*4500*/  FMNMX.FTZ R2, R13, R14, !PT ;  /* 0x0000000e0d027209 */ /* 0x021fca0007810000 */
[----:B------:R-:W0:Y:S02]  /*4510*/  SHFL.BFLY PT, R14, R2, 0x4, 0x1f ;  /* 0x0c801f00020e7f89 */ /* 0x000e2400000e0000 */
[----:B0-----:R-:W-:-:S05]  /*4520*/  FMNMX.FTZ R3, R2, R14, !PT ;  /* 0x0000000e02037209 */ /* 0x001fca0007810000 */
[----:B------:R0:W1:Y:S02]  /*4530*/  SHFL.BFLY PT, R14, R3, 0x2, 0x1f ;  /* 0x0c401f00030e7f89 */ /* 0x00006400000e0000 */
.L_x_2752:
[----:B----4-:R-:W4:Y:S01]  /*4540*/  S2R R0, SR_TID.X ;  /* 0x0000000000007919 */ /* 0x010f220000002100 */
[----:B------:R-:W-:Y:S01]  /*4550*/  MOV R13, 0x400 ;  /* 0x00000400000d7802 */ /* 0x000fe20000000f00 */
[----:B------:R-:W-:Y:S05]  /*4560*/  WARPSYNC.ALL ;  /* 0x0000000000007948 */ /* 0x000fea0003800000 */
[----:B------:R-:W5:Y:S01]  /*4570*/  S2R R20, SR_CgaCtaId ;  /* 0x0000000000147919 */ /* 0x000f620000008800 */
[----:B01----:R-:W-:Y:S02]  /*4580*/  FMNMX.FTZ R3, R3, R14, !PT ;  /* 0x0000000e03037209 */ /* 0x003fe40007810000 */
[----:B----4-:R-:W-:-:S02]  /*4590*/  LOP3.LUT P0, R2, R0, 0x1f, RZ, 0xc0, !PT ;  /* 0x0000001f00027812 */ /* 0x010fc4000780c0ff */
[----:B-----5:R-:W-:-:S04]  /*45a0*/  LEA R5, R20, R13, 0x18 ;  /* 0x0000000d14057211 */ /* 0x020fc800078ec0ff */
[----:B------:R-:W-:-:S07]  /*45b0*/  LEA.HI R4, R0, R5, RZ, 0x1d ;  /* 0x0000000500047211 */ /* 0x000fce00078fe8ff */
[----:B------:R-:W-:Y:S01]  /*45c0*/  @!P0 STS [R4], R3 ;  /* 0x0000000304008388 */ /* 0x000fe20000000800 */
[----:B------:R-:W-:Y:S01]  /*45d0*/  BAR.SYNC.DEFER_BLOCKING 0x0 ;  /* 0x0000000000007b1d */ /* 0x000fe20000010000 */
[C---:B------:R-:W-:Y:S02]  /*45e0*/  ISETP.GT.U32.AND P0, PT, R2.reuse, 0x3, PT ;  /* 0x000000030200780c */ /* 0x040fe40003f04070 */
[----:B------:R-:W-:Y:S02]  /*45f0*/  MOV R6, 0xff7fffff ;  /* 0xff7fffff00067802 */ /* 0x000fe40000000f00 */
[----:B------:R-:W-:-:S03]  /*4600*/  LEA R5, R2, R5, 0x2 ;  /* 0x0000000502057211 */ /* 0x000fc600078e10ff */
[----:B------:R-:W0:Y:S01]  /*4610*/  S2UR UR7, SR_CTAID.Y ;  /* 0x00000000000779c3 */ /* 0x000e220000002600 */
[----:B------:R-:W0:Y:S01]  /*4620*/  LDCU UR4, c[0x0][0x3f4] ;  /* 0x00007e80ff0477ac */ /* 0x000e220008000800 */
[----:B------:R-:W-:Y:S04]  /*4630*/  BSSY.RECONVERGENT B0, `(.L_x_2676) ;  /* 0x0000172000007945 */ /* 0x000fe80003800200 */
[----:B------:R-:W1:Y:S01]  /*4640*/  @!P0 LDS R6, [R5] ;  /* 0x0000000005068984 */ /* 0x000e620000000800 */
[----:B0-----:R-:W-:-:S04]  /*4650*/  UIMAD UR6, UR7, UR4, URZ ;  /* 0x00000004070672a4 */ /* 0x001fc8000f8e02ff */
[----:B------:R-:W-:Y:S01]  /*4660*/  USHF.R.S32.HI UR12, URZ, 0x1f, UR6 ;  /* 0x0000001fff0c7899 */ /* 0x000fe20008011406 */
[----:B-1----:R-:W0:Y:S02]  /*4670*/  SHFL.BFLY PT, R3, R6, 0x2, 0x1f ;  /* 0x0c401f0006037f89 */ /* 0x002e2400000e0000 */
[----:B0-----:R-:W-:Y:S01]  /*4680*/  FMNMX.FTZ R9, R3, R6, !PT ;  /* 0x0000000603097209 */ /* 0x001fe20007810000 */
[----:B------:R-:W-:Y:S01]  /*4690*/  VIADD R3, R0, UR39 ;  /* 0x0000002700037c36 */ /* 0x000fe20008000000 */
[----:B------:R-:W-:-:S03]  /*46a0*/  MOV R6, UR40 ;  /* 0x0000002800067c02 */ /* 0x000fc60008000f00 */
[----:B------:R-:W0:Y:S01]  /*46b0*/  SHFL.BFLY PT, R8, R9, 0x1, 0x1f ;  /* 0x0c201f0009087f89 */ /* 0x000e2200000e0000 */
[----:B------:R-:W-:Y:S01]  /*46c0*/  ISETP.GT.AND P0, PT, R3, UR40, PT ;  /* 0x0000002803007c0c */ /* 0x000fe2000bf04270 */
[----:B------:R-:W-:Y:S01]  /*46d0*/  VIADD R6, R6, 0x1 ;  /* 0x0000000106067836 */ /* 0x000fe20000000000 */
[----:B0-----:R-:W-:Y:S01]  /*46e0*/  FMNMX.FTZ R7, R9, R8, !PT ;  /* 0x0000000809077209 */ /* 0x001fe20007810000 */
[----:B------:R-:W-:-:S05]  /*46f0*/  HFMA2 R8, -RZ, RZ, 0, 0 ;  /* 0x00000000ff087431 */ /* 0x000fca00000001ff */
        /* <DEDUP_REMOVED lines=9> */
[----:B------:R-:W-:Y:S02]  /*4790*/  IADD3 R10, PT, PT, R8, -UR39, R9 ;  /* 0x80000027080a7c10 */ /* 0x000fe4000fffe009 */
[----:B------:R-:W-:Y:S02]  /*47a0*/  MOV R9, R3 ;  /* 0x0000000300097202 */ /* 0x000fe40000000f00 */
[C---:B------:R-:W-:Y:S02]  /*47b0*/  LOP3.LUT R8, R10.reuse, 0x180, RZ, 0xc0, !PT ;  /* 0x000001800a087812 */ /* 0x040fe400078ec0ff */
[----:B------:R-:W-:Y:S02]  /*47c0*/  ISETP.GE.U32.AND P1, PT, R10, 0x180, PT ;  /* 0x000001800a00780c */ /* 0x000fe40003f26070 */
[----:B------:R-:W-:Y:S02]  /*47d0*/  ISETP.NE.AND P0, PT, R8, 0x180, PT ;  /* 0x000001800800780c */ /* 0x000fe40003f05270 */
[----:B------:R-:W-:-:S11]  /*47e0*/  MOV R8, RZ ;  /* 0x000000ff00087202 */ /* 0x000fd60000000f00 */
[----:B------:R-:W-:Y:S05]  /*47f0*/  @!P0 BRA `(.L_x_2680) ;  /* 0x00000000004c8947 */ /* 0x000fea0003800000 */
[----:B------:R-:W-:Y:S01]  /*4800*/  VIADD R9, R13, 0x120 ;  /* 0x000001200d097836 */ /* 0x000fe20000000000 */
[----:B------:R-:W-:-:S04]  /*4810*/  LEA.HI R8, R10, 0x1, RZ, 0x19 ;  /* 0x000000010a087811 */ /* 0x000fc800078fc8ff */
[----:B------:R-:W-:Y:S02]  /*4820*/  LEA R11, R20, R9, 0x18 ;  /* 0x00000009140b7211 */ /* 0x000fe400078ec0ff */
[----:B------:R-:W-:Y:S01]  /*4830*/  LOP3.LUT R10, R8, 0x3, RZ, 0xc0, !PT ;  /* 0x00000003080a7812 */ /* 0x000fe200078ec0ff */
[----:B------:R-:W-:Y:S01]  /*4840*/  HFMA2 R8, -RZ, RZ, 0, 0 ;  /* 0x00000000ff087431 */ /* 0x000fe200000001ff */
[----:B------:R-:W-:Y:S01]  /*4850*/  MOV R9, R3 ;  /* 0x0000000300097202 */ /* 0x000fe20000000f00 */
[----:B------:R-:W-:Y:S01]  /*4860*/  IMAD R11, R0, 0x4, R11 ;  /* 0x00000004000b7824 */ /* 0x000fe200078e020b */
[----:B------:R-:W-:-:S07]  /*4870*/  IADD3 R10, PT, PT, -R10, RZ, RZ ;  /* 0x000000ff0a0a7210 */ /* 0x000fce0007ffe1ff */
.L_x_2681:
        /* <DEDUP_REMOVED lines=11> */
.L_x_2680:
[----:B------:R-:W-:Y:S05]  /*4930*/  BSYNC.RECONVERGENT B1 ;  /* 0x0000000000017941 */ /* 0x000fea0003800200 */
.L_x_2679:
[----:B------:R-:W-:Y:S05]  /*4940*/  @!P1 BRA `(.L_x_2677) ;  /* 0x0000001400009947 */ /* 0x000fea0003800000 */
[----:B------:R-:W-:Y:S01]  /*4950*/  USHF.L.U32 UR4, UR39, 0x2, URZ ;  /* 0x0000000227047899 */ /* 0x000fe200080006ff */
[----:B------:R-:W-:-:S04]  /*4960*/  IADD3 R13, PT, PT, R13, 0x120, RZ ;  /* 0x000001200d0d7810 */ /* 0x000fc80007ffe0ff */
[----:B------:R-:W-:Y:S02]  /*4970*/  LEA R11, R20, R13, 0x18 ;  /* 0x0000000d140b7211 */ /* 0x000fe400078ec0ff */
[C---:B------:R-:W-:Y:S02]  /*4980*/  LEA R10, R9.reuse, -UR4, 0x2 ;  /* 0x80000004090a7c11 */ /* 0x040fe4000f8e10ff */
[----:B------:R-:W-:-:S03]  /*4990*/  IADD3 R9, PT, PT, R9, 0x200, RZ ;  /* 0x0000020009097810 */ /* 0x000fc60007ffe0ff */
[----:B------:R-:W-:Y:S01]  /*49a0*/  IMAD.IADD R11, R11, 0x1, R10 ;  /* 0x000000010b0b7824 */ /* 0x000fe200078e020a */
[----:B------:R-:W-:-:S04]  /*49b0*/  ISETP.GT.AND P0, PT, R9, UR40, PT ;  /* 0x0000002809007c0c */ /* 0x000fc8000bf04270 */
[----:B------:R-:W0:Y:S04]  /*49c0*/  LDS R10, [R11] ;  /* 0x000000000b0a7984 */ /* 0x000e280000000800 */
[----:B------:R-:W1:Y:S04]  /*49d0*/  LDS R12, [R11+0x200] ;  /* 0x000200000b0c7984 */ /* 0x000e680000000800 */
[----:B------:R-:W4:Y:S04]  /*49e0*/  LDS R14, [R11+0x400] ;  /* 0x000400000b0e7984 */ /* 0x000f280000000800 */
[----:B------:R-:W5:Y:S01]  /*49f0*/  LDS R18, [R11+0x600] ;  /* 0x000600000b127984 */ /* 0x000f620000000800 */
[C---:B0-----:R-:W-:Y:S01]  /*4a00*/  FADD.FTZ R10, -R7.reuse, R10 ;  /* 0x0000000a070a7221 */ /* 0x041fe20000010100 */
[----:B-1----:R-:W-:-:S03]  /*4a10*/  FADD.FTZ R12, -R7, R12 ;  /* 0x0000000c070c7221 */ /* 0x002fc60000010100 */
[----:B------:R-:W-:Y:S01]  /*4a20*/  FMUL.FTZ R10, R10, 1.4426950216293334961 ;  /* 0x3fb8aa3b0a0a7820 */ /* 0x000fe20000410000 */
[----:B----4-:R-:W-:Y:S01]  /*4a30*/  FADD.FTZ R14, -R7, R14 ;  /* 0x0000000e070e7221 */ /* 0x010fe20000010100 */
[----:B------:R-:W-:-:S04]  /*4a40*/  FMUL.FTZ R12, R12, 1.4426950216293334961 ;  /* 0x3fb8aa3b0c0c7820 */ /* 0x000fc80000410000 */
[----:B------:R-:W0:Y:S01]  /*4a50*/  MUFU.EX2 R10, R10 ;  /* 0x0000000a000a7308 */ /* 0x000e220000000800 */
[----:B-----5:R-:W-:Y:S01]  /*4a60*/  FADD.FTZ R18, -R7, R18 ;  /* 0x0000001207127221 */ /* 0x020fe20000010100 */
[----:B------:R-:W-:-:S03]  /*4a70*/  FMUL.FTZ R14, R14, 1.4426950216293334961 ;  /* 0x3fb8aa3b0e0e7820 */ /* 0x000fc60000410000 */
[----:B------:R-:W-:-:S03]  /*4a80*/  FMUL.FTZ R18, R18, 1.4426950216293334961 ;  /* 0x3fb8aa3b12127820 */ /* 0x000fc60000410000 */
[----:B------:R-:W1:Y:S08]  /*4a90*/  MUFU.EX2 R12, R12 ;  /* 0x0000000c000c7308 */ /* 0x000e700000000800 */
[----:B------:R-:W4:Y:S01]  /*4aa0*/  MUFU.EX2 R14, R14 ;  /* 0x0000000e000e7308 */ /* 0x000f220000000800 */
[----:B0-----:R0:W-:Y:S01]  /*4ab0*/  STS [R11], R10 ;  /* 0x0000000a0b007388 */ /* 0x0011e20000000800 */
[----:B------:R-:W-:-:S06]  /*4ac0*/  FADD.FTZ R8, R8, R10 ;  /* 0x0000000a08087221 */ /* 0x000fcc0000010000 */
[----:B------:R-:W5:Y:S01]  /*4ad0*/  MUFU.EX2 R18, R18 ;  /* 0x0000001200127308 */ /* 0x000f620000000800 */
[----:B-1----:R0:W-:Y:S01]  /*4ae0*/  STS [R11+0x200], R12 ;  /* 0x0002000c0b007388 */ /* 0x0021e20000000800 */
[----:B------:R-:W-:-:S03]  /*4af0*/  FADD.FTZ R8, R8, R12 ;  /* 0x0000000c08087221 */ /* 0x000fc60000010000 */
[----:B----4-:R0:W-:Y:S01]  /*4b00*/  STS [R11+0x400], R14 ;  /* 0x0004000e0b007388 */ /* 0x0101e20000000800 */
[----:B------:R-:W-:-:S03]  /*4b10*/  FADD.FTZ R8, R8, R14 ;  /* 0x0000000e08087221 */ /* 0x000fc60000010000 */
[----:B-----5:R0:W-:Y:S01]  /*4b20*/  STS [R11+0x600], R18 ;  /* 0x000600120b007388 */ /* 0x0201e20000000800 */
[----:B------:R-:W-:Y:S01]  /*4b30*/  FADD.FTZ R8, R8, R18 ;  /* 0x0000001208087221 */ /* 0x000fe20000010000 */
[----:B------:R-:W-:Y:S06]  /*4b40*/  @P0 BRA `(.L_x_2677) ;  /* 0x0000001000800947 */ /* 0x000fec0003800000 */
[----:B0-----:R-:W-:Y:S01]  /*4b50*/  MOV R10, R9 ;  /* 0x00000009000a7202 */ /* 0x001fe20000000f00 */
[----:B------:R-:W-:Y:S01]  /*4b60*/  BSSY.RECONVERGENT B1, `(.L_x_2682) ;  /* 0x000006d000017945 */ /* 0x000fe20003800200 */
[----:B------:R-:W-:Y:S02]  /*4b70*/  PLOP3.LUT P0, PT, PT, PT, PT, 0x80, 0x8 ;  /* 0x000000000008781c */ /* 0x000fe40003f0f070 */
[----:B------:R-:W-:-:S04]  /*4b80*/  IADD3 R9, PT, PT, -R10, UR40, RZ ;  /* 0x000000280a097c10 */ /* 0x000fc8000fffe1ff */
[----:B------:R-:W-:Y:S01]  /*4b90*/  ISETP.GT.AND P1, PT, R9, 0x5ff, PT ;  /* 0x000005ff0900780c */ /* 0x000fe20003f24270 */
[----:B------:R-:W-:-:S12]  /*4ba0*/  VIADD R9, R11, 0xc00 ;  /* 0x00000c000b097836 */ /* 0x000fd80000000000 */
[----:B------:R-:W-:Y:S05]  /*4bb0*/  @!P1 BRA `(.L_x_2683) ;  /* 0x00000004009c9947 */ /* 0x000fea0003800000 */
[----:B------:R-:W-:Y:S02]  /*4bc0*/  MOV R11, UR40 ;  /* 0x00000028000b7c02 */ /* 0x000fe40008000f00 */
[----:B------:R-:W-:Y:S02]  /*4bd0*/  PLOP3.LUT P0, PT, PT, PT, PT, 0x8, 0x80 ;  /* 0x000000000080781c */ /* 0x000fe40003f0e170 */
[----:B------:R-:W-:-:S11]  /*4be0*/  IADD3 R11, PT, PT, R11, -0x5ff, RZ ;  /* 0xfffffa010b0b7810 */ /* 0x000fd60007ffe0ff */
.L_x_2684:
[----:B------:R-:W0:Y:S01]  /*4bf0*/  LDS R12, [R9+-0x400] ;  /* 0xfffc0000090c7984 */ /* 0x000e220000000800 */
[----:B------:R-:W-:-:S03]  /*4c00*/  VIADD R10, R10, 0x800 ;  /* 0x000008000a0a7836 */ /* 0x000fc60000000000 */
[----:B------:R-:W1:Y:S02]  /*4c10*/  LDS R14, [R9+-0x200] ;  /* 0xfffe0000090e7984 */ /* 0x000e640000000800 */
[----:B------:R-:W-:Y:S02]  /*4c20*/  ISETP.GE.AND P1, PT, R10, R11, PT ;  /* 0x0000000b0a00720c */ /* 0x000fe40003f26270 */
[----:B------:R-:W4:Y:S04]  /*4c30*/  LDS R18, [R9] ;  /* 0x0000000009127984 */ /* 0x000f280000000800 */
[----:B------:R-:W5:Y:S04]  /*4c40*/  LDS R20, [R9+0x200] ;  /* 0x0002000009147984 */ /* 0x000f680000000800 */
[----:B------:R-:W5:Y:S04]  /*4c50*/  LDS R22, [R9+0x400] ;  /* 0x0004000009167984 */ /* 0x000f680000000800 */
[----:B------:R-:W5:Y:S04]  /*4c60*/  LDS R24, [R9+0x600] ;  /* 0x0006000009187984 */ /* 0x000f680000000800 */
[----:B---3--:R-:W3:Y:S04]  /*4c70*/  LDS R26, [R9+0x800] ;  /* 0x00080000091a7984 */ /* 0x008ee80000000800 */
[----:B--2---:R-:W2:Y:S04]  /*4c80*/  LDS R28, [R9+0xa00] ;  /* 0x000a0000091c7984 */ /* 0x004ea80000000800 */
[----:B------:R-:W2:Y:S04]  /*4c90*/  LDS R30, [R9+0xc00] ;  /* 0x000c0000091e7984 */ /* 0x000ea80000000800 */
[----:B------:R-:W2:Y:S01]  /*4ca0*/  LDS R32, [R9+0xe00] ;  /* 0x000e000009207984 */ /* 0x000ea20000000800 */
[----:B0-----:R-:W-:-:S03]  /*4cb0*/  FADD.FTZ R12, -R7, R12 ;  /* 0x0000000c070c7221 */ /* 0x001fc60000010100 */
[----:B------:R-:W0:Y:S01]  /*4cc0*/  LDS R34, [R9+0x1000] ;  /* 0x0010000009227984 */ /* 0x000e220000000800 */
[----:B------:R-:W-:Y:S01]  /*4cd0*/  FMUL.FTZ R12, R12, 1.4426950216293334961 ;  /* 0x3fb8aa3b0c0c7820 */ /* 0x000fe20000410000 */
[C---:B-1----:R-:W-:Y:S02]  /*4ce0*/  FADD.FTZ R14, -R7.reuse, R14 ;  /* 0x0000000e070e7221 */ /* 0x042fe40000010100 */
[----:B------:R-:W1:Y:S01]  /*4cf0*/  LDS R36, [R9+0x1200] ;  /* 0x0012000009247984 */ /* 0x000e620000000800 */
[C---:B----4-:R-:W-:Y:S01]  /*4d00*/  FADD.FTZ R18, -R7.reuse, R18 ;  /* 0x0000001207127221 */ /* 0x050fe20000010100 */
[----:B------:R-:W-:Y:S02]  /*4d10*/  FMUL.FTZ R14, R14, 1.4426950216293334961 ;  /* 0x3fb8aa3b0e0e7820 */ /* 0x000fe40000410000 */
[----:B------:R-:W4:Y:S01]  /*4d20*/  LDS R38, [R9+0x1400] ;  /* 0x0014000009267984 */ /* 0x000f220000000800 */
[----:B------:R-:W2:Y:S01]  /*4d30*/  MUFU.EX2 R12, R12 ;  /* 0x0000000c000c7308 */ /* 0x000ea20000000800 */
[----:B------:R-:W-:Y:S01]  /*4d40*/  FMUL.FTZ R18, R18, 1.4426950216293334961 ;  /* 0x3fb8aa3b12127820 */ /* 0x000fe20000410000 */
[C---:B-----5:R-:W-:Y:S01]  /*4d50*/  FADD.FTZ R20, -R7.reuse, R20 ;  /* 0x0000001407147221 */ /* 0x060fe20000010100 */
[----:B------:R-:W5:Y:S01]  /*4d60*/  LDS R40, [R9+0x1600] ;  /* 0x0016000009287984 */ /* 0x000f620000000800 */
[----:B------:R-:W-:-:S02]  /*4d70*/  FADD.FTZ R22, -R7, R22 ;  /* 0x0000001607167221 */ /* 0x000fc40000010100 */
[----:B------:R-:W-:Y:S01]  /*4d80*/  FMUL.FTZ R20, R20, 1.4426950216293334961 ;  /* 0x3fb8aa3b14147820 */ /* 0x000fe20000410000 */
[----:B------:R-:W5:Y:S01]  /*4d90*/  LDS R42, [R9+0x1800] ;  /* 0x00180000092a7984 */ /* 0x000f620000000800 */
[----:B------:R-:W0:Y:S01]  /*4da0*/  MUFU.EX2 R14, R14 ;  /* 0x0000000e000e7308 */ /* 0x000e220000000800 */
[----:B------:R-:W-:Y:S01]  /*4db0*/  FMUL.FTZ R22, R22, 1.4426950216293334961 ;  /* 0x3fb8aa3b16167820 */ /* 0x000fe20000410000 */
[C---:B------:R-:W-:Y:S01]  /*4dc0*/  FADD.FTZ R24, -R7.reuse, R24 ;  /* 0x0000001807187221 */ /* 0x040fe20000010100 */
[----:B------:R-:W5:Y:S01]  /*4dd0*/  LDS R44, [R9+0x1a00] ;  /* 0x001a0000092c7984 */ /* 0x000f620000000800 */
[C---:B---3--:R-:W-:Y:S02]  /*4de0*/  FADD.FTZ R26, -R7.reuse, R26 ;  /* 0x0000001a071a7221 */ /* 0x048fe40000010100 */
[----:B------:R-:W-:Y:S02]  /*4df0*/  FMUL.FTZ R24, R24, 1.4426950216293334961 ;  /* 0x3fb8aa3b18187820 */ /* 0x000fe40000410000 */
[----:B------:R-:W3:Y:S01]  /*4e00*/  MUFU.EX2 R18, R18 ;  /* 0x0000001200127308 */ /* 0x000ee20000000800 */
[----:B--2---:R-:W-:Y:S01]  /*4e10*/  FADD.FTZ R8, R12, R8 ;  /* 0x000000080c087221 */ /* 0x004fe20000010000 */
        /* <DEDUP_REMOVED lines=13> */
[----:B---3--:R-:W-:Y:S01]  /*4ef0*/  FADD.FTZ R8, R8, R18 ;  /* 0x0000001208087221 */ /* 0x008fe20000010000 */
[----:B------:R-:W-:Y:S01]  /*4f00*/  FMUL.FTZ R34, R34, 1.4426950216293334961 ;  /* 0x3fb8aa3b22227820 */ /* 0x000fe20000410000 */
[C---:B-1----:R-:W-:Y:S01]  /*4f10*/  FADD.FTZ R36, -R7.reuse, R36 ;  /* 0x0000002407247221 */ /* 0x042fe20000010100 */
[----:B------:R-:W-:Y:S03]  /*4f20*/  STS [R9], R18 ;  /* 0x0000001209007388 */ /* 0x000fe60000000800 */
[----:B------:R-:W-:Y:S01]  /*4f30*/  FMUL.FTZ R36, R36, 1.4426950216293334961 ;  /* 0x3fb8aa3b24247820 */ /* 0x000fe20000410000 */
[----:B------:R-:W1:Y:S01]  /*4f40*/  MUFU.EX2 R24, R24 ;  /* 0x0000001800187308 */ /* 0x000e620000000800 */
[----:B--2---:R-:W-:Y:S01]  /*4f50*/  FADD.FTZ R8, R8, R20 ;  /* 0x0000001408087221 */ /* 0x004fe20000010000 */
[C---:B----4-:R-:W-:Y:S01]  /*4f60*/  FADD.FTZ R38, -R7.reuse, R38 ;  /* 0x0000002607267221 */ /* 0x050fe20000010100 */
[C---:B-----5:R-:W-:Y:S01]  /*4f70*/  FADD.FTZ R40, -R7.reuse, R40 ;  /* 0x0000002807287221 */ /* 0x060fe20000010100 */
[----:B------:R-:W-:Y:S02]  /*4f80*/  STS [R9+0x200], R20 ;  /* 0x0002001409007388 */ /* 0x000fe40000000800 */
[----:B------:R-:W-:Y:S01]  /*4f90*/  FMUL.FTZ R38, R38, 1.4426950216293334961 ;  /* 0x3fb8aa3b26267820 */ /* 0x000fe20000410000 */
[----:B------:R-:W-:Y:S01]  /*4fa0*/  FMUL.FTZ R40, R40, 1.4426950216293334961 ;  /* 0x3fb8aa3b28287820 */ /* 0x000fe20000410000 */
[----:B------:R-:W2:Y:S01]  /*4fb0*/  MUFU.EX2 R26, R26 ;  /* 0x0000001a001a7308 */ /* 0x000ea20000000800 */
[----:B0-----:R-:W-:Y:S01]  /*4fc0*/  FADD.FTZ R8, R8, R22 ;  /* 0x0000001608087221 */ /* 0x001fe20000010000 */
[C---:B------:R-:W-:Y:S01]  /*4fd0*/  FADD.FTZ R42, -R7.reuse, R42 ;  /* 0x0000002a072a7221 */ /* 0x040fe20000010100 */
        /* <DEDUP_REMOVED lines=37> */
.L_x_2683:
[----:B------:R-:W-:Y:S05]  /*5230*/  BSYNC.RECONVERGENT B1 ;  /* 0x0000000000017941 */ /* 0x000fea0003800200 */
.L_x_2682:
        /* <DEDUP_REMOVED lines=8> */
[----:B------:R-:W4:Y:S04]  /*52c0*/  LDS R18, [R9] ;  /* 0x0000000009127984 */ /* 0x000f280000000800 */
[----:B------:R-:W5:Y:S04]  /*52d0*/  LDS R20, [R9+0x200] ;  /* 0x0002000009147984 */ /* 0x000f680000000800 */
[----:B------:R-:W5:Y:S04]  /*52e0*/  LDS R22, [R9+0x400] ;  /* 0x0004000009167984 */ /* 0x000f680000000800 */
[----:B------:R-:W5:Y:S04]  /*52f0*/  LDS R24, [R9+0x600] ;  /* 0x0006000009187984 */ /* 0x000f680000000800 */
[----:B---3--:R-:W3:Y:S04]  /*5300*/  LDS R26, [R9+0x800] ;  /* 0x00080000091a7984 */ /* 0x008ee80000000800 */
[----:B--2---:R-:W2:Y:S01]  /*5310*/  LDS R28, [R9+0xa00] ;  /* 0x000a0000091c7984 */ /* 0x004ea20000000800 */
[----:B0-----:R-:W-:-:S04]  /*5320*/  FADD.FTZ R12, -R7, R12 ;  /* 0x0000000c070c7221 */ /* 0x001fc80000010100 */
[----:B------:R-:W-:Y:S01]  /*5330*/  FMUL.FTZ R12, R12, 1.4426950216293334961 ;  /* 0x3fb8aa3b0c0c7820 */ /* 0x000fe20000410000 */
[C---:B-1----:R-:W-:Y:S01]  /*5340*/  FADD.FTZ R14, -R7.reuse, R14 ;  /* 0x0000000e070e7221 */ /* 0x042fe20000010100 */
[----:B----4-:R-:W-:-:S03]  /*5350*/  FADD.FTZ R18, -R7, R18 ;  /* 0x0000001207127221 */ /* 0x010fc60000010100 */
[----:B------:R-:W-:Y:S01]  /*5360*/  FMUL.FTZ R14, R14, 1.4426950216293334961 ;  /* 0x3fb8aa3b0e0e7820 */ /* 0x000fe20000410000 */
[----:B------:R-:W0:Y:S01]  /*5370*/  MUFU.EX2 R12, R12 ;  /* 0x0000000c000c7308 */ /* 0x000e220000000800 */
[----:B------:R-:W-:Y:S01]  /*5380*/  FMUL.FTZ R18, R18, 1.4426950216293334961 ;  /* 0x3fb8aa3b12127820 */ /* 0x000fe20000410000 */
[C---:B-----5:R-:W-:Y:S01]  /*5390*/  FADD.FTZ R20, -R7.reuse, R20 ;  /* 0x0000001407147221 */ /* 0x060fe20000010100 */
[----:B------:R-:W-:-:S03]  /*53a0*/  FADD.FTZ R22, -R7, R22 ;  /* 0x0000001607167221 */ /* 0x000fc60000010100 */
[----:B------:R-:W-:Y:S02]  /*53b0*/  FMUL.FTZ R20, R20, 1.4426950216293334961 ;  /* 0x3fb8aa3b14147820 */ /* 0x000fe40000410000 */
[----:B------:R-:W1:Y:S01]  /*53c0*/  MUFU.EX2 R14, R14 ;  /* 0x0000000e000e7308 */ /* 0x000e620000000800 */
[----:B------:R-:W-:Y:S01]  /*53d0*/  FMUL.FTZ R22, R22, 1.4426950216293334961 ;  /* 0x3fb8aa3b16167820 */ /* 0x000fe20000410000 */
[C---:B------:R-:W-:Y:S01]  /*53e0*/  FADD.FTZ R24, -R7.reuse, R24 ;  /* 0x0000001807187221 */ /* 0x040fe20000010100 */
[----:B---3--:R-:W-:-:S03]  /*53f0*/  FADD.FTZ R26, -R7, R26 ;  /* 0x0000001a071a7221 */ /* 0x008fc60000010100 */
        /* <DEDUP_REMOVED lines=27> */
.L_x_2686:
[----:B------:R-:W-:Y:S05]  /*55b0*/  BSYNC.RECONVERGENT B1 ;  /* 0x0000000000017941 */ /* 0x000fea0003800200 */
.L_x_2685:
[----:B------:R-:W-:-:S13]  /*55c0*/  ISETP.GT.AND P1, PT, R10, UR40, PT ;  /* 0x000000280a007c0c */ /* 0x000fda000bf24270 */
[----:B------:R-:W-:Y:S05]  /*55d0*/  @!P0 BRA P1, `(.L_x_2677) ;  /* 0x0000000400dc8947 */ /* 0x000fea0000800000 */
[----:B------:R-:W0:Y:S04]  /*55e0*/  LDS R10, [R9+-0x400] ;  /* 0xfffc0000090a7984 */ /* 0x000e280000000800 */
[----:B------:R-:W1:Y:S04]  /*55f0*/  LDS R12, [R9+-0x200] ;  /* 0xfffe0000090c7984 */ /* 0x000e680000000800 */
[----:B------:R-:W4:Y:S04]  /*5600*/  LDS R14, [R9] ;  /* 0x00000000090e7984 */ /* 0x000f280000000800 */
        /* <DEDUP_REMOVED lines=12> */
[----:B0-----:R0:W-:Y:S01]  /*56d0*/  STS [R9+-0x400], R10 ;  /* 0xfffc000a09007388 */ /* 0x0011e20000000800 */
[----:B------:R-:W-:-:S06]  /*56e0*/  FADD.FTZ R8, R8, R10 ;  /* 0x0000000a08087221 */ /* 0x000fcc0000010000 */
[----:B------:R-:W5:Y:S01]  /*56f0*/  MUFU.EX2 R18, R18 ;  /* 0x0000001200127308 */ /* 0x000f620000000800 */
[----:B-1----:R0:W-:Y:S01]  /*5700*/  STS [R9+-0x200], R12 ;  /* 0xfffe000c09007388 */ /* 0x0021e20000000800 */
[----:B------:R-:W-:-:S03]  /*5710*/  FADD.FTZ R8, R8, R12 ;  /* 0x0000000c08087221 */ /* 0x000fc60000010000 */
[----:B----4-:R0:W-:Y:S01]  /*5720*/  STS [R9], R14 ;  /* 0x0000000e09007388 */ /* 0x0101e20000000800 */
[----:B------:R-:W-:-:S03]  /*5730*/  FADD.FTZ R8, R8, R14 ;  /* 0x0000000e08087221 */ /* 0x000fc60000010000 */
[----:B-----5:R0:W-:Y:S01]  /*5740*/  STS [R9+0x200], R18 ;  /* 0x0002001209007388 */ /* 0x0201e20000000800 */
[----:B------:R-:W-:Y:S01]  /*5750*/  FADD.FTZ R8, R8, R18 ;  /* 0x0000001208087221 */ /* 0x000fe20000010000 */
[----:B------:R-:W-:Y:S06]  /*5760*/  BRA `(.L_x_2677) ;  /* 0x0000000400787947 */ /* 0x000fec0003800000 */
.L_x_2678:
[----:B------:R-:W-:Y:S01]  /*5770*/  VIADDMNMX R8, R3, 0x80, R6, !PT ;  /* 0x0000008003087846 */ /* 0x000fe20007800106 */
[----:B------:R-:W-:Y:S01]  /*5780*/  BSSY.RECONVERGENT B1, `(.L_x_2687) ;  /* 0x0000024000017945 */ /* 0x000fe20003800200 */
[----:B------:R-:W-:-:S04]  /*5790*/  LOP3.LUT R9, RZ, R0, RZ, 0x33, !PT ;  /* 0x00000000ff097212 */ /* 0x000fc800078e33ff */
[----:B------:R-:W-:Y:S02]  /*57a0*/  IADD3 R12, PT, PT, R8, -UR39, R9 ;  /* 0x80000027080c7c10 */ /* 0x000fe4000fffe009 */
[----:B------:R-:W-:Y:S02]  /*57b0*/  MOV R9, R3 ;  /* 0x0000000300097202 */ /* 0x000fe40000000f00 */
[C---:B------:R-:W-:Y:S02]  /*57c0*/  LOP3.LUT R8, R12.reuse, 0x180, RZ, 0xc0, !PT ;  /* 0x000001800c087812 */ /* 0x040fe400078ec0ff */
[----:B------:R-:W-:Y:S02]  /*57d0*/  ISETP.GE.U32.AND P1, PT, R12, 0x180, PT ;  /* 0x000001800c00780c */ /* 0x000fe40003f26070 */
[----:B------:R-:W-:Y:S01]  /*57e0*/  ISETP.NE.AND P0, PT, R8, 0x180, PT ;  /* 0x000001800800780c */ /* 0x000fe20003f05270 */
[----:B------:R-:W-:-:S12]  /*57f0*/  HFMA2 R8, -RZ, RZ, 0, 0 ;  /* 0x00000000ff087431 */ /* 0x000fd800000001ff */
[----:B------:R-:W-:Y:S05]  /*5800*/  @!P0 BRA `(.L_x_2688) ;  /* 0x00000000006c8947 */ /* 0x000fea0003800000 */
[----:B------:R-:W-:Y:S01]  /*5810*/  VIADD R13, R13, 0x120 ;  /* 0x000001200d0d7836 */ /* 0x000fe20000000000 */
[----:B------:R-:W-:Y:S02]  /*5820*/  LEA.HI R8, R12, 0x1, RZ, 0x19 ;  /* 0x000000010c087811 */ /* 0x000fe400078fc8ff */
[----:B------:R-:W-:Y:S02]  /*5830*/  IADD3 R18, P0, P2, R10, UR6, R3 ;  /* 0x000000060a127c10 */ /* 0x000fe4000fa1e003 */
[----:B------:R-:W-:Y:S02]  /*5840*/  LEA R13, R20, R13, 0x18 ;  /* 0x0000000d140d7211 */ /* 0x000fe400078ec0ff */
[----:B------:R-:W-:Y:S02]  /*5850*/  LOP3.LUT R10, R8, 0x3, RZ, 0xc0, !PT ;  /* 0x00000003080a7812 */ /* 0x000fe400078ec0ff */
[----:B------:R-:W-:Y:S01]  /*5860*/  IADD3.X R11, PT, PT, R11, UR12, RZ, P0, P2 ;  /* 0x0000000c0b0b7c10 */ /* 0x000fe200087e44ff */
[----:B------:R-:W-:Y:S01]  /*5870*/  IMAD R12, R0, 0x4, R13 ;  /* 0x00000004000c7824 */ /* 0x000fe200078e020d */
[----:B------:R-:W-:-:S02]  /*5880*/  MOV R8, RZ ;  /* 0x000000ff00087202 */ /* 0x000fc40000000f00 */
[----:B------:R-:W-:Y:S02]  /*5890*/  MOV R9, R3 ;  /* 0x0000000300097202 */ /* 0x000fe40000000f00 */
[----:B------:R-:W-:-:S07]  /*58a0*/  IADD3 R13, PT, PT, -R10, RZ, RZ ;  /* 0x000000ff0a0d7210 */ /* 0x000fce0007ffe1ff */
.L_x_2689:
[----:B------:R-:W-:-:S06]  /*58b0*/  MOV R10, R18 ;  /* 0x00000012000a7202 */ /* 0x000fcc0000000f00 */
[----:B------:R1:W4:Y:S01]  /*58c0*/  LDG.E.U8 R10, desc[UR36][R10.64] ;  /* 0x000000240a0a7981 */ /* 0x000322000c1e1100 */
[----:B------:R-:W-:Y:S01]  /*58d0*/  IMAD.MOV.U32 R15, RZ, RZ, RZ ;  /* 0x000000ffff0f7224 */ /* 0x000fe200078e00ff */
[----:B------:R-:W-:Y:S02]  /*58e0*/  IADD3 R13, PT, PT, R13, 0x1, RZ ;  /* 0x000000010d0d7810 */ /* 0x000fe40007ffe0ff */
[----:B------:R-:W-:Y:S02]  /*58f0*/  IADD3 R18, P2, PT, R18, 0x80, RZ ;  /* 0x0000008012127810 */ /* 0x000fe40007f5e0ff */
[----:B------:R-:W-:-:S03]  /*5900*/  IADD3 R9, PT, PT, R9, 0x80, RZ ;  /* 0x0000008009097810 */ /* 0x000fc60007ffe0ff */
[----:B-1----:R-:W-:Y:S01]  /*5910*/  IMAD.X R11, RZ, RZ, R11, P2 ;  /* 0x000000ffff0b7224 */ /* 0x002fe200010e060b */
[----:B----4-:R-:W-:-:S13]  /*5920*/  ISETP.NE.AND P0, PT, R10, RZ, PT ;  /* 0x000000ff0a00720c */ /* 0x010fda0003f05270 */
        /* <DEDUP_REMOVED lines=9> */
.L_x_2688:
[----:B------:R-:W-:Y:S05]  /*59c0*/  BSYNC.RECONVERGENT B1 ;  /* 0x0000000000017941 */ /* 0x000fea0003800200 */
.L_x_2687:
[----:B------:R-:W-:Y:S05]  /*59d0*/  @!P1 BRA `(.L_x_2677) ;  /* 0x0000000000dc9947 */ /* 0x000fea0003800000 */
[----:B------:R-:W1:Y:S01]  /*59e0*/  S2R R12, SR_CgaCtaId ;  /* 0x00000000000c7919 */ /* 0x000e620000008800 */
[----:B------:R-:W4:Y:S01]  /*59f0*/  LDC.64 R14, c[0x0][0x420] ;  /* 0x00010800ff0e7b82 */ /* 0x000f220000000a00 */
[----:B------:R-:W-:Y:S01]  /*5a00*/  MOV R10, 0x400 ;  /* 0x00000400000a7802 */ /* 0x000fe20000000f00 */
[----:B------:R-:W-:-:S03]  /*5a10*/  USHF.L.U32 UR4, UR39, 0x2, URZ ;  /* 0x0000000227047899 */ /* 0x000fc600080006ff */
[----:B------:R-:W-:-:S03]  /*5a20*/  IADD3 R11, PT, PT, R10, 0x120, RZ ;  /* 0x000001200a0b7810 */ /* 0x000fc60007ffe0ff */
[----:B------:R-:W-:Y:S02]  /*5a30*/  LEA R10, R9, -UR4, 0x2 ;  /* 0x80000004090a7c11 */ /* 0x000fe4000f8e10ff */
[----:B----4-:R-:W-:-:S04]  /*5a40*/  IADD3 R14, P0, P1, R14, UR6, R9 ;  /* 0x000000060e0e7c10 */ /* 0x010fc8000f91e009 */
[----:B------:R-:W-:Y:S02]  /*5a50*/  IADD3 R14, P2, PT, R14, 0x100, RZ ;  /* 0x000001000e0e7810 */ /* 0x000fe40007f5e0ff */
[----:B-1----:R-:W-:Y:S02]  /*5a60*/  LEA R13, R12, R11, 0x18 ;  /* 0x0000000b0c0d7211 */ /* 0x002fe400078ec0ff */
[----:B------:R-:W-:Y:S02]  /*5a70*/  IADD3.X R11, PT, PT, R15, UR12, RZ, P0, P1 ;  /* 0x0000000c0f0b7c10 */ /* 0x000fe400087e24ff */
[----:B------:R-:W-:-:S03]  /*5a80*/  IADD3 R12, PT, PT, R10, 0x400, R13 ;  /* 0x000004000a0c7810 */ /* 0x000fc60007ffe00d */
[----:B------:R-:W-:-:S07]  /*5a90*/  IMAD.X R11, RZ, RZ, R11, P2 ;  /* 0x000000ffff0b7224 */ /* 0x000fce00010e060b */
.L_x_2690:
[----:B------:R-:W-:-:S05]  /*5aa0*/  MOV R10, R14 ;  /* 0x0000000e000a7202 */ /* 0x000fca0000000f00 */
[----:B------:R-:W4:Y:S04]  /*5ab0*/  LDG.E.U8 R14, desc[UR36][R10.64+-0x100] ;  /* 0xffff00240a0e7981 */ /* 0x000f28000c1e1100 */
[----:B------:R-:W5:Y:S04]  /*5ac0*/  LDG.E.U8 R13, desc[UR36][R10.64+-0x80] ;  /* 0xffff80240a0d7981 */ /* 0x000f68000c1e1100 */
[----:B------:R-:W2:Y:S04]  /*5ad0*/  LDG.E.U8 R15, desc[UR36][R10.64] ;  /* 0x000000240a0f7981 */ /* 0x000ea8000c1e1100 */
[----:B------:R-:W3:Y:S01]  /*5ae0*/  LDG.E.U8 R19, desc[UR36][R10.64+0x80] ;  /* 0x000080240a137981 */ /* 0x000ee2000c1e1100 */
[----:B------:R-:W-:-:S02]  /*5af0*/  HFMA2 R21, -RZ, RZ, 0, 0 ;  /* 0x00000000ff157431 */ /* 0x000fc400000001ff */
[----:B------:R-:W-:Y:S01]  /*5b00*/  VIADD R9, R9, 0x200 ;  /* 0x0000020009097836 */ /* 0x000fe20000000000 */
[----:B----4-:R-:W-:Y:S02]  /*5b10*/  ISETP.NE.AND P0, PT, R14, RZ, PT ;  /* 0x000000ff0e00720c */ /* 0x010fe40003f05270 */
[----:B-----5:R-:W-:Y:S01]  /*5b20*/  ISETP.NE.AND P1, PT, R13, RZ, PT ;  /* 0x000000ff0d00720c */ /* 0x020fe20003f25270 */
[----:B------:R-:W-:Y:S01]  /*5b30*/  HFMA2 R13, -RZ, RZ, 0, 0 ;  /* 0x00000000ff0d7431 */ /* 0x000fe200000001ff */
[----:B--2---:R-:W-:Y:S01]  /*5b40*/  ISETP.NE.AND P2, PT, R15, RZ, PT ;  /* 0x000000ff0f00720c */ /* 0x004fe20003f45270 */
[----:B------:R-:W-:Y:S01]  /*5b50*/  IMAD.MOV.U32 R15, RZ, RZ, RZ ;  /* 0x000000ffff0f7224 */ /* 0x000fe200078e00ff */
[----:B---3--:R-:W-:-:S07]  /*5b60*/  ISETP.NE.AND P3, PT, R19, RZ, PT ;  /* 0x000000ff1300720c */ /* 0x008fce0003f65270 */
[----:B------:R-:W0:Y:S01]  /*5b70*/  @!P0 LDS R14, [R12+-0x400] ;  /* 0xfffc00000c0e8984 */ /* 0x000e220000000800 */
[----:B------:R-:W-:-:S03]  /*5b80*/  MOV R19, RZ ;  /* 0x000000ff00137202 */ /* 0x000fc60000000f00 */
        /* <DEDUP_REMOVED lines=9> */
[----:B------:R-:W-:Y:S01]  /*5c20*/  ISETP.GT.AND P0, PT, R9, UR40, PT ;  /* 0x0000002809007c0c */ /* 0x000fe2000bf04270 */
        /* <DEDUP_REMOVED lines=18> */
.L_x_2677:
[----:B------:R-:W-:Y:S05]  /*5d50*/  BSYNC.RECONVERGENT B0 ;  /* 0x0000000000007941 */ /* 0x000fea0003800200 */
.L_x_2676:
[----:B0-----:R-:W0:Y:S01]  /*5d60*/  SHFL.BFLY PT, R7, R8, 0x10, 0x1f ;  /* 0x0e001f0008077f89 */ /* 0x001e2200000e0000 */
[C---:B------:R-:W-:Y:S01]  /*5d70*/  ISETP.NE.AND P0, PT, R2.reuse, RZ, PT ;  /* 0x000000ff0200720c */ /* 0x040fe20003f05270 */
[----:B------:R-:W1:Y:S01]  /*5d80*/  LDCU UR4, c[0x0][0x40c] ;  /* 0x00008180ff0477ac */ /* 0x000e620008000800 */
[----:B------:R-:W-:Y:S01]  /*5d90*/  ISETP.GT.U32.AND P1, PT, R2, 0x3, PT ;  /* 0x000000030200780c */ /* 0x000fe20003f24070 */
[----:B------:R-:W4:Y:S01]  /*5da0*/  S2R R18, SR_CTAID.X ;  /* 0x0000000000127919 */ /* 0x000f220000002500 */
[----:B------:R-:W1:Y:S01]  /*5db0*/  LDCU UR5, c[0x0][0x3f4] ;  /* 0x00007e80ff0577ac */ /* 0x000e620008000800 */
[----:B------:R-:W5:Y:S01]  /*5dc0*/  LDCU.U8 UR9, c[0x0][0x48c] ;  /* 0x00009180ff0977ac */ /* 0x000f620008000000 */
[----:B0-----:R-:W-:Y:S01]  /*5dd0*/  FADD.FTZ R7, R7, R8 ;  /* 0x0000000807077221 */ /* 0x001fe20000010000 */
[----:B-1----:R-:W-:-:S04]  /*5de0*/  UISETP.LT.AND UP0, UPT, UR5, UR4, UPT ;  /* 0x000000040500728c */ /* 0x002fc8000bf01270 */
[----:B------:R-:W0:Y:S01]  /*5df0*/  SHFL.BFLY PT, R10, R7, 0x8, 0x1f ;  /* 0x0d001f00070a7f89 */ /* 0x000e2200000e0000 */
        /* <DEDUP_REMOVED lines=8> */
[----:B0-----:R-:W-:-:S05]  /*5e80*/  FADD.FTZ R9, R10, R9 ;  /* 0x000000090a097221 */ /* 0x001fca0000010000 */
[----:B------:R-:W0:Y:S02]  /*5e90*/  SHFL.BFLY PT, R12, R9, 0x2, 0x1f ;  /* 0x0c401f00090c7f89 */ /* 0x000e2400000e0000 */
[----:B0-----:R-:W-:Y:S02]  /*5ea0*/  FADD.FTZ R12, R9, R12 ;  /* 0x0000000c090c7221 */ /* 0x001fe40000010000 */
[----:B------:R-:W4:Y:S03]  /*5eb0*/  LDC R9, c[0x0][0x3f8] ;  /* 0x0000fe00ff097b82 */ /* 0x000f260000000800 */
[----:B------:R-:W0:Y:S01]  /*5ec0*/  SHFL.BFLY PT, R11, R12, 0x1, 0x1f ;  /* 0x0c201f000c0b7f89 */ /* 0x000e2200000e0000 */
[----:B----4-:R-:W-:Y:S02]  /*5ed0*/  IMAD R23, R9, UR7, R18 ;  /* 0x0000000709177c24 */ /* 0x010fe4000f8e0212 */
[----:B0-----:R-:W-:-:S05]  /*5ee0*/  FADD.FTZ R11, R12, R11 ;  /* 0x0000000b0c0b7221 */ /* 0x001fca0000010000 */
[----:B------:R-:W-:Y:S01]  /*5ef0*/  @!P0 STS [R4+0x10], R11 ;  /* 0x0000100b04008388 */ /* 0x000fe20000000800 */
[----:B------:R-:W-:Y:S01]  /*5f00*/  BAR.SYNC.DEFER_BLOCKING 0x0 ;  /* 0x0000000000007b1d */ /* 0x000fe20000010000 */
[----:B-----5:R-:W-:-:S05]  /*5f10*/  ISETP.NE.AND P0, PT, RZ, UR9, PT ;  /* 0x00000009ff007c0c */ /* 0x020fca000bf05270 */
[----:B------:R0:W1:Y:S01]  /*5f20*/  @!P1 LDS R11, [R5+0x10] ;  /* 0x00001000050b9984 */ /* 0x0000620000000800 */
[----:B------:R-:W-:Y:S02]  /*5f30*/  ISETP.GT.AND P1, PT, R3, UR40, PT ;  /* 0x0000002803007c0c */ /* 0x000fe4000bf24270 */
[----:B0-----:R-:W-:Y:S01]  /*5f40*/  CS2R R4, SRZ ;  /* 0x0000000000047805 */ /* 0x001fe2000001ff00 */
[----:B-1----:R-:W0:Y:S02]  /*5f50*/  SHFL.BFLY PT, R2, R11, 0x2, 0x1f ;  /* 0x0c401f000b027f89 */ /* 0x002e2400000e0000 */
[----:B0-----:R-:W-:-:S05]  /*5f60*/  FADD.FTZ R2, R2, R11 ;  /* 0x0000000b02027221 */ /* 0x001fca0000010000 */
[----:B------:R-:W0:Y:S02]  /*5f70*/  SHFL.BFLY PT, R7, R2, 0x1, 0x1f ;  /* 0x0c201f0002077f89 */ /* 0x000e2400000e0000 */
[----:B0-----:R-:W-:-:S06]  /*5f80*/  FADD.FTZ R7, R2, R7 ;  /* 0x0000000702077221 */ /* 0x001fcc0000010000 */
[----:B------:R-:W0:Y:S02]  /*5f90*/  SHFL.IDX PT, R7, R7, RZ, 0x1f ;  /* 0x00001fff07077589 */ /* 0x000e2400000e0000 */
[----:B0-----:R-:W-:-:S04]  /*5fa0*/  FADD.FTZ R2, R7, 9.9999999747524270788e-07 ;  /* 0x358637bd07027421 */ /* 0x001fc80000010000 */
[----:B------:R0:W1:Y:S01]  /*5fb0*/  MUFU.RCP R13, R2 ;  /* 0x00000002000d7308 */ /* 0x0000620000001000 */
[----:B------:R-:W-:Y:S05]  /*5fc0*/  @!P0 BRA `(.L_x_2691) ;  /* 0x0000000000188947 */ /* 0x000fea0003800000 */
[----:B0-----:R-:W0:Y:S08]  /*5fd0*/  LDC R2, c[0x0][0x488] ;  /* 0x00012200ff027b82 */ /* 0x001e300000000800 */
[----:B------:R-:W0:Y:S08]  /*5fe0*/  LDC R4, c[0x0][0x40c] ;  /* 0x00010300ff047b82 */ /* 0x000e300000000800 */
[----:B------:R-:W4:Y:S01]  /*5ff0*/  LDC R5, c[0x0][0x3f4] ;  /* 0x0000fd00ff057b82 */ /* 0x000f220000000800 */
[----:B0-----:R-:W-:-:S04]  /*6000*/  IMAD R2, R23, R2, R4 ;  /* 0x0000000217027224 */ /* 0x001fc800078e0204 */
[----:B----4-:R-:W-:-:S05]  /*6010*/  IMAD R4, R2, R5, RZ ;  /* 0x0000000502047224 */ /* 0x010fca00078e02ff */
[----:B------:R-:W-:-:S07]  /*6020*/  SHF.R.S32.HI R5, RZ, 0x1f, R4 ;  /* 0x0000001fff057819 */ /* 0x000fce0000011404 */
.L_x_2691:
[----:B------:R-:W-:Y:S04]  /*6030*/  BSSY.RECONVERGENT B0, `(.L_x_2692) ;  /* 0x0000062000007945 */ /* 0x000fe80003800200 */
[----:B------:R-:W-:Y:S05]  /*6040*/  @P1 BRA `(.L_x_2693) ;  /* 0x0000000400801947 */ /* 0x000fea0003800000 */
[----:B------:R-:W-:Y:S01]  /*6050*/  VIADDMNMX R6, R3, 0x80, R6, !PT ;  /* 0x0000008003067846 */ /* 0x000fe20007800106 */
[----:B------:R-:W-:Y:S01]  /*6060*/  BSSY.RECONVERGENT B1, `(.L_x_2694) ;  /* 0x0000028000017945 */ /* 0x000fe20003800200 */
[----:B------:R-:W-:-:S04]  /*6070*/  LOP3.LUT R7, RZ, R0, RZ, 0x33, !PT ;  /* 0x00000000ff077212 */ /* 0x000fc800078e33ff */
[----:B------:R-:W-:-:S04]  /*6080*/  IADD3 R6, PT, PT, R6, -UR39, R7 ;  /* 0x8000002706067c10 */ /* 0x000fc8000fffe007 */
[C---:B0-----:R-:W-:Y:S02]  /*6090*/  LOP3.LUT R2, R6.reuse, 0x180, RZ, 0xc0, !PT ;  /* 0x0000018006027812 */ /* 0x041fe400078ec0ff */
[----:B------:R-:W-:Y:S02]  /*60a0*/  ISETP.GE.U32.AND P2, PT, R6, 0x180, PT ;  /* 0x000001800600780c */ /* 0x000fe40003f46070 */
[----:B------:R-:W-:-:S13]  /*60b0*/  ISETP.NE.AND P1, PT, R2, 0x180, PT ;  /* 0x000001800200780c */ /* 0x000fda0003f25270 */
[----:B------:R-:W-:Y:S05]  /*60c0*/  @!P1 BRA `(.L_x_2695) ;  /* 0x0000000000849947 */ /* 0x000fea0003800000 */
[----:B------:R-:W0:Y:S01]  /*60d0*/  S2UR UR7, SR_CgaCtaId ;  /* 0x00000000000779c3 */ /* 0x000e220000008800 */
[----:B------:R-:W4:Y:S01]  /*60e0*/  LDCU.64 UR10, c[0x0][0x480] ;  /* 0x00009000ff0a77ac */ /* 0x000f220008000a00 */
[----:B------:R-:W-:Y:S02]  /*60f0*/  LEA.HI R2, R6, 0x1, RZ, 0x19 ;  /* 0x0000000106027811 */ /* 0x000fe400078fc8ff */
[----:B------:R-:W-:Y:S01]  /*6100*/  IADD3 R11, P1, PT, R3, R4, RZ ;  /* 0x00000004030b7210 */ /* 0x000fe20007f3e0ff */
[----:B------:R-:W-:Y:S02]  /*6110*/  UMOV UR4, 0x400 ;  /* 0x0000040000047882 */ /* 0x000fe40000000000 */
[----:B------:R-:W-:Y:S01]  /*6120*/  UIADD3 UR4, UPT, UPT, UR4, 0x120, URZ ;  /* 0x0000012004047890 */ /* 0x000fe2000fffe0ff */
[C---:B------:R-:W-:Y:S01]  /*6130*/  IMAD.SHL.U32 R6, R2.reuse, 0x80, RZ ;  /* 0x0000008002067824 */ /* 0x040fe200078e00ff */
[----:B------:R-:W-:Y:S02]  /*6140*/  LOP3.LUT R2, R2, 0x3, RZ, 0xc0, !PT ;  /* 0x0000000302027812 */ /* 0x000fe400078ec0ff */
[----:B------:R-:W-:-:S02]  /*6150*/  IADD3.X R12, PT, PT, RZ, R5, RZ, P1, !PT ;  /* 0x00000005ff0c7210 */ /* 0x000fc40000ffe4ff */
[----:B------:R-:W-:Y:S01]  /*6160*/  LOP3.LUT R8, R6, 0x180, RZ, 0xc0, !PT ;  /* 0x0000018006087812 */ /* 0x000fe200078ec0ff */
[----:B------:R-:W-:Y:S01]  /*6170*/  IMAD.MOV R9, RZ, RZ, -R2 ;  /* 0x000000ffff097224 */ /* 0x000fe200078e0a02 */
[----:B------:R-:W-:Y:S02]  /*6180*/  LEA R6, R0, UR5, 0x1 ;  /* 0x0000000500067c11 */ /* 0x000fe4000f8e08ff */
[----:B------:R-:W-:Y:S02]  /*6190*/  IADD3 R3, PT, PT, R3, R8, RZ ;  /* 0x0000000803037210 */ /* 0x000fe40007ffe0ff */
[----:B----4-:R-:W-:-:S04]  /*61a0*/  LEA R10, P1, R11, UR10, 0x2 ;  /* 0x0000000a0b0a7c11 */ /* 0x010fc8000f8210ff */
[----:B------:R-:W-:Y:S01]  /*61b0*/  LEA.HI.X R11, R11, UR11, R12, 0x2, P1 ;  /* 0x0000000b0b0b7c11 */ /* 0x000fe200088f140c */
[----:B0-----:R-:W-:-:S06]  /*61c0*/  ULEA UR4, UR7, UR4, 0x18 ;  /* 0x0000000407047291 */ /* 0x001fcc000f8ec0ff */
[----:B------:R-:W-:Y:S02]  /*61d0*/  IADD3 R2, PT, PT, R6, UR4, RZ ;  /* 0x0000000406027c10 */ /* 0x000fe4000fffe0ff */
[----:B------:R-:W-:-:S07]  /*61e0*/  LEA R8, R0, UR4, 0x2 ;  /* 0x0000000400087c11 */ /* 0x000fce000f8e10ff */
.L_x_2696:
[----:B----4-:R0:W1:Y:S01]  /*61f0*/  LDS R6, [R8] ;  /* 0x0000000008067984 */ /* 0x0100620000000800 */
[----:B------:R-:W-:Y:S01]  /*6200*/  @P0 IMAD.MOV.U32 R7, RZ, RZ, R11 ;  /* 0x000000ffff070224 */ /* 0x000fe200078e000b */
[----:B------:R-:W-:-:S04]  /*6210*/  IADD3 R9, PT, PT, R9, 0x1, RZ ;  /* 0x0000000109097810 */ /* 0x000fc80007ffe0ff */
[----:B------:R-:W-:Y:S02]  /*6220*/  ISETP.NE.AND P3, PT, R9, RZ, PT ;  /* 0x000000ff0900720c */ /* 0x000fe40003f65270 */
[----:B0-----:R-:W-:Y:S01]  /*6230*/  IADD3 R8, PT, PT, R8, 0x200, RZ ;  /* 0x0000020008087810 */ /* 0x001fe20007ffe0ff */
[----:B-1----:R-:W-:-:S05]  /*6240*/  FMUL.FTZ R15, R6, R13 ;  /* 0x0000000d060f7220 */ /* 0x002fca0000410000 */
        /* <DEDUP_REMOVED lines=9> */
.L_x_2695:
[----:B------:R-:W-:Y:S05]  /*62e0*/  BSYNC.RECONVERGENT B1 ;  /* 0x0000000000017941 */ /* 0x000fea0003800200 */
.L_x_2694:
[----:B------:R-:W-:Y:S05]  /*62f0*/  @!P2 BRA `(.L_x_2693) ;  /* 0x0000000000d4a947 */ /* 0x000fea0003800000 */
[----:B----4-:R-:W0:Y:S01]  /*6300*/  S2R R7, SR_CgaCtaId ;  /* 0x0000000000077919 */ /* 0x010e220000008800 */
[----:B------:R-:W4:Y:S01]  /*6310*/  LDCU.64 UR10, c[0x0][0x480] ;  /* 0x00009000ff0a77ac */ /* 0x000f220008000a00 */
[----:B------:R-:W-:Y:S02]  /*6320*/  MOV R6, 0x400 ;  /* 0x0000040000067802 */ /* 0x000fe40000000f00 */
[C---:B------:R-:W-:Y:S01]  /*6330*/  IADD3 R9, P0, PT, R3.reuse, R4, RZ ;  /* 0x0000000403097210 */ /* 0x040fe20007f1e0ff */
[----:B------:R-:W-:Y:S01]  /*6340*/  USHF.L.U32 UR4, UR39, 0x2, URZ ;  /* 0x0000000227047899 */ /* 0x000fe200080006ff */
[----:B------:R-:W-:Y:S01]  /*6350*/  LEA R2, R3, UR5, 0x1 ;  /* 0x0000000503027c11 */ /* 0x000fe2000f8e08ff */
[----:B------:R-:W-:Y:S01]  /*6360*/  VIADD R6, R6, 0x120 ;  /* 0x0000012006067836 */ /* 0x000fe20000000000 */
[----:B------:R-:W-:Y:S01]  /*6370*/  MOV R11, UR39 ;  /* 0x00000027000b7c02 */ /* 0x000fe20008000f00 */
[----:B------:R-:W-:Y:S01]  /*6380*/  UISETP.NE.AND UP0, UPT, UR9, URZ, UPT ;  /* 0x000000ff0900728c */ /* 0x000fe2000bf05270 */
[----:B------:R-:W-:-:S02]  /*6390*/  IADD3.X R10, PT, PT, RZ, R5, RZ, P0, !PT ;  /* 0x00000005ff0a7210 */ /* 0x000fc400007fe4ff */
[----:B------:R-:W-:Y:S01]  /*63a0*/  ISETP.NE.AND P1, PT, RZ, UR9, PT ;  /* 0x00000009ff007c0c */ /* 0x000fe2000bf25270 */
[----:B------:R-:W-:Y:S01]  /*63b0*/  IMAD R4, R11, -0x2, R2 ;  /* 0xfffffffe0b047824 */ /* 0x000fe200078e0202 */
[----:B------:R-:W-:Y:S02]  /*63c0*/  LEA R2, R3, -UR4, 0x2 ;  /* 0x8000000403027c11 */ /* 0x000fe4000f8e10ff */
[----:B------:R-:W-:Y:S02]  /*63d0*/  PLOP3.LUT P0, PT, PT, PT, UP0, 0x80, 0x8 ;  /* 0x000000000008781c */ /* 0x000fe40003f0f008 */
[----:B----4-:R-:W-:-:S04]  /*63e0*/  LEA R8, P3, R9, UR10, 0x2 ;  /* 0x0000000a09087c11 */ /* 0x010fc8000f8610ff */
[----:B------:R-:W-:Y:S02]  /*63f0*/  IADD3 R8, P2, PT, R8, 0x400, RZ ;  /* 0x0000040008087810 */ /* 0x000fe40007f5e0ff */
[----:B------:R-:W-:-:S04]  /*6400*/  LEA.HI.X R9, R9, UR11, R10, 0x2, P3 ;  /* 0x0000000b09097c11 */ /* 0x000fc800098f140a */
[----:B------:R-:W-:Y:S02]  /*6410*/  IADD3.X R9, PT, PT, RZ, R9, RZ, P2, !PT ;  /* 0x00000009ff097210 */ /* 0x000fe400017fe4ff */
[----:B0-----:R-:W-:-:S04]  /*6420*/  LEA R7, R7, R6, 0x18 ;  /* 0x0000000607077211 */ /* 0x001fc800078ec0ff */
[--C-:B------:R-:W-:Y:S02]  /*6430*/  IADD3 R2, PT, PT, R2, 0x400, R7.reuse ;  /* 0x0000040002027810 */ /* 0x100fe40007ffe007 */
[----:B------:R-:W-:-:S07]  /*6440*/  IADD3 R6, PT, PT, R4, 0x200, R7 ;  /* 0x0000020004067810 */ /* 0x000fce0007ffe007 */
.L_x_2697:
[----:B------:R-:W1:Y:S01]  /*6450*/  LDS R4, [R2+-0x400] ;  /* 0xfffc000002047984 */ /* 0x000e620000000800 */
[----:B------:R-:W-:-:S04]  /*6460*/  IADD3 R3, PT, PT, R3, 0x200, RZ ;  /* 0x0000020003037810 */ /* 0x000fc80007ffe0ff */
[----:B------:R-:W-:Y:S01]  /*6470*/  ISETP.GT.AND P2, PT, R3, UR40, PT ;  /* 0x0000002803007c0c */ /* 0x000fe2000bf44270 */
[----:B-1----:R-:W-:-:S05]  /*6480*/  FMUL.FTZ R11, R4, R13 ;  /* 0x0000000d040b7220 */ /* 0x002fca0000410000 */
        /* <DEDUP_REMOVED lines=13> */
[----:B------:R1:W4:Y:S01]  /*6560*/  LDS R7, [R2+0x200] ;  /* 0x0002000002077984 */ /* 0x0003220000000800 */
[----:B0-----:R-:W-:Y:S01]  /*6570*/  IMAD.MOV.U32 R4, RZ, RZ, R8 ;  /* 0x000000ffff047224 */ /* 0x001fe200078e0008 */
[----:B-1----:R-:W-:-:S04]  /*6580*/  IADD3 R2, PT, PT, R2, 0x800, RZ ;  /* 0x0000080002027810 */ /* 0x002fc80007ffe0ff */
[----:B------:R-:W-:Y:S01]  /*6590*/  @P0 STG.E desc[UR36][R4.64+-0x400], R11 ;  /* 0xfffc000b04000986 */ /* 0x000fe2000c101924 */
[----:B------:R-:W-:Y:S02]  /*65a0*/  PLOP3.LUT P0, PT, P1, PT, PT, 0x80, 0x8 ;  /* 0x000000000008781c */ /* 0x000fe40000f0f070 */
[----:B------:R-:W-:-:S05]  /*65b0*/  IADD3 R8, P3, PT, R4, 0x800, RZ ;  /* 0x0000080004087810 */ /* 0x000fca0007f7e0ff */
[----:B------:R-:W-:-:S06]  /*65c0*/  IMAD.X R9, RZ, RZ, R5, P3 ;  /* 0x000000ffff097224 */ /* 0x000fcc00018e0605 */
[----:B------:R-:W-:Y:S04]  /*65d0*/  @P0 STG.E desc[UR36][R4.64+-0x200], R15 ;  /* 0xfffe000f04000986 */ /* 0x000fe8000c101924 */
[----:B------:R-:W-:Y:S01]  /*65e0*/  @P0 STG.E desc[UR36][R4.64], R19 ;  /* 0x0000001304000986 */ /* 0x000fe2000c101924 */
[----:B----4-:R-:W-:-:S05]  /*65f0*/  FMUL.FTZ R21, R7, R13 ;  /* 0x0000000d07157220 */ /* 0x010fca0000410000 */
[----:B------:R-:W-:Y:S01]  /*6600*/  @P0 STG.E desc[UR36][R4.64+0x200], R21 ;  /* 0x0002001504000986 */ /* 0x000fe2000c101924 */
[----:B------:R-:W-:-:S05]  /*6610*/  F2FP.F16.F32.PACK_AB R7, RZ, R21 ;  /* 0x00000015ff07723e */ /* 0x000fca00000000ff */
[----:B------:R0:W-:Y:S02]  /*6620*/  STS.U16 [R6+0x100], R7 ;  /* 0x0001000706007388 */ /* 0x0001e40000000400 */
[----:B0-----:R-:W-:Y:S01]  /*6630*/  IADD3 R6, PT, PT, R6, 0x400, RZ ;  /* 0x0000040006067810 */ /* 0x001fe20007ffe0ff */
[----:B------:R-:W-:Y:S06]  /*6640*/  @!P2 BRA `(.L_x_2697) ;  /* 0xfffffffc0080a947 */ /* 0x000fec000383ffff */
.L_x_2693:
[----:B------:R-:W-:Y:S05]  /*6650*/  BSYNC.RECONVERGENT B0 ;  /* 0x0000000000007941 */ /* 0x000fea0003800200 */
.L_x_2692:
[----:B0-----:R-:W-:Y:S01]  /*6660*/  IMAD.U32 R2, RZ, RZ, UR40 ;  /* 0x00000028ff027e24 */ /* 0x001fe2000f8e00ff */
[----:B------:R-:W0:Y:S01]  /*6670*/  LDCU.64 UR10, c[0x0][0x3b0] ;  /* 0x00007600ff0a77ac */ /* 0x000e220008000a00 */
[----:B------:R-:W-:Y:S02]  /*6680*/  SHF.L.U32 R33, R0, 0x3, RZ ;  /* 0x0000000300217819 */ /* 0x000fe400000006ff */
[----:B----4-:R-:W-:Y:S02]  /*6690*/  CS2R R6, SRZ ;  /* 0x0000000000067805 */ /* 0x010fe4000001ff00 */
[----:B------:R-:W-:Y:S01]  /*66a0*/  SHF.R.U32.HI R34, RZ, 0x4, R0 ;  /* 0x00000004ff227819 */ /* 0x000fe20000011600 */
[----:B------:R-:W4:Y:S01]  /*66b0*/  LDCU.64 UR14, c[0x0][0x3c8] ;  /* 0x00007900ff0e77ac */ /* 0x000f220008000a00 */
[----:B------:R-:W-:Y:S02]  /*66c0*/  SHF.R.S32.HI R2, RZ, 0x1f, R2 ;  /* 0x0000001fff027819 */ /* 0x000fe40000011402 */
[----:B------:R-:W-:Y:S01]  /*66d0*/  LOP3.LUT R33, R33, 0x78, RZ, 0xc0, !PT ;  /* 0x0000007821217812 */ /* 0x000fe200078ec0ff */
[----:B------:R-:W1:Y:S01]  /*66e0*/  LDCU.64 UR16, c[0x0][0x3c8] ;  /* 0x00007900ff1077ac */ /* 0x000e620008000a00 */
[----:B------:R-:W-:-:S04]  /*66f0*/  LEA.HI R2, R2, UR40, RZ, 0x3 ;  /* 0x0000002802027c11 */ /* 0x000fc8000f8f18ff */
[----:B------:R-:W-:-:S04]  /*6700*/  LOP3.LUT R2, R2, 0xfffffff8, RZ, 0xc0, !PT ;  /* 0xfffffff802027812 */ /* 0x000fc800078ec0ff */
[----:B------:R-:W-:Y:S02]  /*6710*/  IADD3 R41, PT, PT, -R2, UR40, RZ ;  /* 0x0000002802297c10 */ /* 0x000fe4000fffe1ff */
[----:B0-----:R-:W-:Y:S02]  /*6720*/  ISETP.EQ.U32.AND P1, PT, RZ, UR10, PT ;  /* 0x0000000aff007c0c */ /* 0x001fe4000bf22070 */
[----:B------:R-:W-:-:S04]  /*6730*/  ISETP.NE.AND P0, PT, R34, R41, PT ;  /* 0x000000292200720c */ /* 0x000fc80003f05270 */
[----:B------:R-:W-:-:S04]  /*6740*/  ISETP.GT.U32.OR P0, PT, R33, 0x5f, P0 ;  /* 0x0000005f2100780c */ /* 0x000fc80000704470 */
[----:B------:R-:W-:-:S13]  /*6750*/  ISETP.EQ.OR.EX P0, PT, RZ, UR11, P0, P1 ;  /* 0x0000000bff007c0c */ /* 0x000fda0008702710 */
[----:B------:R-:W0:Y:S01]  /*6760*/  @!P0 LDC.64 R2, c[0x0][0x3b0] ;  /* 0x0000ec00ff028b82 */ /* 0x000e220000000a00 */
        /* <DEDUP_REMOVED lines=8> */
[----:B------:R-:W-:Y:S02]  /*67f0*/  HFMA2 R35, -RZ, RZ, 0, 0 ;  /* 0x00000000ff237431 */ /* 0x000fe400000001ff */
[----:B------:R-:W-:Y:S01]  /*6800*/  IMAD R32, R23, 0x60, RZ ;  /* 0x0000006017207824 */ /* 0x000fe200078e02ff */
[----:B------:R-:W-:Y:S02]  /*6810*/  CS2R R30, SRZ ;  /* 0x00000000001e7805 */ /* 0x000fe4000001ff00 */
[----:B--2---:R-:W-:Y:S01]  /*6820*/  CS2R R28, SRZ ;  /* 0x00000000001c7805 */ /* 0x004fe2000001ff00 */
[----:B------:R-:W-:Y:S01]  /*6830*/  IMAD.MOV.U32 R38, RZ, RZ, RZ ;  /* 0x000000ffff267224 */ /* 0x000fe200078e00ff */
[----:B------:R-:W-:-:S05]  /*6840*/  MOV R36, RZ ;  /* 0x000000ff00247202 */ /* 0x000fca0000000f00 */
[----:B01--4-:R-:W-:Y:S05]  /*6850*/  @P0 BRA `(.L_x_2699) ;  /* 0x0000002800400947 */ /* 0x013fea0003800000 */
[----:B------:R-:W0:Y:S01]  /*6860*/  LDCU UR4, c[0x0][0x3f4] ;  /* 0x00007e80ff0477ac */ /* 0x000e220008000800 */
[----:B------:R-:W1:Y:S01]  /*6870*/  S2R R11, SR_CgaCtaId ;  /* 0x00000000000b7919 */ /* 0x000e620000008800 */
[----:B------:R-:W2:Y:S01]  /*6880*/  LDC.64 R2, c[0x0][0x3c0] ;  /* 0x0000f000ff027b82 */ /* 0x000ea20000000a00 */
[----:B------:R-:W-:Y:S01]  /*6890*/  IADD3 R40, PT, PT, R34, UR39, RZ ;  /* 0x0000002722287c10 */ /* 0x000fe2000fffe0ff */
[----:B------:R-:W-:Y:S01]  /*68a0*/  BSSY.RECONVERGENT B1, `(.L_x_2700) ;  /* 0x00000eb000017945 */ /* 0x000fe20003800200 */
[----:B------:R-:W-:Y:S01]  /*68b0*/  MOV R8, 0x400 ;  /* 0x0000040000087802 */ /* 0x000fe20000000f00 */
[----:B------:R-:W-:-:S03]  /*68c0*/  IMAD.MOV.U32 R31, RZ, RZ, RZ ;  /* 0x000000ffff1f7224 */ /* 0x000fc600078e00ff */
[----:B------:R-:W-:Y:S01]  /*68d0*/  IADD3 R8, PT, PT, R8, 0x120, RZ ;  /* 0x0000012008087810 */ /* 0x000fe20007ffe0ff */
[----:B0-----:R-:W-:-:S04]  /*68e0*/  IMAD.U32 R37, RZ, RZ, UR4 ;  /* 0x00000004ff257e24 */ /* 0x001fc8000f8e00ff */
[----:B------:R-:W-:Y:S01]  /*68f0*/  IMAD R9, R82, R37, R33 ;  /* 0x0000002552097224 */ /* 0x000fe200078e0221 */
[----:B------:R-:W-:-:S03]  /*6900*/  VIMNMX R45, PT, PT, R37, UR40, PT ;  /* 0x00000028252d7c48 */ /* 0x000fc6000bfe0100 */
[----:B--2---:R-:W-:Y:S01]  /*6910*/  IMAD.WIDE R2, R9, 0x2, R2 ;  /* 0x0000000209027825 */ /* 0x004fe200078e0202 */
[----:B------:R-:W-:Y:S02]  /*6920*/  ISETP.GE.AND P0, PT, R40, R45, PT ;  /* 0x0000002d2800720c */ /* 0x000fe40003f06270 */
[----:B-1----:R-:W-:-:S04]  /*6930*/  LEA R42, R11, R8, 0x18 ;  /* 0x000000080b2a7211 */ /* 0x002fc800078ec0ff */
[----:B------:R-:W-:-:S07]  /*6940*/  IADD3 R39, PT, PT, R42, UR5, RZ ;  /* 0x000000052a277c10 */ /* 0x000fce000fffe0ff */
[----:B------:R-:W-:Y:S05]  /*6950*/  @P0 BRA `(.L_x_2701) ;  /* 0x0000000c007c0947 */ /* 0x000fea0003800000 */
[----:B------:R-:W-:Y:S01]  /*6960*/  IADD3 R47, PT, PT, R40, 0x8, RZ ;  /* 0x00000008282f7810 */ /* 0x000fe20007ffe0ff */
[----:B------:R-:W-:Y:S01]  /*6970*/  ULOP3.LUT UR4, URZ, UR39, URZ, 0x33, !UPT ;  /* 0x00000027ff047292 */ /* 0x000fe2000f8e33ff */
[----:B------:R-:W-:Y:S01]  /*6980*/  BSSY.RECONVERGENT B2, `(.L_x_2702) ;  /* 0x0000080000027945 */ /* 0x000fe20003800200 */
[----:B------:R-:W0:Y:S01]  /*6990*/  LDCU UR7, c[0x0][0x3f8] ;  /* 0x00007f00ff0777ac */ /* 0x000e220008000800 */
[----:B------:R-:W-:Y:S01]  /*69a0*/  VIMNMX R45, PT, PT, R45, R47, !PT ;  /* 0x0000002f2d2d7248 */ /* 0x000fe20007fe0100 */
[----:B------:R-:W-:Y:S02]  /*69b0*/  HFMA2 R36, -RZ, RZ, 0, 0 ;  /* 0x00000000ff247431 */ /* 0x000fe400000001ff */
[----:B------:R-:W-:Y:S01]  /*69c0*/  IMAD.MOV.U32 R35, RZ, RZ, RZ ;  /* 0x000000ffff237224 */ /* 0x000fe200078e00ff */
[----:B------:R-:W-:Y:S01]  /*69d0*/  MOV R43, R40 ;  /* 0x00000028002b7202 */ /* 0x000fe20000000f00 */
[----:B------:R-:W-:Y:S01]  /*69e0*/  IMAD.MOV.U32 R38, RZ, RZ, RZ ;  /* 0x000000ffff267224 */ /* 0x000fe200078e00ff */
[----:B------:R-:W-:-:S02]  /*69f0*/  IADD3 R45, PT, PT, -R34, UR4, R45 ;  /* 0x00000004222d7c10 */ /* 0x000fc4000fffe12d */
[----:B------:R-:W-:Y:S02]  /*6a00*/  CS2R R28, SRZ ;  /* 0x00000000001c7805 */ /* 0x000fe4000001ff00 */
[----:B------:R-:W-:Y:S02]  /*6a10*/  MOV R19, RZ ;  /* 0x000000ff00137202 */ /* 0x000fe40000000f00 */
[----:B------:R-:W-:Y:S02]  /*6a20*/  CS2R R30, SRZ ;  /* 0x00000000001e7805 */ /* 0x000fe4000001ff00 */
[C---:B------:R-:W-:Y:S02]  /*6a30*/  ISETP.GE.U32.AND P0, PT, R45.reuse, 0x18, PT ;  /* 0x000000182d00780c */ /* 0x040fe40003f06070 */
[----:B------:R-:W-:-:S04]  /*6a40*/  LEA.HI R48, R45, 0x1, RZ, 0x1d ;  /* 0x000000012d307811 */ /* 0x000fc800078fe8ff */
[----:B------:R-:W-:Y:S01]  /*6a50*/  LOP3.LUT P1, R59, R48, 0x3, RZ, 0xc0, !PT ;  /* 0x00000003303b7812 */ /* 0x000fe2000782c0ff */
[----:B0-----:R-:W-:-:S06]  /*6a60*/  IMAD R44, R37, UR7, RZ ;  /* 0x00000007252c7c24 */ /* 0x001fcc000f8e02ff */
[----:B------:R-:W-:Y:S06]  /*6a70*/  @!P0 BRA `(.L_x_2703) ;  /* 0x0000000400c08947 */ /* 0x000fec0003800000 */
[----:B------:R-:W-:Y:S01]  /*6a80*/  LOP3.LUT R48, R48, 0x3ffffffc, RZ, 0xc0, !PT ;  /* 0x3ffffffc30307812 */ /* 0x000fe200078ec0ff */
[----:B------:R-:W-:Y:S01]  /*6a90*/  VIADD R49, R40, 0x10 ;  /* 0x0000001028317836 */ /* 0x000fe20000000000 */
[----:B------:R-:W-:Y:S02]  /*6aa0*/  LEA R9, R34, UR5, 0x1 ;  /* 0x0000000522097c11 */ /* 0x000fe4000f8e08ff */
[----:B------:R-:W-:Y:S01]  /*6ab0*/  IADD3 R51, PT, PT, R40, 0x18, RZ ;  /* 0x0000001828337810 */ /* 0x000fe20007ffe0ff */
[----:B------:R-:W-:Y:S01]  /*6ac0*/  IMAD.MOV R48, RZ, RZ, -R48 ;  /* 0x000000ffff307224 */ /* 0x000fe200078e0a30 */
[----:B------:R-:W-:Y:S02]  /*6ad0*/  MOV R35, RZ ;  /* 0x000000ff00237202 */ /* 0x000fe40000000f00 */
[----:B------:R-:W-:Y:S02]  /*6ae0*/  MOV R43, R40 ;  /* 0x00000028002b7202 */ /* 0x000fe40000000f00 */
[----:B------:R-:W-:-:S07]  /*6af0*/  IADD3 R46, PT, PT, R9, 0x20, R42 ;  /* 0x00000020092e7810 */ /* 0x000fce0007ffe02a */
.L_x_2704:
[----:B------:R-:W-:Y:S01]  /*6b00*/  IADD3 R8, P0, PT, R43, UR6, RZ ;  /* 0x000000062b087c10 */ /* 0x000fe2000ff1e0ff */
[----:B------:R-:W0:Y:S03]  /*6b10*/  LDS.U16 R50, [R46+-0x20] ;  /* 0xffffe0002e327984 */ /* 0x000e260000000400 */
[----:B------:R-:W-:Y:S01]  /*6b20*/  IADD3.X R9, PT, PT, RZ, UR12, RZ, P0, !PT ;  /* 0x0000000cff097c10 */ /* 0x000fe200087fe4ff */
[----:B------:R-:W-:Y:S01]  /*6b30*/  LDS.U16 R58, [R46+-0x10] ;  /* 0xfffff0002e3a7984 */ /* 0x000fe20000000400 */
[----:B------:R-:W-:-:S03]  /*6b40*/  LEA R20, P0, R8, UR14, 0x2 ;  /* 0x0000000e08147c11 */ /* 0x000fc6000f8010ff */
[----:B------:R-:W1:Y:S01]  /*6b50*/  LDS.U16 R60, [R46] ;  /* 0x000000002e3c7984 */ /* 0x000e620000000400 */
[----:B------:R-:W-:-:S05]  /*6b60*/  LEA.HI.X R21, R8, UR15, R9, 0x2, P0 ;  /* 0x0000000f08157c11 */ /* 0x000fca00080f1409 */
[----:B------:R-:W2:Y:S04]  /*6b70*/  LDG.E R8, desc[UR36][R20.64] ;  /* 0x0000002414087981 */ /* 0x000ea8000c1e1900 */
[----:B------:R-:W4:Y:S04]  /*6b80*/  LDG.E R12, desc[UR36][R20.64+0x20] ;  /* 0x00002024140c7981 */ /* 0x000f28000c1e1900 */
[----:B------:R-:W3:Y:S04]  /*6b90*/  LDG.E R22, desc[UR36][R20.64+0x40] ;  /* 0x0000402414167981 */ /* 0x000ee8000c1e1900 */
[----:B------:R-:W3:Y:S01]  /*6ba0*/  LDG.E R24, desc[UR36][R20.64+0x60] ;  /* 0x0000602414187981 */ /* 0x000ee2000c1e1900 */
[----:B--2---:R-:W-:-:S04]  /*6bb0*/  IMAD R8, R44, R8, R43 ;  /* 0x000000082c087224 */ /* 0x004fc800078e022b */
[----:B------:R-:W-:-:S04]  /*6bc0*/  IMAD R9, R8, 0x60, RZ ;  /* 0x0000006008097824 */ /* 0x000fc800078e02ff */
[----:B------:R-:W-:-:S06]  /*6bd0*/  IMAD.WIDE R8, R9, 0x2, R2 ;  /* 0x0000000209087825 */ /* 0x000fcc00078e0202 */
[----:B------:R-:W2:Y:S01]  /*6be0*/  LDG.E.128 R8, desc[UR36][R8.64] ;  /* 0x0000002408087981 */ /* 0x000ea2000c1e1d00 */
[----:B----4-:R-:W-:-:S04]  /*6bf0*/  IMAD R12, R44, R12, R47 ;  /* 0x0000000c2c0c7224 */ /* 0x010fc800078e022f */
[----:B------:R-:W-:Y:S02]  /*6c00*/  IMAD R13, R12, 0x60, RZ ;  /* 0x000000600c0d7824 */ /* 0x000fe400078e02ff */
[----:B---3--:R-:W-:Y:S02]  /*6c10*/  IMAD R22, R44, R22, R49 ;  /* 0x000000162c167224 */ /* 0x008fe400078e0231 */
[----:B------:R-:W-:-:S04]  /*6c20*/  IMAD.WIDE R12, R13, 0x2, R2 ;  /* 0x000000020d0c7825 */ /* 0x000fc800078e0202 */
[----:B------:R-:W-:Y:S02]  /*6c30*/  IMAD R23, R22, 0x60, RZ ;  /* 0x0000006016177824 */ /* 0x000fe400078e02ff */
[----:B------:R-:W3:Y:S01]  /*6c40*/  LDG.E.128 R12, desc[UR36][R12.64] ;  /* 0x000000240c0c7981 */ /* 0x000ee2000c1e1d00 */
        /* <DEDUP_REMOVED lines=10> */
[----:B------:R-:W-:Y:S01]  /*6cf0*/  VIADD R49, R49, 0x20 ;  /* 0x0000002031317836 */ /* 0x000fe20000000000 */
[----:B------:R-:W-:Y:S02]  /*6d00*/  ISETP.NE.AND P0, PT, R48, RZ, PT ;  /* 0x000000ff3000720c */ /* 0x000fe40003f05270 */
[----:B------:R-:W-:Y:S02]  /*6d10*/  IADD3 R47, PT, PT, R47, 0x20, RZ ;  /* 0x000000202f2f7810 */ /* 0x000fe40007ffe0ff */
[----:B------:R-:W-:Y:S01]  /*6d20*/  IADD3 R51, PT, PT, R51, 0x20, RZ ;  /* 0x0000002033337810 */ /* 0x000fe20007ffe0ff */
[----:B--2---:R-:W-:-:S02]  /*6d30*/  HADD2.F32 R52, -RZ, R8.H0_H0 ;  /* 0x20000008ff347230 */ /* 0x004fc40000004100 */
[----:B------:R-:W-:Y:S02]  /*6d40*/  HADD2.F32 R53, -RZ, R8.H1_H1 ;  /* 0x30000008ff357230 */ /* 0x000fe40000004100 */
[----:B------:R-:W0:Y:S01]  /*6d50*/  LDS.U16 R8, [R46+0x10] ;  /* 0x000010002e087984 */ /* 0x000e220000000400 */
        /* <DEDUP_REMOVED lines=12> */
[--C-:B---3--:R-:W-:Y:S02]  /*6e20*/  HADD2.F32 R29, -RZ, R14.reuse.H1_H1 ;  /* 0x3000000eff1d7230 */ /* 0x108fe40000004100 */
[----:B------:R-:W-:Y:S01]  /*6e30*/  FFMA.FTZ R57, R50, R57, R30 ;  /* 0x0000003932397223 */ /* 0x000fe2000001001e */
[----:B------:R-:W-:-:S02]  /*6e40*/  HADD2.F32 R30, -RZ, R14.H0_H0 ;  /* 0x2000000eff1e7230 */ /* 0x000fc40000004100 */
[----:B------:R-:W-:Y:S01]  /*6e50*/  FFMA.FTZ R56, R50, R56, R31 ;  /* 0x0000003832387223 */ /* 0x000fe2000001001f */
[----:B------:R-:W-:Y:S02]  /*6e60*/  HADD2.F32 R19, -RZ, R12.H0_H0 ;  /* 0x2000000cff137230 */ /* 0x000fe40000004100 */
[----:B------:R-:W-:Y:S02]  /*6e70*/  HADD2.F32 R28, -RZ, R13.H0_H0 ;  /* 0x2000000dff1c7230 */ /* 0x000fe40000004100 */
[----:B------:R-:W-:Y:S02]  /*6e80*/  HADD2.F32 R14, -RZ, R15.H0_H0 ;  /* 0x2000000fff0e7230 */ /* 0x000fe40000004100 */
[----:B------:R-:W-:Y:S02]  /*6e90*/  HADD2.F32 R11, -RZ, R58.H0_H0 ;  /* 0x2000003aff0b7230 */ /* 0x000fe40000004100 */
[----:B------:R-:W-:Y:S02]  /*6ea0*/  HADD2.F32 R12, -RZ, R12.H1_H1 ;  /* 0x3000000cff0c7230 */ /* 0x000fe40000004100 */
[----:B------:R-:W-:-:S02]  /*6eb0*/  HADD2.F32 R13, -RZ, R13.H1_H1 ;  /* 0x3000000dff0d7230 */ /* 0x000fc40000004100 */
[C---:B------:R-:W-:Y:S01]  /*6ec0*/  FFMA.FTZ R19, R11.reuse, R19, R52 ;  /* 0x000000130b137223 */ /* 0x040fe20000010034 */
[----:B------:R-:W-:Y:S02]  /*6ed0*/  HADD2.F32 R15, -RZ, R15.H1_H1 ;  /* 0x3000000fff0f7230 */ /* 0x000fe40000004100 */
[C---:B------:R-:W-:Y:S01]  /*6ee0*/  FFMA.FTZ R12, R11.reuse, R12, R53 ;  /* 0x0000000c0b0c7223 */ /* 0x040fe20000010035 */
[C---:B------:R-:W-:Y:S01]  /*6ef0*/  FFMA.FTZ R28, R11.reuse, R28, R55 ;  /* 0x0000001c0b1c7223 */ /* 0x040fe20000010037 */
[C---:B------:R-:W-:Y:S01]  /*6f00*/  FFMA.FTZ R13, R11.reuse, R13, R54 ;  /* 0x0000000d0b0d7223 */ /* 0x040fe20000010036 */
[C---:B------:R-:W-:Y:S01]  /*6f10*/  FFMA.FTZ R9, R11.reuse, R30, R9 ;  /* 0x0000001e0b097223 */ /* 0x040fe20000010009 */
[C---:B------:R-:W-:Y:S01]  /*6f20*/  FFMA.FTZ R10, R11.reuse, R29, R10 ;  /* 0x0000001d0b0a7223 */ /* 0x040fe2000001000a */
[C---:B------:R-:W-:Y:S01]  /*6f30*/  FFMA.FTZ R14, R11.reuse, R14, R57 ;  /* 0x0000000e0b0e7223 */ /* 0x040fe20000010039 */
[----:B------:R-:W-:Y:S01]  /*6f40*/  FFMA.FTZ R15, R11, R15, R56 ;  /* 0x0000000f0b0f7223 */ /* 0x000fe20000010038 */
[----:B----4-:R-:W-:-:S02]  /*6f50*/  HADD2.F32 R11, -RZ, R20.H0_H0 ;  /* 0x20000014ff0b7230 */ /* 0x010fc40000004100 */
[----:B------:R-:W-:Y:S02]  /*6f60*/  HADD2.F32 R29, -RZ, R20.H1_H1 ;  /* 0x30000014ff1d7230 */ /* 0x000fe40000004100 */
        /* <DEDUP_REMOVED lines=15> */
[----:B------:R-:W-:Y:S01]  /*7060*/  FFMA.FTZ R15, R60, R22, R15 ;  /* 0x000000163c0f7223 */ /* 0x000fe2000001000f */
        /* <DEDUP_REMOVED lines=12> */
[----:B------:R-:W-:Y:S01]  /*7130*/  FFMA.FTZ R29, R8, R29, R10 ;  /* 0x0000001d081d7223 */ /* 0x000fe2000001000a */
[----:B------:R-:W-:Y:S02]  /*7140*/  VIADD R46, R46, 0x40 ;  /* 0x000000402e2e7836 */ /* 0x000fe40000000000 */
[C---:B------:R-:W-:Y:S01]  /*7150*/  FFMA.FTZ R30, R8.reuse, R23, R14 ;  /* 0x00000017081e7223 */ /* 0x040fe2000001000e */
[----:B------:R-:W-:Y:S01]  /*7160*/  FFMA.FTZ R31, R8, R24, R15 ;  /* 0x00000018081f7223 */ /* 0x000fe2000001000f */
[----:B------:R-:W-:Y:S06]  /*7170*/  @P0 BRA `(.L_x_2704) ;  /* 0xfffffff800600947 */ /* 0x000fec000383ffff */
.L_x_2703:
[----:B------:R-:W-:Y:S05]  /*7180*/  BSYNC.RECONVERGENT B2 ;  /* 0x0000000000027941 */ /* 0x000fea0003800200 */
.L_x_2702:
        /* <DEDUP_REMOVED lines=11> */
[----:B------:R0:W4:Y:S01]  /*7240*/  LDG.E R12, desc[UR36][R20.64+0x20] ;  /* 0x00002024140c7981 */ /* 0x000122000c1e1900 */
[----:B------:R-:W-:Y:S01]  /*7250*/  IMAD.MOV.U32 R13, RZ, RZ, 0x60 ;  /* 0x00000060ff0d7424 */ /* 0x000fe200078e00ff */
[----:B------:R-:W-:-:S04]  /*7260*/  IADD3 R22, PT, PT, R43, -UR39, RZ ;  /* 0x800000272b167c10 */ /* 0x000fc8000fffe0ff */
[----:B------:R-:W-:-:S05]  /*7270*/  LEA R22, R22, R39, 0x1 ;  /* 0x0000002716167211 */ /* 0x000fca00078e08ff */
[----:B0-----:R-:W0:Y:S04]  /*7280*/  LDS.U16 R20, [R22] ;  /* 0x0000000016147984 */ /* 0x001e280000000400 */
[----:B---3--:R-:W1:Y:S01]  /*7290*/  LDS.U16 R26, [R22+0x10] ;  /* 0x00001000161a7984 */ /* 0x008e620000000400 */
[----:B--2---:R-:W-:-:S04]  /*72a0*/  IMAD R8, R44, R8, R43 ;  /* 0x000000082c087224 */ /* 0x004fc800078e022b */
[----:B------:R-:W-:Y:S02]  /*72b0*/  IMAD R9, R8, 0x60, RZ ;  /* 0x0000006008097824 */ /* 0x000fe400078e02ff */
[----:B----4-:R-:W-:Y:S02]  /*72c0*/  IMAD R12, R44, R12, R43 ;  /* 0x0000000c2c0c7224 */ /* 0x010fe400078e022b */
[----:B------:R-:W-:-:S04]  /*72d0*/  IMAD.WIDE R8, R9, 0x2, R2 ;  /* 0x0000000209087825 */ /* 0x000fc800078e0202 */
[----:B------:R-:W-:Y:S02]  /*72e0*/  IMAD R13, R12, R13, 0x300 ;  /* 0x000003000c0d7424 */ /* 0x000fe400078e020d */
[----:B------:R-:W2:Y:S02]  /*72f0*/  LDG.E.128 R8, desc[UR36][R8.64] ;  /* 0x0000002408087981 */ /* 0x000ea4000c1e1d00 */
[----:B------:R-:W-:-:S06]  /*7300*/  IMAD.WIDE R12, R13, 0x2, R2 ;  /* 0x000000020d0c7825 */ /* 0x000fcc00078e0202 */
[----:B------:R-:W3:Y:S01]  /*7310*/  LDG.E.128 R12, desc[UR36][R12.64] ;  /* 0x000000240c0c7981 */ /* 0x000ee2000c1e1d00 */
[----:B0-----:R-:W-:Y:S02]  /*7320*/  HADD2.F32 R20, -RZ, R20.H0_H0 ;  /* 0x20000014ff147230 */ /* 0x001fe40000004100 */
[----:B-1----:R-:W-:Y:S02]  /*7330*/  HADD2.F32 R26, -RZ, R26.H0_H0 ;  /* 0x2000001aff1a7230 */ /* 0x002fe40000004100 */
[----:B------:R-:W-:Y:S02]  /*7340*/  VIADD R43, R43, 0x10 ;  /* 0x000000102b2b7836 */ /* 0x000fe40000000000 */
[--C-:B--2---:R-:W-:Y:S02]  /*7350*/  HADD2.F32 R21, -RZ, R8.reuse.H0_H0 ;  /* 0x20000008ff157230 */ /* 0x104fe40000004100 */
[----:B------:R-:W-:Y:S02]  /*7360*/  HADD2.F32 R23, -RZ, R8.H1_H1 ;  /* 0x30000008ff177230 */ /* 0x000fe40000004100 */
[----:B------:R-:W-:-:S02]  /*7370*/  HADD2.F32 R25, -RZ, R9.H0_H0 ;  /* 0x20000009ff197230 */ /* 0x000fc40000004100 */
[C---:B------:R-:W-:Y:S01]  /*7380*/  FFMA.FTZ R21, R20.reuse, R21, R35 ;  /* 0x0000001514157223 */ /* 0x040fe20000010023 */
[----:B------:R-:W-:Y:S02]  /*7390*/  HADD2.F32 R8, -RZ, R9.H1_H1 ;  /* 0x30000009ff087230 */ /* 0x000fe40000004100 */
[C---:B------:R-:W-:Y:S01]  /*73a0*/  FFMA.FTZ R23, R20.reuse, R23, R36 ;  /* 0x0000001714177223 */ /* 0x040fe20000010024 */
[--C-:B------:R-:W-:Y:S02]  /*73b0*/  HADD2.F32 R9, -RZ, R10.reuse.H0_H0 ;  /* 0x2000000aff097230 */ /* 0x100fe40000004100 */
[C---:B------:R-:W-:Y:S01]  /*73c0*/  FFMA.FTZ R25, R20.reuse, R25, R38 ;  /* 0x0000001914197223 */ /* 0x040fe20000010026 */
[----:B------:R-:W-:Y:S02]  /*73d0*/  HADD2.F32 R27, -RZ, R11.H0_H0 ;  /* 0x2000000bff1b7230 */ /* 0x000fe40000004100 */
[----:B------:R-:W-:Y:S01]  /*73e0*/  FFMA.FTZ R8, R20, R8, R19 ;  /* 0x0000000814087223 */ /* 0x000fe20000010013 */
[----:B------:R-:W-:-:S02]  /*73f0*/  HADD2.F32 R10, -RZ, R10.H1_H1 ;  /* 0x3000000aff0a7230 */ /* 0x000fc40000004100 */
[C---:B------:R-:W-:Y:S01]  /*7400*/  FFMA.FTZ R9, R20.reuse, R9, R28 ;  /* 0x0000000914097223 */ /* 0x040fe2000001001c */
[----:B------:R-:W-:Y:S02]  /*7410*/  HADD2.F32 R24, -RZ, R11.H1_H1 ;  /* 0x3000000bff187230 */ /* 0x000fe40000004100 */
        /* <DEDUP_REMOVED lines=15> */
[----:B------:R-:W-:Y:S02]  /*7510*/  HADD2.F32 R15, -RZ, R15.H1_H1 ;  /* 0x3000000fff0f7230 */ /* 0x000fe40000004100 */
[C---:B------:R-:W-:Y:S01]  /*7520*/  FFMA.FTZ R28, R26.reuse, R28, R9 ;  /* 0x0000001c1a1c7223 */ /* 0x040fe20000010009 */
[C---:B------:R-:W-:Y:S02]  /*7530*/  FFMA.FTZ R29, R26.reuse, R29, R10 ;  /* 0x0000001d1a1d7223 */ /* 0x040fe4000001000a */
[----:B------:R-:W-:-:S07]  /*7540*/  FFMA.FTZ R31, R26, R15, R24 ;  /* 0x0000000f1a1f7223 */ /* 0x000fce0000010018 */
.L_x_2706:
[----:B------:R-:W-:Y:S05]  /*7550*/  BSYNC.RECONVERGENT B2 ;  /* 0x0000000000027941 */ /* 0x000fea0003800200 */
.L_x_2705:
[----:B------:R-:W-:Y:S05]  /*7560*/  @P0 BRA `(.L_x_2701) ;  /* 0x0000000000780947 */ /* 0x000fea0003800000 */
[----:B------:R-:W0:Y:S01]  /*7570*/  LDCU.64 UR10, c[0x0][0x3c8] ;  /* 0x00007900ff0a77ac */ /* 0x000e220008000a00 */
[----:B------:R-:W-:-:S04]  /*7580*/  IADD3 R8, P0, PT, R43, UR6, RZ ;  /* 0x000000062b087c10 */ /* 0x000fc8000ff1e0ff */
[----:B------:R-:W-:Y:S02]  /*7590*/  IADD3.X R9, PT, PT, RZ, UR12, RZ, P0, !PT ;  /* 0x0000000cff097c10 */ /* 0x000fe400087fe4ff */
[----:B0-----:R-:W-:-:S04]  /*75a0*/  LEA R12, P0, R8, UR10, 0x2 ;  /* 0x0000000a080c7c11 */ /* 0x001fc8000f8010ff */
[----:B------:R-:W-:-:S05]  /*75b0*/  LEA.HI.X R13, R8, UR11, R9, 0x2, P0 ;  /* 0x0000000b080d7c11 */ /* 0x000fca00080f1409 */
[----:B------:R-:W2:Y:S01]  /*75c0*/  LDG.E R12, desc[UR36][R12.64] ;  /* 0x000000240c0c7981 */ /* 0x000ea2000c1e1900 */
[----:B------:R-:W-:-:S05]  /*75d0*/  IADD3 R14, PT, PT, R43, -UR39, RZ ;  /* 0x800000272b0e7c10 */ /* 0x000fca000fffe0ff */
[----:B------:R-:W-:-:S06]  /*75e0*/  IMAD R14, R14, 0x2, R39 ;  /* 0x000000020e0e7824 */ /* 0x000fcc00078e0227 */
[----:B------:R-:W0:Y:S01]  /*75f0*/  LDS.U16 R14, [R14] ;  /* 0x000000000e0e7984 */ /* 0x000e220000000400 */
[----:B--2---:R-:W-:-:S04]  /*7600*/  IMAD R44, R44, R12, R43 ;  /* 0x0000000c2c2c7224 */ /* 0x004fc800078e022b */
[----:B------:R-:W-:-:S04]  /*7610*/  IMAD R9, R44, 0x60, RZ ;  /* 0x000000602c097824 */ /* 0x000fc800078e02ff */
[----:B------:R-:W-:-:S06]  /*7620*/  IMAD.WIDE R8, R9, 0x2, R2 ;  /* 0x0000000209087825 */ /* 0x000fcc00078e0202 */
[----:B------:R-:W2:Y:S01]  /*7630*/  LDG.E.128 R8, desc[UR36][R8.64] ;  /* 0x0000002408087981 */ /* 0x000ea2000c1e1d00 */
[----:B0-----:R-:W-:Y:S02]  /*7640*/  HADD2.F32 R20, -RZ, R14.H0_H0 ;  /* 0x2000000eff147230 */ /* 0x001fe40000004100 */
        /* <DEDUP_REMOVED lines=16> */
.L_x_2701:
[----:B------:R-:W-:Y:S05]  /*7750*/  BSYNC.RECONVERGENT B1 ;  /* 0x0000000000017941 */ /* 0x000fea0003800200 */
.L_x_2700:
[----:B------:R-:W-:Y:S01]  /*7760*/  ISETP.GE.AND P0, PT, R40, UR40, PT ;  /* 0x0000002828007c0c */ /* 0x000fe2000bf06270 */
[----:B------:R-:W-:-:S12]  /*7770*/  BSSY.RECONVERGENT B1, `(.L_x_2707) ;  /* 0x0000130000017945 */ /* 0x000fd80003800200 */
[----:B------:R-:W-:Y:S05]  /*7780*/  @P0 BRA `(.L_x_2708) ;  /* 0x0000001000b80947 */ /* 0x000fea0003800000 */
[----:B------:R-:W-:Y:S01]  /*7790*/  HFMA2 R9, -RZ, RZ, 0, 4.76837158203125e-07 ;  /* 0x00000008ff097431 */ /* 0x000fe200000001ff */
[----:B------:R-:W-:Y:S01]  /*77a0*/  ULOP3.LUT UR7, URZ, UR39, URZ, 0x33, !UPT ;  /* 0x00000027ff077292 */ /* 0x000fe2000f8e33ff */
[----:B------:R-:W-:Y:S01]  /*77b0*/  BSSY.RECONVERGENT B2, `(.L_x_2709) ;  /* 0x0000048000027945 */ /* 0x000fe20003800200 */
[----:B------:R-:W0:Y:S02]  /*77c0*/  LDCU UR4, c[0x0][0x3f8] ;  /* 0x00007f00ff0477ac */ /* 0x000e240008000800 */
[----:B------:R-:W-:-:S04]  /*77d0*/  VIADDMNMX R9, R40, R9, UR40, !PT ;  /* 0x0000002828097e46 */ /* 0x000fc8000f800109 */
[----:B------:R-:W-:-:S04]  /*77e0*/  IADD3 R24, PT, PT, -R34, UR7, R9 ;  /* 0x0000000722187c10 */ /* 0x000fc8000fffe109 */
[----:B------:R-:W-:Y:S01]  /*77f0*/  LOP3.LUT R8, R24, 0x18, RZ, 0xc0, !PT ;  /* 0x0000001818087812 */ /* 0x000fe200078ec0ff */
[----:B0-----:R-:W-:-:S03]  /*7800*/  IMAD R12, R37, UR4, RZ ;  /* 0x00000004250c7c24 */ /* 0x001fc6000f8e02ff */
[----:B------:R-:W-:-:S13]  /*7810*/  ISETP.NE.AND P0, PT, R8, 0x18, PT ;  /* 0x000000180800780c */ /* 0x000fda0003f05270 */
[----:B------:R-:W-:Y:S05]  /*7820*/  @!P0 BRA `(.L_x_2710) ;  /* 0x0000000400008947 */ /* 0x000fea0003800000 */
[----:B------:R-:W0:Y:S01]  /*7830*/  LDC R37, c[0x0][0x3f4] ;  /* 0x0000fd00ff257b82 */ /* 0x000e220000000800 */
[----:B------:R-:W-:Y:S02]  /*7840*/  LEA.HI R8, R24, 0x1, RZ, 0x1d ;  /* 0x0000000118087811 */ /* 0x000fe400078fe8ff */
[----:B------:R-:W-:Y:S02]  /*7850*/  LEA R9, R34, UR5, 0x1 ;  /* 0x0000000522097c11 */ /* 0x000fe4000f8e08ff */
[----:B------:R-:W-:Y:S02]  /*7860*/  LOP3.LUT R8, R8, 0x3, RZ, 0xc0, !PT ;  /* 0x0000000308087812 */ /* 0x000fe400078ec0ff */
[----:B------:R-:W-:-:S03]  /*7870*/  IADD3 R42, PT, PT, R42, R9, RZ ;  /* 0x000000092a2a7210 */ /* 0x000fc60007ffe0ff */
[----:B------:R-:W-:-:S07]  /*7880*/  IMAD.MOV R13, RZ, RZ, -R8 ;  /* 0x000000ffff0d7224 */ /* 0x000fce00078e0a08 */
.L_x_2713:
        /* <DEDUP_REMOVED lines=11> */
[----:B0-----:R-:W-:-:S06]  /*7940*/  IADD3 R14, PT, PT, R10, 0xffffffe, RZ ;  /* 0x0ffffffe0a0e7810 */ /* 0x001fcc0007ffe0ff */
[----:B------:R-:W0:Y:S02]  /*7950*/  F2I.FTZ.U32.TRUNC.NTZ R9, R14 ;  /* 0x0000000e00097305 */ /* 0x000e24000021f000 */
[----:B0-----:R-:W-:-:S04]  /*7960*/  IMAD.MOV R8, RZ, RZ, -R9 ;  /* 0x000000ffff087224 */ /* 0x001fc800078e0a09 */
[----:B------:R-:W-:Y:S01]  /*7970*/  IMAD R15, R8, R11, RZ ;  /* 0x0000000b080f7224 */ /* 0x000fe200078e02ff */
[----:B------:R-:W-:-:S05]  /*7980*/  MOV R8, RZ ;  /* 0x000000ff00087202 */ /* 0x000fca0000000f00 */
[----:B------:R-:W-:Y:S01]  /*7990*/  IMAD.HI.U32 R8, R9, R15, R8 ;  /* 0x0000000f09087227 */ /* 0x000fe200078e0008 */
[----:B------:R-:W-:Y:S02]  /*79a0*/  MOV R9, R20 ;  /* 0x0000001400097202 */ /* 0x000fe40000000f00 */
[----:B------:R-:W0:Y:S03]  /*79b0*/  LDS.U16 R20, [R42] ;  /* 0x000000002a147984 */ /* 0x000e260000000400 */
        /* <DEDUP_REMOVED lines=11> */
[----:B------:R-:W-:-:S04]  /*7a70*/  LEA R14, P1, R9, UR16, 0x2 ;  /* 0x00000010090e7c11 */ /* 0x000fc8000f8210ff */
[----:B------:R-:W-:-:S06]  /*7a80*/  LEA.HI.X R15, R9, UR17, R10, 0x2, P1 ;  /* 0x00000011090f7c11 */ /* 0x000fcc00088f140a */
[----:B------:R-:W2:Y:S02]  /*7a90*/  LDG.E R15, desc[UR36][R14.64] ;  /* 0x000000240e0f7981 */ /* 0x000ea4000c1e1900 */
[----:B--2---:R-:W-:-:S04]  /*7aa0*/  IMAD R8, R12, R15, R8 ;  /* 0x0000000f0c087224 */ /* 0x004fc800078e0208 */
[----:B------:R-:W-:-:S04]  /*7ab0*/  IMAD R9, R8, 0x60, RZ ;  /* 0x0000006008097824 */ /* 0x000fc800078e02ff */
[----:B------:R-:W-:-:S06]  /*7ac0*/  IMAD.WIDE R8, R9, 0x2, R2 ;  /* 0x0000000209087825 */ /* 0x000fcc00078e0202 */
[----:B------:R-:W2:Y:S01]  /*7ad0*/  LDG.E.128 R8, desc[UR36][R8.64] ;  /* 0x0000002408087981 */ /* 0x000ea2000c1e1d00 */
[----:B0-----:R-:W-:Y:S02]  /*7ae0*/  HADD2.F32 R20, -RZ, R20.H0_H0 ;  /* 0x20000014ff147230 */ /* 0x001fe40000004100 */
[----:B--2---:R-:W-:Y:S02]  /*7af0*/  HADD2.F32 R15, -RZ, R10.H0_H0 ;  /* 0x2000000aff0f7230 */ /* 0x004fe40000004100 */
[--C-:B------:R-:W-:Y:S02]  /*7b00*/  HADD2.F32 R21, -RZ, R8.reuse.H0_H0 ;  /* 0x20000008ff157230 */ /* 0x100fe40000004100 */
[----:B------:R-:W-:Y:S02]  /*7b10*/  HADD2.F32 R23, -RZ, R8.H1_H1 ;  /* 0x30000008ff177230 */ /* 0x000fe40000004100 */
[----:B------:R-:W-:Y:S01]  /*7b20*/  FFMA.FTZ R28, R20, R15, R28 ;  /* 0x0000000f141c7223 */ /* 0x000fe2000001001c */
[----:B------:R-:W-:-:S02]  /*7b30*/  HADD2.F32 R25, -RZ, R9.H0_H0 ;  /* 0x20000009ff197230 */ /* 0x000fc40000004100 */
[C---:B------:R-:W-:Y:S01]  /*7b40*/  FFMA.FTZ R35, R20.reuse, R21, R35 ;  /* 0x0000001514237223 */ /* 0x040fe20000010023 */
[----:B------:R-:W-:Y:S02]  /*7b50*/  HADD2.F32 R22, -RZ, R9.H1_H1 ;  /* 0x30000009ff167230 */ /* 0x000fe40000004100 */
[C---:B------:R-:W-:Y:S01]  /*7b60*/  FFMA.FTZ R36, R20.reuse, R23, R36 ;  /* 0x0000001714247223 */ /* 0x040fe20000010024 */
[----:B------:R-:W-:Y:S02]  /*7b70*/  HADD2.F32 R10, -RZ, R10.H1_H1 ;  /* 0x3000000aff0a7230 */ /* 0x000fe40000004100 */
[C---:B------:R-:W-:Y:S01]  /*7b80*/  FFMA.FTZ R38, R20.reuse, R25, R38 ;  /* 0x0000001914267223 */ /* 0x040fe20000010026 */
[--C-:B---3--:R-:W-:Y:S02]  /*7b90*/  HADD2.F32 R27, -RZ, R11.reuse.H0_H0 ;  /* 0x2000000bff1b7230 */ /* 0x108fe40000004100 */
[----:B------:R-:W-:Y:S01]  /*7ba0*/  FFMA.FTZ R19, R20, R22, R19 ;  /* 0x0000001614137223 */ /* 0x000fe20000010013 */
[----:B------:R-:W-:-:S02]  /*7bb0*/  HADD2.F32 R14, -RZ, R11.H1_H1 ;  /* 0x3000000bff0e7230 */ /* 0x000fc40000004100 */
[C---:B------:R-:W-:Y:S01]  /*7bc0*/  FFMA.FTZ R29, R20.reuse, R10, R29 ;  /* 0x0000000a141d7223 */ /* 0x040fe2000001001d */
[C---:B------:R-:W-:Y:S02]  /*7bd0*/  FFMA.FTZ R30, R20.reuse, R27, R30 ;  /* 0x0000001b141e7223 */ /* 0x040fe4000001001e */
[----:B------:R-:W-:-:S07]  /*7be0*/  FFMA.FTZ R31, R20, R14, R31 ;  /* 0x0000000e141f7223 */ /* 0x000fce000001001f */
.L_x_2712:
[----:B------:R-:W-:Y:S05]  /*7bf0*/  BSYNC.RECONVERGENT B3 ;  /* 0x0000000000037941 */ /* 0x000fea0003800200 */
.L_x_2711:
[----:B------:R-:W-:Y:S01]  /*7c00*/  IADD3 R40, PT, PT, R40, 0x8, RZ ;  /* 0x0000000828287810 */ /* 0x000fe20007ffe0ff */
[----:B------:R-:W-:Y:S01]  /*7c10*/  VIADD R42, R42, 0x10 ;  /* 0x000000102a2a7836 */ /* 0x000fe20000000000 */
[----:B------:R-:W-:Y:S06]  /*7c20*/  @P0 BRA `(.L_x_2713) ;  /* 0xfffffffc00180947 */ /* 0x000fec000383ffff */
.L_x_2710:
[----:B------:R-:W-:Y:S05]  /*7c30*/  BSYNC.RECONVERGENT B2 ;  /* 0x0000000000027941 */ /* 0x000fea0003800200 */
.L_x_2709:
[----:B------:R-:W-:-:S13]  /*7c40*/  ISETP.GE.U32.AND P0, PT, R24, 0x18, PT ;  /* 0x000000181800780c */ /* 0x000fda0003f06070 */
[----:B------:R-:W-:Y:S05]  /*7c50*/  @!P0 BRA `(.L_x_2708) ;  /* 0x0000000c00848947 */ /* 0x000fea0003800000 */
[----:B------:R-:W0:Y:S02]  /*7c60*/  LDC R37, c[0x0][0x3f4] ;  /* 0x0000fd00ff257b82 */ /* 0x000e240000000800 */
.L_x_2722:
[CC--:B0-----:R-:W-:Y:S01]  /*7c70*/  ISETP.GE.AND P3, PT, R40.reuse, R37.reuse, PT ;  /* 0x000000252800720c */ /* 0x0c1fe20003f66270 */
[C---:B------:R-:W-:Y:S01]  /*7c80*/  VIADD R14, R40.reuse, 0x18 ;  /* 0x00000018280e7836 */ /* 0x040fe20000000000 */
[C---:B------:R-:W-:Y:S01]  /*7c90*/  IADD3 R42, PT, PT, R40.reuse, 0x8, RZ ;  /* 0x00000008282a7810 */ /* 0x040fe20007ffe0ff */
[----:B------:R-:W-:Y:S01]  /*7ca0*/  BSSY.RECONVERGENT B2, `(.L_x_2714) ;  /* 0x000003a000027945 */ /* 0x000fe20003800200 */
[C---:B------:R-:W-:Y:S02]  /*7cb0*/  IADD3 R20, PT, PT, R40.reuse, 0x10, RZ ;  /* 0x0000001028147810 */ /* 0x040fe40007ffe0ff */
[----:B------:R-:W-:Y:S02]  /*7cc0*/  IADD3 R8, PT, PT, R40, -UR39, RZ ;  /* 0x8000002728087c10 */ /* 0x000fe4000fffe0ff */
[-C--:B------:R-:W-:Y:S02]  /*7cd0*/  ISETP.GE.AND P2, PT, R42, R37.reuse, PT ;  /* 0x000000252a00720c */ /* 0x080fe40003f46270 */
[----:B------:R-:W-:-:S02]  /*7ce0*/  ISETP.GE.AND P0, PT, R20, R37, PT ;  /* 0x000000251400720c */ /* 0x000fc40003f06270 */
[----:B------:R-:W-:Y:S02]  /*7cf0*/  ISETP.GE.AND P1, PT, R14, R37, PT ;  /* 0x000000250e00720c */ /* 0x000fe40003f26270 */
[----:B------:R-:W-:Y:S01]  /*7d00*/  LEA R13, R8, R39, 0x1 ;  /* 0x00000027080d7211 */ /* 0x000fe200078e08ff */
[----:B------:R-:W-:Y:S10]  /*7d10*/  @!P3 BRA `(.L_x_2715) ;  /* 0x0000000000c8b947 */ /* 0x000ff40003800000 */
[----:B------:R-:W-:Y:S01]  /*7d20*/  IABS R11, R37 ;  /* 0x00000025000b7213 */ /* 0x000fe20000000000 */
[----:B------:R-:W0:Y:S01]  /*7d30*/  LDCU.64 UR10, c[0x0][0x3c8] ;  /* 0x00007900ff0a77ac */ /* 0x000e220008000a00 */
[----:B------:R-:W-:Y:S02]  /*7d40*/  IABS R22, R40 ;  /* 0x0000002800167213 */ /* 0x000fe40000000000 */
[----:B------:R-:W1:Y:S01]  /*7d50*/  I2F.RP R10, R11 ;  /* 0x0000000b000a7306 */ /* 0x000e620000209400 */
[----:B------:R-:W-:Y:S02]  /*7d60*/  ISETP.GE.AND P4, PT, R40, RZ, PT ;  /* 0x000000ff2800720c */ /* 0x000fe40003f86270 */
[----:B------:R-:W-:-:S05]  /*7d70*/  ISETP.NE.AND P5, PT, R37, RZ, PT ;  /* 0x000000ff2500720c */ /* 0x000fca0003fa5270 */
[----:B-1----:R-:W1:Y:S02]  /*7d80*/  MUFU.RCP R10, R10 ;  /* 0x0000000a000a7308 */ /* 0x002e640000001000 */
[----:B-1----:R-:W-:-:S06]  /*7d90*/  VIADD R15, R10, 0xffffffe ;  /* 0x0ffffffe0a0f7836 */ /* 0x002fcc0000000000 */
[----:B------:R1:W2:Y:S02]  /*7da0*/  F2I.FTZ.U32.TRUNC.NTZ R9, R15 ;  /* 0x0000000f00097305 */ /* 0x0002a4000021f000 */
[----:B-1----:R-:W1:Y:S01]  /*7db0*/  LDS.U16 R15, [R13] ;  /* 0x000000000d0f7984 */ /* 0x002e620000000400 */
        /* <DEDUP_REMOVED lines=15> */
[----:B------:R-:W-:Y:S02]  /*7eb0*/  IADD3.X R10, PT, PT, RZ, UR12, RZ, P3, !PT ;  /* 0x0000000cff0a7c10 */ /* 0x000fe40009ffe4ff */
[----:B0-----:R-:W-:-:S04]  /*7ec0*/  LEA R22, P3, R9, UR10, 0x2 ;  /* 0x0000000a09167c11 */ /* 0x001fc8000f8610ff */
[----:B------:R-:W-:-:S06]  /*7ed0*/  LEA.HI.X R23, R9, UR11, R10, 0x2, P3 ;  /* 0x0000000b09177c11 */ /* 0x000fcc00098f140a */
[----:B------:R-:W2:Y:S02]  /*7ee0*/  LDG.E R23, desc[UR36][R22.64] ;  /* 0x0000002416177981 */ /* 0x000ea4000c1e1900 */
[----:B--2---:R-:W-:-:S04]  /*7ef0*/  IMAD R8, R12, R23, R8 ;  /* 0x000000170c087224 */ /* 0x004fc800078e0208 */
[----:B------:R-:W-:-:S04]  /*7f00*/  IMAD R9, R8, 0x60, RZ ;  /* 0x0000006008097824 */ /* 0x000fc800078e02ff */
[----:B------:R-:W-:-:S06]  /*7f10*/  IMAD.WIDE R8, R9, 0x2, R2 ;  /* 0x0000000209087825 */ /* 0x000fcc00078e0202 */
[----:B------:R-:W2:Y:S01]  /*7f20*/  LDG.E.128 R8, desc[UR36][R8.64] ;  /* 0x0000002408087981 */ /* 0x000ea2000c1e1d00 */
[----:B-1----:R-:W-:Y:S02]  /*7f30*/  HADD2.F32 R24, -RZ, R15.H0_H0 ;  /* 0x2000000fff187230 */ /* 0x002fe40000004100 */
[----:B--2---:R-:W-:Y:S02]  /*7f40*/  HADD2.F32 R23, -RZ, R10.H0_H0 ;  /* 0x2000000aff177230 */ /* 0x004fe40000004100 */
[--C-:B------:R-:W-:Y:S02]  /*7f50*/  HADD2.F32 R15, -RZ, R8.reuse.H0_H0 ;  /* 0x20000008ff0f7230 */ /* 0x100fe40000004100 */
[----:B------:R-:W-:Y:S02]  /*7f60*/  HADD2.F32 R21, -RZ, R8.H1_H1 ;  /* 0x30000008ff157230 */ /* 0x000fe40000004100 */
[----:B------:R-:W-:Y:S01]  /*7f70*/  FFMA.FTZ R28, R24, R23, R28 ;  /* 0x00000017181c7223 */ /* 0x000fe2000001001c */
[----:B------:R-:W-:-:S02]  /*7f80*/  HADD2.F32 R25, -RZ, R9.H0_H0 ;  /* 0x20000009ff197230 */ /* 0x000fc40000004100 */
[C---:B------:R-:W-:Y:S01]  /*7f90*/  FFMA.FTZ R35, R24.reuse, R15, R35 ;  /* 0x0000000f18237223 */ /* 0x040fe20000010023 */
[----:B---3--:R-:W-:Y:S02]  /*7fa0*/  HADD2.F32 R26, -RZ, R9.H1_H1 ;  /* 0x30000009ff1a7230 */ /* 0x008fe40000004100 */
        /* <DEDUP_REMOVED lines=9> */
.L_x_2715:
[----:B------:R-:W-:Y:S05]  /*8040*/  BSYNC.RECONVERGENT B2 ;  /* 0x0000000000027941 */ /* 0x000fea0003800200 */
.L_x_2714:
[----:B------:R-:W-:Y:S04]  /*8050*/  BSSY.RECONVERGENT B2, `(.L_x_2716) ;  /* 0x0000034000027945 */ /* 0x000fe80003800200 */
[----:B------:R-:W-:Y:S05]  /*8060*/  @!P2 BRA `(.L_x_2717) ;  /* 0x0000000000c8a947 */ /* 0x000fea0003800000 */
        /* <DEDUP_REMOVED lines=9> */
[----:B-1----:R-:W1:Y:S01]  /*8100*/  LDS.U16 R15, [R13+0x10] ;  /* 0x000010000d0f7984 */ /* 0x002e620000000400 */
        /* <DEDUP_REMOVED lines=40> */
.L_x_2717:
[----:B------:R-:W-:Y:S05]  /*8390*/  BSYNC.RECONVERGENT B2 ;  /* 0x0000000000027941 */ /* 0x000fea0003800200 */
.L_x_2716:
        /* <DEDUP_REMOVED lines=52> */
.L_x_2719:
[----:B------:R-:W-:Y:S05]  /*86e0*/  BSYNC.RECONVERGENT B2 ;  /* 0x0000000000027941 */ /* 0x000fea0003800200 */
.L_x_2718:
[----:B------:R-:W-:Y:S04]  /*86f0*/  BSSY.RECONVERGENT B2, `(.L_x_2720) ;  /* 0x0000034000027945 */ /* 0x000fe80003800200 */
[----:B------:R-:W-:Y:S05]  /*8700*/  @!P1 BRA `(.L_x_2721) ;  /* 0x0000000000c89947 */ /* 0x000fea0003800000 */
[----:B------:R-:W-:Y:S01]  /*8710*/  IABS R11, R37 ;  /* 0x00000025000b7213 */ /* 0x000fe20000000000 */
[----:B------:R-:W0:Y:S01]  /*8720*/  LDCU.64 UR10, c[0x0][0x3c8] ;  /* 0x00007900ff0a77ac */ /* 0x000e220008000a00 */
[----:B------:R-:W-:Y:S01]  /*8730*/  IABS R20, R14 ;  /* 0x0000000e00147213 */ /* 0x000fe20000000000 */
[----:B------:R-:W1:Y:S01]  /*8740*/  LDS.U16 R13, [R13+0x30] ;  /* 0x000030000d0d7984 */ /* 0x000e620000000400 */
        /* <DEDUP_REMOVED lines=46> */
.L_x_2721:
[----:B------:R-:W-:Y:S05]  /*8a30*/  BSYNC.RECONVERGENT B2 ;  /* 0x0000000000027941 */ /* 0x000fea0003800200 */
.L_x_2720:
[----:B------:R-:W-:-:S05]  /*8a40*/  VIADD R40, R40, 0x20 ;  /* 0x0000002028287836 */ /* 0x000fca0000000000 */
[----:B------:R-:W-:-:S13]  /*8a50*/  ISETP.GE.AND P0, PT, R40, UR40, PT ;  /* 0x0000002828007c0c */ /* 0x000fda000bf06270 */
[----:B------:R-:W-:Y:S05]  /*8a60*/  @!P0 BRA `(.L_x_2722) ;  /* 0xfffffff000808947 */ /* 0x000fea000383ffff */
.L_x_2708:
[----:B------:R-:W-:Y:S05]  /*8a70*/  BSYNC.RECONVERGENT B1 ;  /* 0x0000000000017941 */ /* 0x000fea0003800200 */
.L_x_2707:
        /* <DEDUP_REMOVED lines=11> */
[----:B0-----:R0:W4:Y:S01]  /*8b30*/  LDG.E R8, desc[UR36][R8.64+0x8] ;  /* 0x0000082408087981 */ /* 0x001122000c1e1900 */
[----:B--2---:R-:W-:Y:S01]  /*8b40*/  LOP3.LUT R15, R21, 0xff, RZ, 0xc0, !PT ;  /* 0x000000ff150f7812 */ /* 0x004fe200078ec0ff */
[----:B------:R-:W4:Y:S01]  /*8b50*/  I2F.S8 R11, R20 ;  /* 0x00000014000b7306 */ /* 0x000f220000001400 */
        /* <DEDUP_REMOVED lines=9> */
[----:B------:R-:W-:Y:S01]  /*8bf0*/  ISETP.NE.U32.AND P0, PT, R9, RZ, PT ;  /* 0x000000ff0900720c */ /* 0x000fe20003f05070 */
[----:B------:R-:W-:Y:S01]  /*8c00*/  IMAD.MOV.U32 R9, RZ, RZ, R12 ;  /* 0x000000ffff097224 */ /* 0x000fe200078e000c */
[----:B------:R-:W-:Y:S02]  /*8c10*/  SHF.R.U64 R12, R16, 0x7, RZ ;  /* 0x00000007100c7819 */ /* 0x000fe400000012ff */
[----:B------:R-:W-:Y:S01]  /*8c20*/  ISETP.NE.U32.AND.EX P1, PT, RZ, RZ, PT, P1 ;  /* 0x000000ffff00720c */ /* 0x000fe20003f25110 */
[----:B----4-:R-:W-:Y:S01]  /*8c30*/  FMUL.FTZ R11, R8, R11 ;  /* 0x0000000b080b7220 */ /* 0x010fe20000410000 */
[----:B------:R-:W-:Y:S02]  /*8c40*/  ISETP.NE.U32.AND P2, PT, R12, RZ, PT ;  /* 0x000000ff0c00720c */ /* 0x000fe40003f45070 */
[----:B------:R-:W-:Y:S02]  /*8c50*/  ISETP.NE.U32.AND.EX P0, PT, RZ, RZ, PT, P0 ;  /* 0x000000ffff00720c */ /* 0x000fe40003f05100 */
[----:B------:R-:W-:-:S02]  /*8c60*/  ISETP.NE.U32.AND.EX P2, PT, RZ, RZ, PT, P2 ;  /* 0x000000ffff00720c */ /* 0x000fc40003f45120 */
[----:B------:R-:W-:Y:S02]  /*8c70*/  PRMT R10, R20, 0x9910, RZ ;  /* 0x00009910140a7816 */ /* 0x000fe400000000ff */
[----:B------:R-:W-:Y:S02]  /*8c80*/  PRMT R3, R21, 0x9910, RZ ;  /* 0x0000991015037816 */ /* 0x000fe400000000ff */
[----:B------:R-:W-:Y:S02]  /*8c90*/  SHF.R.S32.HI R2, RZ, 0x8, R10 ;  /* 0x00000008ff027819 */ /* 0x000fe4000001140a */
[----:B------:R-:W-:Y:S02]  /*8ca0*/  MOV R10, R3 ;  /* 0x00000003000a7202 */ /* 0x000fe40000000f00 */
[----:B------:R-:W-:Y:S01]  /*8cb0*/  SHF.R.S32.HI R9, RZ, 0x8, R9 ;  /* 0x00000008ff097819 */ /* 0x000fe20000011409 */
[----:B------:R-:W0:Y:S01]  /*8cc0*/  I2F.S16 R3, R2 ;  /* 0x0000000200037306 */ /* 0x000e220000101400 */
[----:B------:R-:W-:-:S02]  /*8cd0*/  SHF.R.S32.HI R25, RZ, 0x18, R21 ;  /* 0x00000018ff197819 */ /* 0x000fc40000011415 */
[----:B------:R-:W-:Y:S02]  /*8ce0*/  @P1 LOP3.LUT R15, R15, 0xffffff00, RZ, 0xfc, !PT ;  /* 0xffffff000f0f1812 */ /* 0x000fe400078efcff */
[----:B------:R-:W-:Y:S02]  /*8cf0*/  @P0 LOP3.LUT R13, R13, 0xffffff00, RZ, 0xfc, !PT ;  /* 0xffffff000d0d0812 */ /* 0x000fe400078efcff */
[----:B------:R-:W-:Y:S01]  /*8d00*/  SHF.R.S32.HI R10, RZ, 0x8, R10 ;  /* 0x00000008ff0a7819 */ /* 0x000fe2000001140a */
[----:B------:R-:W1:Y:S01]  /*8d10*/  I2F.S16 R9, R9 ;  /* 0x0000000900097306 */ /* 0x000e620000101400 */
[----:B------:R-:W-:Y:S01]  /*8d20*/  @P2 LOP3.LUT R16, R16, 0xffffff00, RZ, 0xfc, !PT ;  /* 0xffffff0010102812 */ /* 0x000fe200078efcff */
[----:B0-----:R-:W-:-:S06]  /*8d30*/  FMUL.FTZ R2, R8, R3 ;  /* 0x0000000308027220 */ /* 0x001fcc0000410000 */
[----:B------:R-:W0:Y:S01]  /*8d40*/  I2F.S16 R25, R25 ;  /* 0x0000001900197306 */ /* 0x000e220000101400 */
[----:B-1----:R-:W-:-:S07]  /*8d50*/  FMUL.FTZ R12, R8, R9 ;  /* 0x00000009080c7220 */ /* 0x002fce0000410000 */
[----:B------:R-:W1:Y:S01]  /*8d60*/  I2F.S16 R21, R10 ;  /* 0x0000000a00157306 */ /* 0x000e620000101400 */
[----:B0-----:R-:W-:-:S07]  /*8d70*/  FMUL.FTZ R14, R8, R25 ;  /* 0x00000019080e7220 */ /* 0x001fce0000410000 */
[----:B------:R-:W0:Y:S01]  /*8d80*/  I2F.S8 R15, R15 ;  /* 0x0000000f000f7306 */ /* 0x000e220000001400 */
[----:B-1----:R-:W-:-:S07]  /*8d90*/  FMUL.FTZ R21, R8, R21 ;  /* 0x0000001508157220 */ /* 0x002fce0000410000 */
[----:B------:R-:W1:Y:S01]  /*8da0*/  I2F.S8 R13, R13 ;  /* 0x0000000d000d7306 */ /* 0x000e620000001400 */
[----:B0-----:R-:W-:-:S07]  /*8db0*/  FMUL.FTZ R10, R8, R15 ;  /* 0x0000000f080a7220 */ /* 0x001fce0000410000 */
[----:B------:R-:W0:Y:S01]  /*8dc0*/  I2F.S8 R23, R16 ;  /* 0x0000001000177306 */ /* 0x000e220000001400 */
[----:B------:R-:W-:Y:S01]  /*8dd0*/  F2FP.F16.F32.PACK_AB R10, R21, R10 ;  /* 0x0000000a150a723e */ /* 0x000fe200000000ff */
[----:B-1----:R-:W-:-:S05]  /*8de0*/  FMUL.FTZ R9, R8, R13 ;  /* 0x0000000d08097220 */ /* 0x002fca0000410000 */
[----:B------:R-:W-:Y:S01]  /*8df0*/  F2FP.F16.F32.PACK_AB R9, R12, R9 ;  /* 0x000000090c09723e */ /* 0x000fe200000000ff */
[----:B0-----:R-:W-:Y:S01]  /*8e00*/  FMUL.FTZ R23, R8, R23 ;  /* 0x0000001708177220 */ /* 0x001fe20000410000 */
[----:B------:R-:W-:-:S04]  /*8e10*/  F2FP.F16.F32.PACK_AB R8, R2, R11 ;  /* 0x0000000b0208723e */ /* 0x000fc800000000ff */
[----:B------:R-:W-:Y:S01]  /*8e20*/  F2FP.F16.F32.PACK_AB R11, R14, R23 ;  /* 0x000000170e0b723e */ /* 0x000fe200000000ff */
[----:B------:R-:W-:Y:S06]  /*8e30*/  BRA `(.L_x_2724) ;  /* 0x00000000000c7947 */ /* 0x000fec0003800000 */
.L_x_2723:
[----:B------:R-:W0:Y:S02]  /*8e40*/  LDC.64 R8, c[0x0][0x3a8] ;  /* 0x0000ea00ff087b82 */ /* 0x000e240000000a00 */
[----:B0-----:R-:W-:-:S06]  /*8e50*/  IMAD.WIDE R8, R3, 0x2, R8 ;  /* 0x0000000203087825 */ /* 0x001fcc00078e0208 */
[----:B------:R-:W5:Y:S02]  /*8e60*/  LDG.E.128 R8, desc[UR36][R8.64] ;  /* 0x0000002408087981 */ /* 0x000f64000c1e1d00 */
.L_x_2724:
[----:B------:R-:W0:Y:S02]  /*8e70*/  LDCU.64 UR10, c[0x0][0x460] ;  /* 0x00008c00ff0a77ac */ /* 0x000e240008000a00 */
[----:B0-----:R-:W-:-:S04]  /*8e80*/  ISETP.NE.U32.AND P0, PT, RZ, UR10, PT ;  /* 0x0000000aff007c0c */ /* 0x001fc8000bf05070 */
[----:B------:R-:W-:Y:S01]  /*8e90*/  ISETP.NE.AND.EX P0, PT, RZ, UR11, PT, P0 ;  /* 0x0000000bff007c0c */ /* 0x000fe2000bf05300 */
[----:B------:R-:W0:-:S12]  /*8ea0*/  LDCU.64 UR10, c[0x0][0x3c0] ;  /* 0x00007800ff0a77ac */ /* 0x000e180008000a00 */
[----:B------:R-:W1:Y:S08]  /*8eb0*/  @P0 LDC R2, c[0x0][0x3f8] ;  /* 0x0000fe00ff020b82 */ /* 0x000e700000000800 */
[----:B------:R-:W2:Y:S01]  /*8ec0*/  @P0 LDC.64 R12, c[0x0][0x458] ;  /* 0x00011600ff0c0b82 */ /* 0x000ea20000000a00 */
[----:B-1----:R-:W-:-:S04]  /*8ed0*/  @P0 IMAD R18, R17, R2, R18 ;  /* 0x0000000211120224 */ /* 0x002fc800078e0212 */
[----:B------:R-:W-:-:S04]  /*8ee0*/  @P0 IMAD R3, R18, 0x60, R33 ;  /* 0x0000006012030824 */ /* 0x000fc800078e0221 */
[----:B--2---:R-:W-:-:S06]  /*8ef0*/  @P0 IMAD.WIDE R12, R3, 0x2, R12 ;  /* 0x00000002030c0825 */ /* 0x004fcc00078e020c */
[----:B------:R-:W2:Y:S01]  /*8f00*/  @P0 LDG.E.128 R12, desc[UR36][R12.64] ;  /* 0x000000240c0c0981 */ /* 0x000ea2000c1e1d00 */
[----:B------:R-:W-:Y:S01]  /*8f10*/  MOV R2, UR8 ;  /* 0x0000000800027c02 */ /* 0x000fe20008000f00 */
[----:B------:R-:W-:Y:S01]  /*8f20*/  UIMAD UR4, UR38, 0x60, URZ ;  /* 0x00000060260478a4 */ /* 0x000fe2000f8e02ff */
[----:B------:R-:W-:Y:S02]  /*8f30*/  IMAD R37, R32, R37, R33 ;  /* 0x0000002520257224 */ /* 0x000fe400078e0221 */
[----:B-----5:R-:W-:Y:S01]  /*8f40*/  HFMA2 R4, R8, 1, 1, R4 ;  /* 0x3c003c0008047831 */ /* 0x020fe20000000004 */
[----:B------:R-:W-:Y:S01]  /*8f50*/  LEA R39, R2, R39, 0x1 ;  /* 0x0000002702277211 */ /* 0x000fe200078e08ff */
[----:B------:R-:W-:Y:S02]  /*8f60*/  HFMA2 R6, R10, 1, 1, R6 ;  /* 0x3c003c000a067831 */ /* 0x000fe40000000006 */
[----:B------:R-:W-:Y:S01]  /*8f70*/  HADD2 R5, R9, R5 ;  /* 0x0000000509057230 */ /* 0x000fe20000000000 */
[----:B------:R-:W-:Y:S01]  /*8f80*/  SHF.R.S32.HI R2, RZ, 0x1f, R37 ;  /* 0x0000001fff027819 */ /* 0x000fe20000011425 */
[----:B------:R-:W-:Y:S01]  /*8f90*/  IMAD.U32 R3, RZ, RZ, UR4 ;  /* 0x00000004ff037e24 */ /* 0x000fe2000f8e00ff */
[----:B------:R-:W-:Y:S01]  /*8fa0*/  IADD3 R37, P1, PT, R37, UR4, RZ ;  /* 0x0000000425257c10 */ /* 0x000fe2000ff3e0ff */
[----:B------:R-:W1:Y:S01]  /*8fb0*/  LDS.U16 R39, [R39] ;  /* 0x0000000027277984 */ /* 0x000e620000000400 */
[----:B------:R-:W-:-:S02]  /*8fc0*/  HADD2 R7, R11, R7 ;  /* 0x000000070b077230 */ /* 0x000fc40000000000 */
[----:B------:R-:W-:Y:S02]  /*8fd0*/  LEA.HI.X.SX32 R16, R3, R2, 0x1, P1 ;  /* 0x0000000203107211 */ /* 0x000fe400008f0eff */
[----:B0-----:R-:W-:-:S04]  /*8fe0*/  LEA R2, P1, R37, UR10, 0x1 ;  /* 0x0000000a25027c11 */ /* 0x001fc8000f8208ff */
[----:B------:R-:W-:Y:S01]  /*8ff0*/  LEA.HI.X R3, R37, UR11, R16, 0x1, P1 ;  /* 0x0000000b25037c11 */ /* 0x000fe200088f0c10 */
[----:B-1----:R-:W-:Y:S02]  /*9000*/  HADD2.F32 R8, -RZ, R39.H0_H0 ;  /* 0x20000027ff087230 */ /* 0x002fe40000004100 */
        /* <DEDUP_REMOVED lines=21> */
.L_x_2699:
[----:B------:R-:W-:Y:S05]  /*9160*/  BSYNC.RECONVERGENT B0 ;  /* 0x0000000000007941 */ /* 0x000fea0003800200 */
.L_x_2698:
        /* <DEDUP_REMOVED lines=10> */
[----:B-----5:R-:W-:Y:S02]  /*9210*/  LOP3.LUT R4, R0, 0x3f0, RZ, 0xc0, !PT ;  /* 0x000003f000047812 */ /* 0x020fe400078ec0ff */
        /* <DEDUP_REMOVED lines=13> */
.L_x_2726:
[----:B------:R-:W-:Y:S05]  /*92f0*/  WARPSYNC.ALL ;  /* 0x0000000000007948 */ /* 0x000fea0003800000 */
[----:B------:R-:W-:Y:S06]  /*9300*/  BAR.SYNC.DEFER_BLOCKING 0x0 ;  /* 0x0000000000007b1d */ /* 0x000fec0000010000 */
[----:B------:R-:W-:Y:S04]  /*9310*/  BSSY.RECONVERGENT B0, `(.L_x_2727) ;  /* 0x0000013000007945 */ /* 0x000fe80003800200 */
[----:B------:R-:W-:Y:S05]  /*9320*/  @P2 BRA `(.L_x_2728) ;  /* 0x0000000000442947 */ /* 0x000fea0003800000 */
[----:B0-----:R-:W0:Y:S02]  /*9330*/  LDS.128 R4, [R34] ;  /* 0x0000000022047984 */ /* 0x001e240000000c00 */
        /* <DEDUP_REMOVED lines=16> */
.L_x_2728:
[----:B------:R-:W-:Y:S05]  /*9440*/  BSYNC.RECONVERGENT B0 ;  /* 0x0000000000007941 */ /* 0x000fea0003800200 */
.L_x_2727:
        /* <DEDUP_REMOVED lines=8> */
.L_x_2730:
[----:B------:R-:W-:Y:S05]  /*94d0*/  BSYNC.RECONVERGENT B0 ;  /* 0x0000000000007941 */ /* 0x000fea0003800200 */
.L_x_2729:
[----:B------:R-:W-:Y:S06]  /*94e0*/  BAR.SYNC.DEFER_BLOCKING 0x0 ;  /* 0x0000000000007b1d */ /* 0x000fec0000010000 */
[----:B------:R-:W-:Y:S04]  /*94f0*/  BSSY.RECONVERGENT B0, `(.L_x_2731) ;  /* 0x0000013000007945 */ /* 0x000fe80003800200 */
[----:B------:R-:W-:Y:S05]  /*9500*/  @P6 BRA `(.L_x_2732) ;  /* 0x0000000000446947 */ /* 0x000fea0003800000 */
[----:B01----:R-:W0:Y:S02]  /*9510*/  LDS.128 R4, [R34] ;  /* 0x0000000022047984 */ /* 0x003e240000000c00 */
        /* <DEDUP_REMOVED lines=16> */
.L_x_2732:
[----:B------:R-:W-:Y:S05]  /*9620*/  BSYNC.RECONVERGENT B0 ;  /* 0x0000000000007941 */ /* 0x000fea0003800200 */
.L_x_2731:
        /* <DEDUP_REMOVED lines=8> */
.L_x_2734:
[----:B------:R-:W-:Y:S05]  /*96b0*/  BSYNC.RECONVERGENT B0 ;  /* 0x0000000000007941 */ /* 0x000fea0003800200 */
.L_x_2733:
[----:B------:R-:W-:Y:S06]  /*96c0*/  BAR.SYNC.DEFER_BLOCKING 0x0 ;  /* 0x0000000000007b1d */ /* 0x000fec0000010000 */
[----:B------:R-:W-:Y:S04]  /*96d0*/  BSSY.RECONVERGENT B0, `(.L_x_2735) ;  /* 0x0000013000007945 */ /* 0x000fe80003800200 */
[----:B------:R-:W-:Y:S05]  /*96e0*/  @P5 BRA `(.L_x_2736) ;  /* 0x0000000000445947 */ /* 0x000fea0003800000 */
[----:B012---:R-:W0:Y:S02]  /*96f0*/  LDS.128 R4, [R34] ;  /* 0x0000000022047984 */ /* 0x007e240000000c00 */
        /* <DEDUP_REMOVED lines=16> */
.L_x_2736:
[----:B------:R-:W-:Y:S05]  /*9800*/  BSYNC.RECONVERGENT B0 ;  /* 0x0000000000007941 */ /* 0x000fea0003800200 */
.L_x_2735:
[----:B------:R-:W-:Y:S06]  /*9810*/  BAR.SYNC.DEFER_BLOCKING 0x0 ;  /* 0x0000000000007b1d */ /* 0x000fec0000010000 */
.L_x_2725:
[----:B------:R-:W-:-:S13]  /*9820*/  ISETP.GT.U32.OR P0, PT, R0, 0xf, P0 ;  /* 0x0000000f0000780c */ /* 0x000fda0000704470 */
[----:B------:R-:W-:Y:S05]  /*9830*/  @P0 EXIT ;  /* 0x000000000000094d */ /* 0x000fea0003800000 */
[----:B------:R-:W4:Y:S02]  /*9840*/  LDCU UR4, c[0x0][0x478] ;  /* 0x00008f00ff0477ac */ /* 0x000f240008000800 */
[----:B----4-:R-:W-:-:S09]  /*9850*/  UISETP.NE.AND UP0, UPT, UR4, 0x2, UPT ;  /* 0x000000020400788c */ /* 0x010fd2000bf05270 */
[----:B------:R-:W-:Y:S05]  /*9860*/  BRA.U UP0, `(.L_x_2737) ;  /* 0x0000000100e07547 */ /* 0x000fea000b800000 */
[----:B------:R-:W4:Y:S01]  /*9870*/  LDC.64 R2, c[0x0][0x470] ;  /* 0x00011c00ff027b82 */ /* 0x000f220000000a00 */
[----:B------:R-:W0:Y:S01]  /*9880*/  LDCU.64 UR4, c[0x0][0x380] ;  /* 0x00007000ff0477ac */ /* 0x000e220008000a00 */
[----:B----4-:R-:W4:Y:S01]  /*9890*/  LDG.E R2, desc[UR36][R2.64] ;  /* 0x0000002402027981 */ /* 0x010f22000c1e1900 */
[----:B------:R-:W-:-:S04]  /*98a0*/  IADD3 R32, PT, PT, R32, R33, RZ ;  /* 0x0000002120207210 */ /* 0x000fc80007ffe0ff */
[----:B0-----:R-:W-:Y:S01]  /*98b0*/  IADD3 R8, P0, PT, R32, UR4, RZ ;  /* 0x0000000420087c10 */ /* 0x001fe2000ff1e0ff */
[C---:B----4-:R-:W-:Y:S01]  /*98c0*/  FMUL.FTZ R30, R2.reuse, R30 ;  /* 0x0000001e021e7220 */ /* 0x050fe20000410000 */
        /* <DEDUP_REMOVED lines=8> */
[----:B------:R-:W4:Y:S01]  /*9950*/  F2I.S8.NTZ R29, R29 ;  /* 0x0000001d001d7305 */ /* 0x000f220000202100 */
[----:B0-----:R-:W-:-:S07]  /*9960*/  PRMT R0, R30, 0x8880, RZ ;  /* 0x000088801e007816 */ /* 0x001fce00000000ff */
[----:B------:R-:W0:Y:S01]  /*9970*/  F2I.S8.NTZ R31, R31 ;  /* 0x0000001f001f7305 */ /* 0x000e220000202100 */
[----:B------:R-:W-:-:S04]  /*9980*/  PRMT R0, R0, 0x7710, RZ ;  /* 0x0000771000007816 */ /* 0x000fc800000000ff */
[----:B------:R-:W-:-:S03]  /*9990*/  SHF.L.U32 R0, R0, 0x10, RZ ;  /* 0x0000001000007819 */ /* 0x000fc600000006ff */
[----:B------:R-:W3:Y:S01]  /*99a0*/  F2I.S8.NTZ R19, R19 ;  /* 0x0000001300137305 */ /* 0x000ee20000202100 */
[----:B----4-:R-:W-:Y:S02]  /*99b0*/  PRMT R29, R29, 0x8880, RZ ;  /* 0x000088801d1d7816 */ /* 0x010fe400000000ff */
[----:B-12--5:R-:W-:Y:S02]  /*99c0*/  LOP3.LUT R4, R0, 0xff0000, RZ, 0xc0, !PT ;  /* 0x00ff000000047812 */ /* 0x026fe400078ec0ff */
[----:B------:R-:W-:Y:S02]  /*99d0*/  PRMT R0, R29, 0x7710, RZ ;  /* 0x000077101d007816 */ /* 0x000fe400000000ff */
[----:B0-----:R-:W-:Y:S01]  /*99e0*/  PRMT R3, R31, 0x8880, RZ ;  /* 0x000088801f037816 */ /* 0x001fe200000000ff */
[----:B------:R-:W0:Y:S02]  /*99f0*/  F2I.S8.NTZ R36, R36 ;  /* 0x0000002400247305 */ /* 0x000e240000202100 */
[----:B------:R-:W-:Y:S01]  /*9a00*/  IMAD.SHL.U32 R0, R0, 0x100, RZ ;  /* 0x0000010000007824 */ /* 0x000fe200078e00ff */
[----:B------:R-:W-:-:S04]  /*9a10*/  PRMT R3, R3, 0x7710, RZ ;  /* 0x0000771003037816 */ /* 0x000fc800000000ff */
[----:B------:R-:W-:Y:S01]  /*9a20*/  PRMT R3, R4, 0x4210, R3 ;  /* 0x0000421004037816 */ /* 0x000fe20000000003 */
[----:B------:R-:W1:Y:S01]  /*9a30*/  F2I.S8.NTZ R38, R38 ;  /* 0x0000002600267305 */ /* 0x000e620000202100 */
[----:B---3--:R-:W-:Y:S02]  /*9a40*/  PRMT R4, R19, 0x8880, RZ ;  /* 0x0000888013047816 */ /* 0x008fe400000000ff */
[----:B------:R-:W-:Y:S02]  /*9a50*/  LOP3.LUT R9, R3, 0xff00, R0, 0xf8, !PT ;  /* 0x0000ff0003097812 */ /* 0x000fe400078ef800 */
[----:B------:R-:W-:Y:S02]  /*9a60*/  PRMT R4, R4, 0x7710, RZ ;  /* 0x0000771004047816 */ /* 0x000fe400000000ff */
[----:B0-----:R-:W-:Y:S01]  /*9a70*/  PRMT R36, R36, 0x8880, RZ ;  /* 0x0000888024247816 */ /* 0x001fe200000000ff */
[----:B------:R-:W0:Y:S01]  /*9a80*/  F2I.S8.NTZ R28, R28 ;  /* 0x0000001c001c7305 */ /* 0x000e220000202100 */
[----:B------:R-:W-:-:S02]  /*9a90*/  LOP3.LUT R4, R4, 0xff, RZ, 0xc0, !PT ;  /* 0x000000ff04047812 */ /* 0x000fc400078ec0ff */
[----:B------:R-:W-:Y:S02]  /*9aa0*/  PRMT R0, R36, 0x7710, RZ ;  /* 0x0000771024007816 */ /* 0x000fe400000000ff */
[----:B-1----:R-:W-:-:S03]  /*9ab0*/  PRMT R38, R38, 0x8880, RZ ;  /* 0x0000888026267816 */ /* 0x002fc600000000ff */
        /* <DEDUP_REMOVED lines=19> */
.L_x_2737:
[----:B------:R-:W4:Y:S01]  /*9bf0*/  LDC.64 R2, c[0x0][0x380] ;  /* 0x0000e000ff027b82 */ /* 0x000f220000000a00 */
[----:B------:R-:W-:Y:S02]  /*9c00*/  IADD3 R33, PT, PT, R32, R33, RZ ;  /* 0x0000002120217210 */ /* 0x000fe40007ffe0ff */
[----:B------:R-:W-:Y:S02]  /*9c10*/  F2FP.F16.F32.PACK_AB R35, R36, R35 ;  /* 0x000000232423723e */ /* 0x000fe400000000ff */
[----:B------:R-:W-:Y:S02]  /*9c20*/  F2FP.F16.F32.PACK_AB R19, R19, R38 ;  /* 0x000000261313723e */ /* 0x000fe400000000ff */
[----:B------:R-:W-:Y:S02]  /*9c30*/  F2FP.F16.F32.PACK_AB R29, R29, R28 ;  /* 0x0000001c1d1d723e */ /* 0x000fe400000000ff */
[----:B------:R-:W-:Y:S01]  /*9c40*/  F2FP.F16.F32.PACK_AB R31, R31, R30 ;  /* 0x0000001e1f1f723e */ /* 0x000fe200000000ff */
[----:B----4-:R-:W-:-:S05]  /*9c50*/  IMAD.WIDE R2, R33, 0x2, R2 ;  /* 0x0000000221027825 */ /* 0x010fca00078e0202 */
[----:B------:R-:W-:Y:S04]  /*9c60*/  STG.E desc[UR36][R2.64], R35 ;  /* 0x0000002302007986 */ /* 0x000fe8000c101924 */
[----:B------:R-:W-:Y:S04]  /*9c70*/  STG.E desc[UR36][R2.64+0x4], R19 ;  /* 0x0000041302007986 */ /* 0x000fe8000c101924 */
[----:B------:R-:W-:Y:S04]  /*9c80*/  STG.E desc[UR36][R2.64+0x8], R29 ;  /* 0x0000081d02007986 */ /* 0x000fe8000c101924 */
[----:B------:R-:W-:Y:S01]  /*9c90*/  STG.E desc[UR36][R2.64+0xc], R31 ;  /* 0x00000c1f02007986 */ /* 0x000fe2000c101924 */
[----:B------:R-:W-:Y:S05]  /*9ca0*/  EXIT ;  /* 0x000000000000794d */ /* 0x000fea0003800000 */
.L_x_2636:
[----:B------:R-:W-:Y:S02]  /*9cb0*/  HFMA2 R12, -RZ, RZ, 0, 9.5367431640625e-07 ;  /* 0x00000010ff0c7431 */ /* 0x000fe400000001ff */
[----:B------:R-:W-:Y:S01]  /*9cc0*/  IMAD.MOV.U32 R11, RZ, RZ, 0x1f ;  /* 0x0000001fff0b7424 */ /* 0x000fe200078e00ff */
[----:B-1----:R-:W-:-:S07]  /*9cd0*/  MOV R15, 0xffffffff ;  /* 0xffffffff000f7802 */ /* 0x002fce0000000f00 */
[----:B0-2--5:R-:W-:Y:S05]  /*9ce0*/  WARPSYNC.COLLECTIVE R15, `(.L_x_2738) ;  /* 0x000000000f087348 */ /* 0x025fea0003c00000 */
[----:B------:R1:W3:Y:S02]  /*9cf0*/  SHFL.BFLY P6, R14, R13, R12, R11 ;  /* 0x0c00000c0d0e7389 */ /* 0x0002e400000c000b */
[----:B0123-5:R-:W-:Y:S05]  /*9d00*/  ENDCOLLECTIVE ;  /* 0x000000000000791b */ /* 0x02ffea0003800000 */
.L_x_2738:
[----:B------:R-:W-:Y:S02]  /*9d10*/  IMAD.MOV.U32 R12, RZ, RZ, 0x8 ;  /* 0x00000008ff0c7424 */ /* 0x000fe400078e00ff */
[----:B------:R-:W-:-:S05]  /*9d20*/  FADD.FTZ R3, R13, R14 ;  /* 0x0000000e0d037221 */ /* 0x000fca0000010000 */
[----:B------:R-:W-:-:S07]  /*9d30*/  MOV R13, R3 ;  /* 0x00000003000d7202 */ /* 0x000fce0000000f00 */
[----:B------:R-:W-:Y:S05]  /*9d40*/  WARPSYNC.COLLECTIVE R15, `(.L_x_2739) ;  /* 0x000000000f087348 */ /* 0x000fea0003c00000 */
[----:B------:R0:W1:Y:S02]  /*9d50*/  SHFL.BFLY P6, R14, R13, R12, R11 ;  /* 0x0c00000c0d0e7389 */ /* 0x00006400000c000b */
[----:B01----:R-:W-:Y:S05]  /*9d60*/  ENDCOLLECTIVE ;  /* 0x000000000000791b */ /* 0x003fea0003800000 */
.L_x_2739:
[----:B------:R-:W-:Y:S02]  /*9d70*/  HFMA2 R12, -RZ, RZ, 0, 2.384185791015625e-07 ;  /* 0x00000004ff0c7431 */ /* 0x000fe400000001ff */
[----:B------:R-:W-:-:S05]  /*9d80*/  FADD.FTZ R4, R3, R14 ;  /* 0x0000000e03047221 */ /* 0x000fca0000010000 */
[----:B------:R-:W-:-:S07]  /*9d90*/  MOV R13, R4 ;  /* 0x00000004000d7202 */ /* 0x000fce0000000f00 */
[----:B------:R-:W-:Y:S05]  /*9da0*/  WARPSYNC.COLLECTIVE R15, `(.L_x_2740) ;  /* 0x000000000f087348 */ /* 0x000fea0003c00000 */
[----:B------:R0:W1:Y:S02]  /*9db0*/  SHFL.BFLY P6, R14, R13, R12, R11 ;  /* 0x0c00000c0d0e7389 */ /* 0x00006400000c000b */
[----:B01----:R-:W-:Y:S05]  /*9dc0*/  ENDCOLLECTIVE ;  /* 0x000000000000791b */ /* 0x003fea0003800000 */
.L_x_2740:
[----:B------:R-:W-:Y:S01]  /*9dd0*/  MOV R12, 0x2 ;  /* 0x00000002000c7802 */ /* 0x000fe20000000f00 */
[----:B------:R-:W-:-:S04]  /*9de0*/  FADD.FTZ R5, R4, R14 ;  /* 0x0000000e04057221 */ /* 0x000fc80000010000 */
[----:B------:R-:W-:-:S07]  /*9df0*/  IMAD.MOV.U32 R13, RZ, RZ, R5 ;  /* 0x000000ffff0d7224 */ /* 0x000fce00078e0005 */
[----:B------:R-:W-:Y:S05]  /*9e00*/  WARPSYNC.COLLECTIVE R15, `(.L_x_2741) ;  /* 0x000000000f087348 */ /* 0x000fea0003c00000 */
[----:B------:R0:W1:Y:S02]  /*9e10*/  SHFL.BFLY P6, R14, R13, R12, R11 ;  /* 0x0c00000c0d0e7389 */ /* 0x00006400000c000b */
[----:B01----:R-:W-:Y:S05]  /*9e20*/  ENDCOLLECTIVE ;  /* 0x000000000000791b */ /* 0x003fea0003800000 */
.L_x_2741:
[----:B------:R-:W-:Y:S02]  /*9e30*/  IMAD.MOV.U32 R12, RZ, RZ, 0x1 ;  /* 0x00000001ff0c7424 */ /* 0x000fe400078e00ff */
[----:B------:R-:W-:-:S05]  /*9e40*/  FADD.FTZ R6, R5, R14 ;  /* 0x0000000e05067221 */ /* 0x000fca0000010000 */
[----:B------:R-:W-:-:S07]  /*9e50*/  MOV R13, R6 ;  /* 0x00000006000d7202 */ /* 0x000fce0000000f00 */
[----:B------:R-:W-:Y:S05]  /*9e60*/  WARPSYNC.COLLECTIVE R15, `(.L_x_2742) ;  /* 0x000000000f087348 */ /* 0x000fea0003c00000 */
[----:B------:R0:W1:Y:S02]  /*9e70*/  SHFL.BFLY P6, R14, R13, R12, R11 ;  /* 0x0c00000c0d0e7389 */ /* 0x00006400000c000b */
[----:B01----:R-:W-:Y:S05]  /*9e80*/  ENDCOLLECTIVE ;  /* 0x000000000000791b */ /* 0x003fea0003800000 */
.L_x_2742:
[----:B------:R-:W-:Y:S05]  /*9e90*/  BRA `(.L_x_2743) ;  /* 0xffffff7c00607947 */ /* 0x000fea000383ffff */
.L_x_2671:
[----:B------:R-:W-:Y:S01]  /*9ea0*/  BSSY B1, `(.L_x_2744) ;  /* 0x0000007000017945 */ /* 0x000fe20003800000 */
[----:B------:R-:W-:Y:S01]  /*9eb0*/  MOV R12, 0x1 ;  /* 0x00000001000c7802 */ /* 0x000fe20000000f00 */
[----:B------:R-:W-:Y:S01]  /*9ec0*/  IMAD.MOV.U32 R15, RZ, RZ, -0x1 ;  /* 0xffffffffff0f7424 */ /* 0x000fe200078e00ff */
[----:B------:R-:W-:-:S07]  /*9ed0*/  MOV R11, 0x1f ;  /* 0x0000001f000b7802 */ /* 0x000fce0000000f00 */
[----:B------:R-:W-:Y:S05]  /*9ee0*/  WARPSYNC.COLLECTIVE R15, `(.L_x_2745) ;  /* 0x000000000f087348 */ /* 0x000fea0003c00000 */
[----:B------:R0:W1:Y:S02]  /*9ef0*/  SHFL.BFLY P6, R14, R13, R12, R11 ;  /* 0x0c00000c0d0e7389 */ /* 0x00006400000c000b */
[----:B01----:R-:W-:Y:S05]  /*9f00*/  ENDCOLLECTIVE ;  /* 0x000000000000791b */ /* 0x003fea0003800000 */
.L_x_2745:
[----:B------:R-:W-:Y:S05]  /*9f10*/  BSYNC B1 ;  /* 0x0000000000017941 */ /* 0x000fea0003800000 */
.L_x_2744:
[----:B------:R-:W-:Y:S05]  /*9f20*/  BRA `(.L_x_2746) ;  /* 0xffffffa000c87947 */ /* 0x000fea000383ffff */
.L_x_2675:
[----:B------:R-:W-:Y:S01]  /*9f30*/  HFMA2 R12, -RZ, RZ, 0, 9.5367431640625e-07 ;  /* 0x00000010ff0c7431 */ /* 0x000fe200000001ff */
[----:B------:R-:W-:Y:S01]  /*9f40*/  BSSY B0, `(.L_x_2747) ;  /* 0x0000007000007945 */ /* 0x000fe20003800000 */
[----:B------:R-:W-:Y:S01]  /*9f50*/  MOV R13, R0 ;  /* 0x00000000000d7202 */ /* 0x000fe20000000f00 */
[----:B------:R-:W-:Y:S01]  /*9f60*/  IMAD.MOV.U32 R11, RZ, RZ, 0x1f ;  /* 0x0000001fff0b7424 */ /* 0x000fe200078e00ff */
[----:B------:R-:W-:-:S07]  /*9f70*/  MOV R15, 0xffffffff ;  /* 0xffffffff000f7802 */ /* 0x000fce0000000f00 */
[----:B--2345:R-:W-:Y:S05]  /*9f80*/  WARPSYNC.COLLECTIVE R15, `(.L_x_2748) ;  /* 0x000000000f087348 */ /* 0x03cfea0003c00000 */
[----:B------:R0:W1:Y:S02]  /*9f90*/  SHFL.BFLY P6, R14, R13, R12, R11 ;  /* 0x0c00000c0d0e7389 */ /* 0x00006400000c000b */
[----:B012345:R-:W-:Y:S05]  /*9fa0*/  ENDCOLLECTIVE ;  /* 0x000000000000791b */ /* 0x03ffea0003800000 */
.L_x_2748:
[----:B------:R-:W-:Y:S05]  /*9fb0*/  BSYNC B0 ;  /* 0x0000000000007941 */ /* 0x000fea0003800000 */
.L_x_2747:
[----:B------:R-:W-:Y:S01]  /*9fc0*/  HFMA2 R12, -RZ, RZ, 0, 4.76837158203125e-07 ;  /* 0x00000008ff0c7431 */ /* 0x000fe200000001ff */
[----:B------:R-:W-:Y:S01]  /*9fd0*/  FMNMX.FTZ R13, R14, R0, !PT ;  /* 0x000000000e0d7209 */ /* 0x000fe20007810000 */
[----:B------:R-:W-:Y:S01]  /*9fe0*/  IMAD.MOV.U32 R11, RZ, RZ, 0x1f ;  /* 0x0000001fff0b7424 */ /* 0x000fe200078e00ff */
[----:B------:R-:W-:-:S07]  /*9ff0*/  MOV R15, 0xffffffff ;  /* 0xffffffff000f7802 */ /* 0x000fce0000000f00 */
[----:B------:R-:W-:Y:S05]  /*a000*/  WARPSYNC.COLLECTIVE R15, `(.L_x_2749) ;  /* 0x000000000f087348 */ /* 0x000fea0003c00000 */
[----:B------:R0:W1:Y:S02]  /*a010*/  SHFL.BFLY P6, R14, R13, R12, R11 ;  /* 0x0c00000c0d0e7389 */ /* 0x00006400000c000b */
[----:B01----:R-:W-:Y:S05]  /*a020*/  ENDCOLLECTIVE ;  /* 0x000000000000791b */ /* 0x003fea0003800000 */
.L_x_2749:
[----:B------:R-:W-:Y:S01]  /*a030*/  IMAD.MOV.U32 R12, RZ, RZ, 0x4 ;  /* 0x00000004ff0c7424 */ /* 0x000fe200078e00ff */
[----:B------:R-:W-:-:S04]  /*a040*/  FMNMX.FTZ R2, R13, R14, !PT ;  /* 0x0000000e0d027209 */ /* 0x000fc80007810000 */
[----:B------:R-:W-:-:S07]  /*a050*/  MOV R13, R2 ;  /* 0x00000002000d7202 */ /* 0x000fce0000000f00 */
[----:B------:R-:W-:Y:S05]  /*a060*/  WARPSYNC.COLLECTIVE R15, `(.L_x_2750) ;  /* 0x000000000f087348 */ /* 0x000fea0003c00000 */
[----:B------:R0:W1:Y:S02]  /*a070*/  SHFL.BFLY P6, R14, R13, R12, R11 ;  /* 0x0c00000c0d0e7389 */ /* 0x00006400000c000b */
[----:B01----:R-:W-:Y:S05]  /*a080*/  ENDCOLLECTIVE ;  /* 0x000000000000791b */ /* 0x003fea0003800000 */
.L_x_2750:
[----:B------:R-:W-:Y:S01]  /*a090*/  HFMA2 R12, -RZ, RZ, 0, 1.1920928955078125e-07 ;  /* 0x00000002ff0c7431 */ /* 0x000fe200000001ff */
[----:B------:R-:W-:-:S04]  /*a0a0*/  FMNMX.FTZ R3, R2, R14, !PT ;  /* 0x0000000e02037209 */ /* 0x000fc80007810000 */
[----:B------:R-:W-:-:S07]  /*a0b0*/  MOV R13, R3 ;  /* 0x00000003000d7202 */ /* 0x000fce0000000f00 */
[----:B------:R-:W-:Y:S05]  /*a0c0*/  WARPSYNC.COLLECTIVE R15, `(.L_x_2751) ;  /* 0x000000000f087348 */ /* 0x000fea0003c00000 */
[----:B------:R0:W1:Y:S02]  /*a0d0*/  SHFL.BFLY P6, R14, R13, R12, R11 ;  /* 0x0c00000c0d0e7389 */ /* 0x00006400000c000b */
[----:B01----:R-:W-:Y:S05]  /*a0e0*/  ENDCOLLECTIVE ;  /* 0x000000000000791b */ /* 0x003fea0003800000 */
.L_x_2751:
[----:B------:R-:W-:Y:S05]  /*a0f0*/  BRA `(.L_x_2752) ;  /* 0xffffffa400107947 */ /* 0x000fea000383ffff */
.L_x_2753:
        /* <DEDUP_REMOVED lines=16> */
.L_x_4066:


//--------------------- .text._ZN4mmha33masked_multihead_attention_kernelItLi96ELi128ELi4ELi16ELi64ELb0ELb1EEEv26Multihead_attention_paramsIT_XT5_EE --------------------------
	.section	.text._ZN4mmha33masked_multihead_attention_kernelItLi96ELi128ELi4ELi16ELi64ELb0ELb1EEEv26Multihead_attention_paramsIT_XT5_EE,"ax",@progbits
	.align	128
        .global         _ZN4mmha33masked_multihead_attention_kernelItLi96ELi128ELi4ELi16ELi64ELb0ELb1EEEv26Multihead_attention_paramsIT_XT5_EE
        .type           _ZN4mmha33masked_multihead_attention_kernelItLi96ELi128ELi4ELi16ELi64ELb0ELb1EEEv26Multihead_attention_paramsIT_XT5_EE,@function
        .size           _ZN4mmha33masked_multihead_attention_kernelItLi96ELi128ELi4ELi16ELi64ELb0ELb1EEEv26Multihead_attention_paramsIT_XT5_EE,(.L_x_4067 - _ZN4mmha33masked_multihead_attention_kernelItLi96ELi128ELi4ELi16ELi64ELb0ELb1EEEv26Multihead_attention_paramsIT_XT5_EE)
        .other          _ZN4mmha33masked_multihead_attention_kernelItLi96ELi128ELi4ELi16ELi64ELb0ELb1EEEv26Multihead_attention_paramsIT_XT5_EE,@"STO_CUDA_ENTRY STV_DEFAULT"
_ZN4mmha33masked_multihead_attention_kernelItLi96ELi128ELi4ELi16ELi64ELb0ELb1EEEv26Multihead_attention_paramsIT_XT5_EE:
.text._ZN4mmha33masked_multihead_attention_kernelItLi96ELi128ELi4ELi16ELi64ELb0ELb1EEEv26Multihead_attention_paramsIT_XT5_EE:
        /* <DEDUP_REMOVED lines=10> */
[----:B------:R-:W-:-:S05]  /*00a0*/  MOV R3, UR5 ;  /* 0x0000000500037c02 */ /* 0x000fca0008000f00 */
[----:B------:R-:W2:Y:S02]  /*00b0*/  LDG.E.U8 R2, desc[UR36][R2.64] ;  /* 0x0000002402027981 */ /* 0x000ea4000c1e1100 */
[----:B--2---:R-:W-:-:S13]  /*00c0*/  ISETP.NE.AND P0, PT, R2, 0x1, PT ;  /* 0x000000010200780c */ /* 0x004fda0003f05270 */
[----:B------:R-:W-:Y:S05]  /*00d0*/  @!P0 EXIT ;  /* 0x000000000000894d */ /* 0x000fea0003800000 */
.L_x_2754:
[----:B------:R-:W1:Y:S01]  /*00e0*/  LDC.64 R2, c[0x0][0x4a0] ;  /* 0x00012800ff027b82 */ /* 0x000e620000000a00 */
[----:B------:R-:W2:Y:S01]  /*00f0*/  S2R R5, SR_CTAID.Y ;  /* 0x0000000000057919 */ /* 0x000ea20000002600 */
[----:B------:R-:W3:Y:S06]  /*0100*/  LDCU UR4, c[0x0][0x3f4] ;  /* 0x00007e80ff0477ac */ /* 0x000eec0008000800 */
[----:B------:R-:W4:Y:S01]  /*0110*/  LDC R10, c[0x0][0x3f0] ;  /* 0x0000fc00ff0a7b82 */ /* 0x000f220000000800 */
[----:B-1----:R-:W-:-:S04]  /*0120*/  ISETP.NE.U32.AND P0, PT, R2, RZ, PT ;  /* 0x000000ff0200720c */ /* 0x002fc80003f05070 */
[----:B------:R-:W-:Y:S02]  /*0130*/  ISETP.NE.AND.EX P0, PT, R3, RZ, PT, P0 ;  /* 0x000000ff0300720c */ /* 0x000fe40003f05300 */
[----:B----4-:R-:W-:-:S04]  /*0140*/  IABS R7, R10 ;  /* 0x0000000a00077213 */ /* 0x010fc80000000000 */
[----:B------:R-:W1:Y:S07]  /*0150*/  I2F.RP R0, R7 ;  /* 0x0000000700007306 */ /* 0x000e6e0000209400 */
[----:B------:R-:W2:Y:S01]  /*0160*/  @P0 LDC.64 R2, c[0x0][0x4a0] ;  /* 0x00012800ff020b82 */ /* 0x000ea20000000a00 */
[----:B-1----:R-:W1:Y:S01]  /*0170*/  MUFU.RCP R0, R0 ;  /* 0x0000000000007308 */ /* 0x002e620000001000 */
[----:B--2---:R-:W-:-:S06]  /*0180*/  @P0 IMAD.WIDE.U32 R2, R5, 0x4, R2 ;  /* 0x0000000405020825 */ /* 0x004fcc00078e0002 */
[----:B------:R2:W4:Y:S01]  /*0190*/  @P0 LDG.E R3, desc[UR36][R2.64] ;  /* 0x0000002402030981 */ /* 0x000522000c1e1900 */
[----:B-1----:R-:W-:Y:S01]  /*01a0*/  VIADD R6, R0, 0xffffffe ;  /* 0x0ffffffe00067836 */ /* 0x002fe20000000000 */
[----:B------:R-:W1:Y:S03]  /*01b0*/  S2R R4, SR_CTAID.Y ;  /* 0x0000000000047919 */ /* 0x000e660000002600 */
[----:B------:R-:W0:Y:S02]  /*01c0*/  F2I.FTZ.U32.TRUNC.NTZ R5, R6 ;  /* 0x0000000600057305 */ /* 0x000e24000021f000 */
[----:B0-----:R-:W-:-:S05]  /*01d0*/  IADD3 R8, PT, PT, RZ, -R5, RZ ;  /* 0x80000005ff087210 */ /* 0x001fca0007ffe0ff */
[----:B------:R-:W-:Y:S01]  /*01e0*/  IMAD R9, R8, R7, RZ ;  /* 0x0000000708097224 */ /* 0x000fe200078e02ff */
[----:B-1----:R-:W-:Y:S01]  /*01f0*/  IABS R8, R4 ;  /* 0x0000000400087213 */ /* 0x002fe20000000000 */
[----:B------:R-:W-:-:S05]  /*0200*/  HFMA2 R4, -RZ, RZ, 0, 0 ;  /* 0x00000000ff047431 */ /* 0x000fca00000001ff */
[----:B------:R-:W-:Y:S02]  /*0210*/  IMAD.HI.U32 R0, R5, R9, R4 ;  /* 0x0000000905007227 */ /* 0x000fe400078e0004 */
[----:B------:R-:W0:Y:S04]  /*0220*/  LDC.64 R4, c[0x0][0x460] ;  /* 0x00011800ff047b82 */ /* 0x000e280000000a00 */
[----:B------:R-:W-:-:S04]  /*0230*/  IMAD.HI.U32 R0, R0, R8, RZ ;  /* 0x0000000800007227 */ /* 0x000fc800078e00ff */
[----:B--2---:R-:W-:-:S04]  /*0240*/  IMAD.MOV R2, RZ, RZ, -R0 ;  /* 0x000000ffff027224 */ /* 0x004fc800078e0a00 */
[----:B------:R-:W-:-:S05]  /*0250*/  IMAD R2, R7, R2, R8 ;  /* 0x0000000207027224 */ /* 0x000fca00078e0208 */
[----:B------:R-:W-:Y:S02]  /*0260*/  ISETP.GT.U32.AND P3, PT, R7, R2, PT ;  /* 0x000000020700720c */ /* 0x000fe40003f64070 */
[----:B0-----:R-:W-:-:S04]  /*0270*/  ISETP.NE.U32.AND P1, PT, R4, RZ, PT ;  /* 0x000000ff0400720c */ /* 0x001fc80003f25070 */
[----:B------:R-:W-:-:S07]  /*0280*/  ISETP.NE.AND.EX P1, PT, R5, RZ, PT, P1 ;  /* 0x000000ff0500720c */ /* 0x000fce0003f25310 */
[-C--:B------:R-:W-:Y:S02]  /*0290*/  @!P3 IADD3 R2, PT, PT, R2, -R7.reuse, RZ ;  /* 0x800000070202b210 */ /* 0x080fe40007ffe0ff */
[----:B------:R-:W-:Y:S02]  /*02a0*/  @!P3 IADD3 R0, PT, PT, R0, 0x1, RZ ;  /* 0x000000010000b810 */ /* 0x000fe40007ffe0ff */
[----:B------:R-:W-:Y:S02]  /*02b0*/  ISETP.GE.U32.AND P2, PT, R2, R7, PT ;  /* 0x000000070200720c */ /* 0x000fe40003f46070 */
[C---:B------:R-:W-:Y:S02]  /*02c0*/  LOP3.LUT R2, R10.reuse, UR6, RZ, 0x3c, !PT ;  /* 0x000000060a027c12 */ /* 0x040fe4000f8e3cff */
[----:B------:R-:W-:Y:S02]  /*02d0*/  ISETP.NE.AND P3, PT, R10, RZ, PT ;  /* 0x000000ff0a00720c */ /* 0x000fe40003f65270 */
[----:B------:R-:W-:Y:S01]  /*02e0*/  ISETP.GE.AND P4, PT, R2, RZ, PT ;  /* 0x000000ff0200720c */ /* 0x000fe20003f86270 */
[----:B------:R-:W0:Y:S01]  /*02f0*/  @P1 LDC.64 R6, c[0x0][0x460] ;  /* 0x00011800ff061b82 */ /* 0x000e220000000a00 */
[----:B------:R-:W-:-:S05]  /*0300*/  IMAD.MOV.U32 R2, RZ, RZ, RZ ;  /* 0x000000ffff027224 */ /* 0x000fca00078e00ff */
[----:B------:R-:W-:-:S05]  /*0310*/  @P2 VIADD R0, R0, 0x1 ;  /* 0x0000000100002836 */ /* 0x000fca0000000000 */
[----:B------:R-:W-:Y:S02]  /*0320*/  MOV R25, R0 ;  /* 0x0000000000197202 */ /* 0x000fe40000000f00 */
[----:B---3--:R-:W-:Y:S02]  /*0330*/  MOV R0, UR4 ;  /* 0x0000000400007c02 */ /* 0x008fe40008000f00 */
[----:B------:R-:W-:Y:S02]  /*0340*/  @!P4 IADD3 R25, PT, PT, -R25, RZ, RZ ;  /* 0x000000ff1919c210 */ /* 0x000fe40007ffe1ff */
[----:B------:R-:W-:Y:S01]  /*0350*/  IABS R11, R0 ;  /* 0x00000000000b7213 */ /* 0x000fe20000000000 */
[----:B------:R-:W1:Y:S01]  /*0360*/  @!P0 LDC R16, c[0x0][0x40c] ;  /* 0x00010300ff108b82 */ /* 0x000e620000000800 */
[----:B------:R-:W-:Y:S02]  /*0370*/  @!P3 LOP3.LUT R25, RZ, R10, RZ, 0x33, !PT ;  /* 0x0000000aff19b212 */ /* 0x000fe400078e33ff */
[----:B------:R-:W2:Y:S03]  /*0380*/  I2F.RP R0, R11 ;  /* 0x0000000b00007306 */ /* 0x000ea60000209400 */
[----:B0-----:R-:W-:-:S02]  /*0390*/  @P1 IMAD.WIDE R6, R25, 0x4, R6 ;  /* 0x0000000419061825 */ /* 0x001fc400078e0206 */
[----:B------:R-:W4:Y:S03]  /*03a0*/  @P0 LDC R10, c[0x0][0x430] ;  /* 0x00010c00ff0a0b82 */ /* 0x000f260000000800 */
[----:B------:R0:W5:Y:S01]  /*03b0*/  @P1 LDG.E R2, desc[UR36][R6.64] ;  /* 0x0000002406021981 */ /* 0x000162000c1e1900 */
[----:B------:R-:W-:Y:S01]  /*03c0*/  UISETP.NE.AND UP0, UPT, UR4, URZ, UPT ;  /* 0x000000ff0400728c */ /* 0x000fe2000bf05270 */
[----:B------:R-:W-:Y:S01]  /*03d0*/  BSSY.RECONVERGENT B0, `(.L_x_2755) ;  /* 0x000003e000007945 */ /* 0x000fe20003800200 */
[----:B------:R-:W-:Y:S01]  /*03e0*/  UIMAD UR39, UR6, UR4, URZ ;  /* 0x00000004062772a4 */ /* 0x000fe2000f8e02ff */
[----:B------:R-:W3:Y:S01]  /*03f0*/  S2R R17, SR_CTAID.X ;  /* 0x0000000000117919 */ /* 0x000ee20000002500 */
[----:B--2---:R-:W2:Y:S01]  /*0400*/  MUFU.RCP R0, R0 ;  /* 0x0000000000007308 */ /* 0x004ea20000001000 */
[----:B------:R-:W0:Y:S01]  /*0410*/  S2R R18, SR_TID.X ;  /* 0x0000000000127919 */ /* 0x000e220000002100 */
[----:B--2---:R-:W-:-:S06]  /*0420*/  IADD3 R8, PT, PT, R0, 0xffffffe, RZ ;  /* 0x0ffffffe00087810 */ /* 0x004fcc0007ffe0ff */
[----:B------:R2:W1:Y:S02]  /*0430*/  F2I.FTZ.U32.TRUNC.NTZ R9, R8 ;  /* 0x0000000800097305 */ /* 0x000464000021f000 */
[----:B--2---:R-:W-:Y:S01]  /*0440*/  HFMA2 R8, -RZ, RZ, 0, 0 ;  /* 0x00000000ff087431 */ /* 0x004fe200000001ff */
[----:B0-----:R-:W-:Y:S01]  /*0450*/  SHF.L.U32 R24, R18, 0x2, RZ ;  /* 0x0000000212187819 */ /* 0x001fe200000006ff */
[----:B-1----:R-:W-:Y:S01]  /*0460*/  IMAD.MOV R6, RZ, RZ, -R9 ;  /* 0x000000ffff067224 */ /* 0x002fe200078e0a09 */
[----:B----4-:R-:W-:-:S03]  /*0470*/  @P0 IADD3 R16, PT, PT, R3, R10, RZ ;  /* 0x0000000a03100210 */ /* 0x010fc60007ffe0ff */
[----:B------:R-:W-:Y:S02]  /*0480*/  IMAD R3, R6, R11, RZ ;  /* 0x0000000b06037224 */ /* 0x000fe400078e02ff */
[----:B------:R-:W0:Y:S01]  /*0490*/  LDC R6, c[0x0][0x3e8] ;  /* 0x0000fa00ff067b82 */ /* 0x000e220000000800 */
[----:B------:R-:W-:Y:S01]  /*04a0*/  IABS R0, R16 ;  /* 0x0000001000007213 */ /* 0x000fe20000000000 */
[----:B------:R-:W-:Y:S01]  /*04b0*/  IMAD.HI.U32 R9, R9, R3, R8 ;  /* 0x0000000309097227 */ /* 0x000fe200078e0008 */
[C---:B------:R-:W-:Y:S02]  /*04c0*/  ISETP.GE.AND P2, PT, R16.reuse, RZ, PT ;  /* 0x000000ff1000720c */ /* 0x040fe40003f46270 */
[----:B------:R-:W-:-:S03]  /*04d0*/  IADD3 R61, PT, PT, R16, 0x1, RZ ;  /* 0x00000001103d7810 */ /* 0x000fc60007ffe0ff */
[----:B------:R-:W-:Y:S01]  /*04e0*/  IMAD.HI.U32 R9, R9, R0, RZ ;  /* 0x0000000009097227 */ /* 0x000fe200078e00ff */
[----:B------:R-:W-:-:S03]  /*04f0*/  VIADDMNMX R61, R61, -UR4, RZ, !PT ;  /* 0x800000043d3d7c46 */ /* 0x000fc6000f8001ff */
[----:B------:R-:W-:-:S04]  /*0500*/  IMAD.MOV R9, RZ, RZ, -R9 ;  /* 0x000000ffff097224 */ /* 0x000fc800078e0a09 */
[----:B------:R-:W-:Y:S01]  /*0510*/  IMAD R9, R11, R9, R0 ;  /* 0x000000090b097224 */ /* 0x000fe200078e0200 */
[----:B------:R-:W-:-:S04]  /*0520*/  VOTEU.ANY UP1, P2 ;  /* 0x0000000000ff7886 */ /* 0x000fc80001020100 */
[----:B------:R-:W-:-:S13]  /*0530*/  R2UR UR38, R9 ;  /* 0x00000000092672ca */ /* 0x000fda00000e0000 */
[----:B------:R-:W-:-:S13]  /*0540*/  ISETP.GT.U32.AND P0, PT, R11, UR38, PT ;  /* 0x000000260b007c0c */ /* 0x000fda000bf04070 */
[----:B------:R-:W-:-:S04]  /*0550*/  @!P0 IADD3 R0, PT, PT, -R11, UR38, RZ ;  /* 0x000000260b008c10 */ /* 0x000fc8000fffe1ff */
[----:B------:R-:W-:Y:S02]  /*0560*/  @!P0 R2UR UR38, R0 ;  /* 0x00000000002682ca */ /* 0x000fe400000e0000 */
[----:B------:R-:W3:Y:S01]  /*0570*/  LDC R0, c[0x0][0x3f8] ;  /* 0x0000fe00ff007b82 */ /* 0x000ee20000000800 */
[----:B0-----:R-:W-:-:S10]  /*0580*/  ISETP.NE.AND P0, PT, R6, RZ, PT ;  /* 0x000000ff0600720c */ /* 0x001fd40003f05270 */
[----:B------:R-:W-:-:S03]  /*0590*/  ISETP.GT.U32.AND P1, PT, R11, UR38, PT ;  /* 0x000000260b007c0c */ /* 0x000fc6000bf24070 */
[----:B------:R-:W-:-:S10]  /*05a0*/  @P0 IMAD R6, R6, UR6, RZ ;  /* 0x0000000606060c24 */ /* 0x000fd4000f8e02ff */
[----:B------:R-:W-:Y:S01]  /*05b0*/  @!P1 IADD3 R11, PT, PT, -R11, UR38, RZ ;  /* 0x000000260b0b9c10 */ /* 0x000fe2000fffe1ff */
[----:B---3--:R-:W-:-:S03]  /*05c0*/  IMAD R19, R0, UR6, R17 ;  /* 0x0000000600137c24 */ /* 0x008fc6000f8e0211 */
[----:B------:R-:W-:Y:S01]  /*05d0*/  @!P1 R2UR UR38, R11 ;  /* 0x000000000b2692ca */ /* 0x000fe200000e0000 */
[----:B------:R-:W-:Y:S02]  /*05e0*/  @!P0 IMAD R22, R19, 0x60, RZ ;  /* 0x0000006013168824 */ /* 0x000fe400078e02ff */
[----:B------:R-:W-:Y:S01]  /*05f0*/  @P0 IMAD R22, R17, 0x60, R6 ;  /* 0x0000006011160824 */ /* 0x000fe200078e0206 */
[----:B------:R-:W-:Y:S02]  /*0600*/  ISETP.GT.U32.AND P0, PT, R18, 0x17, PT ;  /* 0x000000171200780c */ /* 0x000fe40003f04070 */
[----:B------:R-:W-:Y:S01]  /*0610*/  CS2R R6, SRZ ;  /* 0x0000000000067805 */ /* 0x000fe2000001ff00 */
[----:B------:R-:W-:-:S06]  /*0620*/  IMAD.IADD R29, R24, 0x1, R22 ;  /* 0x00000001181d7824 */ /* 0x000fcc00078e0216 */
[----:B------:R-:W-:Y:S02]  /*0630*/  @!UP1 UIADD3 UR38, UPT, UPT, -UR38, URZ, URZ ;  /* 0x000000ff26269290 */ /* 0x000fe4000fffe1ff */
[----:B------:R-:W-:Y:S02]  /*0640*/  @!UP0 ULOP3.LUT UR38, URZ, UR4, URZ, 0x33, !UPT ;  /* 0x00000004ff268292 */ /* 0x000fe4000f8e33ff */
        /* <DEDUP_REMOVED lines=22> */
.L_x_2756:
[----:B------:R-:W-:Y:S05]  /*07b0*/  BSYNC.RECONVERGENT B0 ;  /* 0x0000000000007941 */ /* 0x000fea0003800200 */
.L_x_2755:
[----:B------:R-:W1:Y:S01]  /*07c0*/  LDCU UR4, c[0x0][0x478] ;  /* 0x00008f00ff0477ac */ /* 0x000e620008000800 */
[----:B------:R-:W-:Y:S02]  /*07d0*/  IMAD R3, R17, 0x60, R24 ;  /* 0x0000006011037824 */ /* 0x000fe400078e0218 */
[----:B------:R-:W-:Y:S01]  /*07e0*/  IMAD R25, R25, R0, RZ ;  /* 0x0000000019197224 */ /* 0x000fe200078e02ff */
[----:B------:R-:W-:Y:S02]  /*07f0*/  USHF.R.S32.HI UR40, URZ, 0x1f, UR39 ;  /* 0x0000001fff287899 */ /* 0x000fe40008011427 */
        /* <DEDUP_REMOVED lines=19> */
.L_x_2757:
[----:B------:R-:W-:Y:S01]  /*0930*/  BSSY.RECONVERGENT B0, `(.L_x_2758) ;  /* 0x0000006000007945 */ /* 0x000fe20003800200 */
[----:B------:R-:W-:-:S03]  /*0940*/  CS2R R26, SRZ ;  /* 0x00000000001a7805 */ /* 0x000fc6000001ff00 */
[----:B------:R-:W-:Y:S05]  /*0950*/  @P0 BRA `(.L_x_2759) ;  /* 0x00000000000c0947 */ /* 0x000fea0003800000 */
[----:B0-----:R-:W0:Y:S02]  /*0960*/  LDC.64 R8, c[0x0][0x398] ;  /* 0x0000e600ff087b82 */ /* 0x001e240000000a00 */
[----:B0-----:R-:W-:-:S05]  /*0970*/  IMAD.WIDE R8, R29, 0x2, R8 ;  /* 0x000000021d087825 */ /* 0x001fca00078e0208 */
[----:B------:R1:W5:Y:S02]  /*0980*/  LDG.E.64 R26, desc[UR36][R8.64] ;  /* 0x00000024081a7981 */ /* 0x000364000c1e1b00 */
.L_x_2759:
[----:B------:R-:W-:Y:S05]  /*0990*/  BSYNC.RECONVERGENT B0 ;  /* 0x0000000000007941 */ /* 0x000fea0003800200 */
.L_x_2758:
[----:B------:R-:W2:Y:S01]  /*09a0*/  LDCU.64 UR8, c[0x0][0x3a0] ;  /* 0x00007400ff0877ac */ /* 0x000ea20008000a00 */
[----:B01----:R-:W0:Y:S01]  /*09b0*/  LDC.64 R8, c[0x0][0x418] ;  /* 0x00010600ff087b82 */ /* 0x003e220000000a00 */
[----:B------:R-:W-:Y:S02]  /*09c0*/  ISETP.EQ.U32.AND P3, PT, R4, RZ, PT ;  /* 0x000000ff0400720c */ /* 0x000fe40003f62070 */
[----:B------:R-:W-:Y:S01]  /*09d0*/  CS2R R14, SRZ ;  /* 0x00000000000e7805 */ /* 0x000fe2000001ff00 */
[----:B------:R-:W1:Y:S01]  /*09e0*/  LDCU.64 UR4, c[0x0][0x390] ;  /* 0x00007200ff0477ac */ /* 0x000e620008000a00 */
[----:B------:R-:W-:Y:S02]  /*09f0*/  ISETP.GT.U32.AND P2, PT, R18, 0x1f, PT ;  /* 0x0000001f1200780c */ /* 0x000fe40003f44070 */
[----:B------:R-:W-:Y:S02]  /*0a00*/  CS2R R28, SRZ ;  /* 0x00000000001c7805 */ /* 0x000fe4000001ff00 */
[----:B------:R-:W-:-:S02]  /*0a10*/  ISETP.EQ.OR.EX P2, PT, R5, RZ, P2, P3 ;  /* 0x000000ff0500720c */ /* 0x000fc40001742730 */
[----:B--2---:R-:W-:-:S04]  /*0a20*/  ISETP.NE.U32.AND P1, PT, RZ, UR8, PT ;  /* 0x00000008ff007c0c */ /* 0x004fc8000bf25070 */
[----:B------:R-:W-:-:S07]  /*0a30*/  ISETP.NE.AND.EX P1, PT, RZ, UR9, PT, P1 ;  /* 0x00000009ff007c0c */ /* 0x000fce000bf25310 */
[----:B------:R-:W2:Y:S01]  /*0a40*/  @!P2 LDC.64 R10, c[0x0][0x450] ;  /* 0x00011400ff0aab82 */ /* 0x000ea20000000a00 */
[----:B-1----:R-:W-:Y:S01]  /*0a50*/  ISETP.NE.U32.AND P0, PT, RZ, UR4, PT ;  /* 0x00000004ff007c0c */ /* 0x002fe2000bf05070 */
[----:B-----5:R-:W-:Y:S01]  /*0a60*/  @!P2 IMAD R0, R2, R0, RZ ;  /* 0x000000000200a224 */ /* 0x020fe200078e02ff */
[----:B------:R-:W-:Y:S02]  /*0a70*/  ISETP.GT.U32.OR P1, PT, R18, 0x17, !P1 ;  /* 0x000000171200780c */ /* 0x000fe40004f24470 */
[----:B0-----:R-:W-:Y:S01]  /*0a80*/  ISETP.NE.U32.AND P4, PT, R8, RZ, PT ;  /* 0x000000ff0800720c */ /* 0x001fe20003f85070 */
[----:B------:R-:W-:Y:S01]  /*0a90*/  @!P2 IMAD R13, R0, 0x60, R3 ;  /* 0x00000060000da824 */ /* 0x000fe200078e0203 */
[----:B------:R-:W-:Y:S02]  /*0aa0*/  R2UR UR4, R9 ;  /* 0x00000000090472ca */ /* 0x000fe400000e0000 */
[----:B------:R-:W-:-:S04]  /*0ab0*/  ISETP.NE.AND.EX P0, PT, RZ, UR5, PT, P0 ;  /* 0x00000005ff007c0c */ /* 0x000fc8000bf05300 */
[----:B------:R-:W-:-:S03]  /*0ac0*/  ISETP.GT.U32.OR P0, PT, R18, 0x17, !P0 ;  /* 0x000000171200780c */ /* 0x000fc60004704470 */
[----:B------:R-:W0:Y:S02]  /*0ad0*/  @!P1 LDC.64 R8, c[0x0][0x3a0] ;  /* 0x0000e800ff089b82 */ /* 0x000e240000000a00 */
[----:B------:R-:W-:Y:S02]  /*0ae0*/  VOTEU.ANY UP0, P4 ;  /* 0x0000000000ff7886 */ /* 0x000fe40002000100 */
[----:B------:R-:W-:Y:S01]  /*0af0*/  UISETP.NE.AND.EX UP0, UPT, UR4, URZ, UPT, UP0 ;  /* 0x000000ff0400728c */ /* 0x000fe2000bf05300 */
[----:B------:R-:W-:Y:S02]  /*0b00*/  HFMA2 R23, -RZ, RZ, 0, 0 ;  /* 0x00000000ff177431 */ /* 0x000fe400000001ff */
[----:B--2---:R-:W-:-:S03]  /*0b10*/  @!P2 IMAD.WIDE R10, R13, 0x2, R10 ;  /* 0x000000020d0aa825 */ /* 0x004fc600078e020a */
[----:B------:R-:W1:Y:S01]  /*0b20*/  @!P0 LDC.64 R4, c[0x0][0x390] ;  /* 0x0000e400ff048b82 */ /* 0x000e620000000a00 */
[----:B------:R-:W-:Y:S02]  /*0b30*/  PLOP3.LUT P3, PT, PT, PT, UP0, 0x80, 0x8 ;  /* 0x000000000008781c */ /* 0x000fe40003f6f008 */
[----:B------:R-:W2:Y:S02]  /*0b40*/  @!P2 LDG.E.64 R10, desc[UR36][R10.64] ;  /* 0x000000240a0aa981 */ /* 0x000ea4000c1e1b00 */
[----:B------:R-:W3:Y:S01]  /*0b50*/  @UP0 LDCU.64 UR4, c[0x0][0x418] ;  /* 0x00008300ff0407ac */ /* 0x000ee20008000a00 */
[----:B0-----:R-:W-:-:S05]  /*0b60*/  @!P1 IMAD.WIDE.U32 R8, R3, 0x2, R8 ;  /* 0x0000000203089825 */ /* 0x001fca00078e0008 */
[----:B------:R-:W4:Y:S01]  /*0b70*/  @!P1 LDG.E.64 R14, desc[UR36][R8.64] ;  /* 0x00000024080e9981 */ /* 0x000f22000c1e1b00 */
[----:B---3--:R-:W-:Y:S01]  /*0b80*/  @UP0 UIMAD.WIDE.U32 UR4, UR6, 0x4, UR4 ;  /* 0x00000004060408a5 */ /* 0x008fe2000f8e0004 */
[----:B-1----:R-:W-:Y:S02]  /*0b90*/  @!P0 IMAD.WIDE.U32 R4, R3, 0x2, R4 ;  /* 0x0000000203048825 */ /* 0x002fe400078e0004 */
[----:B------:R-:W0:Y:S03]  /*0ba0*/  LDC R3, c[0x0][0x400] ;  /* 0x00010000ff037b82 */ /* 0x000e260000000800 */
[----:B------:R-:W3:Y:S01]  /*0bb0*/  @!P0 LDG.E.64 R28, desc[UR36][R4.64] ;  /* 0x00000024041c8981 */ /* 0x000ee2000c1e1b00 */
[----:B------:R-:W-:Y:S01]  /*0bc0*/  MOV R12, UR4 ;  /* 0x00000004000c7c02 */ /* 0x000fe20008000f00 */
[----:B------:R-:W-:-:S03]  /*0bd0*/  IMAD.U32 R13, RZ, RZ, UR5 ;  /* 0x00000005ff0d7e24 */ /* 0x000fc6000f8e00ff */
[----:B------:R-:W1:Y:S02]  /*0be0*/  LDCU.U8 UR4, c[0x0][0x404] ;  /* 0x00008080ff0477ac */ /* 0x000e640008000000 */
[----:B------:R0:W5:Y:S01]  /*0bf0*/  @P3 LDG.E R23, desc[UR36][R12.64] ;  /* 0x000000240c173981 */ /* 0x000162000c1e1900 */
[----:B-1----:R-:W-:-:S04]  /*0c00*/  ISETP.NE.AND P0, PT, RZ, UR4, PT ;  /* 0x00000004ff007c0c */ /* 0x002fc8000bf05270 */
[----:B0-----:R-:W-:Y:S01]  /*0c10*/  ISETP.LT.OR P0, PT, R3, 0x1, P0 ;  /* 0x000000010300780c */ /* 0x001fe20000701670 */
[----:B------:R-:W-:Y:S01]  /*0c20*/  BSSY.RECONVERGENT B6, `(.L_x_2760) ;  /* 0x00000dc000067945 */ /* 0x000fe20003800200 */
[----:B----4-:R-:W-:Y:S02]  /*0c30*/  HFMA2 R27, R27, 1, 1, R15 ;  /* 0x3c003c001b1b7831 */ /* 0x010fe4000000000f */
[----:B------:R-:W-:-:S04]  /*0c40*/  HADD2 R26, R26, R14 ;  /* 0x0000000e1a1a7230 */ /* 0x000fc80000000000 */
[----:B--2---:R-:W-:Y:S02]  /*0c50*/  @!P2 HMUL2 R26, R26, R10 ;  /* 0x0000000a1a1aa232 */ /* 0x004fe40000000000 */
[----:B------:R-:W-:Y:S02]  /*0c60*/  @!P2 HFMA2 R27, R27, R11, -RZ ;  /* 0x0000000b1b1ba231 */ /* 0x000fe400001000ff */
[----:B---3--:R-:W-:Y:S02]  /*0c70*/  HFMA2 R29, R7, 1, 1, R29 ;  /* 0x3c003c00071d7831 */ /* 0x008fe4000000001d */
[----:B------:R-:W-:Y:S01]  /*0c80*/  HADD2 R28, R6, R28 ;  /* 0x0000001c061c7230 */ /* 0x000fe20000000000 */
[----:B------:R-:W-:Y:S06]  /*0c90*/  @P0 BRA `(.L_x_2761) ;  /* 0x0000000000d40947 */ /* 0x000fec0003800000 */
        /* <DEDUP_REMOVED lines=53> */
.L_x_2761:
        /* <DEDUP_REMOVED lines=12> */
[----:B0-----:R-:W-:Y:S02]  /*10b0*/  HFMA2 R4, -RZ, RZ, 0, 0 ;  /* 0x00000000ff047431 */ /* 0x001fe400000001ff */
[----:B-1----:R-:W-:-:S04]  /*10c0*/  IMAD.MOV R6, RZ, RZ, -R5 ;  /* 0x000000ffff067224 */ /* 0x002fc800078e0a05 */
[----:B------:R-:W-:Y:S01]  /*10d0*/  IMAD R9, R6, R7, RZ ;  /* 0x0000000706097224 */ /* 0x000fe200078e02ff */
[----:B------:R-:W-:-:S03]  /*10e0*/  MOV R6, R8 ;  /* 0x0000000800067202 */ /* 0x000fc60000000f00 */
[----:B------:R-:W-:-:S04]  /*10f0*/  IMAD.HI.U32 R5, R5, R9, R4 ;  /* 0x0000000905057227 */ /* 0x000fc800078e0004 */
[----:B------:R-:W-:Y:S02]  /*1100*/  IMAD.MOV R9, RZ, RZ, -R10 ;  /* 0x000000ffff097224 */ /* 0x000fe400078e0a0a */
        /* <DEDUP_REMOVED lines=9> */
[----:B------:R-:W-:Y:S01]  /*11a0*/  @P0 VIADD R30, R30, 0x1 ;  /* 0x000000011e1e0836 */ /* 0x000fe20000000000 */
[----:B------:R-:W-:-:S05]  /*11b0*/  ISETP.GE.AND P0, PT, R24, R3, PT ;  /* 0x000000031800720c */ /* 0x000fca0003f06270 */
        /* <DEDUP_REMOVED lines=10> */
[----:B------:R-:W-:Y:S01]  /*1260*/  IMAD.MOV.U32 R8, RZ, RZ, 0x53f ;  /* 0x0000053fff087424 */ /* 0x000fe200078e00ff */
[----:B------:R-:W-:Y:S01]  /*1270*/  MOV R12, 0x1 ;  /* 0x00000001000c7802 */ /* 0x000fe20000000f00 */
[----:B------:R1:W2:Y:S01]  /*1280*/  LDC.64 R14, c[0x4][R0] ;  /* 0x01000000000e7b82 */ /* 0x0002a20000000a00 */
[----:B------:R-:W3:Y:S01]  /*1290*/  LDCU.64 UR6, c[0x4][0xd0] ;  /* 0x01001a00ff0677ac */ /* 0x000ee20008000a00 */
[----:B------:R-:W-:Y:S01]  /*12a0*/  MOV R13, RZ ;  /* 0x000000ff000d7202 */ /* 0x000fe20000000f00 */
[----:B------:R-:W4:Y:S01]  /*12b0*/  LDCU.64 UR8, c[0x4][0x50] ;  /* 0x01000a00ff0877ac */ /* 0x000f220008000a00 */
[----:B0-----:R-:W-:Y:S01]  /*12c0*/  IMAD.U32 R4, RZ, RZ, UR4 ;  /* 0x00000004ff047e24 */ /* 0x001fe2000f8e00ff */
[----:B------:R-:W-:Y:S02]  /*12d0*/  MOV R5, UR5 ;  /* 0x0000000500057c02 */ /* 0x000fe40008000f00 */
[----:B---3--:R-:W-:Y:S01]  /*12e0*/  MOV R6, UR6 ;  /* 0x0000000600067c02 */ /* 0x008fe20008000f00 */
[----:B------:R-:W-:Y:S01]  /*12f0*/  IMAD.U32 R7, RZ, RZ, UR7 ;  /* 0x00000007ff077e24 */ /* 0x000fe2000f8e00ff */
[----:B----4-:R-:W-:-:S02]  /*1300*/  MOV R10, UR8 ;  /* 0x00000008000a7c02 */ /* 0x010fc40008000f00 */
[----:B-1----:R-:W-:-:S07]  /*1310*/  MOV R11, UR9 ;  /* 0x00000009000b7c02 */ /* 0x002fce0008000f00 */
[----:B------:R-:W-:-:S07]  /*1320*/  LEPC R20, `(.L_x_2763) ;  /* 0x000000001014794e */ /* 0x000fce0000000000 */
[----:B--2--5:R-:W-:Y:S05]  /*1330*/  CALL.ABS.NOINC R14 ;  /* 0x000000000e007343 */ /* 0x024fea0003c00000 */
.L_x_2763:
        /* <DEDUP_REMOVED lines=9> */
[----:B------:R-:W-:-:S03]  /*13d0*/  @!P6 LEA R5, R4, R0, 0x1 ;  /* 0x000000000405e211 */ /* 0x000fc600078e08ff */
[----:B------:R-:W-:Y:S02]  /*13e0*/  @!P6 IMAD R4, R4, 0x2, R3 ;  /* 0x000000020404e824 */ /* 0x000fe400078e0203 */
        /* <DEDUP_REMOVED lines=11> */
[C---:B------:R-:W-:Y:S02]  /*14a0*/  LEA R6, R7.reuse, R0, 0x1 ;  /* 0x0000000007067211 */ /* 0x040fe400078e08ff */
[C---:B------:R-:W-:Y:S02]  /*14b0*/  LEA R8, R7.reuse, R3, 0x1 ;  /* 0x0000000307087211 */ /* 0x040fe400078e08ff */
[----:B------:R-:W-:Y:S01]  /*14c0*/  LEA.HI R7, R7, R7, RZ, 0x1 ;  /* 0x0000000707077211 */ /* 0x000fe200078f08ff */
[C---:B------:R-:W-:Y:S01]  /*14d0*/  IMAD R5, R31.reuse, 0x2, R6 ;  /* 0x000000021f057824 */ /* 0x040fe200078e0206 */
[----:B------:R-:W-:Y:S01]  /*14e0*/  LEA R4, R31, R8, 0x1 ;  /* 0x000000081f047211 */ /* 0x000fe200078e08ff */
[----:B------:R-:W-:Y:S01]  /*14f0*/  LDS R29, [R6] ;  /* 0x00000000061d7984 */ /* 0x000fe20000000800 */
[----:B------:R-:W-:-:S03]  /*1500*/  SHF.L.U32 R7, R7, 0x1, RZ ;  /* 0x0000000107077819 */ /* 0x000fc600000006ff */
[----:B------:R-:W0:Y:S01]  /*1510*/  LDS R10, [R5] ;  /* 0x00000000050a7984 */ /* 0x000e220000000800 */
[----:B------:R-:W-:-:S03]  /*1520*/  LOP3.LUT R11, R7, 0xfffffffc, RZ, 0xc0, !PT ;  /* 0xfffffffc070b7812 */ /* 0x000fc600078ec0ff */
[----:B------:R-:W-:Y:S01]  /*1530*/  LDS R27, [R8] ;  /* 0x00000000081b7984 */ /* 0x000fe20000000800 */
[----:B------:R-:W-:-:S03]  /*1540*/  ISETP.GE.AND P0, PT, R11, R9, PT ;  /* 0x000000090b00720c */ /* 0x000fc60003f06270 */
[----:B------:R-:W1:Y:S01]  /*1550*/  LDS R12, [R4] ;  /* 0x00000000040c7984 */ /* 0x000e620000000800 */
[C-C-:B0-----:R-:W-:Y:S02]  /*1560*/  PRMT R28, R29.reuse, 0x5410, R10.reuse ;  /* 0x000054101d1c7816 */ /* 0x141fe4000000000a */
[----:B------:R-:W-:Y:S02]  /*1570*/  PRMT R29, R29, 0x7632, R10 ;  /* 0x000076321d1d7816 */ /* 0x000fe4000000000a */
[C-C-:B-1----:R-:W-:Y:S02]  /*1580*/  PRMT R26, R27.reuse, 0x5410, R12.reuse ;  /* 0x000054101b1a7816 */ /* 0x142fe4000000000c */
[----:B------:R-:W-:-:S03]  /*1590*/  PRMT R27, R27, 0x7632, R12 ;  /* 0x000076321b1b7816 */ /* 0x000fc6000000000c */
[----:B------:R-:W-:Y:S05]  /*15a0*/  @P0 BRA `(.L_x_2767) ;  /* 0x0000000000c80947 */ /* 0x000fea0003800000 */
[----:B------:R-:W-:Y:S01]  /*15b0*/  I2FP.F32.S32 R9, R9 ;  /* 0x0000000900097245 */ /* 0x000fe20000201400 */
[----:B------:R-:W-:Y:S01]  /*15c0*/  VIADD R7, R11, 0x2 ;  /* 0x000000020b077836 */ /* 0x000fe20000000000 */
[----:B------:R-:W0:Y:S01]  /*15d0*/  LDCU UR4, c[0x0][0x40c] ;  /* 0x00008180ff0477ac */ /* 0x000e220008000800 */
[----:B------:R-:W-:Y:S01]  /*15e0*/  HADD2.F32 R20, -RZ, R29.H1_H1 ;  /* 0x3000001dff147230 */ /* 0x000fe20000004100 */
[----:B------:R-:W1:Y:S01]  /*15f0*/  MUFU.RCP R12, R9 ;  /* 0x00000009000c7308 */ /* 0x000e620000001000 */
[----:B------:R-:W-:Y:S01]  /*1600*/  HADD2.F32 R35, -RZ, R27.H1_H1 ;  /* 0x3000001bff237230 */ /* 0x000fe20000004100 */
[----:B------:R-:W-:Y:S01]  /*1610*/  I2FP.F32.S32 R7, R7 ;  /* 0x0000000700077245 */ /* 0x000fe20000201400 */
[----:B------:R-:W-:Y:S02]  /*1620*/  HADD2.F32 R21, -RZ, R29.H0_H0 ;  /* 0x2000001dff157230 */ /* 0x000fe40000004100 */
[----:B------:R-:W-:Y:S02]  /*1630*/  HADD2.F32 R33, -RZ, R27.H0_H0 ;  /* 0x2000001bff217230 */ /* 0x000fe40000004100 */
        /* <DEDUP_REMOVED lines=12> */
[----:B-1----:R-:W-:-:S04]  /*1700*/  FMUL.FTZ R9, R14, R7 ;  /* 0x000000070e097220 */ /* 0x002fc80000410000 */
        /* <DEDUP_REMOVED lines=14> */
[----:B------:R-:W-:-:S02]  /*17f0*/  HADD2.F32 R13, -RZ, R28.H0_H0 ;  /* 0x2000001cff0d7230 */ /* 0x000fc40000004100 */
[-C--:B--2---:R-:W-:Y:S01]  /*1800*/  FMUL.FTZ R12, R7, R10.reuse ;  /* 0x0000000a070c7220 */ /* 0x084fe20000410000 */
[----:B0-----:R-:W-:Y:S02]  /*1810*/  HADD2.F32 R15, -RZ, R26.H0_H0 ;  /* 0x2000001aff0f7230 */ /* 0x001fe40000004100 */
[-C--:B------:R-:W-:Y:S01]  /*1820*/  FMUL.FTZ R14, R11, R10.reuse ;  /* 0x0000000a0b0e7220 */ /* 0x080fe20000410000 */
        /* <DEDUP_REMOVED lines=10> */
.L_x_2767:
[----:B------:R-:W-:Y:S05]  /*18d0*/  BSYNC.RECONVERGENT B1 ;  /* 0x0000000000017941 */ /* 0x000fea0003800200 */
.L_x_2766:
        /* <DEDUP_REMOVED lines=8> */
.L_x_2765:
[----:B------:R-:W-:Y:S05]  /*1960*/  BSYNC.RECONVERGENT B0 ;  /* 0x0000000000007941 */ /* 0x000fea0003800200 */
.L_x_2764:
[----:B------:R-:W-:Y:S01]  /*1970*/  BAR.SYNC.DEFER_BLOCKING 0x0 ;  /* 0x0000000000007b1d */ /* 0x000fe20000010000 */
[----:B------:R-:W-:-:S05]  /*1980*/  @!P6 IMAD R30, R31, R30, R32 ;  /* 0x0000001e1f1ee224 */ /* 0x000fca00078e0220 */
[C---:B------:R-:W-:Y:S02]  /*1990*/  @!P6 LEA R0, R30.reuse, R0, 0x1 ;  /* 0x000000001e00e211 */ /* 0x040fe400078e08ff */
[----:B------:R-:W-:-:S03]  /*19a0*/  @!P6 LEA R3, R30, R3, 0x1 ;  /* 0x000000031e03e211 */ /* 0x000fc600078e08ff */
[----:B------:R0:W2:Y:S04]  /*19b0*/  @!P6 LDS.64 R28, [R0] ;  /* 0x00000000001ce984 */ /* 0x0000a80000000a00 */
[----:B------:R0:W3:Y:S01]  /*19c0*/  @!P6 LDS.64 R26, [R3] ;  /* 0x00000000031ae984 */ /* 0x0000e20000000a00 */
[----:B------:R-:W-:Y:S06]  /*19d0*/  BAR.SYNC.DEFER_BLOCKING 0x0 ;  /* 0x0000000000007b1d */ /* 0x000fec0000010000 */
.L_x_2762:
[----:B------:R-:W-:Y:S05]  /*19e0*/  BSYNC.RECONVERGENT B6 ;  /* 0x0000000000067941 */ /* 0x000fea0003800200 */
.L_x_2760:
[----:B------:R-:W-:Y:S01]  /*19f0*/  ISETP.GT.U32.AND P0, PT, R18, 0x1f, PT ;  /* 0x0000001f1200780c */ /* 0x000fe20003f04070 */
[----:B------:R-:W-:-:S12]  /*1a00*/  IMAD.MOV.U32 R56, RZ, RZ, -0x800001 ;  /* 0xff7fffffff387424 */ /* 0x000fd800078e00ff */
[----:B------:R-:W-:Y:S05]  /*1a10*/  @P0 BRA `(.L_x_2768) ;  /* 0x0000000000ec0947 */ /* 0x000fea0003800000 */
[----:B------:R-:W4:Y:S01]  /*1a20*/  S2R R21, SR_CgaCtaId ;  /* 0x0000000000157919 */ /* 0x000f220000008800 */
[----:B-1----:R-:W-:Y:S01]  /*1a30*/  MOV R9, 0x400 ;  /* 0x0000040000097802 */ /* 0x002fe20000000f00 */
[----:B--23--:R-:W-:Y:S01]  /*1a40*/  HMUL2 R13, R29, R27 ;  /* 0x0000001b1d0d7232 */ /* 0x00cfe20000000000 */
[----:B------:R-:W-:Y:S01]  /*1a50*/  ISETP.GT.U32.AND P0, PT, R18, 0x17, PT ;  /* 0x000000171200780c */ /* 0x000fe20003f04070 */
[----:B------:R-:W-:Y:S01]  /*1a60*/  BSSY.RECONVERGENT B0, `(.L_x_2769) ;  /* 0x0000014000007945 */ /* 0x000fe20003800200 */
[----:B0-----:R-:W-:Y:S01]  /*1a70*/  IADD3 R0, PT, PT, R9, 0x10, RZ ;  /* 0x0000001009007810 */ /* 0x001fe20007ffe0ff */
[----:B------:R-:W-:-:S05]  /*1a80*/  HFMA2 R13, R28, R26, R13 ;  /* 0x0000001a1c0d7231 */ /* 0x000fca000000000d */
[--C-:B------:R-:W-:Y:S02]  /*1a90*/  HADD2.F32 R7, -RZ, R13.reuse.H0_H0 ;  /* 0x2000000dff077230 */ /* 0x100fe40000004100 */
[----:B------:R-:W-:Y:S01]  /*1aa0*/  HADD2.F32 R8, -RZ, R13.H1_H1 ;  /* 0x3000000dff087230 */ /* 0x000fe20000004100 */
[----:B----4-:R-:W-:-:S04]  /*1ab0*/  LEA R3, R21, R0, 0x18 ;  /* 0x0000000015037211 */ /* 0x010fc800078ec0ff */
[----:B------:R-:W-:-:S05]  /*1ac0*/  LEA R3, R18, R3, 0x3 ;  /* 0x0000000312037211 */ /* 0x000fca00078e18ff */
[----:B------:R0:W-:Y:S01]  /*1ad0*/  STS.64 [R3], R28 ;  /* 0x0000001c03007388 */ /* 0x0001e20000000a00 */
[----:B------:R-:W-:Y:S05]  /*1ae0*/  @P0 BRA `(.L_x_2770) ;  /* 0x00000000002c0947 */ /* 0x000fea0003800000 */
[----:B------:R-:W1:Y:S01]  /*1af0*/  LDCU UR4, c[0x0][0x3f4] ;  /* 0x00007e80ff0477ac */ /* 0x000e620008000800 */
[----:B------:R-:W2:Y:S01]  /*1b00*/  LDC.64 R4, c[0x0][0x3b8] ;  /* 0x0000ee00ff047b82 */ /* 0x000ea20000000a00 */
[----:B0-----:R-:W-:Y:S02]  /*1b10*/  LOP3.LUT R3, R24, 0x4, RZ, 0xc0, !PT ;  /* 0x0000000418037812 */ /* 0x001fe400078ec0ff */
[----:B------:R-:W-:Y:S01]  /*1b20*/  SHF.R.U32.HI R6, RZ, 0x1, R18 ;  /* 0x00000001ff067819 */ /* 0x000fe20000011612 */
[----:B-1----:R-:W-:Y:S02]  /*1b30*/  IMAD R0, R19, UR4, RZ ;  /* 0x0000000413007c24 */ /* 0x002fe4000f8e02ff */
[----:B------:R-:W-:Y:S02]  /*1b40*/  IMAD.U32 R11, RZ, RZ, UR4 ;  /* 0x00000004ff0b7e24 */ /* 0x000fe4000f8e00ff */
[----:B------:R-:W-:Y:S02]  /*1b50*/  IMAD R0, R0, 0x60, R3 ;  /* 0x0000006000007824 */ /* 0x000fe400078e0203 */
[----:B------:R-:W-:-:S05]  /*1b60*/  IMAD R3, R6, R11, UR38 ;  /* 0x0000002606037e24 */ /* 0x000fca000f8e020b */
[----:B------:R-:W-:-:S05]  /*1b70*/  LEA R3, R3, R0, 0x3 ;  /* 0x0000000003037211 */ /* 0x000fca00078e18ff */
[----:B--2---:R-:W-:-:S05]  /*1b80*/  IMAD.WIDE R4, R3, 0x2, R4 ;  /* 0x0000000203047825 */ /* 0x004fca00078e0204 */
[----:B------:R1:W-:Y:S02]  /*1b90*/  STG.E.64 desc[UR36][R4.64], R26 ;  /* 0x0000001a04007986 */ /* 0x0003e4000c101b24 */
.L_x_2770:
[----:B------:R-:W-:Y:S05]  /*1ba0*/  BSYNC.RECONVERGENT B0 ;  /* 0x0000000000007941 */ /* 0x000fea0003800200 */
.L_x_2769:
[----:B------:R-:W-:Y:S01]  /*1bb0*/  UMOV UR4, 0xffffffff ;  /* 0xffffffff00047882 */ /* 0x000fe20000000000 */
[----:B------:R-:W-:Y:S02]  /*1bc0*/  FADD.FTZ R13, R7, R8 ;  /* 0x00000008070d7221 */ /* 0x000fe40000010000 */
[----:B------:R-:W-:Y:S05]  /*1bd0*/  BRA.DIV UR4, `(.L_x_2771) ;  /* 0x0000006e04247947 */ /* 0x000fea000b800000 */
[----:B------:R-:W2:Y:S02]  /*1be0*/  SHFL.BFLY PT, R14, R13, 0x10, 0x1f ;  /* 0x0e001f000d0e7f89 */ /* 0x000ea400000e0000 */
[----:B--2---:R-:W-:-:S05]  /*1bf0*/  FADD.FTZ R0, R13, R14 ;  /* 0x0000000e0d007221 */ /* 0x004fca0000010000 */
[----:B------:R-:W0:Y:S02]  /*1c00*/  SHFL.BFLY PT, R14, R0, 0x8, 0x1f ;  /* 0x0d001f00000e7f89 */ /* 0x000e2400000e0000 */
[----:B0-----:R-:W-:-:S05]  /*1c10*/  FADD.FTZ R3, R0, R14 ;  /* 0x0000000e00037221 */ /* 0x001fca0000010000 */
[----:B------:R-:W1:Y:S02]  /*1c20*/  SHFL.BFLY PT, R14, R3, 0x4, 0x1f ;  /* 0x0c801f00030e7f89 */ /* 0x000e6400000e0000 */
[----:B-1----:R-:W-:-:S05]  /*1c30*/  FADD.FTZ R4, R3, R14 ;  /* 0x0000000e03047221 */ /* 0x002fca0000010000 */
[----:B------:R-:W0:Y:S02]  /*1c40*/  SHFL.BFLY PT, R14, R4, 0x2, 0x1f ;  /* 0x0c401f00040e7f89 */ /* 0x000e2400000e0000 */
[----:B0-----:R-:W-:-:S05]  /*1c50*/  FADD.FTZ R5, R4, R14 ;  /* 0x0000000e04057221 */ /* 0x001fca0000010000 */
[----:B------:R0:W1:Y:S02]  /*1c60*/  SHFL.BFLY PT, R14, R5, 0x1, 0x1f ;  /* 0x0c201f00050e7f89 */ /* 0x00006400000e0000 */
.L_x_2842:
        /* <DEDUP_REMOVED lines=8> */
[----:B-----5:R-:W-:-:S07]  /*1cf0*/  @P0 IADD3 R0, PT, PT, -R23, R16, RZ ;  /* 0x0000001017000210 */ /* 0x020fce0007ffe1ff */
[----:B0-----:R-:W0:Y:S01]  /*1d00*/  @P0 LDC.64 R4, c[0x0][0x438] ;  /* 0x00010e00ff040b82 */ /* 0x001e220000000a00 */
[----:B--2---:R-:W-:-:S04]  /*1d10*/  @P0 IMAD R3, R17, R6, R0 ;  /* 0x0000000611030224 */ /* 0x004fc800078e0200 */
[----:B------:R-:W-:-:S04]  /*1d20*/  @P0 IMAD R3, R3, R6, R0 ;  /* 0x0000000603030224 */ /* 0x000fc800078e0200 */
[----:B0-----:R-:W-:-:S06]  /*1d30*/  @P0 IMAD.WIDE R4, R3, 0x2, R4 ;  /* 0x0000000203040825 */ /* 0x001fcc00078e0204 */
[----:B------:R-:W2:Y:S01]  /*1d40*/  @P0 LDG.E.U16 R4, desc[UR36][R4.64] ;  /* 0x0000002404040981 */ /* 0x000ea2000c1e1500 */
[----:B------:R-:W-:Y:S02]  /*1d50*/  VIADD R0, R9, 0x110 ;  /* 0x0000011009007836 */ /* 0x000fe40000000000 */
[----:B-1----:R-:W-:-:S03]  /*1d60*/  FMUL.FTZ R56, R14, UR4 ;  /* 0x000000040e387c20 */ /* 0x002fc60008410000 */
[----:B------:R-:W-:Y:S02]  /*1d70*/  LEA R7, R21, R0, 0x18 ;  /* 0x0000000015077211 */ /* 0x000fe400078ec0ff */
[----:B------:R-:W-:-:S04]  /*1d80*/  IADD3 R0, PT, PT, -R61, R16, RZ ;  /* 0x000000103d007210 */ /* 0x000fc80007ffe1ff */
[----:B------:R-:W-:Y:S01]  /*1d90*/  LEA R7, R0, R7, 0x2 ;  /* 0x0000000700077211 */ /* 0x000fe200078e10ff */
[----:B--2---:R-:W-:-:S05]  /*1da0*/  @P0 HADD2.F32 R3, -RZ, R4.H0_H0 ;  /* 0x20000004ff030230 */ /* 0x004fca0000004100 */
[----:B------:R-:W-:-:S05]  /*1db0*/  @P0 FADD.FTZ R56, R56, R3 ;  /* 0x0000000338380221 */ /* 0x000fca0000010000 */
[----:B------:R4:W-:Y:S02]  /*1dc0*/  STS [R7], R56 ;  /* 0x0000003807007388 */ /* 0x0009e40000000800 */
.L_x_2768:
[----:B------:R-:W-:Y:S05]  /*1dd0*/  WARPSYNC.ALL ;  /* 0x0000000000007948 */ /* 0x000fea0003800000 */
[----:B0-----:R-:W-:Y:S01]  /*1de0*/  IMAD.IADD R0, R16, 0x1, -R61 ;  /* 0x0000000110007824 */ /* 0x001fe200078e0a3d */
[----:B------:R-:W0:Y:S01]  /*1df0*/  LDC.64 R40, c[0x0][0x3f0] ;  /* 0x0000fc00ff287b82 */ /* 0x000e220000000a00 */
[----:B------:R-:W-:Y:S01]  /*1e00*/  SHF.R.U32.HI R10, RZ, 0x2, R18 ;  /* 0x00000002ff0a7819 */ /* 0x000fe20000011612 */
[----:B------:R-:W-:Y:S01]  /*1e10*/  UMOV UR10, 0x400 ;  /* 0x00000400000a7882 */ /* 0x000fe20000000000 */
[----:B------:R-:W0:Y:S01]  /*1e20*/  LDCU UR14, c[0x0][0x410] ;  /* 0x00008200ff0e77ac */ /* 0x000e220008000800 */
[----:B------:R-:W-:Y:S01]  /*1e30*/  IADD3 R0, PT, PT, R0, 0x7, RZ ;  /* 0x0000000700007810 */ /* 0x000fe20007ffe0ff */
[----:B------:R-:W-:Y:S01]  /*1e40*/  BSSY B0, `(.L_x_2772) ;  /* 0x0000150000007945 */ /* 0x000fe20003800000 */
[----:B------:R-:W-:Y:S01]  /*1e50*/  LOP3.LUT R24, R24, 0xc, RZ, 0xc0, !PT ;  /* 0x0000000c18187812 */ /* 0x000fe200078ec0ff */
[----:B------:R-:W-:Y:S01]  /*1e60*/  UIADD3 UR4, UPT, UPT, UR10, 0x10, URZ ;  /* 0x000000100a047890 */ /* 0x000fe2000fffe0ff */
[----:B------:R-:W2:Y:S01]  /*1e70*/  S2UR UR11, SR_CgaCtaId ;  /* 0x00000000000b79c3 */ /* 0x000ea20000008800 */
[----:B------:R-:W-:Y:S01]  /*1e80*/  SHF.R.S32.HI R3, RZ, 0x1f, R0 ;  /* 0x0000001fff037819 */ /* 0x000fe20000011400 */
[----:B------:R-:W0:Y:S03]  /*1e90*/  LDCU.64 UR8, c[0x0][0x3c8] ;  /* 0x00007900ff0877ac */ /* 0x000e260008000a00 */
[----:B------:R-:W-:Y:S01]  /*1ea0*/  LEA.HI R3, R3, R0, RZ, 0x3 ;  /* 0x0000000003037211 */ /* 0x000fe200078f18ff */
[----:B------:R-:W0:Y:S03]  /*1eb0*/  LDCU.64 UR16, c[0x0][0x438] ;  /* 0x00008700ff1077ac */ /* 0x000e260008000a00 */
[----:B-1----:R-:W-:Y:S01]  /*1ec0*/  LOP3.LUT R8, R3, 0xfffffff8, RZ, 0xc0, !PT ;  /* 0xfffffff803087812 */ /* 0x002fe200078ec0ff */
[----:B------:R-:W-:Y:S03]  /*1ed0*/  BAR.SYNC.DEFER_BLOCKING 0x0 ;  /* 0x0000000000007b1d */ /* 0x000fe60000010000 */
[----:B------:R-:W-:Y:S01]  /*1ee0*/  ISETP.GE.AND P0, PT, R10, R8, PT ;  /* 0x000000080a00720c */ /* 0x000fe20003f06270 */
[----:B0-----:R-:W-:-:S04]  /*1ef0*/  IMAD R4, R25, R40, R17 ;  /* 0x0000002819047224 */ /* 0x001fc800078e0211 */
[----:B------:R-:W-:Y:S01]  /*1f00*/  IMAD R4, R4, 0x60, RZ ;  /* 0x0000006004047824 */ /* 0x000fe200078e02ff */
[----:B--2---:R-:W-:-:S07]  /*1f10*/  ULEA UR4, UR11, UR4, 0x18 ;  /* 0x000000040b047291 */ /* 0x004fce000f8ec0ff */
[----:B------:R-:W-:Y:S05]  /*1f20*/  @P0 BRA `(.L_x_2773) ;  /* 0x0000001400040947 */ /* 0x000fea0003800000 */
[----:B------:R-:W-:Y:S01]  /*1f30*/  IABS R3, R41 ;  /* 0x0000002900037213 */ /* 0x000fe20000000000 */
[----:B------:R0:W1:Y:S01]  /*1f40*/  LDS R59, [R24+UR4] ;  /* 0x00000004183b7984 */ /* 0x0000620008000800 */
[----:B------:R-:W2:Y:S02]  /*1f50*/  LDCU.64 UR6, c[0x0][0x420] ;  /* 0x00008400ff0677ac */ /* 0x000ea40008000a00 */
[----:B------:R-:W3:Y:S01]  /*1f60*/  I2F.RP R0, R3 ;  /* 0x0000000300007306 */ /* 0x000ee20000209400 */
[----:B------:R0:W0:Y:S01]  /*1f70*/  LDS R57, [R24+UR4+0x10] ;  /* 0x0000100418397984 */ /* 0x0000220008000800 */
[----:B------:R-:W4:Y:S03]  /*1f80*/  LDCU UR13, c[0x0][0x440] ;  /* 0x00008800ff0d77ac */ /* 0x000f260008000800 */
[----:B------:R0:W0:Y:S01]  /*1f90*/  LDS R55, [R24+UR4+0x20] ;  /* 0x0000200418377984 */ /* 0x0000220008000800 */
[----:B------:R-:W1:Y:S03]  /*1fa0*/  LDCU UR12, c[0x0][0x3f8] ;  /* 0x00007f00ff0c77ac */ /* 0x000e660008000800 */
[----:B------:R0:W0:Y:S01]  /*1fb0*/  LDS R54, [R24+UR4+0x30] ;  /* 0x0000300418367984 */ /* 0x0000220008000800 */
[----:B------:R-:W-:-:S03]  /*1fc0*/  UIADD3 UR5, UPT, UPT, UR10, 0x110, URZ ;  /* 0x000001100a057890 */ /* 0x000fc6000fffe0ff */
[----:B------:R0:W0:Y:S01]  /*1fd0*/  LDS R52, [R24+UR4+0x40] ;  /* 0x0000400418347984 */ /* 0x0000220008000800 */
[----:B------:R-:W-:Y:S01]  /*1fe0*/  ULEA UR5, UR11, UR5, 0x18 ;  /* 0x000000050b057291 */ /* 0x000fe2000f8ec0ff */
[----:B---3--:R-:W3:Y:S01]  /*1ff0*/  MUFU.RCP R0, R0 ;  /* 0x0000000000007308 */ /* 0x008ee20000001000 */
[----:B--2---:R-:W-:Y:S01]  /*2000*/  IMAD.U32 R21, RZ, RZ, UR7 ;  /* 0x00000007ff157e24 */ /* 0x004fe2000f8e00ff */
[----:B------:R2:W0:Y:S01]  /*2010*/  LDS R53, [R24+UR4+0x50] ;  /* 0x0000500418357984 */ /* 0x0004220008000800 */
[----:B------:R-:W-:Y:S01]  /*2020*/  ISETP.NE.U32.AND P0, PT, RZ, UR6, PT ;  /* 0x00000006ff007c0c */ /* 0x000fe2000bf05070 */
[----:B----4-:R-:W-:Y:S02]  /*2030*/  IMAD R20, R17, UR13, R16 ;  /* 0x0000000d11147c24 */ /* 0x010fe4000f8e0210 */
[----:B------:R2:W4:Y:S01]  /*2040*/  LDS R50, [R24+UR4+0x60] ;  /* 0x0000600418327984 */ /* 0x0005220008000800 */
[----:B------:R-:W-:-:S03]  /*2050*/  ISETP.NE.AND.EX P0, PT, RZ, UR7, PT, P0 ;  /* 0x00000007ff007c0c */ /* 0x000fc6000bf05300 */
[----:B------:R2:W0:Y:S04]  /*2060*/  LDS R51, [R24+UR4+0x70] ;  /* 0x0000700418337984 */ /* 0x0004280008000800 */
[----:B------:R2:W0:Y:S01]  /*2070*/  LDS R48, [R24+UR4+0x80] ;  /* 0x0000800418307984 */ /* 0x0004220008000800 */
[----:B---3--:R-:W-:-:S03]  /*2080*/  IADD3 R6, PT, PT, R0, 0xffffffe, RZ ;  /* 0x0ffffffe00067810 */ /* 0x008fc60007ffe0ff */
[----:B------:R2:W3:Y:S01]  /*2090*/  LDS R46, [R24+UR4+0x90] ;  /* 0x00009004182e7984 */ /* 0x0004e20008000800 */
[----:B------:R1:W2:Y:S03]  /*20a0*/  F2I.FTZ.U32.TRUNC.NTZ R7, R6 ;  /* 0x0000000600077305 */ /* 0x0002a6000021f000 */
[----:B------:R0:W0:Y:S04]  /*20b0*/  LDS R49, [R24+UR4+0xa0] ;  /* 0x0000a00418317984 */ /* 0x0000280008000800 */
[----:B------:R0:W0:Y:S04]  /*20c0*/  LDS R47, [R24+UR4+0xb0] ;  /* 0x0000b004182f7984 */ /* 0x0000280008000800 */
[----:B------:R0:W0:Y:S01]  /*20d0*/  LDS R44, [R24+UR4+0xc0] ;  /* 0x0000c004182c7984 */ /* 0x0000220008000800 */
[----:B-1----:R-:W-:-:S03]  /*20e0*/  HFMA2 R6, -RZ, RZ, 0, 0 ;  /* 0x00000000ff067431 */ /* 0x002fc600000001ff */
[----:B------:R1:W0:Y:S01]  /*20f0*/  LDS R45, [R24+UR4+0xd0] ;  /* 0x0000d004182d7984 */ /* 0x0002220008000800 */
[----:B--2---:R-:W-:-:S03]  /*2100*/  IMAD.MOV R0, RZ, RZ, -R7 ;  /* 0x000000ffff007224 */ /* 0x004fc600078e0a07 */
[----:B------:R1:W2:Y:S01]  /*2110*/  LDS R43, [R24+UR4+0xe0] ;  /* 0x0000e004182b7984 */ /* 0x0002a20008000800 */
[----:B------:R-:W-:Y:S01]  /*2120*/  IMAD R5, R0, R3, RZ ;  /* 0x0000000300057224 */ /* 0x000fe200078e02ff */
[----:B------:R-:W-:Y:S02]  /*2130*/  SHF.L.U32 R0, R18, 0x1, RZ ;  /* 0x0000000112007819 */ /* 0x000fe400000006ff */
[----:B------:R1:W0:Y:S01]  /*2140*/  LDS R42, [R24+UR4+0xf0] ;  /* 0x0000f004182a7984 */ /* 0x0002220008000800 */
[----:B------:R-:W-:Y:S01]  /*2150*/  IMAD.HI.U32 R5, R7, R5, R6 ;  /* 0x0000000507057227 */ /* 0x000fe200078e0006 */
[----:B------:R-:W-:-:S03]  /*2160*/  LOP3.LUT R0, R0, 0x6, RZ, 0xc0, !PT ;  /* 0x0000000600007812 */ /* 0x000fc600078ec0ff */
[C---:B------:R-:W-:Y:S01]  /*2170*/  IMAD.IADD R6, R61.reuse, 0x1, R8 ;  /* 0x000000013d067824 */ /* 0x040fe200078e0208 */
[----:B------:R-:W-:Y:S01]  /*2180*/  IADD3 R61, PT, PT, R61, R10, RZ ;  /* 0x0000000a3d3d7210 */ /* 0x000fe20007ffe0ff */
[----:B------:R-:W-:Y:S01]  /*2190*/  IMAD R7, R4, R41, R0 ;  /* 0x0000002904077224 */ /* 0x000fe200078e0200 */
[----:B------:R-:W-:Y:S01]  /*21a0*/  MOV R8, UR6 ;  /* 0x0000000600087c02 */ /* 0x000fe20008000f00 */
[----:B------:R-:W-:Y:S01]  /*21b0*/  IMAD R41, R41, 0x60, RZ ;  /* 0x0000006029297824 */ /* 0x000fe200078e02ff */
[----:B------:R-:W-:Y:S01]  /*21c0*/  LEA R10, R10, UR5, 0x2 ;  /* 0x000000050a0a7c11 */ /* 0x000fe2000f8e10ff */
[--C-:B------:R-:W-:Y:S01]  /*21d0*/  IMAD R20, R20, UR13, R61.reuse ;  /* 0x0000000d14147c24 */ /* 0x100fe2000f8e023d */
[----:B------:R-:W-:Y:S01]  /*21e0*/  IADD3 R8, P1, P2, R8, UR39, R61 ;  /* 0x0000002708087c10 */ /* 0x000fe2000fa3e03d */
[----:B------:R-:W-:-:S03]  /*21f0*/  IMAD R9, R41, UR12, RZ ;  /* 0x0000000c29097c24 */ /* 0x000fc6000f8e02ff */
[----:B-1-34-:R-:W-:-:S09]  /*2200*/  IADD3.X R21, PT, PT, R21, UR40, RZ, P1, P2 ;  /* 0x0000002815157c10 */ /* 0x01afd20008fe44ff */
.L_x_2777:
[----:B------:R-:W1:Y:S01]  /*2210*/  LDC R12, c[0x0][0x3f4] ;  /* 0x0000fd00ff0c7b82 */ /* 0x000e620000000800 */
[----:B------:R-:W-:Y:S01]  /*2220*/  IABS R14, R61 ;  /* 0x0000003d000e7213 */ /* 0x000fe20000000000 */
[----:B------:R-:W-:Y:S01]  /*2230*/  USHF.R.S32.HI UR5, URZ, 0x1f, UR39 ;  /* 0x0000001fff057899 */ /* 0x000fe20008011427 */
[----:B------:R-:W-:-:S03]  /*2240*/  ISETP.GE.AND P2, PT, R61, RZ, PT ;  /* 0x000000ff3d00720c */ /* 0x000fc60003f46270 */
[----:B------:R-:W-:-:S05]  /*2250*/  IMAD.HI.U32 R11, R5, R14, RZ ;  /* 0x0000000e050b7227 */ /* 0x000fca00078e00ff */
[----:B------:R-:W-:Y:S02]  /*2260*/  IADD3 R11, PT, PT, -R11, RZ, RZ ;  /* 0x000000ff0b0b7210 */ /* 0x000fe40007ffe1ff */
[----:B-1----:R-:W-:Y:S02]  /*2270*/  IABS R38, R12 ;  /* 0x0000000c00267213 */ /* 0x002fe40000000000 */
        /* <DEDUP_REMOVED lines=9> */
[C---:B0-----:R-:W-:Y:S02]  /*2310*/  SHF.L.U32 R13, R65.reuse, 0x3, RZ ;  /* 0x00000003410d7819 */ /* 0x041fe400000006ff */
[----:B------:R-:W-:-:S03]  /*2320*/  IADD3 R11, P3, PT, R65, UR39, RZ ;  /* 0x00000027410b7c10 */ /* 0x000fc6000ff7e0ff */
[----:B------:R-:W-:Y:S01]  /*2330*/  IMAD R58, R12, 0x10, R13 ;  /* 0x000000100c3a7824 */ /* 0x000fe200078e020d */
[----:B------:R-:W-:Y:S02]  /*2340*/  IADD3.X R14, PT, PT, RZ, UR5, RZ, P3, !PT ;  /* 0x00000005ff0e7c10 */ /* 0x000fe40009ffe4ff */
[C---:B------:R-:W-:Y:S02]  /*2350*/  LEA R62, P3, R11.reuse, UR8, 0x2 ;  /* 0x000000080b3e7c11 */ /* 0x040fe4000f8610ff */
[----:B------:R-:W-:Y:S02]  /*2360*/  ISETP.GE.OR P2, PT, R58, R41, P1 ;  /* 0x000000293a00720c */ /* 0x000fe40000f46670 */
[----:B------:R-:W-:-:S11]  /*2370*/  LEA.HI.X R63, R11, UR9, R14, 0x2, P3 ;  /* 0x000000090b3f7c11 */ /* 0x000fd600098f140e */
[----:B------:R-:W3:Y:S01]  /*2380*/  @!P2 LDG.E R11, desc[UR36][R62.64] ;  /* 0x000000243e0ba981 */ /* 0x000ee2000c1e1900 */
[----:B------:R-:W-:Y:S01]  /*2390*/  LEA R38, R12, R13, 0x5 ;  /* 0x0000000d0c267211 */ /* 0x000fe200078e28ff */
[----:B------:R-:W1:Y:S03]  /*23a0*/  @!P2 LDC.64 R14, c[0x0][0x3b8] ;  /* 0x0000ee00ff0eab82 */ /* 0x000e660000000a00 */
[----:B------:R-:W-:-:S13]  /*23b0*/  ISETP.GE.OR P5, PT, R38, R41, P1 ;  /* 0x000000292600720c */ /* 0x000fda0000fa6670 */
[----:B------:R-:W4:Y:S01]  /*23c0*/  @!P5 LDG.E R39, desc[UR36][R62.64] ;  /* 0x000000243e27d981 */ /* 0x000f22000c1e1900 */
[----:B------:R-:W-:-:S13]  /*23d0*/  ISETP.GE.OR P6, PT, R13, R41, P1 ;  /* 0x000000290d00720c */ /* 0x000fda0000fc6670 */
[----:B------:R-:W2:Y:S01]  /*23e0*/  @!P6 LDG.E R60, desc[UR36][R62.64] ;  /* 0x000000243e3ce981 */ /* 0x000ea2000c1e1900 */
[----:B------:R-:W-:-:S04]  /*23f0*/  IADD3 R65, PT, PT, R65, R12, RZ ;  /* 0x0000000c41417210 */ /* 0x000fc80007ffe0ff */
[----:B------:R-:W-:Y:S01]  /*2400*/  SHF.L.U32 R66, R65, 0x3, RZ ;  /* 0x0000000341427819 */ /* 0x000fe200000006ff */
[----:B---3--:R-:W-:Y:S01]  /*2410*/  @!P2 IMAD R58, R9, R11, R58 ;  /* 0x0000000b093aa224 */ /* 0x008fe200078e023a */
[----:B------:R-:W-:-:S04]  /*2420*/  SHF.R.S32.HI R11, RZ, 0x1f, R7 ;  /* 0x0000001fff0b7819 */ /* 0x000fc80000011407 */
[----:B------:R-:W-:-:S04]  /*2430*/  @!P2 IADD3 R64, P3, PT, R7, R58, RZ ;  /* 0x0000003a0740a210 */ /* 0x000fc80007f7e0ff */
[----:B------:R-:W-:Y:S02]  /*2440*/  @!P2 LEA.HI.X.SX32 R58, R58, R11, 0x1, P3 ;  /* 0x0000000b3a3aa211 */ /* 0x000fe400018f0eff */
[----:B-1----:R-:W-:-:S04]  /*2450*/  @!P2 LEA R68, P3, R64, R14, 0x1 ;  /* 0x0000000e4044a211 */ /* 0x002fc800078608ff */
[----:B------:R-:W-:Y:S02]  /*2460*/  @!P2 LEA.HI.X R69, R64, R15, R58, 0x1, P3 ;  /* 0x0000000f4045a211 */ /* 0x000fe400018f0c3a */
[----:B------:R-:W-:Y:S01]  /*2470*/  ISETP.GE.AND P3, PT, R61, R16, PT ;  /* 0x000000103d00720c */ /* 0x000fe20003f66270 */
[----:B------:R-:W-:Y:S01]  /*2480*/  IMAD R58, R12, 0x40, R13 ;  /* 0x000000400c3a7824 */ /* 0x000fe200078e020d */
[----:B------:R-:W1:Y:S01]  /*2490*/  @!P5 LDC.64 R14, c[0x0][0x3b8] ;  /* 0x0000ee00ff0edb82 */ /* 0x000e620000000a00 */
[----:B----4-:R-:W-:Y:S01]  /*24a0*/  @!P5 IMAD R38, R9, R39, R38 ;  /* 0x000000270926d224 */ /* 0x010fe200078e0226 */
[----:B0-----:R-:W-:-:S06]  /*24b0*/  SEL R24, R24, RZ, P3 ;  /* 0x000000ff18187207 */ /* 0x001fcc0001800000 */
[----:B------:R0:W3:Y:S01]  /*24c0*/  @!P2 LDG.E R24, desc[UR36][R68.64] ;  /* 0x000000244418a981 */ /* 0x0000e2000c1e1900 */
[----:B------:R-:W-:Y:S02]  /*24d0*/  ISETP.GE.OR P2, PT, R58, R41, P1 ;  /* 0x000000293a00720c */ /* 0x000fe40000f46670 */
[----:B------:R-:W-:-:S04]  /*24e0*/  @!P5 IADD3 R39, P4, PT, R7, R38, RZ ;  /* 0x000000260727d210 */ /* 0x000fc80007f9e0ff */
[----:B------:R-:W-:-:S07]  /*24f0*/  @!P5 LEA.HI.X.SX32 R64, R38, R11, 0x1, P4 ;  /* 0x0000000b2640d211 */ /* 0x000fce00020f0eff */
[----:B------:R-:W4:Y:S01]  /*2500*/  @!P2 LDG.E R67, desc[UR36][R62.64] ;  /* 0x000000243e43a981 */ /* 0x000f22000c1e1900 */
[----:B-1----:R-:W-:-:S04]  /*2510*/  @!P5 LEA R38, P4, R39, R14, 0x1 ;  /* 0x0000000e2726d211 */ /* 0x002fc800078808ff */
[----:B------:R-:W-:Y:S02]  /*2520*/  @!P5 LEA.HI.X R39, R39, R15, R64, 0x1, P4 ;  /* 0x0000000f2727d211 */ /* 0x000fe400020f0c40 */
[----:B------:R-:W-:Y:S01]  /*2530*/  ISETP.GE.OR P4, PT, R66, R41, P1 ;  /* 0x000000294200720c */ /* 0x000fe20000f86670 */
[----:B------:R-:W0:Y:S01]  /*2540*/  @!P6 LDC.64 R14, c[0x0][0x3b8] ;  /* 0x0000ee00ff0eeb82 */ /* 0x000e220000000a00 */
[----:B------:R-:W-:Y:S01]  /*2550*/  SEL R25, R25, RZ, P3 ;  /* 0x000000ff19197207 */ /* 0x000fe20001800000 */
[----:B--2---:R-:W-:-:S05]  /*2560*/  @!P6 IMAD R60, R9, R60, R13 ;  /* 0x0000003c093ce224 */ /* 0x004fca00078e020d */
[----:B------:R1:W2:Y:S05]  /*2570*/  @!P5 LDG.E R25, desc[UR36][R38.64] ;  /* 0x000000242619d981 */ /* 0x0002aa000c1e1900 */
[----:B------:R-:W3:Y:S01]  /*2580*/  @!P4 LDG.E R64, desc[UR36][R62.64] ;  /* 0x000000243e40c981 */ /* 0x000ee2000c1e1900 */
[----:B------:R-:W-:-:S04]  /*2590*/  @!P6 IADD3 R13, P5, PT, R7, R60, RZ ;  /* 0x0000003c070de210 */ /* 0x000fc80007fbe0ff */
[----:B------:R-:W-:Y:S02]  /*25a0*/  @!P6 LEA.HI.X.SX32 R60, R60, R11, 0x1, P5 ;  /* 0x0000000b3c3ce211 */ /* 0x000fe400028f0eff */
[----:B0-----:R-:W-:-:S04]  /*25b0*/  @!P6 LEA R68, P5, R13, R14, 0x1 ;  /* 0x0000000e0d44e211 */ /* 0x001fc800078a08ff */
[----:B------:R-:W-:Y:S01]  /*25c0*/  @!P6 LEA.HI.X R69, R13, R15, R60, 0x1, P5 ;  /* 0x0000000f0d45e211 */ /* 0x000fe200028f0c3c */
[----:B------:R-:W-:Y:S01]  /*25d0*/  IMAD R60, R12, 0x10, R66 ;  /* 0x000000100c3c7824 */ /* 0x000fe200078e0242 */
[----:B------:R-:W0:Y:S04]  /*25e0*/  @!P2 LDC.64 R14, c[0x0][0x3b8] ;  /* 0x0000ee00ff0eab82 */ /* 0x000e280000000a00 */
[----:B------:R-:W-:-:S13]  /*25f0*/  ISETP.GE.OR P5, PT, R60, R41, P1 ;  /* 0x000000293c00720c */ /* 0x000fda0000fa6670 */
[----:B------:R-:W2:Y:S01]  /*2600*/  @!P5 LDG.E R13, desc[UR36][R62.64] ;  /* 0x000000243e0dd981 */ /* 0x000ea2000c1e1900 */
[----:B------:R-:W-:-:S06]  /*2610*/  SEL R26, R26, RZ, P3 ;  /* 0x000000ff1a1a7207 */ /* 0x000fcc0001800000 */
[----:B------:R-:W2:Y:S01]  /*2620*/  @!P6 LDG.E R26, desc[UR36][R68.64] ;  /* 0x00000024441ae981 */ /* 0x000ea2000c1e1900 */
[----:B------:R-:W-:Y:S02]  /*2630*/  SEL R27, R27, RZ, P3 ;  /* 0x000000ff1b1b7207 */ /* 0x000fe40001800000 */
[----:B------:R-:W-:Y:S01]  /*2640*/  SEL R28, R28, RZ, P3 ;  /* 0x000000ff1c1c7207 */ /* 0x000fe20001800000 */
[----:B----4-:R-:W-:-:S05]  /*2650*/  @!P2 IMAD R58, R9, R67, R58 ;  /* 0x00000043093aa224 */ /* 0x010fca00078e023a */
[----:B-1----:R-:W-:-:S04]  /*2660*/  @!P2 IADD3 R39, P6, PT, R7, R58, RZ ;  /* 0x0000003a0727a210 */ /* 0x002fc80007fde0ff */
[----:B------:R-:W-:Y:S02]  /*2670*/  @!P2 LEA.HI.X.SX32 R58, R58, R11, 0x1, P6 ;  /* 0x0000000b3a3aa211 */ /* 0x000fe400030f0eff */
[C---:B0-----:R-:W-:Y:S02]  /*2680*/  @!P2 LEA R38, P6, R39.reuse, R14, 0x1 ;  /* 0x0000000e2726a211 */ /* 0x041fe400078c08ff */
[----:B------:R-:W-:Y:S02]  /*2690*/  LEA R67, R12, R65, 0x2 ;  /* 0x000000410c437211 */ /* 0x000fe400078e10ff */
[----:B------:R-:W-:Y:S02]  /*26a0*/  @!P2 LEA.HI.X R39, R39, R15, R58, 0x1, P6 ;  /* 0x0000000f2727a211 */ /* 0x000fe400030f0c3a */
[----:B------:R-:W0:Y:S01]  /*26b0*/  @!P4 LDC.64 R14, c[0x0][0x3b8] ;  /* 0x0000ee00ff0ecb82 */ /* 0x000e220000000a00 */
[----:B------:R-:W-:Y:S02]  /*26c0*/  SHF.L.U32 R58, R67, 0x3, RZ ;  /* 0x00000003433a7819 */ /* 0x000fe400000006ff */
[----:B------:R1:W4:Y:S02]  /*26d0*/  @!P2 LDG.E R27, desc[UR36][R38.64] ;  /* 0x00000024261ba981 */ /* 0x000324000c1e1900 */
[----:B------:R-:W-:Y:S01]  /*26e0*/  ISETP.GE.OR P6, PT, R58, R41, P1 ;  /* 0x000000293a00720c */ /* 0x000fe20000fc6670 */
[----:B---3--:R-:W-:-:S05]  /*26f0*/  @!P4 IMAD R64, R9, R64, R66 ;  /* 0x000000400940c224 */ /* 0x008fca00078e0242 */
[----:B------:R-:W-:Y:S01]  /*2700*/  @!P4 IADD3 R66, P2, PT, R7, R64, RZ ;  /* 0x000000400742c210 */ /* 0x000fe20007f5e0ff */
[----:B-1----:R-:W-:-:S03]  /*2710*/  IMAD.IADD R39, R67, 0x1, R12 ;  /* 0x0000000143277824 */ /* 0x002fc600078e020c */
[----:B------:R-:W-:-:S03]  /*2720*/  @!P4 LEA.HI.X.SX32 R64, R64, R11, 0x1, P2 ;  /* 0x0000000b4040c211 */ /* 0x000fc600010f0eff */
[----:B------:R-:W3:Y:S01]  /*2730*/  @!P6 LDG.E R65, desc[UR36][R62.64] ;  /* 0x000000243e41e981 */ /* 0x000ee2000c1e1900 */
[----:B0-----:R-:W-:-:S04]  /*2740*/  @!P4 LEA R68, P2, R66, R14, 0x1 ;  /* 0x0000000e4244c211 */ /* 0x001fc800078408ff */
[----:B------:R-:W-:Y:S02]  /*2750*/  @!P4 LEA.HI.X R69, R66, R15, R64, 0x1, P2 ;  /* 0x0000000f4245c211 */ /* 0x000fe400010f0c40 */
[----:B------:R-:W-:Y:S01]  /*2760*/  SHF.L.U32 R64, R39, 0x3, RZ ;  /* 0x0000000327407819 */ /* 0x000fe200000006ff */
[----:B------:R-:W0:Y:S02]  /*2770*/  @!P5 LDC.64 R14, c[0x0][0x3b8] ;  /* 0x0000ee00ff0edb82 */ /* 0x000e240000000a00 */
[----:B------:R1:W4:Y:S01]  /*2780*/  @!P4 LDG.E R28, desc[UR36][R68.64] ;  /* 0x00000024441cc981 */ /* 0x000322000c1e1900 */
[----:B------:R-:W-:-:S13]  /*2790*/  ISETP.GE.OR P2, PT, R64, R41, P1 ;  /* 0x000000294000720c */ /* 0x000fda0000f46670 */
[----:B------:R-:W4:Y:S01]  /*27a0*/  @!P2 LDG.E R38, desc[UR36][R62.64] ;  /* 0x000000243e26a981 */ /* 0x000f22000c1e1900 */
[----:B--2---:R-:W-:-:S05]  /*27b0*/  @!P5 IMAD R60, R9, R13, R60 ;  /* 0x0000000d093cd224 */ /* 0x004fca00078e023c */
[----:B------:R-:W-:Y:S02]  /*27c0*/  @!P5 IADD3 R13, P4, PT, R7, R60, RZ ;  /* 0x0000003c070dd210 */ /* 0x000fe40007f9e0ff */
[----:B------:R-:W-:Y:S02]  /*27d0*/  IADD3 R39, PT, PT, R39, R12, RZ ;  /* 0x0000000c27277210 */ /* 0x000fe40007ffe0ff */
[----:B------:R-:W-:Y:S02]  /*27e0*/  @!P5 LEA.HI.X.SX32 R60, R60, R11, 0x1, P4 ;  /* 0x0000000b3c3cd211 */ /* 0x000fe400020f0eff */
[----:B0-----:R-:W-:-:S04]  /*27f0*/  @!P5 LEA R66, P4, R13, R14, 0x1 ;  /* 0x0000000e0d42d211 */ /* 0x001fc800078808ff */
[----:B------:R-:W-:Y:S01]  /*2800*/  @!P5 LEA.HI.X R67, R13, R15, R60, 0x1, P4 ;  /* 0x0000000f0d43d211 */ /* 0x000fe200020f0c3c */
[----:B------:R-:W-:Y:S01]  /*2810*/  IMAD.SHL.U32 R60, R39, 0x8, RZ ;  /* 0x00000008273c7824 */ /* 0x000fe200078e00ff */
[----:B------:R-:W1:Y:S04]  /*2820*/  @!P6 LDC.64 R14, c[0x0][0x3b8] ;  /* 0x0000ee00ff0eeb82 */ /* 0x000e680000000a00 */
[----:B------:R-:W-:-:S13]  /*2830*/  ISETP.GE.OR P4, PT, R60, R41, P1 ;  /* 0x000000293c00720c */ /* 0x000fda0000f86670 */
[----:B------:R-:W2:Y:S01]  /*2840*/  @!P4 LDG.E R13, desc[UR36][R62.64] ;  /* 0x000000243e0dc981 */ /* 0x000ea2000c1e1900 */
[----:B------:R-:W-:-:S06]  /*2850*/  SEL R29, R29, RZ, P3 ;  /* 0x000000ff1d1d7207 */ /* 0x000fcc0001800000 */
[----:B------:R-:W2:Y:S01]  /*2860*/  @!P5 LDG.E R29, desc[UR36][R66.64] ;  /* 0x00000024421dd981 */ /* 0x000ea2000c1e1900 */
[----:B------:R-:W-:Y:S02]  /*2870*/  LEA R39, R12, R39, 0x1 ;  /* 0x000000270c277211 */ /* 0x000fe400078e08ff */
[----:B------:R-:W-:Y:S02]  /*2880*/  SEL R30, R30, RZ, P3 ;  /* 0x000000ff1e1e7207 */ /* 0x000fe40001800000 */
[----:B------:R-:W-:Y:S01]  /*2890*/  SEL R31, R31, RZ, P3 ;  /* 0x000000ff1f1f7207 */ /* 0x000fe20001800000 */
[----:B---3--:R-:W-:-:S05]  /*28a0*/  @!P6 IMAD R58, R9, R65, R58 ;  /* 0x00000041093ae224 */ /* 0x008fca00078e023a */
[----:B------:R-:W-:-:S04]  /*28b0*/  @!P6 IADD3 R65, P5, PT, R7, R58, RZ ;  /* 0x0000003a0741e210 */ /* 0x000fc80007fbe0ff */
[----:B------:R-:W-:Y:S02]  /*28c0*/  @!P6 LEA.HI.X.SX32 R58, R58, R11, 0x1, P5 ;  /* 0x0000000b3a3ae211 */ /* 0x000fe400028f0eff */
[----:B-1----:R-:W-:-:S04]  /*28d0*/  @!P6 LEA R68, P5, R65, R14, 0x1 ;  /* 0x0000000e4144e211 */ /* 0x002fc800078a08ff */
[----:B------:R-:W-:Y:S02]  /*28e0*/  @!P6 LEA.HI.X R69, R65, R15, R58, 0x1, P5 ;  /* 0x0000000f4145e211 */ /* 0x000fe400028f0c3a */
[----:B------:R-:W0:Y:S03]  /*28f0*/  @!P2 LDC.64 R14, c[0x0][0x3b8] ;  /* 0x0000ee00ff0eab82 */ /* 0x000e260000000a00 */
[----:B------:R-:W3:Y:S01]  /*2900*/  @!P6 LDG.E R30, desc[UR36][R68.64] ;  /* 0x00000024441ee981 */ /* 0x000ee2000c1e1900 */
[----:B----4-:R-:W-:Y:S01]  /*2910*/  @!P2 IMAD R64, R9, R38, R64 ;  /* 0x000000260940a224 */ /* 0x010fe200078e0240 */
[----:B------:R-:W-:-:S04]  /*2920*/  SHF.L.U32 R38, R39, 0x3, RZ ;  /* 0x0000000327267819 */ /* 0x000fc800000006ff */
[----:B------:R-:W-:Y:S02]  /*2930*/  ISETP.GE.OR P5, PT, R38, R41, P1 ;  /* 0x000000292600720c */ /* 0x000fe40000fa6670 */
[----:B------:R-:W-:-:S04]  /*2940*/  @!P2 IADD3 R58, P6, PT, R7, R64, RZ ;  /* 0x00000040073aa210 */ /* 0x000fc80007fde0ff */
[----:B------:R-:W-:Y:S02]  /*2950*/  @!P2 LEA.HI.X.SX32 R64, R64, R11, 0x1, P6 ;  /* 0x0000000b4040a211 */ /* 0x000fe400030f0eff */
[----:B0-----:R-:W-:-:S04]  /*2960*/  @!P2 LEA R14, P6, R58, R14, 0x1 ;  /* 0x0000000e3a0ea211 */ /* 0x001fc800078c08ff */
[----:B------:R-:W-:Y:S02]  /*2970*/  @!P2 LEA.HI.X R15, R58, R15, R64, 0x1, P6 ;  /* 0x0000000f3a0fa211 */ /* 0x000fe400030f0c40 */
[----:B------:R-:W4:Y:S01]  /*2980*/  @!P5 LDG.E R64, desc[UR36][R62.64] ;  /* 0x000000243e40d981 */ /* 0x000f22000c1e1900 */
[----:B------:R-:W-:-:S03]  /*2990*/  IMAD.IADD R65, R39, 0x1, R12 ;  /* 0x0000000127417824 */ /* 0x000fc600078e020c */
[----:B------:R0:W3:Y:S02]  /*29a0*/  @!P2 LDG.E R31, desc[UR36][R14.64] ;  /* 0x000000240e1fa981 */ /* 0x0000e4000c1e1900 */
[----:B------:R-:W-:-:S04]  /*29b0*/  SHF.L.U32 R58, R65, 0x3, RZ ;  /* 0x00000003413a7819 */ /* 0x000fc800000006ff */
[----:B------:R-:W-:Y:S01]  /*29c0*/  ISETP.GE.OR P2, PT, R58, R41, P1 ;  /* 0x000000293a00720c */ /* 0x000fe20000f46670 */
[----:B0-----:R-:W0:Y:S01]  /*29d0*/  @!P4 LDC.64 R14, c[0x0][0x3b8] ;  /* 0x0000ee00ff0ecb82 */ /* 0x001e220000000a00 */
[----:B--2---:R-:W-:-:S05]  /*29e0*/  @!P4 IMAD R60, R9, R13, R60 ;  /* 0x0000000d093cc224 */ /* 0x004fca00078e023c */
[----:B------:R-:W-:-:S06]  /*29f0*/  @!P4 IADD3 R13, P6, PT, R7, R60, RZ ;  /* 0x0000003c070dc210 */ /* 0x000fcc0007fde0ff */
[----:B------:R-:W2:Y:S01]  /*2a00*/  @!P2 LDG.E R39, desc[UR36][R62.64] ;  /* 0x000000243e27a981 */ /* 0x000ea2000c1e1900 */
[----:B------:R-:W-:Y:S02]  /*2a10*/  IADD3 R65, PT, PT, R65, R12, RZ ;  /* 0x0000000c41417210 */ /* 0x000fe40007ffe0ff */
[----:B------:R-:W-:Y:S02]  /*2a20*/  @!P4 LEA.HI.X.SX32 R60, R60, R11, 0x1, P6 ;  /* 0x0000000b3c3cc211 */ /* 0x000fe400030f0eff */
[----:B0-----:R-:W-:-:S04]  /*2a30*/  @!P4 LEA R66, P6, R13, R14, 0x1 ;  /* 0x0000000e0d42c211 */ /* 0x001fc800078c08ff */
[----:B------:R-:W-:Y:S01]  /*2a40*/  @!P4 LEA.HI.X R67, R13, R15, R60, 0x1, P6 ;  /* 0x0000000f0d43c211 */ /* 0x000fe200030f0c3c */
[----:B------:R-:W-:Y:S01]  /*2a50*/  IMAD.SHL.U32 R60, R65, 0x8, RZ ;  /* 0x00000008413c7824 */ /* 0x000fe200078e00ff */
[----:B------:R-:W0:Y:S04]  /*2a60*/  @!P5 LDC.64 R14, c[0x0][0x3b8] ;  /* 0x0000ee00ff0edb82 */ /* 0x000e280000000a00 */
[----:B------:R-:W-:-:S13]  /*2a70*/  ISETP.GE.OR P6, PT, R60, R41, P1 ;  /* 0x000000293c00720c */ /* 0x000fda0000fc6670 */
[----:B------:R-:W3:Y:S01]  /*2a80*/  @!P6 LDG.E R13, desc[UR36][R62.64] ;  /* 0x000000243e0de981 */ /* 0x000ee2000c1e1900 */
[----:B------:R-:W-:-:S06]  /*2a90*/  SEL R32, R32, RZ, P3 ;  /* 0x000000ff20207207 */ /* 0x000fcc0001800000 */
[----:B------:R1:W3:Y:S01]  /*2aa0*/  @!P4 LDG.E R32, desc[UR36][R66.64] ;  /* 0x000000244220c981 */ /* 0x0002e2000c1e1900 */
[----:B------:R-:W-:Y:S02]  /*2ab0*/  IADD3 R65, PT, PT, R65, R12, RZ ;  /* 0x0000000c41417210 */ /* 0x000fe40007ffe0ff */
[----:B------:R-:W-:Y:S02]  /*2ac0*/  SEL R33, R33, RZ, P3 ;  /* 0x000000ff21217207 */ /* 0x000fe40001800000 */
[----:B------:R-:W-:Y:S01]  /*2ad0*/  SEL R34, R34, RZ, P3 ;  /* 0x000000ff22227207 */ /* 0x000fe20001800000 */
[----:B----4-:R-:W-:-:S05]  /*2ae0*/  @!P5 IMAD R64, R9, R64, R38 ;  /* 0x000000400940d224 */ /* 0x010fca00078e0226 */
[----:B------:R-:W-:-:S04]  /*2af0*/  @!P5 IADD3 R38, P4, PT, R7, R64, RZ ;  /* 0x000000400726d210 */ /* 0x000fc80007f9e0ff */
[----:B------:R-:W-:Y:S02]  /*2b00*/  @!P5 LEA.HI.X.SX32 R64, R64, R11, 0x1, P4 ;  /* 0x0000000b4040d211 */ /* 0x000fe400020f0eff */
[----:B0-----:R-:W-:-:S04]  /*2b10*/  @!P5 LEA R68, P4, R38, R14, 0x1 ;  /* 0x0000000e2644d211 */ /* 0x001fc800078808ff */
[----:B------:R-:W-:Y:S02]  /*2b20*/  @!P5 LEA.HI.X R69, R38, R15, R64, 0x1, P4 ;  /* 0x0000000f2645d211 */ /* 0x000fe400020f0c40 */
[----:B------:R-:W1:Y:S01]  /*2b30*/  @!P2 LDC.64 R14, c[0x0][0x3b8] ;  /* 0x0000ee00ff0eab82 */ /* 0x000e620000000a00 */
[----:B------:R-:W-:Y:S02]  /*2b40*/  SHF.L.U32 R38, R65, 0x3, RZ ;  /* 0x0000000341267819 */ /* 0x000fe400000006ff */
[----:B------:R0:W4:Y:S01]  /*2b50*/  @!P5 LDG.E R33, desc[UR36][R68.64] ;  /* 0x000000244421d981 */ /* 0x000122000c1e1900 */
[----:B--2---:R-:W-:Y:S01]  /*2b60*/  @!P2 IMAD R58, R9, R39, R58 ;  /* 0x00000027093aa224 */ /* 0x004fe200078e023a */
[----:B------:R-:W-:-:S04]  /*2b70*/  ISETP.GE.OR P5, PT, R38, R41, P1 ;  /* 0x000000292600720c */ /* 0x000fc80000fa6670 */
[----:B------:R-:W-:-:S04]  /*2b80*/  @!P2 IADD3 R39, P4, PT, R7, R58, RZ ;  /* 0x0000003a0727a210 */ /* 0x000fc80007f9e0ff */
[----:B------:R-:W-:Y:S02]  /*2b90*/  @!P2 LEA.HI.X.SX32 R58, R58, R11, 0x1, P4 ;  /* 0x0000000b3a3aa211 */ /* 0x000fe400020f0eff */
[----:B-1----:R-:W-:-:S04]  /*2ba0*/  @!P2 LEA R66, P4, R39, R14, 0x1 ;  /* 0x0000000e2742a211 */ /* 0x002fc800078808ff */
[----:B------:R-:W-:Y:S02]  /*2bb0*/  @!P2 LEA.HI.X R67, R39, R15, R58, 0x1, P4 ;  /* 0x0000000f2743a211 */ /* 0x000fe400020f0c3a */
[----:B------:R-:W2:Y:S01]  /*2bc0*/  @!P5 LDG.E R39, desc[UR36][R62.64] ;  /* 0x000000243e27d981 */ /* 0x000ea2000c1e1900 */
[----:B------:R-:W1:Y:S01]  /*2bd0*/  @!P6 LDC.64 R14, c[0x0][0x3b8] ;  /* 0x0000ee00ff0eeb82 */ /* 0x000e620000000a00 */
[----:B0-----:R-:W-:Y:S02]  /*2be0*/  IMAD.IADD R69, R65, 0x1, R12 ;  /* 0x0000000141457824 */ /* 0x001fe400078e020c */
[----:B------:R-:W4:Y:S03]  /*2bf0*/  @!P2 LDG.E R34, desc[UR36][R66.64] ;  /* 0x000000244222a981 */ /* 0x000f26000c1e1900 */
[----:B------:R-:W-:-:S04]  /*2c00*/  SHF.L.U32 R58, R69, 0x3, RZ ;  /* 0x00000003453a7819 */ /* 0x000fc800000006ff */
[----:B------:R-:W-:Y:S01]  /*2c10*/  ISETP.GE.OR P4, PT, R58, R41, P1 ;  /* 0x000000293a00720c */ /* 0x000fe20000f86670 */
[----:B---3--:R-:W-:-:S05]  /*2c20*/  @!P6 IMAD R60, R9, R13, R60 ;  /* 0x0000000d093ce224 */ /* 0x008fca00078e023c */
[----:B------:R-:W-:Y:S02]  /*2c30*/  @!P6 IADD3 R13, P2, PT, R7, R60, RZ ;  /* 0x0000003c070de210 */ /* 0x000fe40007f5e0ff */
[----:B------:R-:W-:Y:S02]  /*2c40*/  IADD3 R69, PT, PT, R69, R12, RZ ;  /* 0x0000000c45457210 */ /* 0x000fe40007ffe0ff */
[----:B------:R-:W-:-:S03]  /*2c50*/  @!P6 LEA.HI.X.SX32 R60, R60, R11, 0x1, P2 ;  /* 0x0000000b3c3ce211 */ /* 0x000fc600010f0eff */
[----:B------:R-:W3:Y:S01]  /*2c60*/  @!P4 LDG.E R67, desc[UR36][R62.64] ;  /* 0x000000243e43c981 */ /* 0x000ee2000c1e1900 */
[----:B-1----:R-:W-:Y:S02]  /*2c70*/  @!P6 LEA R64, P2, R13, R14, 0x1 ;  /* 0x0000000e0d40e211 */ /* 0x002fe400078408ff */
[----:B------:R-:W-:Y:S02]  /*2c80*/  IADD3 R12, PT, PT, R69, R12, RZ ;  /* 0x0000000c450c7210 */ /* 0x000fe40007ffe0ff */
[----:B------:R-:W-:Y:S01]  /*2c90*/  @!P6 LEA.HI.X R65, R13, R15, R60, 0x1, P2 ;  /* 0x0000000f0d41e211 */ /* 0x000fe200010f0c3c */
[----:B------:R-:W-:Y:S01]  /*2ca0*/  IMAD.SHL.U32 R60, R69, 0x8, RZ ;  /* 0x00000008453c7824 */ /* 0x000fe200078e00ff */
[----:B------:R-:W-:Y:S01]  /*2cb0*/  SHF.L.U32 R12, R12, 0x3, RZ ;  /* 0x000000030c0c7819 */ /* 0x000fe200000006ff */
[----:B------:R-:W0:Y:S03]  /*2cc0*/  @!P5 LDC.64 R14, c[0x0][0x3b8] ;  /* 0x0000ee00ff0edb82 */ /* 0x000e260000000a00 */
[----:B------:R-:W-:-:S02]  /*2cd0*/  ISETP.GE.OR P2, PT, R60, R41, P1 ;  /* 0x000000293c00720c */ /* 0x000fc40000f46670 */
[----:B------:R-:W-:-:S11]  /*2ce0*/  ISETP.GE.OR P1, PT, R12, R41, P1 ;  /* 0x000000290c00720c */ /* 0x000fd60000f26670 */
[----:B------:R-:W4:Y:S04]  /*2cf0*/  @!P2 LDG.E R13, desc[UR36][R62.64] ;  /* 0x000000243e0da981 */ /* 0x000f28000c1e1900 */
[----:B------:R1:W4:Y:S01]  /*2d00*/  @!P1 LDG.E R66, desc[UR36][R62.64] ;  /* 0x000000243e429981 */ /* 0x000322000c1e1900 */
[----:B------:R-:W-:-:S06]  /*2d10*/  SEL R0, R0, RZ, P3 ;  /* 0x000000ff00007207 */ /* 0x000fcc0001800000 */
[----:B------:R-:W4:Y:S01]  /*2d20*/  @!P6 LDG.E R0, desc[UR36][R64.64] ;  /* 0x000000244000e981 */ /* 0x000f22000c1e1900 */
[----:B------:R-:W-:Y:S02]  /*2d30*/  SEL R35, R35, RZ, P3 ;  /* 0x000000ff23237207 */ /* 0x000fe40001800000 */
[----:B------:R-:W-:Y:S02]  /*2d40*/  SEL R40, R40, RZ, P3 ;  /* 0x000000ff28287207 */ /* 0x000fe40001800000 */
[----:B------:R-:W-:Y:S02]  /*2d50*/  SEL R36, R36, RZ, P3 ;  /* 0x000000ff24247207 */ /* 0x000fe40001800000 */
[----:B------:R-:W-:Y:S01]  /*2d60*/  SEL R37, R37, RZ, P3 ;  /* 0x000000ff25257207 */ /* 0x000fe20001800000 */
[----:B--2---:R-:W-:-:S05]  /*2d70*/  @!P5 IMAD R38, R9, R39, R38 ;  /* 0x000000270926d224 */ /* 0x004fca00078e0226 */
[----:B------:R-:W-:-:S04]  /*2d80*/  @!P5 IADD3 R39, P6, PT, R7, R38, RZ ;  /* 0x000000260727d210 */ /* 0x000fc80007fde0ff */
[----:B------:R-:W-:Y:S02]  /*2d90*/  @!P5 LEA.HI.X.SX32 R38, R38, R11, 0x1, P6 ;  /* 0x0000000b2626d211 */ /* 0x000fe400030f0eff */
[----:B0-----:R-:W-:-:S04]  /*2da0*/  @!P5 LEA R68, P6, R39, R14, 0x1 ;  /* 0x0000000e2744d211 */ /* 0x001fc800078c08ff */
[----:B------:R-:W-:Y:S02]  /*2db0*/  @!P5 LEA.HI.X R69, R39, R15, R38, 0x1, P6 ;  /* 0x0000000f2745d211 */ /* 0x000fe400030f0c26 */
[----:B------:R-:W0:Y:S03]  /*2dc0*/  @!P4 LDC.64 R38, c[0x0][0x3b8] ;  /* 0x0000ee00ff26cb82 */ /* 0x000e260000000a00 */
[----:B------:R-:W2:Y:S01]  /*2dd0*/  @!P5 LDG.E R35, desc[UR36][R68.64] ;  /* 0x000000244423d981 */ /* 0x000ea2000c1e1900 */
[----:B---3--:R-:W-:-:S04]  /*2de0*/  @!P4 IMAD R58, R9, R67, R58 ;  /* 0x00000043093ac224 */ /* 0x008fc800078e023a */
[----:B------:R-:W3:Y:S01]  /*2df0*/  @!P2 LDC.64 R14, c[0x0][0x3b8] ;  /* 0x0000ee00ff0eab82 */ /* 0x000ee20000000a00 */
[----:B-1----:R-:W-:-:S04]  /*2e00*/  @!P4 IADD3 R63, P5, PT, R7, R58, RZ ;  /* 0x0000003a073fc210 */ /* 0x002fc80007fbe0ff */
[----:B------:R-:W-:Y:S02]  /*2e10*/  @!P4 LEA.HI.X.SX32 R58, R58, R11, 0x1, P5 ;  /* 0x0000000b3a3ac211 */ /* 0x000fe400028f0eff */
[----:B0-----:R-:W-:-:S04]  /*2e20*/  @!P4 LEA R62, P5, R63, R38, 0x1 ;  /* 0x000000263f3ec211 */ /* 0x001fc800078a08ff */
[----:B------:R-:W-:Y:S02]  /*2e30*/  @!P4 LEA.HI.X R63, R63, R39, R58, 0x1, P5 ;  /* 0x000000273f3fc211 */ /* 0x000fe400028f0c3a */
[----:B------:R-:W0:Y:S01]  /*2e40*/  @!P1 LDC.64 R38, c[0x0][0x3b8] ;  /* 0x0000ee00ff269b82 */ /* 0x000e220000000a00 */
[C---:B----4-:R-:W-:Y:S02]  /*2e50*/  @!P2 IMAD R60, R9.reuse, R13, R60 ;  /* 0x0000000d093ca224 */ /* 0x050fe400078e023c */
[----:B------:R-:W4:Y:S01]  /*2e60*/  @!P4 LDG.E R40, desc[UR36][R62.64] ;  /* 0x000000243e28c981 */ /* 0x000f22000c1e1900 */
[----:B------:R-:W-:Y:S02]  /*2e70*/  @!P1 IMAD R66, R9, R66, R12 ;  /* 0x0000004209429224 */ /* 0x000fe400078e020c */
[----:B------:R-:W-:-:S04]  /*2e80*/  @!P2 IADD3 R12, P5, PT, R7, R60, RZ ;  /* 0x0000003c070ca210 */ /* 0x000fc80007fbe0ff */
[----:B------:R-:W-:Y:S02]  /*2e90*/  @!P2 LEA.HI.X.SX32 R60, R60, R11, 0x1, P5 ;  /* 0x0000000b3c3ca211 */ /* 0x000fe400028f0eff */
[----:B---3--:R-:W-:-:S04]  /*2ea0*/  @!P2 LEA R14, P5, R12, R14, 0x1 ;  /* 0x0000000e0c0ea211 */ /* 0x008fc800078a08ff */
[----:B------:R-:W-:Y:S02]  /*2eb0*/  @!P2 LEA.HI.X R15, R12, R15, R60, 0x1, P5 ;  /* 0x0000000f0c0fa211 */ /* 0x000fe400028f0c3c */
[----:B------:R-:W-:-:S03]  /*2ec0*/  @!P1 IADD3 R12, P5, PT, R7, R66, RZ ;  /* 0x00000042070c9210 */ /* 0x000fc60007fbe0ff */
[----:B------:R-:W3:Y:S01]  /*2ed0*/  @!P2 LDG.E R36, desc[UR36][R14.64] ;  /* 0x000000240e24a981 */ /* 0x000ee2000c1e1900 */
[----:B------:R-:W-:Y:S02]  /*2ee0*/  @!P1 LEA.HI.X.SX32 R11, R66, R11, 0x1, P5 ;  /* 0x0000000b420b9211 */ /* 0x000fe400028f0eff */
[----:B0-----:R-:W-:-:S04]  /*2ef0*/  @!P1 LEA R38, P5, R12, R38, 0x1 ;  /* 0x000000260c269211 */ /* 0x001fc800078a08ff */
[----:B------:R-:W-:-:S05]  /*2f00*/  @!P1 LEA.HI.X R39, R12, R39, R11, 0x1, P5 ;  /* 0x000000270c279211 */ /* 0x000fca00028f0c0b */
[----:B------:R-:W3:Y:S01]  /*2f10*/  @!P1 LDG.E R37, desc[UR36][R38.64] ;  /* 0x0000002426259981 */ /* 0x000ee2000c1e1900 */
[----:B------:R-:W-:Y:S01]  /*2f20*/  @P0 IMAD.MOV.U32 R12, RZ, RZ, R8 ;  /* 0x000000ffff0c0224 */ /* 0x000fe200078e0008 */
[----:B------:R-:W-:-:S05]  /*2f30*/  @P0 MOV R13, R21 ;  /* 0x00000015000d0202 */ /* 0x000fca0000000f00 */
[----:B------:R0:W3:Y:S02]  /*2f40*/  @P0 LDG.E.U8 R11, desc[UR36][R12.64] ;  /* 0x000000240c0b0981 */ /* 0x0000e4000c1e1100 */
[----:B0-----:R-:W-:-:S04]  /*2f50*/  HMUL2 R13, R59, R26 ;  /* 0x0000001a3b0d7232 */ /* 0x001fc80000000000 */
        /* <DEDUP_REMOVED lines=10> */
[----:B------:R-:W-:Y:S01]  /*3000*/  HFMA2 R15, R47, R0, R15 ;  /* 0x000000002f0f7231 */ /* 0x000fe2000000000f */
[----:B------:R-:W-:Y:S01]  /*3010*/  UMOV UR5, 0xffffffff ;  /* 0xffffffff00057882 */ /* 0x000fe20000000000 */
[----:B------:R-:W-:Y:S02]  /*3020*/  LOP3.LUT P1, RZ, R18, 0x3, RZ, 0xc0, !PT ;  /* 0x0000000312ff7812 */ /* 0x000fe4000782c0ff */
[----:B--2---:R-:W-:-:S04]  /*3030*/  HFMA2 R15, R44, R35, R15 ;  /* 0x000000232c0f7231 */ /* 0x004fc8000000000f */
[----:B----4-:R-:W-:-:S04]  /*3040*/  HFMA2 R15, R45, R40, R15 ;  /* 0x000000282d0f7231 */ /* 0x010fc8000000000f */
[----:B---3--:R-:W-:-:S04]  /*3050*/  HFMA2 R15, R43, R36, R15 ;  /* 0x000000242b0f7231 */ /* 0x008fc8000000000f */
[----:B------:R-:W-:-:S05]  /*3060*/  HFMA2 R15, R42, R37, R15 ;  /* 0x000000252a0f7231 */ /* 0x000fca000000000f */
[--C-:B------:R-:W-:Y:S02]  /*3070*/  HADD2.F32 R13, -RZ, R15.reuse.H0_H0 ;  /* 0x2000000fff0d7230 */ /* 0x100fe40000004100 */
[----:B------:R-:W-:Y:S01]  /*3080*/  HADD2.F32 R12, -RZ, R15.H1_H1 ;  /* 0x3000000fff0c7230 */ /* 0x000fe20000004100 */
[----:B------:R-:W-:-:S04]  /*3090*/  ISETP.NE.AND P2, PT, R11, RZ, P0 ;  /* 0x000000ff0b00720c */ /* 0x000fc80000745270 */
[----:B------:R-:W-:Y:S01]  /*30a0*/  FADD.FTZ R13, R13, R12 ;  /* 0x0000000c0d0d7221 */ /* 0x000fe20000010000 */
[----:B------:R-:W-:Y:S08]  /*30b0*/  BRA.DIV UR5, `(.L_x_2774) ;  /* 0x0000005a05687947 */ /* 0x000ff0000b800000 */
[----:B------:R-:W0:Y:S02]  /*30c0*/  SHFL.BFLY PT, R14, R13, 0x2, 0x1f ;  /* 0x0c401f000d0e7f89 */ /* 0x000e2400000e0000 */
[----:B0-----:R-:W-:-:S05]  /*30d0*/  FADD.FTZ R13, R13, R14 ;  /* 0x0000000e0d0d7221 */ /* 0x001fca0000010000 */
[----:B------:R0:W1:Y:S02]  /*30e0*/  SHFL.BFLY PT, R14, R13, 0x1, 0x1f ;  /* 0x0c201f000d0e7f89 */ /* 0x00006400000e0000 */
.L_x_2846:
[----:B------:R-:W-:Y:S01]  /*30f0*/  ISETP.GE.OR P1, PT, R61, R16, P1 ;  /* 0x000000103d00720c */ /* 0x000fe20000f26670 */
[----:B-1----:R-:W-:Y:S01]  /*3100*/  FADD.FTZ R14, R13, R14 ;  /* 0x0000000e0d0e7221 */ /* 0x002fe20000010000 */
[----:B------:R-:W-:Y:S03]  /*3110*/  BSSY.RECONVERGENT B1, `(.L_x_2775) ;  /* 0x000001b000017945 */ /* 0x000fe60003800200 */
[----:B------:R-:W-:-:S08]  /*3120*/  FMUL.FTZ R11, R14, UR14 ;  /* 0x0000000e0e0b7c20 */ /* 0x000fd00008410000 */
[----:B------:R-:W-:Y:S05]  /*3130*/  @P1 BRA `(.L_x_2776) ;  /* 0x0000000000601947 */ /* 0x000fea0003800000 */
[----:B------:R-:W1:Y:S01]  /*3140*/  LDC.64 R14, c[0x0][0x448] ;  /* 0x00011200ff0e7b82 */ /* 0x000e620000000a00 */
[----:B------:R-:W-:-:S04]  /*3150*/  ISETP.NE.U32.AND P3, PT, RZ, UR16, PT ;  /* 0x00000010ff007c0c */ /* 0x000fc8000bf65070 */
[----:B------:R-:W-:-:S13]  /*3160*/  ISETP.NE.AND.EX P3, PT, RZ, UR17, PT, P3 ;  /* 0x00000011ff007c0c */ /* 0x000fda000bf65330 */
[----:B0-----:R-:W0:Y:S01]  /*3170*/  @P3 LDC.64 R12, c[0x0][0x438] ;  /* 0x00010e00ff0c3b82 */ /* 0x001e220000000a00 */
[----:B-1----:R-:W-:-:S04]  /*3180*/  ISETP.NE.U32.AND P1, PT, R14, RZ, PT ;  /* 0x000000ff0e00720c */ /* 0x002fc80003f25070 */
[----:B------:R-:W-:-:S13]  /*3190*/  ISETP.NE.AND.EX P1, PT, R15, RZ, PT, P1 ;  /* 0x000000ff0f00720c */ /* 0x000fda0003f25310 */
[----:B------:R-:W1:Y:S01]  /*31a0*/  @P1 LDC.64 R14, c[0x0][0x448] ;  /* 0x00011200ff0e1b82 */ /* 0x000e620000000a00 */
[----:B0-----:R-:W-:-:S06]  /*31b0*/  @P3 IMAD.WIDE R12, R20, 0x2, R12 ;  /* 0x00000002140c3825 */ /* 0x001fcc00078e020c */
[----:B------:R-:W2:Y:S01]  /*31c0*/  @P3 LDG.E.U16 R12, desc[UR36][R12.64] ;  /* 0x000000240c0c3981 */ /* 0x000ea2000c1e1500 */
[----:B------:R-:W0:Y:S08]  /*31d0*/  @P1 LDC R38, c[0x0][0x408] ;  /* 0x00010200ff261b82 */ /* 0x000e300000000800 */
[----:B------:R-:W0:Y:S01]  /*31e0*/  @P1 LDC R39, c[0x0][0x430] ;  /* 0x00010c00ff271b82 */ /* 0x000e220000000800 */
[----:B-1----:R-:W-:-:S06]  /*31f0*/  @P1 IMAD.WIDE.U32 R14, R17, 0x2, R14 ;  /* 0x00000002110e1825 */ /* 0x002fcc00078e000e */
[----:B------:R-:W3:Y:S01]  /*3200*/  @P1 LDG.E.U16 R14, desc[UR36][R14.64] ;  /* 0x000000240e0e1981 */ /* 0x000ee2000c1e1500 */
[----:B0-----:R-:W-:-:S04]  /*3210*/  @P1 IADD3 R38, PT, PT, R39, R38, RZ ;  /* 0x0000002627261210 */ /* 0x001fc80007ffe0ff */
[----:B------:R-:W-:-:S04]  /*3220*/  @P1 ISETP.GE.AND P4, PT, R61, R38, PT ;  /* 0x000000263d00120c */ /* 0x000fc80003f86270 */
[----:B-----5:R-:W-:-:S04]  /*3230*/  @P1 SEL R39, R23, RZ, !P4 ;  /* 0x000000ff17271207 */ /* 0x020fc80006000000 */
[----:B------:R-:W-:Y:S01]  /*3240*/  @P1 IADD3 R39, PT, PT, R61, R39, -R16 ;  /* 0x000000273d271210 */ /* 0x000fe20007ffe810 */
[----:B--2---:R-:W-:-:S03]  /*3250*/  @P3 HADD2.F32 R38, -RZ, R12.H0_H0 ;  /* 0x2000000cff263230 */ /* 0x004fc60000004100 */
[----:B------:R-:W-:Y:S02]  /*3260*/  @P1 I2FP.F32.S32 R12, R39 ;  /* 0x00000027000c1245 */ /* 0x000fe40000201400 */
[----:B------:R-:W-:Y:S01]  /*3270*/  @P3 FADD.FTZ R11, R11, R38 ;  /* 0x000000260b0b3221 */ /* 0x000fe20000010000 */
[----:B---3--:R-:W-:-:S05]  /*3280*/  @P1 HADD2.F32 R58, -RZ, R14.H0_H0 ;  /* 0x2000000eff3a1230 */ /* 0x008fca0000004100 */
[----:B------:R-:W-:-:S05]  /*3290*/  @P1 FFMA.FTZ R11, R12, R58, R11 ;  /* 0x0000003a0c0b1223 */ /* 0x000fca000001000b */
[----:B------:R1:W-:Y:S01]  /*32a0*/  STS [R10], R11 ;  /* 0x0000000b0a007388 */ /* 0x0003e20000000800 */
[----:B------:R-:W-:-:S07]  /*32b0*/  @!P2 FMNMX.FTZ R56, R56, R11, !PT ;  /* 0x0000000b3838a209 */ /* 0x000fce0007810000 */
.L_x_2776:
[----:B------:R-:W-:Y:S05]  /*32c0*/  BSYNC.RECONVERGENT B1 ;  /* 0x0000000000017941 */ /* 0x000fea0003800200 */
.L_x_2775:
[----:B------:R-:W-:Y:S01]  /*32d0*/  VIADD R61, R61, 0x10 ;  /* 0x000000103d3d7836 */ /* 0x000fe20000000000 */
[----:B------:R-:W-:Y:S02]  /*32e0*/  IADD3 R8, P2, PT, R8, 0x10, RZ ;  /* 0x0000001008087810 */ /* 0x000fe40007f5e0ff */
[----:B-1----:R-:W-:Y:S02]  /*32f0*/  IADD3 R10, PT, PT, R10, 0x40, RZ ;  /* 0x000000400a0a7810 */ /* 0x002fe40007ffe0ff */
[----:B------:R-:W-:Y:S01]  /*3300*/  ISETP.GE.AND P1, PT, R61, R6, PT ;  /* 0x000000063d00720c */ /* 0x000fe20003f26270 */
[----:B------:R-:W-:Y:S01]  /*3310*/  IMAD.X R21, RZ, RZ, R21, P2 ;  /* 0x000000ffff157224 */ /* 0x000fe200010e0615 */
[----:B------:R-:W-:-:S11]  /*3320*/  IADD3 R20, PT, PT, R20, 0x10, RZ ;  /* 0x0000001014147810 */ /* 0x000fd60007ffe0ff */
[----:B------:R-:W-:Y:S05]  /*3330*/  @!P1 BRA `(.L_x_2777) ;  /* 0xffffffec00b49947 */ /* 0x000fea000383ffff */
.L_x_2773:
[----:B------:R-:W-:Y:S05]  /*3340*/  BSYNC B0 ;  /* 0x0000000000007941 */ /* 0x000fea0003800000 */
.L_x_2772:
[----:B------:R-:W1:Y:S01]  /*3350*/  LDCU UR5, c[0x0][0x3f4] ;  /* 0x00007e80ff0577ac */ /* 0x000e620008000800 */
[----:B------:R-:W-:Y:S01]  /*3360*/  IADD3 R5, PT, PT, R16, 0x1, RZ ;  /* 0x0000000110057810 */ /* 0x000fe20007ffe0ff */
[----:B------:R-:W-:Y:S01]  /*3370*/  IMAD.SHL.U32 R6, R18, 0x4, RZ ;  /* 0x0000000412067824 */ /* 0x000fe200078e00ff */
[----:B------:R-:W-:-:S04]  /*3380*/  MOV R44, UR39 ;  /* 0x00000027002c7c02 */ /* 0x000fc80008000f00 */
[----:B------:R-:W-:Y:S02]  /*3390*/  SHF.R.S32.HI R44, RZ, 0x1f, R44 ;  /* 0x0000001fff2c7819 */ /* 0x000fe4000001142c */
[----:B-1----:R-:W-:Y:S01]  /*33a0*/  VIADDMNMX R3, R5, -UR5, RZ, !PT ;  /* 0x8000000505037c46 */ /* 0x002fe2000f8001ff */
[----:B------:R-:W-:-:S03]  /*33b0*/  UMOV UR5, 0xffffffff ;  /* 0xffffffff00057882 */ /* 0x000fc60000000000 */
[----:B------:R-:W-:Y:S05]  /*33c0*/  BRA.DIV UR5, `(.L_x_2778) ;  /* 0x0000005605e47947 */ /* 0x000fea000b800000 */
[----:B------:R-:W0:Y:S02]  /*33d0*/  SHFL.BFLY PT, R14, R56, 0x10, 0x1f ;  /* 0x0e001f00380e7f89 */ /* 0x000e2400000e0000 */
[----:B0-----:R-:W-:-:S05]  /*33e0*/  FMNMX.FTZ R13, R14, R56, !PT ;  /* 0x000000380e0d7209 */ /* 0x001fca0007810000 */
[----:B------:R-:W0:Y:S02]  /*33f0*/  SHFL.BFLY PT, R14, R13, 0x8, 0x1f ;  /* 0x0d001f000d0e7f89 */ /* 0x000e2400000e0000 */
[----:B0-----:R-:W-:-:S05]  /*3400*/  FMNMX.FTZ R0, R13, R14, !PT ;  /* 0x0000000e0d007209 */ /* 0x001fca0007810000 */
[----:B------:R0:W1:Y:S02]  /*3410*/  SHFL.BFLY PT, R14, R0, 0x4, 0x1f ;  /* 0x0c801f00000e7f89 */ /* 0x00006400000e0000 */
.L_x_2851:
[----:B------:R-:W2:Y:S01]  /*3420*/  S2R R21, SR_CgaCtaId ;  /* 0x0000000000157919 */ /* 0x000ea20000008800 */
[----:B------:R-:W-:Y:S01]  /*3430*/  LOP3.LUT P0, R8, R18, 0x1f, RZ, 0xc0, !PT ;  /* 0x0000001f12087812 */ /* 0x000fe2000780c0ff */
[----:B------:R-:W-:Y:S05]  /*3440*/  WARPSYNC.ALL ;  /* 0x0000000000007948 */ /* 0x000fea0003800000 */
[----:B------:R-:W-:Y:S02]  /*3450*/  MOV R20, 0x400 ;  /* 0x0000040000147802 */ /* 0x000fe40000000f00 */
[----:B-1--4-:R-:W-:Y:S02]  /*3460*/  FMNMX.FTZ R7, R0, R14, !PT ;  /* 0x0000000e00077209 */ /* 0x012fe40007810000 */
[----:B--2---:R-:W-:-:S04]  /*3470*/  LEA R9, R21, R20, 0x18 ;  /* 0x0000001415097211 */ /* 0x004fc800078ec0ff */
[----:B0-----:R-:W-:-:S05]  /*3480*/  LEA.HI R0, R18, R9, RZ, 0x1d ;  /* 0x0000000912007211 */ /* 0x001fca00078fe8ff */
[----:B------:R-:W-:Y:S01]  /*3490*/  @!P0 STS [R0], R7 ;  /* 0x0000000700008388 */ /* 0x000fe20000000800 */
[----:B------:R-:W-:Y:S01]  /*34a0*/  BAR.SYNC.DEFER_BLOCKING 0x0 ;  /* 0x0000000000007b1d */ /* 0x000fe20000010000 */
[C---:B------:R-:W-:Y:S01]  /*34b0*/  ISETP.GT.U32.AND P0, PT, R8.reuse, 0x1, PT ;  /* 0x000000010800780c */ /* 0x040fe20003f04070 */
[----:B------:R-:W-:Y:S01]  /*34c0*/  HFMA2 R11, -RZ, RZ, 0, 0 ;  /* 0x00000000ff0b7431 */ /* 0x000fe200000001ff */
[----:B------:R-:W-:Y:S02]  /*34d0*/  MOV R12, 0xff7fffff ;  /* 0xff7fffff000c7802 */ /* 0x000fe40000000f00 */
[----:B------:R-:W-:Y:S01]  /*34e0*/  LEA R9, R8, R9, 0x2 ;  /* 0x0000000908097211 */ /* 0x000fe200078e10ff */
[----:B------:R-:W-:Y:S08]  /*34f0*/  BSSY.RECONVERGENT B0, `(.L_x_2779) ;  /* 0x000016b000007945 */ /* 0x000ff00003800200 */
[----:B------:R-:W0:Y:S04]  /*3500*/  @!P0 LDS R12, [R9] ;  /* 0x00000000090c8984 */ /* 0x000e280000000800 */
[----:B0-----:R-:W0:Y:S02]  /*3510*/  SHFL.BFLY PT, R7, R12, 0x1, 0x1f ;  /* 0x0c201f000c077f89 */ /* 0x001e2400000e0000 */
[----:B0-----:R-:W-:Y:S01]  /*3520*/  FMNMX.FTZ R10, R7, R12, !PT ;  /* 0x0000000c070a7209 */ /* 0x001fe20007810000 */
[----:B------:R-:W-:-:S05]  /*3530*/  IMAD.IADD R7, R3, 0x1, R18 ;  /* 0x0000000103077824 */ /* 0x000fca00078e0212 */
[----:B------:R-:W-:Y:S01]  /*3540*/  ISETP.GT.AND P0, PT, R7, R16, PT ;  /* 0x000000100700720c */ /* 0x000fe20003f04270 */
        /* <DEDUP_REMOVED lines=9> */
[----:B------:R-:W-:Y:S01]  /*35e0*/  IADD3 R13, PT, PT, -R3, R12, R11 ;  /* 0x0000000c030d7210 */ /* 0x000fe20007ffe10b */
[----:B------:R-:W-:-:S03]  /*35f0*/  IMAD.MOV.U32 R12, RZ, RZ, R7 ;  /* 0x000000ffff0c7224 */ /* 0x000fc600078e0007 */
[C---:B------:R-:W-:Y:S02]  /*3600*/  LOP3.LUT R11, R13.reuse, 0xc0, RZ, 0xc0, !PT ;  /* 0x000000c00d0b7812 */ /* 0x040fe400078ec0ff */
[----:B------:R-:W-:Y:S02]  /*3610*/  ISETP.GE.U32.AND P1, PT, R13, 0xc0, PT ;  /* 0x000000c00d00780c */ /* 0x000fe40003f26070 */
[----:B------:R-:W-:Y:S02]  /*3620*/  ISETP.NE.AND P0, PT, R11, 0xc0, PT ;  /* 0x000000c00b00780c */ /* 0x000fe40003f05270 */
[----:B------:R-:W-:-:S11]  /*3630*/  MOV R11, RZ ;  /* 0x000000ff000b7202 */ /* 0x000fd60000000f00 */
[----:B------:R-:W-:Y:S05]  /*3640*/  @!P0 BRA `(.L_x_2783) ;  /* 0x00000000004c8947 */ /* 0x000fea0003800000 */
[----:B------:R-:W-:Y:S02]  /*3650*/  IADD3 R12, PT, PT, R20, 0x110, RZ ;  /* 0x00000110140c7810 */ /* 0x000fe40007ffe0ff */
[----:B------:R-:W-:Y:S02]  /*3660*/  LEA.HI R11, R13, 0x1, RZ, 0x1a ;  /* 0x000000010d0b7811 */ /* 0x000fe400078fd0ff */
[----:B------:R-:W-:Y:S01]  /*3670*/  LEA R15, R21, R12, 0x18 ;  /* 0x0000000c150f7211 */ /* 0x000fe200078ec0ff */
[----:B------:R-:W-:Y:S01]  /*3680*/  IMAD.MOV.U32 R12, RZ, RZ, R7 ;  /* 0x000000ffff0c7224 */ /* 0x000fe200078e0007 */
[----:B------:R-:W-:Y:S01]  /*3690*/  LOP3.LUT R13, R11, 0x3, RZ, 0xc0, !PT ;  /* 0x000000030b0d7812 */ /* 0x000fe200078ec0ff */
[----:B------:R-:W-:Y:S01]  /*36a0*/  HFMA2 R11, -RZ, RZ, 0, 0 ;  /* 0x00000000ff0b7431 */ /* 0x000fe200000001ff */
[----:B------:R-:W-:Y:S02]  /*36b0*/  IADD3 R14, PT, PT, R6, R15, RZ ;  /* 0x0000000f060e7210 */ /* 0x000fe40007ffe0ff */
[----:B------:R-:W-:-:S07]  /*36c0*/  IADD3 R13, PT, PT, -R13, RZ, RZ ;  /* 0x000000ff0d0d7210 */ /* 0x000fce0007ffe1ff */
.L_x_2784:
        /* <DEDUP_REMOVED lines=11> */
.L_x_2783:
[----:B------:R-:W-:Y:S05]  /*3780*/  BSYNC.RECONVERGENT B1 ;  /* 0x0000000000017941 */ /* 0x000fea0003800200 */
.L_x_2782:
[----:B------:R-:W-:Y:S05]  /*3790*/  @!P1 BRA `(.L_x_2780) ;  /* 0x0000001400009947 */ /* 0x000fea0003800000 */
[----:B------:R-:W-:Y:S01]  /*37a0*/  VIADD R20, R20, 0x110 ;  /* 0x0000011014147836 */ /* 0x000fe20000000000 */
[----:B------:R-:W-:Y:S02]  /*37b0*/  SHF.L.U32 R13, R3, 0x2, RZ ;  /* 0x00000002030d7819 */ /* 0x000fe400000006ff */
[C---:B------:R-:W-:Y:S02]  /*37c0*/  IADD3 R25, PT, PT, R12.reuse, 0x100, RZ ;  /* 0x000001000c197810 */ /* 0x040fe40007ffe0ff */
[----:B------:R-:W-:Y:S02]  /*37d0*/  LEA R14, R21, R20, 0x18 ;  /* 0x00000014150e7211 */ /* 0x000fe400078ec0ff */
[----:B------:R-:W-:Y:S02]  /*37e0*/  LEA R13, R12, -R13, 0x2 ;  /* 0x8000000d0c0d7211 */ /* 0x000fe400078e10ff */
[----:B------:R-:W-:-:S03]  /*37f0*/  ISETP.GT.AND P0, PT, R25, R16, PT ;  /* 0x000000101900720c */ /* 0x000fc60003f04270 */
[----:B------:R-:W-:-:S05]  /*3800*/  IMAD.IADD R14, R14, 0x1, R13 ;  /* 0x000000010e0e7824 */ /* 0x000fca00078e020d */
[----:B------:R-:W0:Y:S04]  /*3810*/  LDS R13, [R14] ;  /* 0x000000000e0d7984 */ /* 0x000e280000000800 */
[----:B------:R-:W1:Y:S04]  /*3820*/  LDS R15, [R14+0x100] ;  /* 0x000100000e0f7984 */ /* 0x000e680000000800 */
[----:B------:R-:W2:Y:S04]  /*3830*/  LDS R21, [R14+0x200] ;  /* 0x000200000e157984 */ /* 0x000ea80000000800 */
[----:B-----5:R-:W4:Y:S01]  /*3840*/  LDS R23, [R14+0x300] ;  /* 0x000300000e177984 */ /* 0x020f220000000800 */
[C---:B0-----:R-:W-:Y:S01]  /*3850*/  FADD.FTZ R13, -R10.reuse, R13 ;  /* 0x0000000d0a0d7221 */ /* 0x041fe20000010100 */
[----:B-1----:R-:W-:-:S03]  /*3860*/  FADD.FTZ R15, -R10, R15 ;  /* 0x0000000f0a0f7221 */ /* 0x002fc60000010100 */
[----:B------:R-:W-:Y:S01]  /*3870*/  FMUL.FTZ R13, R13, 1.4426950216293334961 ;  /* 0x3fb8aa3b0d0d7820 */ /* 0x000fe20000410000 */
[----:B--2---:R-:W-:Y:S01]  /*3880*/  FADD.FTZ R21, -R10, R21 ;  /* 0x000000150a157221 */ /* 0x004fe20000010100 */
[----:B------:R-:W-:-:S04]  /*3890*/  FMUL.FTZ R15, R15, 1.4426950216293334961 ;  /* 0x3fb8aa3b0f0f7820 */ /* 0x000fc80000410000 */
[----:B------:R-:W0:Y:S01]  /*38a0*/  MUFU.EX2 R13, R13 ;  /* 0x0000000d000d7308 */ /* 0x000e220000000800 */
[----:B----4-:R-:W-:Y:S01]  /*38b0*/  FADD.FTZ R23, -R10, R23 ;  /* 0x000000170a177221 */ /* 0x010fe20000010100 */
[----:B------:R-:W-:-:S03]  /*38c0*/  FMUL.FTZ R21, R21, 1.4426950216293334961 ;  /* 0x3fb8aa3b15157820 */ /* 0x000fc60000410000 */
[----:B------:R-:W-:-:S03]  /*38d0*/  FMUL.FTZ R23, R23, 1.4426950216293334961 ;  /* 0x3fb8aa3b17177820 */ /* 0x000fc60000410000 */
[----:B------:R-:W1:Y:S08]  /*38e0*/  MUFU.EX2 R15, R15 ;  /* 0x0000000f000f7308 */ /* 0x000e700000000800 */
[----:B------:R-:W2:Y:S01]  /*38f0*/  MUFU.EX2 R21, R21 ;  /* 0x0000001500157308 */ /* 0x000ea20000000800 */
[----:B0-----:R4:W-:Y:S01]  /*3900*/  STS [R14], R13 ;  /* 0x0000000d0e007388 */ /* 0x0019e20000000800 */
[----:B------:R-:W-:-:S06]  /*3910*/  FADD.FTZ R11, R11, R13 ;  /* 0x0000000d0b0b7221 */ /* 0x000fcc0000010000 */
[----:B------:R-:W0:Y:S01]  /*3920*/  MUFU.EX2 R23, R23 ;  /* 0x0000001700177308 */ /* 0x000e220000000800 */
[----:B-1----:R4:W-:Y:S01]  /*3930*/  STS [R14+0x100], R15 ;  /* 0x0001000f0e007388 */ /* 0x0029e20000000800 */
[----:B------:R-:W-:-:S03]  /*3940*/  FADD.FTZ R11, R11, R15 ;  /* 0x0000000f0b0b7221 */ /* 0x000fc60000010000 */
[----:B--2---:R4:W-:Y:S01]  /*3950*/  STS [R14+0x200], R21 ;  /* 0x000200150e007388 */ /* 0x0049e20000000800 */
[----:B------:R-:W-:-:S03]  /*3960*/  FADD.FTZ R11, R11, R21 ;  /* 0x000000150b0b7221 */ /* 0x000fc60000010000 */
[----:B0-----:R4:W-:Y:S01]  /*3970*/  STS [R14+0x300], R23 ;  /* 0x000300170e007388 */ /* 0x0019e20000000800 */
[----:B------:R-:W-:Y:S01]  /*3980*/  FADD.FTZ R11, R11, R23 ;  /* 0x000000170b0b7221 */ /* 0x000fe20000010000 */
[----:B------:R-:W-:Y:S06]  /*3990*/  @P0 BRA `(.L_x_2780) ;  /* 0x0000001000800947 */ /* 0x000fec0003800000 */
[----:B----4-:R-:W-:Y:S01]  /*39a0*/  MOV R13, R25 ;  /* 0x00000019000d7202 */ /* 0x010fe20000000f00 */
[----:B------:R-:W-:Y:S01]  /*39b0*/  BSSY.RECONVERGENT B1, `(.L_x_2785) ;  /* 0x000006c000017945 */ /* 0x000fe20003800200 */
[----:B------:R-:W-:-:S03]  /*39c0*/  PLOP3.LUT P0, PT, PT, PT, PT, 0x80, 0x8 ;  /* 0x000000000008781c */ /* 0x000fc60003f0f070 */
[----:B------:R-:W-:-:S05]  /*39d0*/  IMAD.IADD R12, R16, 0x1, -R13 ;  /* 0x00000001100c7824 */ /* 0x000fca00078e0a0d */
[----:B------:R-:W-:Y:S02]  /*39e0*/  ISETP.GT.AND P1, PT, R12, 0x2ff, PT ;  /* 0x000002ff0c00780c */ /* 0x000fe40003f24270 */
[----:B------:R-:W-:-:S11]  /*39f0*/  IADD3 R12, PT, PT, R14, 0x600, RZ ;  /* 0x000006000e0c7810 */ /* 0x000fd60007ffe0ff */
[----:B------:R-:W-:Y:S05]  /*3a00*/  @!P1 BRA `(.L_x_2786) ;  /* 0x0000000400989947 */ /* 0x000fea0003800000 */
[----:B------:R-:W-:Y:S02]  /*3a10*/  PLOP3.LUT P0, PT, PT, PT, PT, 0x8, 0x80 ;  /* 0x000000000080781c */ /* 0x000fe40003f0e170 */
[----:B------:R-:W-:-:S11]  /*3a20*/  IADD3 R14, PT, PT, R16, -0x2ff, RZ ;  /* 0xfffffd01100e7810 */ /* 0x000fd60007ffe0ff */
.L_x_2787:
[----:B------:R-:W0:Y:S01]  /*3a30*/  LDS R15, [R12+-0x200] ;  /* 0xfffe00000c0f7984 */ /* 0x000e220000000800 */
[----:B------:R-:W-:-:S03]  /*3a40*/  VIADD R13, R13, 0x400 ;  /* 0x000004000d0d7836 */ /* 0x000fc60000000000 */
[----:B------:R-:W1:Y:S02]  /*3a50*/  LDS R21, [R12+-0x100] ;  /* 0xffff00000c157984 */ /* 0x000e640000000800 */
[----:B------:R-:W-:Y:S02]  /*3a60*/  ISETP.GE.AND P1, PT, R13, R14, PT ;  /* 0x0000000e0d00720c */ /* 0x000fe40003f26270 */
[----:B------:R-:W2:Y:S04]  /*3a70*/  LDS R23, [R12] ;  /* 0x000000000c177984 */ /* 0x000ea80000000800 */
[----:B------:R-:W4:Y:S04]  /*3a80*/  LDS R25, [R12+0x100] ;  /* 0x000100000c197984 */ /* 0x000f280000000800 */
[----:B---3--:R-:W3:Y:S04]  /*3a90*/  LDS R27, [R12+0x200] ;  /* 0x000200000c1b7984 */ /* 0x008ee80000000800 */
        /* <DEDUP_REMOVED lines=15> */
[C---:B----4-:R-:W-:Y:S01]  /*3b90*/  FADD.FTZ R25, -R10.reuse, R25 ;  /* 0x000000190a197221 */ /* 0x050fe20000010100 */
[----:B------:R-:W4:Y:S01]  /*3ba0*/  LDS R45, [R12+0xb00] ;  /* 0x000b00000c2d7984 */ /* 0x000f220000000800 */
[----:B---3--:R-:W-:-:S02]  /*3bb0*/  FADD.FTZ R27, -R10, R27 ;  /* 0x0000001b0a1b7221 */ /* 0x008fc40000010100 */
[----:B------:R-:W-:Y:S01]  /*3bc0*/  FMUL.FTZ R25, R25, 1.4426950216293334961 ;  /* 0x3fb8aa3b19197820 */ /* 0x000fe20000410000 */
[----:B------:R-:W3:Y:S01]  /*3bd0*/  LDS R47, [R12+0xc00] ;  /* 0x000c00000c2f7984 */ /* 0x000ee20000000800 */
        /* <DEDUP_REMOVED lines=27> */
[----:B--2---:R-:W-:Y:S01]  /*3d90*/  FADD.FTZ R20, R20, R25 ;  /* 0x0000001914147221 */ /* 0x004fe20000010000 */
[C---:B------:R-:W-:Y:S01]  /*3da0*/  FADD.FTZ R43, -R10.reuse, R43 ;  /* 0x0000002b0a2b7221 */ /* 0x040fe20000010100 */
[----:B----4-:R-:W-:Y:S01]  /*3db0*/  FADD.FTZ R45, -R10, R45 ;  /* 0x0000002d0a2d7221 */ /* 0x010fe20000010100 */
[----:B------:R-:W-:Y:S02]  /*3dc0*/  STS [R12+0x100], R25 ;  /* 0x000100190c007388 */ /* 0x000fe40000000800 */
[----:B------:R-:W-:Y:S01]  /*3dd0*/  FMUL.FTZ R43, R43, 1.4426950216293334961 ;  /* 0x3fb8aa3b2b2b7820 */ /* 0x000fe20000410000 */
[----:B------:R-:W-:Y:S01]  /*3de0*/  FMUL.FTZ R45, R45, 1.4426950216293334961 ;  /* 0x3fb8aa3b2d2d7820 */ /* 0x000fe20000410000 */
[----:B------:R-:W2:Y:S01]  /*3df0*/  MUFU.EX2 R31, R31 ;  /* 0x0000001f001f7308 */ /* 0x000ea20000000800 */
[----:B0-----:R-:W-:Y:S01]  /*3e00*/  FADD.FTZ R20, R20, R27 ;  /* 0x0000001b14147221 */ /* 0x001fe20000010000 */
[C---:B---3--:R-:W-:Y:S01]  /*3e10*/  FADD.FTZ R47, -R10.reuse, R47 ;  /* 0x0000002f0a2f7221 */ /* 0x048fe20000010100 */
        /* <DEDUP_REMOVED lines=37> */
.L_x_2786:
[----:B------:R-:W-:Y:S05]  /*4070*/  BSYNC.RECONVERGENT B1 ;  /* 0x0000000000017941 */ /* 0x000fea0003800200 */
.L_x_2785:
        /* <DEDUP_REMOVED lines=9> */
[----:B------:R-:W4:Y:S04]  /*4110*/  LDS R25, [R12+0x100] ;  /* 0x000100000c197984 */ /* 0x000f280000000800 */
[----:B---3--:R-:W3:Y:S04]  /*4120*/  LDS R27, [R12+0x200] ;  /* 0x000200000c1b7984 */ /* 0x008ee80000000800 */
        /* <DEDUP_REMOVED lines=10> */
[C---:B----4-:R-:W-:Y:S01]  /*41d0*/  FADD.FTZ R25, -R10.reuse, R25 ;  /* 0x000000190a197221 */ /* 0x050fe20000010100 */
[----:B---3--:R-:W-:-:S03]  /*41e0*/  FADD.FTZ R27, -R10, R27 ;  /* 0x0000001b0a1b7221 */ /* 0x008fc60000010100 */
        /* <DEDUP_REMOVED lines=32> */
.L_x_2789:
[----:B------:R-:W-:Y:S05]  /*43f0*/  BSYNC.RECONVERGENT B1 ;  /* 0x0000000000017941 */ /* 0x000fea0003800200 */
.L_x_2788:
[----:B------:R-:W-:-:S13]  /*4400*/  ISETP.GT.AND P1, PT, R13, R16, PT ;  /* 0x000000100d00720c */ /* 0x000fda0003f24270 */
[----:B------:R-:W-:Y:S05]  /*4410*/  @!P0 BRA P1, `(.L_x_2780) ;  /* 0x0000000400e08947 */ /* 0x000fea0000800000 */
[----:B------:R-:W0:Y:S04]  /*4420*/  LDS R13, [R12+-0x200] ;  /* 0xfffe00000c0d7984 */ /* 0x000e280000000800 */
[----:B------:R-:W1:Y:S04]  /*4430*/  LDS R15, [R12+-0x100] ;  /* 0xffff00000c0f7984 */ /* 0x000e680000000800 */
[----:B------:R-:W2:Y:S04]  /*4440*/  LDS R21, [R12] ;  /* 0x000000000c157984 */ /* 0x000ea80000000800 */
[----:B------:R-:W4:Y:S01]  /*4450*/  LDS R23, [R12+0x100] ;  /* 0x000100000c177984 */ /* 0x000f220000000800 */
        /* <DEDUP_REMOVED lines=11> */
[----:B0-----:R0:W-:Y:S01]  /*4510*/  STS [R12+-0x200], R13 ;  /* 0xfffe000d0c007388 */ /* 0x0011e20000000800 */
[----:B------:R-:W-:-:S06]  /*4520*/  FADD.FTZ R11, R11, R13 ;  /* 0x0000000d0b0b7221 */ /* 0x000fcc0000010000 */
[----:B------:R-:W4:Y:S01]  /*4530*/  MUFU.EX2 R23, R23 ;  /* 0x0000001700177308 */ /* 0x000f220000000800 */
[----:B-1----:R0:W-:Y:S01]  /*4540*/  STS [R12+-0x100], R15 ;  /* 0xffff000f0c007388 */ /* 0x0021e20000000800 */
[----:B------:R-:W-:-:S03]  /*4550*/  FADD.FTZ R11, R11, R15 ;  /* 0x0000000f0b0b7221 */ /* 0x000fc60000010000 */
[----:B--2---:R0:W-:Y:S01]  /*4560*/  STS [R12], R21 ;  /* 0x000000150c007388 */ /* 0x0041e20000000800 */
[----:B------:R-:W-:-:S03]  /*4570*/  FADD.FTZ R11, R11, R21 ;  /* 0x000000150b0b7221 */ /* 0x000fc60000010000 */
[----:B----4-:R0:W-:Y:S01]  /*4580*/  STS [R12+0x100], R23 ;  /* 0x000100170c007388 */ /* 0x0101e20000000800 */
[----:B------:R-:W-:Y:S01]  /*4590*/  FADD.FTZ R11, R11, R23 ;  /* 0x000000170b0b7221 */ /* 0x000fe20000010000 */
[----:B------:R-:W-:Y:S06]  /*45a0*/  BRA `(.L_x_2780) ;  /* 0x00000004007c7947 */ /* 0x000fec0003800000 */
.L_x_2781:
[----:B------:R-:W-:Y:S01]  /*45b0*/  VIADDMNMX R14, R7, 0x40, R5, !PT ;  /* 0x00000040070e7846 */ /* 0x000fe20007800105 */
[----:B------:R-:W-:Y:S01]  /*45c0*/  BSSY.RECONVERGENT B1, `(.L_x_2790) ;  /* 0x0000024000017945 */ /* 0x000fe20003800200 */
[----:B------:R-:W-:Y:S01]  /*45d0*/  LOP3.LUT R11, RZ, R18, RZ, 0x33, !PT ;  /* 0x00000012ff0b7212 */ /* 0x000fe200078e33ff */
[----:B------:R-:W-:-:S03]  /*45e0*/  IMAD.MOV.U32 R15, RZ, RZ, R7 ;  /* 0x000000ffff0f7224 */ /* 0x000fc600078e0007 */
[----:B------:R-:W-:-:S04]  /*45f0*/  IADD3 R14, PT, PT, -R3, R14, R11 ;  /* 0x0000000e030e7210 */ /* 0x000fc80007ffe10b */
[C---:B------:R-:W-:Y:S02]  /*4600*/  LOP3.LUT R11, R14.reuse, 0xc0, RZ, 0xc0, !PT ;  /* 0x000000c00e0b7812 */ /* 0x040fe400078ec0ff */
[----:B------:R-:W-:Y:S02]  /*4610*/  ISETP.GE.U32.AND P1, PT, R14, 0xc0, PT ;  /* 0x000000c00e00780c */ /* 0x000fe40003f26070 */
[----:B------:R-:W-:Y:S01]  /*4620*/  ISETP.NE.AND P0, PT, R11, 0xc0, PT ;  /* 0x000000c00b00780c */ /* 0x000fe20003f05270 */
[----:B------:R-:W-:-:S12]  /*4630*/  HFMA2 R11, -RZ, RZ, 0, 0 ;  /* 0x00000000ff0b7431 */ /* 0x000fd800000001ff */
[----:B------:R-:W-:Y:S05]  /*4640*/  @!P0 BRA `(.L_x_2791) ;  /* 0x00000000006c8947 */ /* 0x000fea0003800000 */
[----:B------:R-:W-:Y:S01]  /*4650*/  IADD3 R20, PT, PT, R20, 0x110, RZ ;  /* 0x0000011014147810 */ /* 0x000fe20007ffe0ff */
[--C-:B------:R-:W-:Y:S01]  /*4660*/  IMAD.MOV.U32 R15, RZ, RZ, R7.reuse ;  /* 0x000000ffff0f7224 */ /* 0x100fe200078e0007 */
[----:B------:R-:W-:Y:S02]  /*4670*/  LEA.HI R11, R14, 0x1, RZ, 0x1a ;  /* 0x000000010e0b7811 */ /* 0x000fe400078fd0ff */
[----:B------:R-:W-:Y:S02]  /*4680*/  IADD3 R24, P0, P2, R12, UR39, R7 ;  /* 0x000000270c187c10 */ /* 0x000fe4000fa1e007 */
[----:B------:R-:W-:Y:S02]  /*4690*/  LEA R21, R21, R20, 0x18 ;  /* 0x0000001415157211 */ /* 0x000fe400078ec0ff */
[----:B------:R-:W-:Y:S02]  /*46a0*/  LOP3.LUT R12, R11, 0x3, RZ, 0xc0, !PT ;  /* 0x000000030b0c7812 */ /* 0x000fe400078ec0ff */
[----:B------:R-:W-:-:S02]  /*46b0*/  IADD3.X R13, PT, PT, R44, R13, RZ, P0, P2 ;  /* 0x0000000d2c0d7210 */ /* 0x000fc400007e44ff */
[----:B------:R-:W-:Y:S02]  /*46c0*/  MOV R11, RZ ;  /* 0x000000ff000b7202 */ /* 0x000fe40000000f00 */
[----:B------:R-:W-:Y:S02]  /*46d0*/  IADD3 R14, PT, PT, R6, R21, RZ ;  /* 0x00000015060e7210 */ /* 0x000fe40007ffe0ff */
[----:B------:R-:W-:-:S07]  /*46e0*/  IADD3 R20, PT, PT, -R12, RZ, RZ ;  /* 0x000000ff0c147210 */ /* 0x000fce0007ffe1ff */
.L_x_2792:
[----:B------:R-:W-:-:S06]  /*46f0*/  IMAD.MOV.U32 R12, RZ, RZ, R24 ;  /* 0x000000ffff0c7224 */ /* 0x000fcc00078e0018 */
[----:B------:R1:W2:Y:S01]  /*4700*/  LDG.E.U8 R12, desc[UR36][R12.64] ;  /* 0x000000240c0c7981 */ /* 0x0002a2000c1e1100 */
[----:B------:R-:W-:Y:S01]  /*4710*/  IADD3 R20, PT, PT, R20, 0x1, RZ ;  /* 0x0000000114147810 */ /* 0x000fe20007ffe0ff */
[----:B------:R-:W-:Y:S01]  /*4720*/  VIADD R15, R15, 0x40 ;  /* 0x000000400f0f7836 */ /* 0x000fe20000000000 */
[----:B------:R-:W-:-:S04]  /*4730*/  IADD3 R24, P2, PT, R24, 0x40, RZ ;  /* 0x0000004018187810 */ /* 0x000fc80007f5e0ff */
[----:B-1----:R-:W-:Y:S02]  /*4740*/  IADD3.X R13, PT, PT, RZ, R13, RZ, P2, !PT ;  /* 0x0000000dff0d7210 */ /* 0x002fe400017fe4ff */
[----:B--2---:R-:W-:-:S13]  /*4750*/  ISETP.NE.AND P0, PT, R12, RZ, PT ;  /* 0x000000ff0c00720c */ /* 0x004fda0003f05270 */
[----:B------:R-:W0:Y:S02]  /*4760*/  @!P0 LDS R21, [R14] ;  /* 0x000000000e158984 */ /* 0x000e240000000800 */
[----:B0----5:R-:W-:Y:S01]  /*4770*/  @!P0 FADD.FTZ R23, -R10, R21 ;  /* 0x000000150a178221 */ /* 0x021fe20000010100 */
        /* <DEDUP_REMOVED lines=8> */
.L_x_2791:
[----:B------:R-:W-:Y:S05]  /*4800*/  BSYNC.RECONVERGENT B1 ;  /* 0x0000000000017941 */ /* 0x000fea0003800200 */
.L_x_2790:
[----:B------:R-:W-:Y:S05]  /*4810*/  @!P1 BRA `(.L_x_2780) ;  /* 0x0000000000e09947 */ /* 0x000fea0003800000 */
[----:B------:R-:W1:Y:S01]  /*4820*/  S2R R14, SR_CgaCtaId ;  /* 0x00000000000e7919 */ /* 0x000e620000008800 */
[----:B------:R-:W2:Y:S01]  /*4830*/  LDCU.64 UR4, c[0x0][0x420] ;  /* 0x00008400ff0477ac */ /* 0x000ea20008000a00 */
[----:B------:R-:W-:Y:S02]  /*4840*/  MOV R13, 0x400 ;  /* 0x00000400000d7802 */ /* 0x000fe40000000f00 */
[----:B------:R-:W-:Y:S02]  /*4850*/  SHF.L.U32 R12, R3, 0x2, RZ ;  /* 0x00000002030c7819 */ /* 0x000fe400000006ff */
[----:B------:R-:W-:-:S03]  /*4860*/  IADD3 R13, PT, PT, R13, 0x110, RZ ;  /* 0x000001100d0d7810 */ /* 0x000fc60007ffe0ff */
[----:B------:R-:W-:Y:S02]  /*4870*/  IMAD R12, R15, 0x4, -R12 ;  /* 0x000000040f0c7824 */ /* 0x000fe400078e0a0c */
[----:B--2---:R-:W-:-:S05]  /*4880*/  IMAD.U32 R20, RZ, RZ, UR4 ;  /* 0x00000004ff147e24 */ /* 0x004fca000f8e00ff */
[----:B------:R-:W-:-:S04]  /*4890*/  IADD3 R21, P0, P1, R20, UR39, R15 ;  /* 0x0000002714157c10 */ /* 0x000fc8000f91e00f */
[----:B------:R-:W-:Y:S02]  /*48a0*/  IADD3 R21, P2, PT, R21, 0x80, RZ ;  /* 0x0000008015157810 */ /* 0x000fe40007f5e0ff */
[----:B-1---5:R-:W-:Y:S02]  /*48b0*/  LEA R23, R14, R13, 0x18 ;  /* 0x0000000d0e177211 */ /* 0x022fe400078ec0ff */
[----:B------:R-:W-:Y:S02]  /*48c0*/  IADD3.X R13, PT, PT, R44, UR5, RZ, P0, P1 ;  /* 0x000000052c0d7c10 */ /* 0x000fe400087e24ff */
[----:B------:R-:W-:Y:S02]  /*48d0*/  IADD3 R14, PT, PT, R12, 0x200, R23 ;  /* 0x000002000c0e7810 */ /* 0x000fe40007ffe017 */
[----:B------:R-:W-:-:S07]  /*48e0*/  IADD3.X R13, PT, PT, RZ, R13, RZ, P2, !PT ;  /* 0x0000000dff0d7210 */ /* 0x000fce00017fe4ff */
.L_x_2793:
[----:B------:R-:W-:-:S05]  /*48f0*/  MOV R12, R21 ;  /* 0x00000015000c7202 */ /* 0x000fca0000000f00 */
[----:B------:R-:W2:Y:S04]  /*4900*/  LDG.E.U8 R21, desc[UR36][R12.64+-0x80] ;  /* 0xffff80240c157981 */ /* 0x000ea8000c1e1100 */
[----:B------:R-:W4:Y:S04]  /*4910*/  LDG.E.U8 R20, desc[UR36][R12.64+-0x40] ;  /* 0xffffc0240c147981 */ /* 0x000f28000c1e1100 */
[----:B------:R-:W5:Y:S04]  /*4920*/  LDG.E.U8 R23, desc[UR36][R12.64] ;  /* 0x000000240c177981 */ /* 0x000f68000c1e1100 */
[----:B------:R-:W3:Y:S01]  /*4930*/  LDG.E.U8 R24, desc[UR36][R12.64+0x40] ;  /* 0x000040240c187981 */ /* 0x000ee2000c1e1100 */
[----:B------:R-:W-:-:S02]  /*4940*/  IADD3 R15, PT, PT, R15, 0x100, RZ ;  /* 0x000001000f0f7810 */ /* 0x000fc40007ffe0ff */
[----:B--2---:R-:W-:Y:S02]  /*4950*/  ISETP.NE.AND P0, PT, R21, RZ, PT ;  /* 0x000000ff1500720c */ /* 0x004fe40003f05270 */
[----:B----4-:R-:W-:Y:S01]  /*4960*/  ISETP.NE.AND P1, PT, R20, RZ, PT ;  /* 0x000000ff1400720c */ /* 0x010fe20003f25270 */
[----:B------:R-:W-:Y:S01]  /*4970*/  IMAD.MOV.U32 R20, RZ, RZ, RZ ;  /* 0x000000ffff147224 */ /* 0x000fe200078e00ff */
[----:B-----5:R-:W-:Y:S02]  /*4980*/  ISETP.NE.AND P2, PT, R23, RZ, PT ;  /* 0x000000ff1700720c */ /* 0x020fe40003f45270 */
[----:B---3--:R-:W-:-:S07]  /*4990*/  ISETP.NE.AND P3, PT, R24, RZ, PT ;  /* 0x000000ff1800720c */ /* 0x008fce0003f65270 */
[----:B------:R-:W0:Y:S04]  /*49a0*/  @!P0 LDS R21, [R14+-0x200] ;  /* 0xfffe00000e158984 */ /* 0x000e280000000800 */
[----:B------:R-:W1:Y:S04]  /*49b0*/  @!P1 LDS R23, [R14+-0x100] ;  /* 0xffff00000e179984 */ /* 0x000e680000000800 */
[----:B------:R-:W2:Y:S04]  /*49c0*/  @!P2 LDS R25, [R14] ;  /* 0x000000000e19a984 */ /* 0x000ea80000000800 */
[----:B------:R-:W3:Y:S01]  /*49d0*/  @!P3 LDS R27, [R14+0x100] ;  /* 0x000100000e1bb984 */ /* 0x000ee20000000800 */
[C---:B0-----:R-:W-:Y:S01]  /*49e0*/  @!P0 FADD.FTZ R21, -R10.reuse, R21 ;  /* 0x000000150a158221 */ /* 0x041fe20000010100 */
[----:B-1----:R-:W-:Y:S01]  /*49f0*/  @!P1 FADD.FTZ R24, -R10, R23 ;  /* 0x000000170a189221 */ /* 0x002fe20000010100 */
[----:B------:R-:W-:-:S02]  /*4a00*/  HFMA2 R23, -RZ, RZ, 0, 0 ;  /* 0x00000000ff177431 */ /* 0x000fc400000001ff */
[----:B------:R-:W-:Y:S01]  /*4a10*/  @!P0 FMUL.FTZ R21, R21, 1.4426950216293334961 ;  /* 0x3fb8aa3b15158820 */ /* 0x000fe20000410000 */
[----:B------:R-:W-:Y:S01]  /*4a20*/  @!P1 FMUL.FTZ R24, R24, 1.4426950216293334961 ;  /* 0x3fb8aa3b18189820 */ /* 0x000fe20000410000 */
[C---:B--2---:R-:W-:Y:S02]  /*4a30*/  @!P2 FADD.FTZ R26, -R10.reuse, R25 ;  /* 0x000000190a1aa221 */ /* 0x044fe40000010100 */
[----:B------:R0:W1:Y:S01]  /*4a40*/  @!P0 MUFU.EX2 R20, R21 ;  /* 0x0000001500148308 */ /* 0x0000620000000800 */
[----:B------:R-:W-:Y:S01]  /*4a50*/  MOV R25, RZ ;  /* 0x000000ff00197202 */ /* 0x000fe20000000f00 */
[----:B---3--:R-:W-:Y:S01]  /*4a60*/  @!P3 FADD.FTZ R28, -R10, R27 ;  /* 0x0000001b0a1cb221 */ /* 0x008fe20000010100 */
[----:B------:R-:W-:Y:S01]  /*4a70*/  @!P2 FMUL.FTZ R26, R26, 1.4426950216293334961 ;  /* 0x3fb8aa3b1a1aa820 */ /* 0x000fe20000410000 */
[----:B------:R-:W-:Y:S01]  /*4a80*/  IMAD.MOV.U32 R27, RZ, RZ, RZ ;  /* 0x000000ffff1b7224 */ /* 0x000fe200078e00ff */
[----:B------:R-:W-:Y:S01]  /*4a90*/  ISETP.GT.AND P0, PT, R15, R16, PT ;  /* 0x000000100f00720c */ /* 0x000fe20003f04270 */
[----:B------:R-:W-:-:S02]  /*4aa0*/  @!P3 FMUL.FTZ R28, R28, 1.4426950216293334961 ;  /* 0x3fb8aa3b1c1cb820 */ /* 0x000fc40000410000 */
[----:B------:R1:W2:Y:S01]  /*4ab0*/  @!P1 MUFU.EX2 R23, R24 ;  /* 0x0000001800179308 */ /* 0x0002a20000000800 */
        /* <DEDUP_REMOVED lines=14> */
.L_x_2780:
[----:B------:R-:W-:Y:S05]  /*4ba0*/  BSYNC.RECONVERGENT B0 ;  /* 0x0000000000007941 */ /* 0x000fea0003800200 */
.L_x_2779:
        /* <DEDUP_REMOVED lines=8> */
[----:B----4-:R-:W0:Y:S01]  /*4c30*/  SHFL.BFLY PT, R13, R10, 0x8, 0x1f ;  /* 0x0d001f000a0d7f89 */ /* 0x010e2200000e0000 */
        /* <DEDUP_REMOVED lines=17> */
[----:B------:R-:W-:-:S03]  /*4d50*/  ISETP.GT.AND P1, PT, R7, R16, PT ;  /* 0x000000100700720c */ /* 0x000fc60003f24270 */
[----:B0-----:R-:W0:Y:S02]  /*4d60*/  SHFL.BFLY PT, R8, R11, 0x1, 0x1f ;  /* 0x0c201f000b087f89 */ /* 0x001e2400000e0000 */
[----:B0-----:R-:W-:-:S06]  /*4d70*/  FADD.FTZ R8, R8, R11 ;  /* 0x0000000b08087221 */ /* 0x001fcc0000010000 */
[----:B------:R-:W0:Y:S02]  /*4d80*/  SHFL.IDX PT, R8, R8, RZ, 0x1f ;  /* 0x00001fff08087589 */ /* 0x000e2400000e0000 */
[----:B0-----:R-:W-:Y:S01]  /*4d90*/  FADD.FTZ R0, R8, 9.9999999747524270788e-07 ;  /* 0x358637bd08007421 */ /* 0x001fe20000010000 */
[----:B------:R-:W-:-:S05]  /*4da0*/  CS2R R8, SRZ ;  /* 0x0000000000087805 */ /* 0x000fca000001ff00 */
[----:B------:R-:W0:Y:S01]  /*4db0*/  MUFU.RCP R0, R0 ;  /* 0x0000000000007308 */ /* 0x000e220000001000 */
[----:B------:R-:W-:Y:S05]  /*4dc0*/  @!P0 BRA `(.L_x_2794) ;  /* 0x0000000000188947 */ /* 0x000fea0003800000 */
[----:B------:R-:W1:Y:S08]  /*4dd0*/  LDC R8, c[0x0][0x488] ;  /* 0x00012200ff087b82 */ /* 0x000e700000000800 */
[----:B------:R-:W1:Y:S08]  /*4de0*/  LDC R9, c[0x0][0x40c] ;  /* 0x00010300ff097b82 */ /* 0x000e700000000800 */
[----:B------:R-:W2:Y:S01]  /*4df0*/  LDC R11, c[0x0][0x3f4] ;  /* 0x0000fd00ff0b7b82 */ /* 0x000ea20000000800 */
[----:B-1----:R-:W-:-:S04]  /*4e00*/  IMAD R8, R19, R8, R9 ;  /* 0x0000000813087224 */ /* 0x002fc800078e0209 */
[----:B--2---:R-:W-:-:S05]  /*4e10*/  IMAD R8, R8, R11, RZ ;  /* 0x0000000b08087224 */ /* 0x004fca00078e02ff */
[----:B------:R-:W-:-:S07]  /*4e20*/  SHF.R.S32.HI R9, RZ, 0x1f, R8 ;  /* 0x0000001fff097819 */ /* 0x000fce0000011408 */
.L_x_2794:
[----:B------:R-:W-:Y:S04]  /*4e30*/  BSSY.RECONVERGENT B0, `(.L_x_2795) ;  /* 0x0000062000007945 */ /* 0x000fe80003800200 */
[----:B------:R-:W-:Y:S05]  /*4e40*/  @P1 BRA `(.L_x_2796) ;  /* 0x0000000400801947 */ /* 0x000fea0003800000 */
        /* <DEDUP_REMOVED lines=8> */
[----:B------:R-:W1:Y:S01]  /*4ed0*/  S2UR UR6, SR_CgaCtaId ;  /* 0x00000000000679c3 */ /* 0x000e620000008800 */
        /* <DEDUP_REMOVED lines=9> */
[----:B------:R-:W-:Y:S01]  /*4f70*/  LEA R10, R18, UR5, 0x1 ;  /* 0x00000005120a7c11 */ /* 0x000fe2000f8e08ff */
[----:B------:R-:W-:Y:S01]  /*4f80*/  IMAD.IADD R7, R7, 0x1, R12 ;  /* 0x0000000107077824 */ /* 0x000fe200078e020c */
[----:B------:R-:W-:Y:S02]  /*4f90*/  IADD3 R12, PT, PT, -R5, RZ, RZ ;  /* 0x000000ff050c7210 */ /* 0x000fe40007ffe1ff */
[----:B--2---:R-:W-:-:S04]  /*4fa0*/  LEA R13, P1, R14, UR8, 0x2 ;  /* 0x000000080e0d7c11 */ /* 0x004fc8000f8210ff */
[----:B------:R-:W-:Y:S01]  /*4fb0*/  LEA.HI.X R14, R14, UR9, R11, 0x2, P1 ;  /* 0x000000090e0e7c11 */ /* 0x000fe200088f140b */
[----:B-1----:R-:W-:-:S06]  /*4fc0*/  ULEA UR4, UR6, UR4, 0x18 ;  /* 0x0000000406047291 */ /* 0x002fcc000f8ec0ff */
[----:B------:R-:W-:Y:S01]  /*4fd0*/  IADD3 R6, PT, PT, R6, UR4, RZ ;  /* 0x0000000406067c10 */ /* 0x000fe2000fffe0ff */
[----:B------:R-:W-:-:S07]  /*4fe0*/  VIADD R5, R10, UR4 ;  /* 0x000000040a057c36 */ /* 0x000fce0008000000 */
.L_x_2799:
[----:B-1----:R1:W0:Y:S01]  /*4ff0*/  LDS R11, [R6] ;  /* 0x00000000060b7984 */ /* 0x0022220000000800 */
[----:B------:R-:W-:-:S05]  /*5000*/  VIADD R12, R12, 0x1 ;  /* 0x000000010c0c7836 */ /* 0x000fca0000000000 */
[----:B------:R-:W-:Y:S02]  /*5010*/  ISETP.NE.AND P3, PT, R12, RZ, PT ;  /* 0x000000ff0c00720c */ /* 0x000fe40003f65270 */
[----:B-1----:R-:W-:Y:S01]  /*5020*/  IADD3 R6, PT, PT, R6, 0x100, RZ ;  /* 0x0000010006067810 */ /* 0x002fe20007ffe0ff */
[----:B0-----:R-:W-:Y:S01]  /*5030*/  FMUL.FTZ R15, R11, R0 ;  /* 0x000000000b0f7220 */ /* 0x001fe20000410000 */
[----:B------:R-:W-:-:S04]  /*5040*/  @P0 MOV R11, R14 ;  /* 0x0000000e000b0202 */ /* 0x000fc80000000f00 */
        /* <DEDUP_REMOVED lines=9> */
.L_x_2798:
[----:B------:R-:W-:Y:S05]  /*50e0*/  BSYNC.RECONVERGENT B1 ;  /* 0x0000000000017941 */ /* 0x000fea0003800200 */
.L_x_2797:
[----:B------:R-:W-:Y:S05]  /*50f0*/  @!P2 BRA `(.L_x_2796) ;  /* 0x0000000000d4a947 */ /* 0x000fea0003800000 */
[----:B------:R-:W2:Y:S01]  /*5100*/  S2R R6, SR_CgaCtaId ;  /* 0x0000000000067919 */ /* 0x000ea20000008800 */
[----:B------:R-:W4:Y:S01]  /*5110*/  LDCU.64 UR8, c[0x0][0x480] ;  /* 0x00009000ff0877ac */ /* 0x000f220008000a00 */
[----:B------:R-:W-:Y:S02]  /*5120*/  MOV R5, 0x400 ;  /* 0x0000040000057802 */ /* 0x000fe40000000f00 */
[----:B-1----:R-:W-:Y:S01]  /*5130*/  IADD3 R11, P0, PT, R7, R8, RZ ;  /* 0x00000008070b7210 */ /* 0x002fe20007f1e0ff */
[----:B------:R-:W-:Y:S01]  /*5140*/  IMAD.SHL.U32 R8, R3, 0x4, RZ ;  /* 0x0000000403087824 */ /* 0x000fe200078e00ff */
[----:B------:R-:W-:Y:S01]  /*5150*/  IADD3 R5, PT, PT, R5, 0x110, RZ ;  /* 0x0000011005057810 */ /* 0x000fe20007ffe0ff */
[----:B------:R-:W-:Y:S01]  /*5160*/  UISETP.NE.AND UP0, UPT, UR7, URZ, UPT ;  /* 0x000000ff0700728c */ /* 0x000fe2000bf05270 */
[----:B------:R-:W-:Y:S02]  /*5170*/  IADD3.X R12, PT, PT, RZ, R9, RZ, P0, !PT ;  /* 0x00000009ff0c7210 */ /* 0x000fe400007fe4ff */
[----:B------:R-:W-:-:S03]  /*5180*/  ISETP.NE.AND P1, PT, RZ, UR7, PT ;  /* 0x00000007ff007c0c */ /* 0x000fc6000bf25270 */
[----:B------:R-:W-:Y:S02]  /*5190*/  PLOP3.LUT P0, PT, PT, PT, UP0, 0x80, 0x8 ;  /* 0x000000000008781c */ /* 0x000fe40003f0f008 */
[----:B----4-:R-:W-:-:S04]  /*51a0*/  LEA R10, P3, R11, UR8, 0x2 ;  /* 0x000000080b0a7c11 */ /* 0x010fc8000f8610ff */
[----:B------:R-:W-:Y:S02]  /*51b0*/  IADD3 R10, P2, PT, R10, 0x200, RZ ;  /* 0x000002000a0a7810 */ /* 0x000fe40007f5e0ff */
[----:B------:R-:W-:-:S04]  /*51c0*/  LEA.HI.X R12, R11, UR9, R12, 0x2, P3 ;  /* 0x000000090b0c7c11 */ /* 0x000fc800098f140c */
[----:B------:R-:W-:Y:S02]  /*51d0*/  IADD3.X R13, PT, PT, RZ, R12, RZ, P2, !PT ;  /* 0x0000000cff0d7210 */ /* 0x000fe400017fe4ff */
[----:B--2---:R-:W-:Y:S02]  /*51e0*/  LEA R9, R6, R5, 0x18 ;  /* 0x0000000506097211 */ /* 0x004fe400078ec0ff */
[C---:B------:R-:W-:Y:S02]  /*51f0*/  LEA R6, R7.reuse, UR5, 0x1 ;  /* 0x0000000507067c11 */ /* 0x040fe4000f8e08ff */
[----:B------:R-:W-:-:S03]  /*5200*/  LEA R5, R7, -R8, 0x2 ;  /* 0x8000000807057211 */ /* 0x000fc600078e10ff */
[----:B------:R-:W-:Y:S01]  /*5210*/  IMAD R6, R3, -0x2, R6 ;  /* 0xfffffffe03067824 */ /* 0x000fe200078e0206 */
[----:B------:R-:W-:-:S04]  /*5220*/  IADD3 R5, PT, PT, R5, 0x200, R9 ;  /* 0x0000020005057810 */ /* 0x000fc80007ffe009 */
[----:B------:R-:W-:-:S07]  /*5230*/  IADD3 R6, PT, PT, R6, 0x100, R9 ;  /* 0x0000010006067810 */ /* 0x000fce0007ffe009 */
.L_x_2800:
[----:B------:R-:W0:Y:S01]  /*5240*/  LDS R9, [R5+-0x200] ;  /* 0xfffe000005097984 */ /* 0x000e220000000800 */
[----:B------:R-:W-:-:S04]  /*5250*/  IADD3 R7, PT, PT, R7, 0x100, RZ ;  /* 0x0000010007077810 */ /* 0x000fc80007ffe0ff */
[----:B------:R-:W-:Y:S01]  /*5260*/  ISETP.GT.AND P2, PT, R7, R16, PT ;  /* 0x000000100700720c */ /* 0x000fe20003f44270 */
[----:B0-----:R-:W-:-:S05]  /*5270*/  FMUL.FTZ R15, R9, R0 ;  /* 0x00000000090f7220 */ /* 0x001fca0000410000 */
[----:B------:R-:W-:-:S04]  /*5280*/  F2FP.F16.F32.PACK_AB R8, RZ, R15 ;  /* 0x0000000fff08723e */ /* 0x000fc800000000ff */
[----:B------:R-:W-:-:S05]  /*5290*/  PRMT R11, R8, 0x7610, R11 ;  /* 0x00007610080b7816 */ /* 0x000fca000000000b */
[----:B------:R-:W-:Y:S04]  /*52a0*/  STS.U16 [R6+-0x100], R11 ;  /* 0xffff000b06007388 */ /* 0x000fe80000000400 */
[----:B------:R-:W0:Y:S02]  /*52b0*/  LDS R9, [R5+-0x100] ;  /* 0xffff000005097984 */ /* 0x000e240000000800 */
[----:B0-----:R-:W-:-:S05]  /*52c0*/  FMUL.FTZ R21, R9, R0 ;  /* 0x0000000009157220 */ /* 0x001fca0000410000 */
[----:B------:R-:W-:-:S04]  /*52d0*/  F2FP.F16.F32.PACK_AB R8, RZ, R21 ;  /* 0x00000015ff08723e */ /* 0x000fc800000000ff */
[----:B------:R-:W-:-:S05]  /*52e0*/  PRMT R12, R8, 0x7610, R12 ;  /* 0x00007610080c7816 */ /* 0x000fca000000000c */
[----:B------:R-:W-:Y:S04]  /*52f0*/  STS.U16 [R6+-0x80], R12 ;  /* 0xffff800c06007388 */ /* 0x000fe80000000400 */
[----:B------:R-:W0:Y:S02]  /*5300*/  LDS R9, [R5] ;  /* 0x0000000005097984 */ /* 0x000e240000000800 */
[----:B0----5:R-:W-:Y:S01]  /*5310*/  FMUL.FTZ R23, R9, R0 ;  /* 0x0000000009177220 */ /* 0x021fe20000410000 */
[----:B------:R-:W-:-:S04]  /*5320*/  MOV R9, R13 ;  /* 0x0000000d00097202 */ /* 0x000fc80000000f00 */
[----:B------:R-:W-:-:S05]  /*5330*/  F2FP.F16.F32.PACK_AB R8, RZ, R23 ;  /* 0x00000017ff08723e */ /* 0x000fca00000000ff */
[----:B------:R0:W-:Y:S04]  /*5340*/  STS.U16 [R6], R8 ;  /* 0x0000000806007388 */ /* 0x0001e80000000400 */
[----:B------:R1:W2:Y:S01]  /*5350*/  LDS R11, [R5+0x100] ;  /* 0x00010000050b7984 */ /* 0x0002a20000000800 */
[----:B0-----:R-:W-:Y:S01]  /*5360*/  IMAD.MOV.U32 R8, RZ, RZ, R10 ;  /* 0x000000ffff087224 */ /* 0x001fe200078e000a */
[----:B-1----:R-:W-:-:S04]  /*5370*/  IADD3 R5, PT, PT, R5, 0x400, RZ ;  /* 0x0000040005057810 */ /* 0x002fc80007ffe0ff */
[----:B------:R-:W-:Y:S01]  /*5380*/  @P0 STG.E desc[UR36][R8.64+-0x200], R15 ;  /* 0xfffe000f08000986 */ /* 0x000fe2000c101924 */
[----:B------:R-:W-:-:S13]  /*5390*/  PLOP3.LUT P0, PT, P1, PT, PT, 0x80, 0x8 ;  /* 0x000000000008781c */ /* 0x000fda0000f0f070 */
[----:B------:R-:W-:Y:S04]  /*53a0*/  @P0 STG.E desc[UR36][R8.64+-0x100], R21 ;  /* 0xffff001508000986 */ /* 0x000fe8000c101924 */
[----:B------:R-:W-:Y:S01]  /*53b0*/  @P0 STG.E desc[UR36][R8.64], R23 ;  /* 0x0000001708000986 */ /* 0x000fe2000c101924 */
[----:B--2---:R-:W-:-:S05]  /*53c0*/  FMUL.FTZ R11, R11, R0 ;  /* 0x000000000b0b7220 */ /* 0x004fca0000410000 */
[----:B------:R-:W-:Y:S01]  /*53d0*/  @P0 STG.E desc[UR36][R8.64+0x100], R11 ;  /* 0x0001000b08000986 */ /* 0x000fe2000c101924 */
[----:B------:R-:W-:-:S04]  /*53e0*/  F2FP.F16.F32.PACK_AB R10, RZ, R11 ;  /* 0x0000000bff0a723e */ /* 0x000fc800000000ff */
[----:B------:R-:W-:Y:S02]  /*53f0*/  PRMT R12, R10, 0x7610, R12 ;  /* 0x000076100a0c7816 */ /* 0x000fe4000000000c */
[----:B------:R-:W-:-:S03]  /*5400*/  IADD3 R10, P3, PT, R8, 0x400, RZ ;  /* 0x00000400080a7810 */ /* 0x000fc60007f7e0ff */
[----:B------:R0:W-:Y:S02]  /*5410*/  STS.U16 [R6+0x80], R12 ;  /* 0x0000800c06007388 */ /* 0x0001e40000000400 */
[----:B------:R-:W-:Y:S01]  /*5420*/  IMAD.X R13, RZ, RZ, R9, P3 ;  /* 0x000000ffff0d7224 */ /* 0x000fe200018e0609 */
[----:B0-----:R-:W-:Y:S01]  /*5430*/  IADD3 R6, PT, PT, R6, 0x200, RZ ;  /* 0x0000020006067810 */ /* 0x001fe20007ffe0ff */
[----:B------:R-:W-:Y:S06]  /*5440*/  @!P2 BRA `(.L_x_2800) ;  /* 0xfffffffc007ca947 */ /* 0x000fec000383ffff */
.L_x_2796:
[----:B------:R-:W-:Y:S05]  /*5450*/  BSYNC.RECONVERGENT B0 ;  /* 0x0000000000007941 */ /* 0x000fea0003800200 */
.L_x_2795:
[----:B------:R-:W-:Y:S01]  /*5460*/  SHF.R.S32.HI R5, RZ, 0x1f, R16 ;  /* 0x0000001fff057819 */ /* 0x000fe20000011410 */
[----:B------:R-:W2:Y:S01]  /*5470*/  LDCU.64 UR6, c[0x0][0x3b0] ;  /* 0x00007600ff0677ac */ /* 0x000ea20008000a00 */
[----:B0-----:R-:W-:Y:S02]  /*5480*/  SHF.R.U32.HI R0, RZ, 0x4, R18 ;  /* 0x00000004ff007819 */ /* 0x001fe40000011612 */
[----:B-1----:R-:W-:Y:S02]  /*5490*/  CS2R R14, SRZ ;  /* 0x00000000000e7805 */ /* 0x002fe4000001ff00 */
[-C--:B------:R-:W-:Y:S02]  /*54a0*/  LEA.HI R5, R5, R16.reuse, RZ, 0x2 ;  /* 0x0000001005057211 */ /* 0x080fe400078f10ff */
[----:B------:R-:W-:Y:S01]  /*54b0*/  CS2R R12, SRZ ;  /* 0x00000000000c7805 */ /* 0x000fe2000001ff00 */
[----:B------:R-:W0:Y:S01]  /*54c0*/  LDCU.64 UR8, c[0x0][0x3c8] ;  /* 0x00007900ff0877ac */ /* 0x000e220008000a00 */
[----:B------:R-:W-:Y:S01]  /*54d0*/  LOP3.LUT R21, R5, 0xfffffffc, RZ, 0xc0, !PT ;  /* 0xfffffffc05157812 */ /* 0x000fe200078ec0ff */
[----:B------:R-:W-:Y:S01]  /*54e0*/  IMAD.SHL.U32 R5, R18, 0x8, RZ ;  /* 0x0000000812057824 */ /* 0x000fe200078e00ff */
[----:B------:R-:W1:Y:S02]  /*54f0*/  LDCU.64 UR10, c[0x0][0x3c8] ;  /* 0x00007900ff0a77ac */ /* 0x000e640008000a00 */
[----:B------:R-:W-:-:S02]  /*5500*/  IADD3 R21, PT, PT, -R21, R16, RZ ;  /* 0x0000001015157210 */ /* 0x000fc40007ffe1ff */
[----:B------:R-:W-:Y:S02]  /*5510*/  LOP3.LUT R5, R5, 0x78, RZ, 0xc0, !PT ;  /* 0x0000007805057812 */ /* 0x000fe400078ec0ff */
[----:B------:R-:W-:Y:S02]  /*5520*/  ISETP.NE.AND P0, PT, R0, R21, PT ;  /* 0x000000150000720c */ /* 0x000fe40003f05270 */
[----:B--2---:R-:W-:Y:S02]  /*5530*/  ISETP.EQ.U32.AND P1, PT, RZ, UR6, PT ;  /* 0x00000006ff007c0c */ /* 0x004fe4000bf22070 */
[----:B------:R-:W-:-:S04]  /*5540*/  ISETP.GT.U32.OR P0, PT, R5, 0x5f, P0 ;  /* 0x0000005f0500780c */ /* 0x000fc80000704470 */
[----:B------:R-:W-:-:S13]  /*5550*/  ISETP.EQ.OR.EX P0, PT, RZ, UR7, P0, P1 ;  /* 0x00000007ff007c0c */ /* 0x000fda0008702710 */
[----:B------:R-:W2:Y:S01]  /*5560*/  @!P0 LDC.64 R6, c[0x0][0x3b0] ;  /* 0x0000ec00ff068b82 */ /* 0x000ea20000000a00 */
[----:B------:R-:W-:Y:S01]  /*5570*/  @!P0 IMAD R9, R17, 0x60, R5 ;  /* 0x0000006011098824 */ /* 0x000fe200078e0205 */
[----:B------:R-:W-:Y:S01]  /*5580*/  BSSY.RECONVERGENT B0, `(.L_x_2801) ;  /* 0x000029b000007945 */ /* 0x000fe20003800200 */
[----:B------:R-:W-:Y:S02]  /*5590*/  HFMA2 R42, -RZ, RZ, 0, 0 ;  /* 0x00000000ff2a7431 */ /* 0x000fe400000001ff */
[----:B------:R-:W-:Y:S02]  /*55a0*/  IMAD R20, R19, 0x60, RZ ;  /* 0x0000006013147824 */ /* 0x000fe400078e02ff */
[----:B--2---:R-:W-:-:S05]  /*55b0*/  @!P0 IMAD.WIDE.U32 R6, R9, 0x2, R6 ;  /* 0x0000000209068825 */ /* 0x004fca00078e0006 */
[----:B------:R2:W5:Y:S01]  /*55c0*/  @!P0 LDG.E.128 R12, desc[UR36][R6.64] ;  /* 0x00000024060c8981 */ /* 0x000562000c1e1d00 */
[----:B------:R-:W-:Y:S01]  /*55d0*/  BAR.SYNC.DEFER_BLOCKING 0x0 ;  /* 0x0000000000007b1d */ /* 0x000fe20000010000 */
[----:B------:R-:W-:Y:S01]  /*55e0*/  ISETP.GT.U32.AND P0, PT, R5, 0x5f, PT ;  /* 0x0000005f0500780c */ /* 0x000fe20003f04070 */
[----:B------:R-:W-:Y:S01]  /*55f0*/  IMAD.MOV.U32 R19, RZ, RZ, RZ ;  /* 0x000000ffff137224 */ /* 0x000fe200078e00ff */
[----:B------:R-:W-:Y:S02]  /*5600*/  MOV R40, RZ ;  /* 0x000000ff00287202 */ /* 0x000fe40000000f00 */
[----:B------:R-:W-:Y:S02]  /*5610*/  CS2R R10, SRZ ;  /* 0x00000000000a7805 */ /* 0x000fe4000001ff00 */
[----:B------:R-:W-:Y:S01]  /*5620*/  CS2R R8, SRZ ;  /* 0x0000000000087805 */ /* 0x000fe2000001ff00 */
[----:B--2---:R-:W-:-:S06]  /*5630*/  HFMA2 R7, -RZ, RZ, 0, 0 ;  /* 0x00000000ff077431 */ /* 0x004fcc00000001ff */
[----:B01----:R-:W-:Y:S05]  /*5640*/  @P0 BRA `(.L_x_2802) ;  /* 0x0000002800380947 */ /* 0x003fea0003800000 */
[----:B------:R-:W0:Y:S01]  /*5650*/  LDCU UR4, c[0x0][0x3f4] ;  /* 0x00007e80ff0477ac */ /* 0x000e220008000800 */
[----:B---3--:R-:W1:Y:S01]  /*5660*/  S2R R26, SR_CgaCtaId ;  /* 0x00000000001a7919 */ /* 0x008e620000008800 */
[----:B------:R-:W2:Y:S01]  /*5670*/  LDC.64 R46, c[0x0][0x3c0] ;  /* 0x0000f000ff2e7b82 */ /* 0x000ea20000000a00 */
[----:B-----5:R-:W-:Y:S01]  /*5680*/  IADD3 R23, PT, PT, R3, R0, RZ ;  /* 0x0000000003177210 */ /* 0x020fe20007ffe0ff */
[----:B------:R-:W-:Y:S01]  /*5690*/  BSSY.RECONVERGENT B1, `(.L_x_2803) ;  /* 0x00000eb000017945 */ /* 0x000fe20003800200 */
[----:B------:R-:W-:Y:S01]  /*56a0*/  MOV R25, 0x400 ;  /* 0x0000040000197802 */ /* 0x000fe20000000f00 */
[----:B------:R-:W-:-:S03]  /*56b0*/  IMAD.MOV.U32 R42, RZ, RZ, RZ ;  /* 0x000000ffff2a7224 */ /* 0x000fc600078e00ff */
[----:B------:R-:W-:Y:S01]  /*56c0*/  IADD3 R41, PT, PT, R25, 0x110, RZ ;  /* 0x0000011019297810 */ /* 0x000fe20007ffe0ff */
[----:B0-----:R-:W-:-:S04]  /*56d0*/  IMAD.U32 R6, RZ, RZ, UR4 ;  /* 0x00000004ff067e24 */ /* 0x001fc8000f8e00ff */
[-C--:B------:R-:W-:Y:S01]  /*56e0*/  IMAD R25, R4, R6.reuse, R5 ;  /* 0x0000000604197224 */ /* 0x080fe200078e0205 */
[----:B------:R-:W-:-:S03]  /*56f0*/  VIMNMX R24, PT, PT, R16, R6, PT ;  /* 0x0000000610187248 */ /* 0x000fc60003fe0100 */
[----:B--2---:R-:W-:Y:S01]  /*5700*/  IMAD.WIDE R46, R25, 0x2, R46 ;  /* 0x00000002192e7825 */ /* 0x004fe200078e022e */
[----:B------:R-:W-:Y:S02]  /*5710*/  ISETP.GE.AND P0, PT, R23, R24, PT ;  /* 0x000000181700720c */ /* 0x000fe40003f06270 */
[----:B-1----:R-:W-:-:S04]  /*5720*/  LEA R41, R26, R41, 0x18 ;  /* 0x000000291a297211 */ /* 0x002fc800078ec0ff */
[----:B------:R-:W-:-:S07]  /*5730*/  IADD3 R4, PT, PT, R41, UR5, RZ ;  /* 0x0000000529047c10 */ /* 0x000fce000fffe0ff */
[----:B------:R-:W-:Y:S05]  /*5740*/  @P0 BRA `(.L_x_2804) ;  /* 0x0000000c007c0947 */ /* 0x000fea0003800000 */
[----:B------:R-:W-:Y:S01]  /*5750*/  IADD3 R52, PT, PT, R23, 0x4, RZ ;  /* 0x0000000417347810 */ /* 0x000fe20007ffe0ff */
[----:B------:R-:W0:Y:S01]  /*5760*/  LDCU UR4, c[0x0][0x3f8] ;  /* 0x00007f00ff0477ac */ /* 0x000e220008000800 */
[----:B------:R-:W-:Y:S01]  /*5770*/  LOP3.LUT R50, RZ, R3, RZ, 0x33, !PT ;  /* 0x00000003ff327212 */ /* 0x000fe200078e33ff */
[----:B------:R-:W-:Y:S01]  /*5780*/  BSSY.RECONVERGENT B2, `(.L_x_2805) ;  /* 0x000007f000027945 */ /* 0x000fe20003800200 */
[----:B------:R-:W-:Y:S01]  /*5790*/  VIMNMX R7, PT, PT, R24, R52, !PT ;  /* 0x0000003418077248 */ /* 0x000fe20007fe0100 */
[----:B------:R-:W-:Y:S01]  /*57a0*/  HFMA2 R40, -RZ, RZ, 0, 0 ;  /* 0x00000000ff287431 */ /* 0x000fe200000001ff */
[----:B------:R-:W-:Y:S02]  /*57b0*/  MOV R48, R23 ;  /* 0x0000001700307202 */ /* 0x000fe40000000f00 */
[----:B------:R-:W-:Y:S02]  /*57c0*/  CS2R R8, SRZ ;  /* 0x0000000000087805 */ /* 0x000fe4000001ff00 */
[----:B------:R-:W-:Y:S01]  /*57d0*/  IADD3 R50, PT, PT, -R0, R7, R50 ;  /* 0x0000000700327210 */ /* 0x000fe20007ffe132 */
[----:B------:R-:W-:Y:S01]  /*57e0*/  IMAD.MOV.U32 R7, RZ, RZ, RZ ;  /* 0x000000ffff077224 */ /* 0x000fe200078e00ff */
[----:B------:R-:W-:Y:S01]  /*57f0*/  CS2R R10, SRZ ;  /* 0x00000000000a7805 */ /* 0x000fe2000001ff00 */
[----:B------:R-:W-:Y:S01]  /*5800*/  IMAD.MOV.U32 R19, RZ, RZ, RZ ;  /* 0x000000ffff137224 */ /* 0x000fe200078e00ff */
[----:B------:R-:W-:-:S02]  /*5810*/  ISETP.GE.U32.AND P0, PT, R50, 0xc, PT ;  /* 0x0000000c3200780c */ /* 0x000fc40003f06070 */
[----:B------:R-:W-:Y:S02]  /*5820*/  LEA.HI R49, R50, 0x1, RZ, 0x1e ;  /* 0x0000000132317811 */ /* 0x000fe400078ff0ff */
[----:B------:R-:W-:Y:S02]  /*5830*/  MOV R42, RZ ;  /* 0x000000ff002a7202 */ /* 0x000fe40000000f00 */
[----:B------:R-:W-:Y:S01]  /*5840*/  LOP3.LUT P1, R57, R49, 0x3, RZ, 0xc0, !PT ;  /* 0x0000000331397812 */ /* 0x000fe2000782c0ff */
[----:B0-----:R-:W-:-:S06]  /*5850*/  IMAD R43, R6, UR4, RZ ;  /* 0x00000004062b7c24 */ /* 0x001fcc000f8e02ff */
[----:B------:R-:W-:Y:S06]  /*5860*/  @!P0 BRA `(.L_x_2806) ;  /* 0x0000000400c08947 */ /* 0x000fec0003800000 */
[----:B------:R-:W-:Y:S01]  /*5870*/  LOP3.LUT R49, R49, 0x7ffffffc, RZ, 0xc0, !PT ;  /* 0x7ffffffc31317812 */ /* 0x000fe200078ec0ff */
[C---:B------:R-:W-:Y:S01]  /*5880*/  VIADD R54, R23.reuse, 0x8 ;  /* 0x0000000817367836 */ /* 0x040fe20000000000 */
[----:B------:R-:W-:Y:S02]  /*5890*/  LEA R24, R0, UR5, 0x1 ;  /* 0x0000000500187c11 */ /* 0x000fe4000f8e08ff */
[----:B------:R-:W-:Y:S01]  /*58a0*/  IADD3 R56, PT, PT, R23, 0xc, RZ ;  /* 0x0000000c17387810 */ /* 0x000fe20007ffe0ff */
[----:B------:R-:W-:Y:S01]  /*58b0*/  IMAD.MOV R49, RZ, RZ, -R49 ;  /* 0x000000ffff317224 */ /* 0x000fe200078e0a31 */
[----:B------:R-:W-:Y:S02]  /*58c0*/  MOV R7, RZ ;  /* 0x000000ff00077202 */ /* 0x000fe40000000f00 */
[----:B------:R-:W-:Y:S02]  /*58d0*/  MOV R48, R23 ;  /* 0x0000001700307202 */ /* 0x000fe40000000f00 */
[----:B------:R-:W-:-:S07]  /*58e0*/  IADD3 R45, PT, PT, R24, 0x10, R41 ;  /* 0x00000010182d7810 */ /* 0x000fce0007ffe029 */
.L_x_2807:
[----:B------:R-:W-:Y:S01]  /*58f0*/  IADD3 R24, P0, PT, R48, UR39, RZ ;  /* 0x0000002730187c10 */ /* 0x000fe2000ff1e0ff */
[----:B------:R-:W0:Y:S03]  /*5900*/  LDS.U16 R55, [R45+-0x10] ;  /* 0xfffff0002d377984 */ /* 0x000e260000000400 */
[----:B------:R-:W-:Y:S01]  /*5910*/  IADD3.X R25, PT, PT, RZ, R44, RZ, P0, !PT ;  /* 0x0000002cff197210 */ /* 0x000fe200007fe4ff */
[----:B------:R-:W1:Y:S01]  /*5920*/  LDS.U16 R53, [R45+-0x8] ;  /* 0xfffff8002d357984 */ /* 0x000e620000000400 */
[----:B------:R-:W-:-:S03]  /*5930*/  LEA R32, P0, R24, UR8, 0x2 ;  /* 0x0000000818207c11 */ /* 0x000fc6000f8010ff */
[----:B------:R-:W2:Y:S01]  /*5940*/  LDS.U16 R51, [R45] ;  /* 0x000000002d337984 */ /* 0x000ea20000000400 */
[----:B------:R-:W-:-:S05]  /*5950*/  LEA.HI.X R33, R24, UR9, R25, 0x2, P0 ;  /* 0x0000000918217c11 */ /* 0x000fca00080f1419 */
[----:B------:R-:W3:Y:S04]  /*5960*/  LDG.E R24, desc[UR36][R32.64] ;  /* 0x0000002420187981 */ /* 0x000ee8000c1e1900 */
[----:B------:R-:W4:Y:S04]  /*5970*/  LDG.E R28, desc[UR36][R32.64+0x10] ;  /* 0x00001024201c7981 */ /* 0x000f28000c1e1900 */
[----:B------:R-:W5:Y:S04]  /*5980*/  LDG.E R34, desc[UR36][R32.64+0x20] ;  /* 0x0000202420227981 */ /* 0x000f68000c1e1900 */
[----:B------:R-:W2:Y:S01]  /*5990*/  LDG.E R36, desc[UR36][R32.64+0x30] ;  /* 0x0000302420247981 */ /* 0x000ea2000c1e1900 */
[----:B---3--:R-:W-:-:S04]  /*59a0*/  IMAD R24, R43, R24, R48 ;  /* 0x000000182b187224 */ /* 0x008fc800078e0230 */
[----:B------:R-:W-:-:S04]  /*59b0*/  IMAD R25, R24, 0x60, RZ ;  /* 0x0000006018197824 */ /* 0x000fc800078e02ff */
[----:B------:R-:W-:-:S06]  /*59c0*/  IMAD.WIDE R24, R25, 0x2, R46 ;  /* 0x0000000219187825 */ /* 0x000fcc00078e022e */
[----:B------:R-:W3:Y:S01]  /*59d0*/  LDG.E.128 R24, desc[UR36][R24.64] ;  /* 0x0000002418187981 */ /* 0x000ee2000c1e1d00 */
[----:B----4-:R-:W-:-:S04]  /*59e0*/  IMAD R28, R43, R28, R52 ;  /* 0x0000001c2b1c7224 */ /* 0x010fc800078e0234 */
[----:B------:R-:W-:Y:S02]  /*59f0*/  IMAD R29, R28, 0x60, RZ ;  /* 0x000000601c1d7824 */ /* 0x000fe400078e02ff */
[----:B-----5:R-:W-:Y:S02]  /*5a00*/  IMAD R34, R43, R34, R54 ;  /* 0x000000222b227224 */ /* 0x020fe400078e0236 */
[----:B------:R-:W-:-:S04]  /*5a10*/  IMAD.WIDE R28, R29, 0x2, R46 ;  /* 0x000000021d1c7825 */ /* 0x000fc800078e022e */
[----:B------:R-:W-:Y:S02]  /*5a20*/  IMAD R35, R34, 0x60, RZ ;  /* 0x0000006022237824 */ /* 0x000fe400078e02ff */
[----:B------:R-:W4:Y:S01]  /*5a30*/  LDG.E.128 R28, desc[UR36][R28.64] ;  /* 0x000000241c1c7981 */ /* 0x000f22000c1e1d00 */
[----:B--2---:R-:W-:Y:S02]  /*5a40*/  IMAD R36, R43, R36, R56 ;  /* 0x000000242b247224 */ /* 0x004fe400078e0238 */
[----:B------:R-:W-:-:S04]  /*5a50*/  IMAD.WIDE R32, R35, 0x2, R46 ;  /* 0x0000000223207825 */ /* 0x000fc800078e022e */
[----:B------:R-:W-:Y:S02]  /*5a60*/  IMAD R37, R36, 0x60, RZ ;  /* 0x0000006024257824 */ /* 0x000fe400078e02ff */
[----:B------:R-:W2:Y:S02]  /*5a70*/  LDG.E.128 R32, desc[UR36][R32.64] ;  /* 0x0000002420207981 */ /* 0x000ea4000c1e1d00 */
[----:B------:R-:W-:-:S06]  /*5a80*/  IMAD.WIDE R36, R37, 0x2, R46 ;  /* 0x0000000225247825 */ /* 0x000fcc00078e022e */
[----:B------:R-:W5:Y:S01]  /*5a90*/  LDG.E.128 R36, desc[UR36][R36.64] ;  /* 0x0000002424247981 */ /* 0x000f62000c1e1d00 */
[----:B0-----:R-:W-:Y:S01]  /*5aa0*/  HADD2.F32 R55, -RZ, R55.H0_H0 ;  /* 0x20000037ff377230 */ /* 0x001fe20000004100 */
[----:B------:R-:W-:Y:S01]  /*5ab0*/  IADD3 R49, PT, PT, R49, 0x4, RZ ;  /* 0x0000000431317810 */ /* 0x000fe20007ffe0ff */
[----:B------:R-:W-:Y:S01]  /*5ac0*/  VIADD R54, R54, 0x10 ;  /* 0x0000001036367836 */ /* 0x000fe20000000000 */
[----:B------:R-:W-:Y:S02]  /*5ad0*/  IADD3 R48, PT, PT, R48, 0x10, RZ ;  /* 0x0000001030307810 */ /* 0x000fe40007ffe0ff */
[----:B------:R-:W-:Y:S02]  /*5ae0*/  ISETP.NE.AND P0, PT, R49, RZ, PT ;  /* 0x000000ff3100720c */ /* 0x000fe40003f05270 */
[----:B------:R-:W-:Y:S02]  /*5af0*/  IADD3 R52, PT, PT, R52, 0x10, RZ ;  /* 0x0000001034347810 */ /* 0x000fe40007ffe0ff */
[----:B------:R-:W-:Y:S01]  /*5b00*/  IADD3 R56, PT, PT, R56, 0x10, RZ ;  /* 0x0000001038387810 */ /* 0x000fe20007ffe0ff */
[----:B---3--:R-:W-:-:S02]  /*5b10*/  HADD2.F32 R58, -RZ, R24.H0_H0 ;  /* 0x20000018ff3a7230 */ /* 0x008fc40000004100 */
[----:B------:R-:W-:Y:S02]  /*5b20*/  HADD2.F32 R24, -RZ, R24.H1_H1 ;  /* 0x30000018ff187230 */ /* 0x000fe40000004100 */
[--C-:B------:R-:W-:Y:S02]  /*5b30*/  HADD2.F32 R60, -RZ, R26.reuse.H0_H0 ;  /* 0x2000001aff3c7230 */ /* 0x100fe40000004100 */
[C---:B------:R-:W-:Y:S01]  /*5b40*/  FFMA.FTZ R7, R55.reuse, R58, R7 ;  /* 0x0000003a37077223 */ /* 0x040fe20000010007 */
[----:B------:R-:W-:Y:S02]  /*5b50*/  HADD2.F32 R59, -RZ, R26.H1_H1 ;  /* 0x3000001aff3b7230 */ /* 0x000fe40000004100 */
[----:B------:R-:W-:Y:S01]  /*5b60*/  FFMA.FTZ R24, R55, R24, R8 ;  /* 0x0000001837187223 */ /* 0x000fe20000010008 */
[----:B------:R-:W-:Y:S01]  /*5b70*/  HADD2.F32 R58, -RZ, R25.H0_H0 ;  /* 0x20000019ff3a7230 */ /* 0x000fe20000004100 */
[----:B------:R-:W0:Y:S01]  /*5b80*/  LDS.U16 R8, [R45+0x8] ;  /* 0x000008002d087984 */ /* 0x000e220000000400 */
[----:B------:R-:W-:-:S02]  /*5b90*/  HADD2.F32 R26, -RZ, R27.H0_H0 ;  /* 0x2000001bff1a7230 */ /* 0x000fc40000004100 */
[C---:B------:R-:W-:Y:S01]  /*5ba0*/  FFMA.FTZ R11, R55.reuse, R60, R11 ;  /* 0x0000003c370b7223 */ /* 0x040fe2000001000b */
[----:B------:R-:W-:Y:S02]  /*5bb0*/  HADD2.F32 R25, -RZ, R25.H1_H1 ;  /* 0x30000019ff197230 */ /* 0x000fe40000004100 */
[C---:B------:R-:W-:Y:S01]  /*5bc0*/  FFMA.FTZ R9, R55.reuse, R58, R9 ;  /* 0x0000003a37097223 */ /* 0x040fe20000010009 */
[----:B------:R-:W-:Y:S02]  /*5bd0*/  HADD2.F32 R27, -RZ, R27.H1_H1 ;  /* 0x3000001bff1b7230 */ /* 0x000fe40000004100 */
[C---:B------:R-:W-:Y:S01]  /*5be0*/  FFMA.FTZ R19, R55.reuse, R26, R19 ;  /* 0x0000001a37137223 */ /* 0x040fe20000010013 */
[----:B-1----:R-:W-:Y:S02]  /*5bf0*/  HADD2.F32 R26, -RZ, R53.H0_H0 ;  /* 0x20000035ff1a7230 */ /* 0x002fe40000004100 */
[C---:B------:R-:W-:Y:S01]  /*5c00*/  FFMA.FTZ R10, R55.reuse, R25, R10 ;  /* 0x00000019370a7223 */ /* 0x040fe2000001000a */
[C---:B------:R-:W-:Y:S01]  /*5c10*/  FFMA.FTZ R40, R55.reuse, R59, R40 ;  /* 0x0000003b37287223 */ /* 0x040fe20000010028 */
[----:B------:R-:W-:Y:S01]  /*5c20*/  FFMA.FTZ R27, R55, R27, R42 ;  /* 0x0000001b371b7223 */ /* 0x000fe2000001002a */
[----:B----4-:R-:W-:-:S02]  /*5c30*/  HADD2.F32 R25, -RZ, R28.H0_H0 ;  /* 0x2000001cff197230 */ /* 0x010fc40000004100 */
[----:B------:R-:W-:Y:S02]  /*5c40*/  HADD2.F32 R53, -RZ, R28.H1_H1 ;  /* 0x3000001cff357230 */ /* 0x000fe40000004100 */
[--C-:B------:R-:W-:Y:S02]  /*5c50*/  HADD2.F32 R28, -RZ, R29.reuse.H0_H0 ;  /* 0x2000001dff1c7230 */ /* 0x100fe40000004100 */
[C---:B------:R-:W-:Y:S01]  /*5c60*/  FFMA.FTZ R7, R26.reuse, R25, R7 ;  /* 0x000000191a077223 */ /* 0x040fe20000010007 */
        /* <DEDUP_REMOVED lines=10> */
[--C-:B--2---:R-:W-:Y:S02]  /*5d10*/  HADD2.F32 R25, -RZ, R32.reuse.H0_H0 ;  /* 0x20000020ff197230 */ /* 0x104fe40000004100 */
[----:B------:R-:W-:Y:S01]  /*5d20*/  FFMA.FTZ R19, R26, R30, R19 ;  /* 0x0000001e1a137223 */ /* 0x000fe20000010013 */
[----:B------:R-:W-:-:S02]  /*5d30*/  HADD2.F32 R29, -RZ, R32.H1_H1 ;  /* 0x30000020ff1d7230 */ /* 0x000fc40000004100 */
[----:B------:R-:W-:Y:S01]  /*5d40*/  FFMA.FTZ R27, R26, R58, R27 ;  /* 0x0000003a1a1b7223 */ /* 0x000fe2000001001b */
[----:B------:R-:W-:Y:S02]  /*5d50*/  HADD2.F32 R28, -RZ, R33.H0_H0 ;  /* 0x20000021ff1c7230 */ /* 0x000fe40000004100 */
[--C-:B------:R-:W-:Y:S02]  /*5d60*/  HADD2.F32 R30, -RZ, R34.reuse.H0_H0 ;  /* 0x20000022ff1e7230 */ /* 0x100fe40000004100 */
[----:B------:R-:W-:Y:S02]  /*5d70*/  HADD2.F32 R31, -RZ, R34.H1_H1 ;  /* 0x30000022ff1f7230 */ /* 0x000fe40000004100 */
[----:B------:R-:W-:Y:S02]  /*5d80*/  HADD2.F32 R26, -RZ, R51.H0_H0 ;  /* 0x20000033ff1a7230 */ /* 0x000fe40000004100 */
[----:B------:R-:W-:Y:S02]  /*5d90*/  HADD2.F32 R33, -RZ, R33.H1_H1 ;  /* 0x30000021ff217230 */ /* 0x000fe40000004100 */
[----:B------:R-:W-:-:S02]  /*5da0*/  HADD2.F32 R32, -RZ, R35.H0_H0 ;  /* 0x20000023ff207230 */ /* 0x000fc40000004100 */
        /* <DEDUP_REMOVED lines=9> */
[----:B0-----:R-:W-:-:S02]  /*5e40*/  HADD2.F32 R42, -RZ, R8.H0_H0 ;  /* 0x20000008ff2a7230 */ /* 0x001fc40000004100 */
[--C-:B-----5:R-:W-:Y:S02]  /*5e50*/  HADD2.F32 R8, -RZ, R36.reuse.H0_H0 ;  /* 0x20000024ff087230 */ /* 0x120fe40000004100 */
        /* <DEDUP_REMOVED lines=13> */
[----:B------:R-:W-:-:S02]  /*5f30*/  VIADD R45, R45, 0x20 ;  /* 0x000000202d2d7836 */ /* 0x000fc40000000000 */
[C---:B------:R-:W-:Y:S01]  /*5f40*/  FFMA.FTZ R19, R42.reuse, R30, R19 ;  /* 0x0000001e2a137223 */ /* 0x040fe20000010013 */
[----:B------:R-:W-:Y:S01]  /*5f50*/  FFMA.FTZ R42, R42, R32, R27 ;  /* 0x000000202a2a7223 */ /* 0x000fe2000001001b */
[----:B------:R-:W-:Y:S06]  /*5f60*/  @P0 BRA `(.L_x_2807) ;  /* 0xfffffff800600947 */ /* 0x000fec000383ffff */
.L_x_2806:
[----:B------:R-:W-:Y:S05]  /*5f70*/  BSYNC.RECONVERGENT B2 ;  /* 0x0000000000027941 */ /* 0x000fea0003800200 */
.L_x_2805:
[----:B------:R-:W-:Y:S05]  /*5f80*/  @!P1 BRA `(.L_x_2804) ;  /* 0x00000004006c9947 */ /* 0x000fea0003800000 */
[----:B------:R-:W-:Y:S01]  /*5f90*/  ISETP.NE.AND P1, PT, R57, 0x1, PT ;  /* 0x000000013900780c */ /* 0x000fe20003f25270 */
[----:B------:R-:W-:Y:S01]  /*5fa0*/  BSSY.RECONVERGENT B2, `(.L_x_2808) ;  /* 0x000003a000027945 */ /* 0x000fe20003800200 */
[----:B------:R-:W-:-:S11]  /*5fb0*/  LOP3.LUT P0, RZ, R50, 0x4, RZ, 0xc0, !PT ;  /* 0x0000000432ff7812 */ /* 0x000fd6000780c0ff */
[----:B------:R-:W-:Y:S05]  /*5fc0*/  @!P1 BRA `(.L_x_2809) ;  /* 0x0000000000dc9947 */ /* 0x000fea0003800000 */
[----:B------:R-:W0:Y:S01]  /*5fd0*/  LDCU.64 UR6, c[0x0][0x3c8] ;  /* 0x00007900ff0677ac */ /* 0x000e220008000a00 */
[----:B------:R-:W-:-:S04]  /*5fe0*/  IADD3 R24, P1, PT, R48, UR39, RZ ;  /* 0x0000002730187c10 */ /* 0x000fc8000ff3e0ff */
[----:B------:R-:W-:Y:S02]  /*5ff0*/  IADD3.X R25, PT, PT, RZ, R44, RZ, P1, !PT ;  /* 0x0000002cff197210 */ /* 0x000fe40000ffe4ff */
[----:B0-----:R-:W-:-:S04]  /*6000*/  LEA R32, P1, R24, UR6, 0x2 ;  /* 0x0000000618207c11 */ /* 0x001fc8000f8210ff */
[----:B------:R-:W-:-:S05]  /*6010*/  LEA.HI.X R33, R24, UR7, R25, 0x2, P1 ;  /* 0x0000000718217c11 */ /* 0x000fca00088f1419 */
[----:B------:R-:W2:Y:S04]  /*6020*/  LDG.E R24, desc[UR36][R32.64] ;  /* 0x0000002420187981 */ /* 0x000ea8000c1e1900 */
[----:B------:R0:W3:Y:S01]  /*6030*/  LDG.E R28, desc[UR36][R32.64+0x10] ;  /* 0x00001024201c7981 */ /* 0x0000e2000c1e1900 */
[----:B------:R-:W-:Y:S01]  /*6040*/  IMAD.MOV.U32 R29, RZ, RZ, 0x60 ;  /* 0x00000060ff1d7424 */ /* 0x000fe200078e00ff */
[----:B------:R-:W-:-:S04]  /*6050*/  IADD3 R35, PT, PT, -R3, R48, RZ ;  /* 0x0000003003237210 */ /* 0x000fc80007ffe1ff */
[----:B------:R-:W-:-:S05]  /*6060*/  LEA R35, R35, R4, 0x1 ;  /* 0x0000000423237211 */ /* 0x000fca00078e08ff */
[----:B0-----:R-:W0:Y:S04]  /*6070*/  LDS.U16 R32, [R35] ;  /* 0x0000000023207984 */ /* 0x001e280000000400 */
[----:B------:R-:W1:Y:S01]  /*6080*/  LDS.U16 R36, [R35+0x8] ;  /* 0x0000080023247984 */ /* 0x000e620000000400 */
[----:B--2---:R-:W-:-:S04]  /*6090*/  IMAD R24, R43, R24, R48 ;  /* 0x000000182b187224 */ /* 0x004fc800078e0230 */
[----:B------:R-:W-:Y:S02]  /*60a0*/  IMAD R25, R24, 0x60, RZ ;  /* 0x0000006018197824 */ /* 0x000fe400078e02ff */
[----:B---3--:R-:W-:Y:S02]  /*60b0*/  IMAD R28, R43, R28, R48 ;  /* 0x0000001c2b1c7224 */ /* 0x008fe400078e0230 */
        /* <DEDUP_REMOVED lines=18> */
[----:B------:R-:W-:-:S02]  /*61e0*/  HADD2.F32 R26, -RZ, R27.H0_H0 ;  /* 0x2000001bff1a7230 */ /* 0x000fc40000004100 */
[C---:B------:R-:W-:Y:S01]  /*61f0*/  FFMA.FTZ R11, R32.reuse, R34, R11 ;  /* 0x00000022200b7223 */ /* 0x040fe2000001000b */
[----:B------:R-:W-:Y:S02]  /*6200*/  HADD2.F32 R27, -RZ, R27.H1_H1 ;  /* 0x3000001bff1b7230 */ /* 0x000fe40000004100 */
[C---:B------:R-:W-:Y:S01]  /*6210*/  FFMA.FTZ R39, R32.reuse, R39, R40 ;  /* 0x0000002720277223 */ /* 0x040fe20000010028 */
[--C-:B---3--:R-:W-:Y:S02]  /*6220*/  HADD2.F32 R24, -RZ, R28.reuse.H0_H0 ;  /* 0x2000001cff187230 */ /* 0x108fe40000004100 */
[C---:B------:R-:W-:Y:S01]  /*6230*/  FFMA.FTZ R19, R32.reuse, R26, R19 ;  /* 0x0000001a20137223 */ /* 0x040fe20000010013 */
[----:B------:R-:W-:Y:S02]  /*6240*/  HADD2.F32 R25, -RZ, R28.H1_H1 ;  /* 0x3000001cff197230 */ /* 0x000fe40000004100 */
[----:B------:R-:W-:Y:S01]  /*6250*/  FFMA.FTZ R27, R32, R27, R42 ;  /* 0x0000001b201b7223 */ /* 0x000fe2000001002a */
[----:B------:R-:W-:-:S02]  /*6260*/  HADD2.F32 R26, -RZ, R29.H0_H0 ;  /* 0x2000001dff1a7230 */ /* 0x000fc40000004100 */
        /* <DEDUP_REMOVED lines=13> */
.L_x_2809:
[----:B------:R-:W-:Y:S05]  /*6340*/  BSYNC.RECONVERGENT B2 ;  /* 0x0000000000027941 */ /* 0x000fea0003800200 */
.L_x_2808:
[----:B------:R-:W-:Y:S05]  /*6350*/  @P0 BRA `(.L_x_2804) ;  /* 0x0000000000780947 */ /* 0x000fea0003800000 */
[----:B------:R-:W0:Y:S01]  /*6360*/  LDCU.64 UR6, c[0x0][0x3c8] ;  /* 0x00007900ff0677ac */ /* 0x000e220008000a00 */
[----:B------:R-:W-:-:S04]  /*6370*/  IADD3 R24, P0, PT, R48, UR39, RZ ;  /* 0x0000002730187c10 */ /* 0x000fc8000ff1e0ff */
[----:B------:R-:W-:Y:S02]  /*6380*/  IADD3.X R25, PT, PT, RZ, R44, RZ, P0, !PT ;  /* 0x0000002cff197210 */ /* 0x000fe400007fe4ff */
        /* <DEDUP_REMOVED lines=27> */
.L_x_2804:
[----:B------:R-:W-:Y:S05]  /*6540*/  BSYNC.RECONVERGENT B1 ;  /* 0x0000000000017941 */ /* 0x000fea0003800200 */
.L_x_2803:
        /* <DEDUP_REMOVED lines=18> */
.L_x_2816:
[----:B0-----:R-:W-:Y:S01]  /*6670*/  ISETP.GE.AND P1, PT, R23, R6, PT ;  /* 0x000000061700720c */ /* 0x001fe20003f26270 */
[----:B------:R-:W-:Y:S01]  /*6680*/  VIADD R30, R30, 0x1 ;  /* 0x000000011e1e7836 */ /* 0x000fe20000000000 */
[----:B------:R-:W-:Y:S04]  /*6690*/  BSSY.RECONVERGENT B3, `(.L_x_2814) ;  /* 0x0000034000037945 */ /* 0x000fe80003800200 */
        /* <DEDUP_REMOVED lines=9> */
[----:B------:R0:W1:Y:S02]  /*6730*/  F2I.FTZ.U32.TRUNC.NTZ R25, R31 ;  /* 0x0000001f00197305 */ /* 0x000064000021f000 */
[----:B0-----:R-:W0:Y:S01]  /*6740*/  LDS.U16 R31, [R41] ;  /* 0x00000000291f7984 */ /* 0x001e220000000400 */
[----:B-1----:R-:W-:-:S05]  /*6750*/  IADD3 R24, PT, PT, RZ, -R25, RZ ;  /* 0x80000019ff187210 */ /* 0x002fca0007ffe0ff */
        /* <DEDUP_REMOVED lines=12> */
[----:B------:R-:W-:-:S04]  /*6820*/  @!P3 LOP3.LUT R24, RZ, R6, RZ, 0x33, !PT ;  /* 0x00000006ff18b212 */ /* 0x000fc800078e33ff */
[----:B------:R-:W-:-:S05]  /*6830*/  IADD3 R25, P1, PT, R24, UR39, RZ ;  /* 0x0000002718197c10 */ /* 0x000fca000ff3e0ff */
[----:B------:R-:W-:Y:S01]  /*6840*/  IMAD.X R26, RZ, RZ, R44, P1 ;  /* 0x000000ffff1a7224 */ /* 0x000fe200008e062c */
        /* <DEDUP_REMOVED lines=24> */
.L_x_2815:
[----:B------:R-:W-:Y:S05]  /*69d0*/  BSYNC.RECONVERGENT B3 ;  /* 0x0000000000037941 */ /* 0x000fea0003800200 */
.L_x_2814:
[----:B------:R-:W-:Y:S02]  /*69e0*/  IADD3 R23, PT, PT, R23, 0x4, RZ ;  /* 0x0000000417177810 */ /* 0x000fe40007ffe0ff */
[----:B------:R-:W-:Y:S01]  /*69f0*/  IADD3 R41, PT, PT, R41, 0x8, RZ ;  /* 0x0000000829297810 */ /* 0x000fe20007ffe0ff */
[----:B------:R-:W-:Y:S06]  /*6a00*/  @P0 BRA `(.L_x_2816) ;  /* 0xfffffffc00180947 */ /* 0x000fec000383ffff */
.L_x_2813:
[----:B------:R-:W-:Y:S05]  /*6a10*/  BSYNC.RECONVERGENT B2 ;  /* 0x0000000000027941 */ /* 0x000fea0003800200 */
.L_x_2812:
[----:B------:R-:W-:-:S13]  /*6a20*/  ISETP.GE.U32.AND P0, PT, R29, 0xc, PT ;  /* 0x0000000c1d00780c */ /* 0x000fda0003f06070 */
[----:B------:R-:W-:Y:S05]  /*6a30*/  @!P0 BRA `(.L_x_2811) ;  /* 0x0000000c00848947 */ /* 0x000fea0003800000 */
[----:B------:R-:W0:Y:S02]  /*6a40*/  LDC R6, c[0x0][0x3f4] ;  /* 0x0000fd00ff067b82 */ /* 0x000e240000000800 */
.L_x_2825:
[CC--:B0-----:R-:W-:Y:S01]  /*6a50*/  ISETP.GE.AND P3, PT, R23.reuse, R6.reuse, PT ;  /* 0x000000061700720c */ /* 0x0c1fe20003f66270 */
[C---:B------:R-:W-:Y:S01]  /*6a60*/  VIADD R37, R23.reuse, 0x4 ;  /* 0x0000000417257836 */ /* 0x040fe20000000000 */
[C---:B------:R-:W-:Y:S01]  /*6a70*/  IADD3 R33, PT, PT, R23.reuse, 0x8, RZ ;  /* 0x0000000817217810 */ /* 0x040fe20007ffe0ff */
[C---:B------:R-:W-:Y:S01]  /*6a80*/  IMAD.IADD R29, R23.reuse, 0x1, -R3 ;  /* 0x00000001171d7824 */ /* 0x040fe200078e0a03 */
[----:B------:R-:W-:Y:S01]  /*6a90*/  IADD3 R31, PT, PT, R23, 0xc, RZ ;  /* 0x0000000c171f7810 */ /* 0x000fe20007ffe0ff */
[----:B------:R-:W-:Y:S01]  /*6aa0*/  BSSY.RECONVERGENT B2, `(.L_x_2817) ;  /* 0x0000038000027945 */ /* 0x000fe20003800200 */
[-C--:B------:R-:W-:Y:S02]  /*6ab0*/  ISETP.GE.AND P2, PT, R37, R6.reuse, PT ;  /* 0x000000062500720c */ /* 0x080fe40003f46270 */
[-C--:B------:R-:W-:Y:S02]  /*6ac0*/  ISETP.GE.AND P0, PT, R33, R6.reuse, PT ;  /* 0x000000062100720c */ /* 0x080fe40003f06270 */
[----:B------:R-:W-:-:S02]  /*6ad0*/  ISETP.GE.AND P1, PT, R31, R6, PT ;  /* 0x000000061f00720c */ /* 0x000fc40003f26270 */
        /* <DEDUP_REMOVED lines=9> */
[----:B-1----:R-:W-:-:S06]  /*6b70*/  IADD3 R30, PT, PT, R26, 0xffffffe, RZ ;  /* 0x0ffffffe1a1e7810 */ /* 0x002fcc0007ffe0ff */
[----:B------:R1:W2:Y:S02]  /*6b80*/  F2I.FTZ.U32.TRUNC.NTZ R25, R30 ;  /* 0x0000001e00197305 */ /* 0x0002a4000021f000 */
[----:B-1----:R-:W1:Y:S01]  /*6b90*/  LDS.U16 R30, [R29] ;  /* 0x000000001d1e7984 */ /* 0x002e620000000400 */
        /* <DEDUP_REMOVED lines=40> */
.L_x_2818:
[----:B------:R-:W-:Y:S05]  /*6e20*/  BSYNC.RECONVERGENT B2 ;  /* 0x0000000000027941 */ /* 0x000fea0003800200 */
.L_x_2817:
        /* <DEDUP_REMOVED lines=11> */
[----:B-1----:R-:W1:Y:S01]  /*6ee0*/  LDS.U16 R30, [R29+0x8] ;  /* 0x000008001d1e7984 */ /* 0x002e620000000400 */
        /* <DEDUP_REMOVED lines=40> */
.L_x_2820:
[----:B------:R-:W-:Y:S05]  /*7170*/  BSYNC.RECONVERGENT B2 ;  /* 0x0000000000027941 */ /* 0x000fea0003800200 */
.L_x_2819:
        /* <DEDUP_REMOVED lines=52> */
.L_x_2822:
[----:B------:R-:W-:Y:S05]  /*74c0*/  BSYNC.RECONVERGENT B2 ;  /* 0x0000000000027941 */ /* 0x000fea0003800200 */
.L_x_2821:
        /* <DEDUP_REMOVED lines=52> */
.L_x_2824:
[----:B------:R-:W-:Y:S05]  /*7810*/  BSYNC.RECONVERGENT B2 ;  /* 0x0000000000027941 */ /* 0x000fea0003800200 */
.L_x_2823:
[----:B------:R-:W-:-:S04]  /*7820*/  IADD3 R23, PT, PT, R23, 0x10, RZ ;  /* 0x0000001017177810 */ /* 0x000fc80007ffe0ff */
[----:B------:R-:W-:-:S13]  /*7830*/  ISETP.GE.AND P0, PT, R23, R16, PT ;  /* 0x000000101700720c */ /* 0x000fda0003f06270 */
[----:B------:R-:W-:Y:S05]  /*7840*/  @!P0 BRA `(.L_x_2825) ;  /* 0xfffffff000808947 */ /* 0x000fea000383ffff */
.L_x_2811:
[----:B------:R-:W-:Y:S05]  /*7850*/  BSYNC.RECONVERGENT B1 ;  /* 0x0000000000017941 */ /* 0x000fea0003800200 */
.L_x_2810:
[----:B------:R-:W-:-:S13]  /*7860*/  ISETP.NE.AND P0, PT, R0, R21, PT ;  /* 0x000000150000720c */ /* 0x000fda0003f05270 */
[----:B------:R-:W-:Y:S05]  /*7870*/  @P0 BRA `(.L_x_2802) ;  /* 0x0000000400ac0947 */ /* 0x000fea0003800000 */
[----:B------:R-:W0:Y:S01]  /*7880*/  LDCU UR4, c[0x0][0x478] ;  /* 0x00008f00ff0477ac */ /* 0x000e220008000800 */
[----:B------:R-:W-:Y:S01]  /*7890*/  IMAD.IADD R21, R5, 0x1, R22 ;  /* 0x0000000105157824 */ /* 0x000fe200078e0216 */
[----:B0-----:R-:W-:-:S09]  /*78a0*/  UISETP.NE.AND UP0, UPT, UR4, 0x2, UPT ;  /* 0x000000020400788c */ /* 0x001fd2000bf05270 */
[----:B------:R-:W-:Y:S05]  /*78b0*/  BRA.U UP0, `(.L_x_2826) ;  /* 0x0000000100d47547 */ /* 0x000fea000b800000 */
[----:B------:R-:W0:Y:S02]  /*78c0*/  LDCU.64 UR6, c[0x0][0x3a8] ;  /* 0x00007500ff0677ac */ /* 0x000e240008000a00 */
[----:B0-----:R-:W-:-:S04]  /*78d0*/  IADD3 R22, P0, PT, R21, UR6, RZ ;  /* 0x0000000615167c10 */ /* 0x001fc8000ff1e0ff */
[----:B------:R-:W-:-:S06]  /*78e0*/  LEA.HI.X.SX32 R23, R21, UR7, 0x1, P0 ;  /* 0x0000000715177c11 */ /* 0x000fcc00080f0eff */
[----:B------:R-:W2:Y:S01]  /*78f0*/  LDG.E.64 R22, desc[UR36][R22.64] ;  /* 0x0000002416167981 */ /* 0x000ea2000c1e1b00 */
[----:B------:R-:W0:Y:S03]  /*7900*/  LDC.64 R24, c[0x0][0x468] ;  /* 0x00011a00ff187b82 */ /* 0x000e260000000a00 */
[----:B0-----:R0:W3:Y:S01]  /*7910*/  LDG.E R24, desc[UR36][R24.64+0x8] ;  /* 0x0000082418187981 */ /* 0x0010e2000c1e1900 */
[----:B--2---:R-:W-:Y:S01]  /*7920*/  LOP3.LUT R34, R23, 0xff, RZ, 0xc0, !PT ;  /* 0x000000ff17227812 */ /* 0x004fe200078ec0ff */
[----:B------:R1:W3:Y:S01]  /*7930*/  I2F.S8 R27, R22 ;  /* 0x00000016001b7306 */ /* 0x0002e20000001400 */
[--C-:B------:R-:W-:Y:S02]  /*7940*/  SHF.R.S32.HI R35, RZ, 0x18, R23.reuse ;  /* 0x00000018ff237819 */ /* 0x100fe40000011417 */
[----:B------:R-:W-:Y:S02]  /*7950*/  SHF.R.U64 R26, R34, 0x7, RZ ;  /* 0x00000007221a7819 */ /* 0x000fe400000012ff */
[----:B------:R-:W-:-:S02]  /*7960*/  SHF.R.S64 R36, R22, 0x10, R23 ;  /* 0x0000001016247819 */ /* 0x000fc40000001017 */
[----:B------:R-:W-:Y:S01]  /*7970*/  ISETP.NE.U32.AND P1, PT, R26, RZ, PT ;  /* 0x000000ff1a00720c */ /* 0x000fe20003f25070 */
[----:B------:R-:W2:Y:S01]  /*7980*/  I2F.S16 R35, R35 ;  /* 0x0000002300237306 */ /* 0x000ea20000101400 */
[----:B------:R-:W-:Y:S02]  /*7990*/  PRMT R26, R23, 0x9910, RZ ;  /* 0x00009910171a7816 */ /* 0x000fe400000000ff */
[--C-:B0-----:R-:W-:Y:S02]  /*79a0*/  SHF.R.U64 R25, R22, 0x10, R23.reuse ;  /* 0x0000001016197819 */ /* 0x101fe40000001217 */
[----:B------:R-:W-:Y:S02]  /*79b0*/  SHF.R.S32.HI R23, RZ, 0x10, R23 ;  /* 0x00000010ff177819 */ /* 0x000fe40000011417 */
[----:B------:R-:W-:Y:S02]  /*79c0*/  LOP3.LUT R36, R36, 0xff, RZ, 0xc0, !PT ;  /* 0x000000ff24247812 */ /* 0x000fe400078ec0ff */
[----:B------:R-:W-:-:S02]  /*79d0*/  LOP3.LUT R32, R23, 0xff, RZ, 0xc0, !PT ;  /* 0x000000ff17207812 */ /* 0x000fc400078ec0ff */
[----:B------:R-:W-:Y:S02]  /*79e0*/  PRMT R21, R22, 0x9910, RZ ;  /* 0x0000991016157816 */ /* 0x000fe400000000ff */
[----:B-1----:R-:W-:Y:S02]  /*79f0*/  SHF.R.U64 R22, R36, 0x7, RZ ;  /* 0x0000000724167819 */ /* 0x002fe400000012ff */
[----:B------:R-:W-:Y:S01]  /*7a00*/  SHF.R.U64 R23, R32, 0x7, RZ ;  /* 0x0000000720177819 */ /* 0x000fe200000012ff */
[----:B---3--:R-:W-:Y:S01]  /*7a10*/  FMUL.FTZ R27, R24, R27 ;  /* 0x0000001b181b7220 */ /* 0x008fe20000410000 */
[----:B------:R-:W-:Y:S01]  /*7a20*/  ISETP.NE.U32.AND P0, PT, R22, RZ, PT ;  /* 0x000000ff1600720c */ /* 0x000fe20003f05070 */
[----:B--2---:R-:W-:Y:S01]  /*7a30*/  FMUL.FTZ R30, R24, R35 ;  /* 0x00000023181e7220 */ /* 0x004fe20000410000 */
[----:B------:R-:W-:Y:S02]  /*7a40*/  ISETP.NE.U32.AND P2, PT, R23, RZ, PT ;  /* 0x000000ff1700720c */ /* 0x000fe40003f45070 */
[----:B------:R-:W-:-:S02]  /*7a50*/  ISETP.NE.U32.AND.EX P1, PT, RZ, RZ, PT, P1 ;  /* 0x000000ffff00720c */ /* 0x000fc40003f25110 */
[----:B------:R-:W-:Y:S02]  /*7a60*/  ISETP.NE.U32.AND.EX P0, PT, RZ, RZ, PT, P0 ;  /* 0x000000ffff00720c */ /* 0x000fe40003f05100 */
[----:B------:R-:W-:Y:S02]  /*7a70*/  ISETP.NE.U32.AND.EX P2, PT, RZ, RZ, PT, P2 ;  /* 0x000000ffff00720c */ /* 0x000fe40003f45120 */
[----:B------:R-:W-:Y:S02]  /*7a80*/  PRMT R25, R25, 0x9910, RZ ;  /* 0x0000991019197816 */ /* 0x000fe400000000ff */
[----:B------:R-:W-:Y:S02]  /*7a90*/  SHF.R.S32.HI R21, RZ, 0x8, R21 ;  /* 0x00000008ff157819 */ /* 0x000fe40000011415 */
[----:B------:R-:W-:Y:S02]  /*7aa0*/  MOV R22, R25 ;  /* 0x0000001900167202 */ /* 0x000fe40000000f00 */
[----:B------:R-:W-:-:S02]  /*7ab0*/  SHF.R.S32.HI R26, RZ, 0x8, R26 ;  /* 0x00000008ff1a7819 */ /* 0x000fc4000001141a */
[----:B------:R-:W-:Y:S01]  /*7ac0*/  SHF.R.S32.HI R22, RZ, 0x8, R22 ;  /* 0x00000008ff167819 */ /* 0x000fe20000011416 */
[----:B------:R-:W0:Y:S01]  /*7ad0*/  I2F.S16 R21, R21 ;  /* 0x0000001500157306 */ /* 0x000e220000101400 */
[----:B------:R-:W-:Y:S02]  /*7ae0*/  @P1 LOP3.LUT R34, R34, 0xffffff00, RZ, 0xfc, !PT ;  /* 0xffffff0022221812 */ /* 0x000fe400078efcff */
[----:B------:R-:W-:Y:S02]  /*7af0*/  @P0 LOP3.LUT R36, R36, 0xffffff00, RZ, 0xfc, !PT ;  /* 0xffffff0024240812 */ /* 0x000fe400078efcff */
[----:B------:R-:W-:-:S03]  /*7b00*/  @P2 LOP3.LUT R32, R32, 0xffffff00, RZ, 0xfc, !PT ;  /* 0xffffff0020202812 */ /* 0x000fc600078efcff */
[----:B------:R0:W1:Y:S08]  /*7b10*/  I2F.S16 R31, R26 ;  /* 0x0000001a001f7306 */ /* 0x0000700000101400 */
[----:B------:R-:W2:Y:S01]  /*7b20*/  I2F.S16 R25, R22 ;  /* 0x0000001600197306 */ /* 0x000ea20000101400 */
[C---:B0-----:R-:W-:Y:S01]  /*7b30*/  FMUL.FTZ R26, R24.reuse, R21 ;  /* 0x00000015181a7220 */ /* 0x041fe20000410000 */
[----:B-1----:R-:W-:-:S06]  /*7b40*/  FMUL.FTZ R28, R24, R31 ;  /* 0x0000001f181c7220 */ /* 0x002fcc0000410000 */
[----:B------:R-:W0:Y:S01]  /*7b50*/  I2F.S8 R29, R34 ;  /* 0x00000022001d7306 */ /* 0x000e220000001400 */
[----:B--2---:R-:W-:-:S07]  /*7b60*/  FMUL.FTZ R22, R24, R25 ;  /* 0x0000001918167220 */ /* 0x004fce0000410000 */
[----:B------:R-:W1:Y:S01]  /*7b70*/  I2F.S8 R23, R36 ;  /* 0x0000002400177306 */ /* 0x000e620000001400 */
[----:B0-----:R-:W-:-:S07]  /*7b80*/  FMUL.FTZ R29, R24, R29 ;  /* 0x0000001d181d7220 */ /* 0x001fce0000410000 */
[----:B------:R-:W0:Y:S01]  /*7b90*/  I2F.S8 R33, R32 ;  /* 0x0000002000217306 */ /* 0x000e220000001400 */
[----:B-1----:R-:W-:-:S05]  /*7ba0*/  FMUL.FTZ R23, R24, R23 ;  /* 0x0000001718177220 */ /* 0x002fca0000410000 */
[----:B------:R-:W-:Y:S01]  /*7bb0*/  F2FP.F16.F32.PACK_AB R25, R22, R23 ;  /* 0x000000171619723e */ /* 0x000fe200000000ff */
[----:B0-----:R-:W-:Y:S01]  /*7bc0*/  FMUL.FTZ R33, R24, R33 ;  /* 0x0000002118217220 */ /* 0x001fe20000410000 */
[----:B------:R-:W-:Y:S02]  /*7bd0*/  F2FP.F16.F32.PACK_AB R24, R26, R27 ;  /* 0x0000001b1a18723e */ /* 0x000fe400000000ff */
[----:B------:R-:W-:Y:S02]  /*7be0*/  F2FP.F16.F32.PACK_AB R26, R28, R29 ;  /* 0x0000001d1c1a723e */ /* 0x000fe400000000ff */
[----:B------:R-:W-:Y:S01]  /*7bf0*/  F2FP.F16.F32.PACK_AB R27, R30, R33 ;  /* 0x000000211e1b723e */ /* 0x000fe200000000ff */
[----:B------:R-:W-:Y:S06]  /*7c00*/  BRA `(.L_x_2827) ;  /* 0x00000000000c7947 */ /* 0x000fec0003800000 */
.L_x_2826:
[----:B------:R-:W0:Y:S02]  /*7c10*/  LDC.64 R24, c[0x0][0x3a8] ;  /* 0x0000ea00ff187b82 */ /* 0x000e240000000a00 */
[----:B0-----:R-:W-:-:S06]  /*7c20*/  IMAD.WIDE R24, R21, 0x2, R24 ;  /* 0x0000000215187825 */ /* 0x001fcc00078e0218 */
[----:B------:R-:W5:Y:S02]  /*7c30*/  LDG.E.128 R24, desc[UR36][R24.64] ;  /* 0x0000002418187981 */ /* 0x000f64000c1e1d00 */
.L_x_2827:
        /* <DEDUP_REMOVED lines=10> */
[----:B------:R-:W-:Y:S01]  /*7ce0*/  IADD3 R3, PT, PT, -R3, R16, RZ ;  /* 0x0000001003037210 */ /* 0x000fe20007ffe1ff */
[----:B------:R-:W-:Y:S01]  /*7cf0*/  UIMAD UR4, UR38, 0x60, URZ ;  /* 0x00000060260478a4 */ /* 0x000fe2000f8e02ff */
[----:B------:R-:W-:Y:S02]  /*7d00*/  IMAD R6, R20, R6, R5 ;  /* 0x0000000614067224 */ /* 0x000fe400078e0205 */
[----:B-----5:R-:W-:Y:S02]  /*7d10*/  HFMA2 R12, R24, 1, 1, R12 ;  /* 0x3c003c00180c7831 */ /* 0x020fe4000000000c */
[----:B------:R-:W-:Y:S02]  /*7d20*/  HADD2 R13, R25, R13 ;  /* 0x0000000d190d7230 */ /* 0x000fe40000000000 */
[----:B------:R-:W-:Y:S02]  /*7d30*/  IMAD R4, R3, 0x2, R4 ;  /* 0x0000000203047824 */ /* 0x000fe400078e0204 */
[----:B------:R-:W-:Y:S01]  /*7d40*/  HFMA2 R14, R26, 1, 1, R14 ;  /* 0x3c003c001a0e7831 */ /* 0x000fe2000000000e */
[----:B------:R-:W-:Y:S01]  /*7d50*/  SHF.R.S32.HI R2, RZ, 0x1f, R6 ;  /* 0x0000001fff027819 */ /* 0x000fe20000011406 */
[----:B------:R-:W-:Y:S01]  /*7d60*/  HADD2 R15, R27, R15 ;  /* 0x0000000f1b0f7230 */ /* 0x000fe20000000000 */
[----:B------:R-:W-:Y:S01]  /*7d70*/  IADD3 R6, P1, PT, R6, UR4, RZ ;  /* 0x0000000406067c10 */ /* 0x000fe2000ff3e0ff */
[----:B------:R-:W1:Y:S01]  /*7d80*/  LDS.U16 R4, [R4] ;  /* 0x0000000004047984 */ /* 0x000e620000000400 */
[----:B------:R-:W-:-:S04]  /*7d90*/  MOV R3, UR4 ;  /* 0x0000000400037c02 */ /* 0x000fc80008000f00 */
        /* <DEDUP_REMOVED lines=25> */
.L_x_2802:
[----:B------:R-:W-:Y:S05]  /*7f30*/  BSYNC.RECONVERGENT B0 ;  /* 0x0000000000007941 */ /* 0x000fea0003800200 */
.L_x_2801:
        /* <DEDUP_REMOVED lines=21> */
.L_x_2829:
[----:B------:R-:W-:Y:S05]  /*8090*/  WARPSYNC.ALL ;  /* 0x0000000000007948 */ /* 0x000fea0003800000 */
[----:B------:R-:W-:Y:S06]  /*80a0*/  BAR.SYNC.DEFER_BLOCKING 0x0 ;  /* 0x0000000000007b1d */ /* 0x000fec0000010000 */
[----:B------:R-:W-:Y:S04]  /*80b0*/  BSSY.RECONVERGENT B0, `(.L_x_2830) ;  /* 0x0000013000007945 */ /* 0x000fe80003800200 */
[----:B------:R-:W-:Y:S05]  /*80c0*/  @P4 BRA `(.L_x_2831) ;  /* 0x0000000000444947 */ /* 0x000fea0003800000 */
[----:B0----5:R-:W0:Y:S02]  /*80d0*/  LDS.128 R12, [R0] ;  /* 0x00000000000c7984 */ /* 0x021e240000000c00 */
        /* <DEDUP_REMOVED lines=16> */
.L_x_2831:
[----:B------:R-:W-:Y:S05]  /*81e0*/  BSYNC.RECONVERGENT B0 ;  /* 0x0000000000007941 */ /* 0x000fea0003800200 */
.L_x_2830:
        /* <DEDUP_REMOVED lines=8> */
.L_x_2833:
[----:B------:R-:W-:Y:S05]  /*8270*/  BSYNC.RECONVERGENT B0 ;  /* 0x0000000000007941 */ /* 0x000fea0003800200 */
.L_x_2832:
[----:B------:R-:W-:Y:S06]  /*8280*/  BAR.SYNC.DEFER_BLOCKING 0x0 ;  /* 0x0000000000007b1d */ /* 0x000fec0000010000 */
[----:B------:R-:W-:Y:S04]  /*8290*/  BSSY.RECONVERGENT B0, `(.L_x_2834) ;  /* 0x0000013000007945 */ /* 0x000fe80003800200 */
[----:B------:R-:W-:Y:S05]  /*82a0*/  @P3 BRA `(.L_x_2835) ;  /* 0x0000000000443947 */ /* 0x000fea0003800000 */
[----:B01---5:R-:W0:Y:S02]  /*82b0*/  LDS.128 R12, [R0] ;  /* 0x00000000000c7984 */ /* 0x023e240000000c00 */
        /* <DEDUP_REMOVED lines=16> */
.L_x_2835:
[----:B------:R-:W-:Y:S05]  /*83c0*/  BSYNC.RECONVERGENT B0 ;  /* 0x0000000000007941 */ /* 0x000fea0003800200 */
.L_x_2834:
[----:B------:R-:W-:Y:S06]  /*83d0*/  BAR.SYNC.DEFER_BLOCKING 0x0 ;  /* 0x0000000000007b1d */ /* 0x000fec0000010000 */
.L_x_2828:
[----:B------:R-:W-:-:S13]  /*83e0*/  ISETP.GT.U32.OR P0, PT, R18, 0xf, P0 ;  /* 0x0000000f1200780c */ /* 0x000fda0000704470 */
[----:B------:R-:W-:Y:S05]  /*83f0*/  @P0 EXIT ;  /* 0x000000000000094d */ /* 0x000fea0003800000 */
[----:B------:R-:W2:Y:S02]  /*8400*/  LDCU UR4, c[0x0][0x478] ;  /* 0x00008f00ff0477ac */ /* 0x000ea40008000800 */
[----:B--2---:R-:W-:-:S09]  /*8410*/  UISETP.NE.AND UP0, UPT, UR4, 0x2, UPT ;  /* 0x000000020400788c */ /* 0x004fd2000bf05270 */
[----:B------:R-:W-:Y:S05]  /*8420*/  BRA.U UP0, `(.L_x_2836) ;  /* 0x0000000100e07547 */ /* 0x000fea000b800000 */
[----:B------:R-:W2:Y:S01]  /*8430*/  LDC.64 R2, c[0x0][0x470] ;  /* 0x00011c00ff027b82 */ /* 0x000ea20000000a00 */
[----:B------:R-:W-:Y:S01]  /*8440*/  IMAD.IADD R20, R20, 0x1, R5 ;  /* 0x0000000114147824 */ /* 0x000fe200078e0205 */
[----:B------:R-:W4:Y:S01]  /*8450*/  LDCU.64 UR4, c[0x0][0x380] ;  /* 0x00007000ff0477ac */ /* 0x000f220008000a00 */
[----:B--2---:R-:W2:Y:S02]  /*8460*/  LDG.E R2, desc[UR36][R2.64] ;  /* 0x0000002402027981 */ /* 0x004ea4000c1e1900 */
        /* <DEDUP_REMOVED lines=10> */
[----:B01----:R-:W-:-:S07]  /*8510*/  PRMT R0, R19, 0x8880, RZ ;  /* 0x0000888013007816 */ /* 0x003fce00000000ff */
[----:B------:R-:W0:Y:S01]  /*8520*/  F2I.S8.NTZ R40, R40 ;  /* 0x0000002800287305 */ /* 0x000e220000202100 */
[----:B------:R-:W-:Y:S02]  /*8530*/  PRMT R0, R0, 0x7710, RZ ;  /* 0x0000771000007816 */ /* 0x000fe400000000ff */
[----:B--2---:R-:W-:-:S05]  /*8540*/  PRMT R3, R42, 0x8880, RZ ;  /* 0x000088802a037816 */ /* 0x004fca00000000ff */
[----:B------:R-:W1:Y:S01]  /*8550*/  F2I.S8.NTZ R10, R10 ;  /* 0x0000000a000a7305 */ /* 0x000e620000202100 */
        /* <DEDUP_REMOVED lines=8> */
[----:B------:R-:W2:Y:S01]  /*85e0*/  F2I.S8.NTZ R9, R9 ;  /* 0x0000000900097305 */ /* 0x000ea20000202100 */
[----:B-1----:R-:W-:-:S04]  /*85f0*/  PRMT R4, R10, 0x8880, RZ ;  /* 0x000088800a047816 */ /* 0x002fc800000000ff */
[----:B------:R-:W-:Y:S02]  /*8600*/  PRMT R4, R4, 0x7710, RZ ;  /* 0x0000771004047816 */ /* 0x000fe400000000ff */
[----:B0-----:R-:W-:Y:S01]  /*8610*/  PRMT R8, R8, 0x8880, RZ ;  /* 0x0000888008087816 */ /* 0x001fe200000000ff */
[----:B------:R-:W0:Y:S01]  /*8620*/  F2I.S8.NTZ R11, R11 ;  /* 0x0000000b000b7305 */ /* 0x000e220000202100 */
[----:B------:R-:W-:Y:S02]  /*8630*/  LOP3.LUT R4, R4, 0xff, RZ, 0xc0, !PT ;  /* 0x000000ff04047812 */ /* 0x000fe400078ec0ff */
[----:B--2---:R-:W-:-:S05]  /*8640*/  PRMT R5, R9, 0x8880, RZ ;  /* 0x0000888009057816 */ /* 0x004fca00000000ff */
[----:B------:R-:W1:Y:S01]  /*8650*/  F2I.S8.NTZ R2, R2 ;  /* 0x0000000200027305 */ /* 0x000e620000202100 */
[----:B------:R-:W-:Y:S02]  /*8660*/  LOP3.LUT R9, R3, 0xff00, R0, 0xf8, !PT ;  /* 0x0000ff0003097812 */ /* 0x000fe400078ef800 */
[----:B------:R-:W-:Y:S02]  /*8670*/  PRMT R3, R5, 0x7710, RZ ;  /* 0x0000771005037816 */ /* 0x000fe400000000ff */
[----:B------:R-:W-:Y:S02]  /*8680*/  PRMT R0, R8, 0x7710, RZ ;  /* 0x0000771008007816 */ /* 0x000fe400000000ff */
[----:B0-----:R-:W-:Y:S02]  /*8690*/  PRMT R11, R11, 0x8880, RZ ;  /* 0x000088800b0b7816 */ /* 0x001fe400000000ff */
[----:B------:R-:W-:Y:S02]  /*86a0*/  LOP3.LUT R5, R3, 0xff, RZ, 0xc0, !PT ;  /* 0x000000ff03057812 */ /* 0x000fe400078ec0ff */
[----:B------:R-:W-:-:S02]  /*86b0*/  LOP3.LUT R6, R0, 0xff, RZ, 0xc0, !PT ;  /* 0x000000ff00067812 */ /* 0x000fc400078ec0ff */
[----:B------:R-:W-:Y:S02]  /*86c0*/  PRMT R0, R11, 0x7710, RZ ;  /* 0x000077100b007816 */ /* 0x000fe400000000ff */
[----:B-1----:R-:W-:Y:S01]  /*86d0*/  PRMT R10, R2, 0x8880, RZ ;  /* 0x00008880020a7816 */ /* 0x002fe200000000ff */
[----:B------:R-:W-:Y:S01]  /*86e0*/  IMAD.WIDE.U32 R2, R4, 0x1000000, RZ ;  /* 0x0100000004027825 */ /* 0x000fe200078e00ff */
[----:B------:R-:W-:Y:S02]  /*86f0*/  LOP3.LUT R9, R9, 0xff, R0, 0xf8, !PT ;  /* 0x000000ff09097812 */ /* 0x000fe400078ef800 */
[----:B----4-:R-:W-:Y:S01]  /*8700*/  IADD3 R8, P0, PT, R20, UR4, RZ ;  /* 0x0000000414087c10 */ /* 0x010fe2000ff1e0ff */
        /* <DEDUP_REMOVED lines=10> */
.L_x_2836:
[----:B------:R-:W2:Y:S01]  /*87b0*/  LDC.64 R2, c[0x0][0x380] ;  /* 0x0000e000ff027b82 */ /* 0x000ea20000000a00 */
[----:B------:R-:W-:Y:S02]  /*87c0*/  IADD3 R5, PT, PT, R20, R5, RZ ;  /* 0x0000000514057210 */ /* 0x000fe40007ffe0ff */
[----:B------:R-:W-:Y:S02]  /*87d0*/  F2FP.F16.F32.PACK_AB R7, R8, R7 ;  /* 0x000000070807723e */ /* 0x000fe400000000ff */
[----:B------:R-:W-:Y:S02]  /*87e0*/  F2FP.F16.F32.PACK_AB R9, R10, R9 ;  /* 0x000000090a09723e */ /* 0x000fe400000000ff */
[----:B------:R-:W-:Y:S02]  /*87f0*/  F2FP.F16.F32.PACK_AB R11, R40, R11 ;  /* 0x0000000b280b723e */ /* 0x000fe400000000ff */
[----:B------:R-:W-:Y:S01]  /*8800*/  F2FP.F16.F32.PACK_AB R19, R42, R19 ;  /* 0x000000132a13723e */ /* 0x000fe200000000ff */
[----:B--2---:R-:W-:-:S05]  /*8810*/  IMAD.WIDE R2, R5, 0x2, R2 ;  /* 0x0000000205027825 */ /* 0x004fca00078e0202 */
[----:B------:R-:W-:Y:S04]  /*8820*/  STG.E desc[UR36][R2.64], R7 ;  /* 0x0000000702007986 */ /* 0x000fe8000c101924 */
[----:B------:R-:W-:Y:S04]  /*8830*/  STG.E desc[UR36][R2.64+0x4], R9 ;  /* 0x0000040902007986 */ /* 0x000fe8000c101924 */
[----:B------:R-:W-:Y:S04]  /*8840*/  STG.E desc[UR36][R2.64+0x8], R11 ;  /* 0x0000080b02007986 */ /* 0x000fe8000c101924 */
[----:B------:R-:W-:Y:S01]  /*8850*/  STG.E desc[UR36][R2.64+0xc], R19 ;  /* 0x00000c1302007986 */ /* 0x000fe2000c101924 */
[----:B------:R-:W-:Y:S05]  /*8860*/  EXIT ;  /* 0x000000000000794d */ /* 0x000fea0003800000 */
.L_x_2771:
[----:B------:R-:W-:Y:S02]  /*8870*/  HFMA2 R11, -RZ, RZ, 0, 1.847743988037109375e-06 ;  /* 0x0000001fff0b7431 */ /* 0x000fe400000001ff */
[----:B------:R-:W-:Y:S01]  /*8880*/  IMAD.MOV.U32 R12, RZ, RZ, 0x10 ;  /* 0x00000010ff0c7424 */ /* 0x000fe200078e00ff */
[----:B------:R-:W-:-:S07]  /*8890*/  MOV R15, 0xffffffff ;  /* 0xffffffff000f7802 */ /* 0x000fce0000000f00 */
[----:B01---5:R-:W-:Y:S05]  /*88a0*/  WARPSYNC.COLLECTIVE R15, `(.L_x_2837) ;  /* 0x000000000f087348 */ /* 0x023fea0003c00000 */
[----:B------:R2:W3:Y:S02]  /*88b0*/  SHFL.BFLY P6, R14, R13, R12, R11 ;  /* 0x0c00000c0d0e7389 */ /* 0x0004e400000c000b */
[----:B0123-5:R-:W-:Y:S05]  /*88c0*/  ENDCOLLECTIVE ;  /* 0x000000000000791b */ /* 0x02ffea0003800000 */
.L_x_2837:
[----:B------:R-:W-:Y:S02]  /*88d0*/  HFMA2 R12, -RZ, RZ, 0, 4.76837158203125e-07 ;  /* 0x00000008ff0c7431 */ /* 0x000fe400000001ff */
[----:B------:R-:W-:-:S04]  /*88e0*/  FADD.FTZ R0, R13, R14 ;  /* 0x0000000e0d007221 */ /* 0x000fc80000010000 */
[----:B------:R-:W-:-:S07]  /*88f0*/  IMAD.MOV.U32 R13, RZ, RZ, R0 ;  /* 0x000000ffff0d7224 */ /* 0x000fce00078e0000 */
[----:B------:R-:W-:Y:S05]  /*8900*/  WARPSYNC.COLLECTIVE R15, `(.L_x_2838) ;  /* 0x000000000f087348 */ /* 0x000fea0003c00000 */
[----:B------:R0:W1:Y:S02]  /*8910*/  SHFL.BFLY P6, R14, R13, R12, R11 ;  /* 0x0c00000c0d0e7389 */ /* 0x00006400000c000b */
[----:B01----:R-:W-:Y:S05]  /*8920*/  ENDCOLLECTIVE ;  /* 0x000000000000791b */ /* 0x003fea0003800000 */
.L_x_2838:
[----:B------:R-:W-:Y:S02]  /*8930*/  IMAD.MOV.U32 R12, RZ, RZ, 0x4 ;  /* 0x00000004ff0c7424 */ /* 0x000fe400078e00ff */
[----:B------:R-:W-:-:S05]  /*8940*/  FADD.FTZ R3, R0, R14 ;  /* 0x0000000e00037221 */ /* 0x000fca0000010000 */
[----:B------:R-:W-:-:S07]  /*8950*/  MOV R13, R3 ;  /* 0x00000003000d7202 */ /* 0x000fce0000000f00 */
[----:B------:R-:W-:Y:S05]  /*8960*/  WARPSYNC.COLLECTIVE R15, `(.L_x_2839) ;  /* 0x000000000f087348 */ /* 0x000fea0003c00000 */
[----:B------:R0:W1:Y:S02]  /*8970*/  SHFL.BFLY P6, R14, R13, R12, R11 ;  /* 0x0c00000c0d0e7389 */ /* 0x00006400000c000b */
[----:B01----:R-:W-:Y:S05]  /*8980*/  ENDCOLLECTIVE ;  /* 0x000000000000791b */ /* 0x003fea0003800000 */
.L_x_2839:
[----:B------:R-:W-:Y:S02]  /*8990*/  HFMA2 R12, -RZ, RZ, 0, 1.1920928955078125e-07 ;  /* 0x00000002ff0c7431 */ /* 0x000fe400000001ff */
[----:B------:R-:W-:-:S05]  /*89a0*/  FADD.FTZ R4, R3, R14 ;  /* 0x0000000e03047221 */ /* 0x000fca0000010000 */
[----:B------:R-:W-:-:S07]  /*89b0*/  MOV R13, R4 ;  /* 0x00000004000d7202 */ /* 0x000fce0000000f00 */
[----:B------:R-:W-:Y:S05]  /*89c0*/  WARPSYNC.COLLECTIVE R15, `(.L_x_2840) ;  /* 0x000000000f087348 */ /* 0x000fea0003c00000 */
[----:B------:R0:W1:Y:S02]  /*89d0*/  SHFL.BFLY P6, R14, R13, R12, R11 ;  /* 0x0c00000c0d0e7389 */ /* 0x00006400000c000b */
[----:B01----:R-:W-:Y:S05]  /*89e0*/  ENDCOLLECTIVE ;  /* 0x000000000000791b */ /* 0x003fea0003800000 */
.L_x_2840:
[----:B------:R-:W-:Y:S02]  /*89f0*/  IMAD.MOV.U32 R12, RZ, RZ, 0x1 ;  /* 0x00000001ff0c7424 */ /* 0x000fe400078e00ff */
[----:B------:R-:W-:-:S05]  /*8a00*/  FADD.FTZ R5, R4, R14 ;  /* 0x0000000e04057221 */ /* 0x000fca0000010000 */
[----:B------:R-:W-:-:S07]  /*8a10*/  MOV R13, R5 ;  /* 0x00000005000d7202 */ /* 0x000fce0000000f00 */
[----:B------:R-:W-:Y:S05]  /*8a20*/  WARPSYNC.COLLECTIVE R15, `(.L_x_2841) ;  /* 0x000000000f087348 */ /* 0x000fea0003c00000 */
[----:B------:R0:W1:Y:S02]  /*8a30*/  SHFL.BFLY P6, R14, R13, R12, R11 ;  /* 0x0c00000c0d0e7389 */ /* 0x00006400000c000b */
[----:B01----:R-:W-:Y:S05]  /*8a40*/  ENDCOLLECTIVE ;  /* 0x000000000000791b */ /* 0x003fea0003800000 */
.L_x_2841:
[----:B------:R-:W-:Y:S05]  /*8a50*/  BRA `(.L_x_2842) ;  /* 0xffffff9000847947 */ /* 0x000fea000383ffff */
.L_x_2774:
[----:B------:R-:W-:Y:S01]  /*8a60*/  BSSY B1, `(.L_x_2843) ;  /* 0x0000007000017945 */ /* 0x000fe20003800000 */
[----:B------:R-:W-:Y:S02]  /*8a70*/  MOV R12, 0x2 ;  /* 0x00000002000c7802 */ /* 0x000fe40000000f00 */
[----:B------:R-:W-:Y:S02]  /*8a80*/  MOV R11, 0x1f ;  /* 0x0000001f000b7802 */ /* 0x000fe40000000f00 */
[----:B------:R-:W-:-:S07]  /*8a90*/  MOV R15, 0xffffffff ;  /* 0xffffffff000f7802 */ /* 0x000fce0000000f00 */
[----:B-----5:R-:W-:Y:S05]  /*8aa0*/  WARPSYNC.COLLECTIVE R15, `(.L_x_2844) ;  /* 0x000000000f087348 */ /* 0x020fea0003c00000 */
[----:B------:R0:W1:Y:S02]  /*8ab0*/  SHFL.BFLY P6, R14, R13, R12, R11 ;  /* 0x0c00000c0d0e7389 */ /* 0x00006400000c000b */
[----:B01---5:R-:W-:Y:S05]  /*8ac0*/  ENDCOLLECTIVE ;  /* 0x000000000000791b */ /* 0x023fea0003800000 */
.L_x_2844:
[----:B------:R-:W-:Y:S05]  /*8ad0*/  BSYNC B1 ;  /* 0x0000000000017941 */ /* 0x000fea0003800000 */
.L_x_2843:
[----:B------:R-:W-:Y:S02]  /*8ae0*/  HFMA2 R11, -RZ, RZ, 0, 1.847743988037109375e-06 ;  /* 0x0000001fff0b7431 */ /* 0x000fe400000001ff */
[----:B------:R-:W-:Y:S01]  /*8af0*/  FADD.FTZ R13, R13, R14 ;  /* 0x0000000e0d0d7221 */ /* 0x000fe20000010000 */
[----:B------:R-:W-:Y:S01]  /*8b00*/  IMAD.MOV.U32 R12, RZ, RZ, 0x1 ;  /* 0x00000001ff0c7424 */ /* 0x000fe200078e00ff */
[----:B------:R-:W-:-:S07]  /*8b10*/  MOV R15, 0xffffffff ;  /* 0xffffffff000f7802 */ /* 0x000fce0000000f00 */
[----:B------:R-:W-:Y:S05]  /*8b20*/  WARPSYNC.COLLECTIVE R15, `(.L_x_2845) ;  /* 0x000000000f087348 */ /* 0x000fea0003c00000 */
[----:B------:R0:W1:Y:S02]  /*8b30*/  SHFL.BFLY P6, R14, R13, R12, R11 ;  /* 0x0c00000c0d0e7389 */ /* 0x00006400000c000b */
[----:B01----:R-:W-:Y:S05]  /*8b40*/  ENDCOLLECTIVE ;  /* 0x000000000000791b */ /* 0x003fea0003800000 */
.L_x_2845:
[----:B------:R-:W-:Y:S05]  /*8b50*/  BRA `(.L_x_2846) ;  /* 0xffffffa400647947 */ /* 0x000fea000383ffff */
.L_x_2778:
[----:B------:R-:W-:Y:S01]  /*8b60*/  HFMA2 R11, -RZ, RZ, 0, 1.847743988037109375e-06 ;  /* 0x0000001fff0b7431 */ /* 0x000fe200000001ff */
[----:B------:R-:W-:Y:S01]  /*8b70*/  BSSY B0, `(.L_x_2847) ;  /* 0x0000007000007945 */ /* 0x000fe20003800000 */
[----:B0-----:R-:W-:Y:S01]  /*8b80*/  MOV R13, R56 ;  /* 0x00000038000d7202 */ /* 0x001fe20000000f00 */
[----:B------:R-:W-:Y:S01]  /*8b90*/  IMAD.MOV.U32 R12, RZ, RZ, 0x10 ;  /* 0x00000010ff0c7424 */ /* 0x000fe200078e00ff */
[----:B------:R-:W-:-:S07]  /*8ba0*/  MOV R15, 0xffffffff ;  /* 0xffffffff000f7802 */ /* 0x000fce0000000f00 */
[----:B---345:R-:W-:Y:S05]  /*8bb0*/  WARPSYNC.COLLECTIVE R15, `(.L_x_2848) ;  /* 0x000000000f087348 */ /* 0x038fea0003c00000 */
[----:B------:R0:W1:Y:S02]  /*8bc0*/  SHFL.BFLY P6, R14, R13, R12, R11 ;  /* 0x0c00000c0d0e7389 */ /* 0x00006400000c000b */
[----:B01-345:R-:W-:Y:S05]  /*8bd0*/  ENDCOLLECTIVE ;  /* 0x000000000000791b */ /* 0x03bfea0003800000 */
.L_x_2848:
[----:B------:R-:W-:Y:S05]  /*8be0*/  BSYNC B0 ;  /* 0x0000000000007941 */ /* 0x000fea0003800000 */
.L_x_2847:
[----:B------:R-:W-:Y:S01]  /*8bf0*/  HFMA2 R12, -RZ, RZ, 0, 4.76837158203125e-07 ;  /* 0x00000008ff0c7431 */ /* 0x000fe200000001ff */
[----:B------:R-:W-:Y:S01]  /*8c00*/  FMNMX.FTZ R13, R14, R56, !PT ;  /* 0x000000380e0d7209 */ /* 0x000fe20007810000 */
[----:B------:R-:W-:Y:S01]  /*8c10*/  IMAD.MOV.U32 R11, RZ, RZ, 0x1f ;  /* 0x0000001fff0b7424 */ /* 0x000fe200078e00ff */
[----:B------:R-:W-:-:S07]  /*8c20*/  MOV R15, 0xffffffff ;  /* 0xffffffff000f7802 */ /* 0x000fce0000000f00 */
[----:B------:R-:W-:Y:S05]  /*8c30*/  WARPSYNC.COLLECTIVE R15, `(.L_x_2849) ;  /* 0x000000000f087348 */ /* 0x000fea0003c00000 */
[----:B------:R0:W1:Y:S02]  /*8c40*/  SHFL.BFLY P6, R14, R13, R12, R11 ;  /* 0x0c00000c0d0e7389 */ /* 0x00006400000c000b */
[----:B01----:R-:W-:Y:S05]  /*8c50*/  ENDCOLLECTIVE ;  /* 0x000000000000791b */ /* 0x003fea0003800000 */
.L_x_2849:
[----:B------:R-:W-:Y:S01]  /*8c60*/  HFMA2 R12, -RZ, RZ, 0, 2.384185791015625e-07 ;  /* 0x00000004ff0c7431 */ /* 0x000fe200000001ff */
[----:B------:R-:W-:-:S04]  /*8c70*/  FMNMX.FTZ R0, R13, R14, !PT ;  /* 0x0000000e0d007209 */ /* 0x000fc80007810000 */
[----:B------:R-:W-:-:S07]  /*8c80*/  MOV R13, R0 ;  /* 0x00000000000d7202 */ /* 0x000fce0000000f00 */
[----:B------:R-:W-:Y:S05]  /*8c90*/  WARPSYNC.COLLECTIVE R15, `(.L_x_2850) ;  /* 0x000000000f087348 */ /* 0x000fea0003c00000 */
[----:B------:R0:W1:Y:S02]  /*8ca0*/  SHFL.BFLY P6, R14, R13, R12, R11 ;  /* 0x0c00000c0d0e7389 */ /* 0x00006400000c000b */
[----:B01----:R-:W-:Y:S05]  /*8cb0*/  ENDCOLLECTIVE ;  /* 0x000000000000791b */ /* 0x003fea0003800000 */
.L_x_2850:
[----:B------:R-:W-:Y:S05]  /*8cc0*/  BRA `(.L_x_2851) ;  /* 0xffffffa400d47947 */ /* 0x000fea000383ffff */
.L_x_2852:
        /* <DEDUP_REMOVED lines=11> */
.L_x_4067:


//--------------------- .text._ZN4mmha33masked_multihead_attention_kernelItLi96ELi128ELi1ELi16ELi256ELb0ELb0EEEv26Multihead_attention_paramsIT_XT5_EE --------------------------
	.section	.text._ZN4mmha33masked_multihead_attention_kernelItLi96ELi128ELi1ELi16ELi256ELb0ELb0EEEv26Multihead_attention_paramsIT_XT5_EE,"ax",@progbits
	.align	128
        .global         _ZN4mmha33masked_multihead_attention_kernelItLi96ELi128ELi1ELi16ELi256ELb0ELb0EEEv26Multihead_attention_paramsIT_XT5_EE
        .type           _ZN4mmha33masked_multihead_attention_kernelItLi96ELi128ELi1ELi16ELi256ELb0ELb0EEEv26Multihead_attention_paramsIT_XT5_EE,@function
        .size           _ZN4mmha33masked_multihead_attention_kernelItLi96ELi128ELi1ELi16ELi256ELb0ELb0EEEv26Multihead_attention_paramsIT_XT5_EE,(.L_x_4068 - _ZN4mmha33masked_multihead_attention_kernelItLi96ELi128ELi1ELi16ELi256ELb0ELb0EEEv26Multihead_attention_paramsIT_XT5_EE)
        .other          _ZN4mmha33masked_multihead_attention_kernelItLi96ELi128ELi1ELi16ELi256ELb0ELb0EEEv26Multihead_attention_paramsIT_XT5_EE,@"STO_CUDA_ENTRY STV_DEFAULT"
_ZN4mmha33masked_multihead_attention_kernelItLi96ELi128ELi1ELi16ELi256ELb0ELb0EEEv26Multihead_attention_paramsIT_XT5_EE:
.text._ZN4mmha33masked_multihead_attention_kernelItLi96ELi128ELi1ELi16ELi256ELb0ELb0EEEv26Multihead_attention_paramsIT_XT5_EE:
        /* <DEDUP_REMOVED lines=12> */
.L_x_2853:
[----:B------:R-:W1:Y:S01]  /*00c0*/  LDC R10, c[0x0][0x3f0] ;  /* 0x0000fc00ff0a7b82 */ /* 0x000e620000000800 */
[----:B--2---:R-:W-:-:S07]  /*00d0*/  IABS R8, R25 ;  /* 0x0000001900087213 */ /* 0x004fce0000000000 */
[----:B------:R-:W2:Y:S08]  /*00e0*/  LDC.64 R4, c[0x0][0x4a0] ;  /* 0x00012800ff047b82 */ /* 0x000eb00000000a00 */
[----:B------:R-:W3:Y:S01]  /*00f0*/  LDC R12, c[0x0][0x3f4] ;  /* 0x0000fd00ff0c7b82 */ /* 0x000ee20000000800 */
[----:B-1----:R-:W-:-:S04]  /*0100*/  IABS R7, R10 ;  /* 0x0000000a00077213 */ /* 0x002fc80000000000 */
[----:B------:R-:W1:Y:S01]  /*0110*/  I2F.RP R0, R7 ;  /* 0x0000000700007306 */ /* 0x000e620000209400 */
[----:B--2---:R-:W-:-:S04]  /*0120*/  ISETP.NE.U32.AND P0, PT, R4, RZ, PT ;  /* 0x000000ff0400720c */ /* 0x004fc80003f05070 */
[----:B------:R-:W-:-:S03]  /*0130*/  ISETP.NE.AND.EX P0, PT, R5, RZ, PT, P0 ;  /* 0x000000ff0500720c */ /* 0x000fc60003f05300 */
[----:B-1----:R-:W1:Y:S10]  /*0140*/  MUFU.RCP R0, R0 ;  /* 0x0000000000007308 */ /* 0x002e740000001000 */
[----:B------:R-:W2:Y:S01]  /*0150*/  @P0 LDC.64 R4, c[0x0][0x4a0] ;  /* 0x00012800ff040b82 */ /* 0x000ea20000000a00 */
[----:B-1----:R-:W-:-:S04]  /*0160*/  IADD3 R6, PT, PT, R0, 0xffffffe, RZ ;  /* 0x0ffffffe00067810 */ /* 0x002fc80007ffe0ff */
[----:B------:R-:W1:Y:S01]  /*0170*/  F2I.FTZ.U32.TRUNC.NTZ R3, R6 ;  /* 0x0000000600037305 */ /* 0x000e62000021f000 */
[----:B--2---:R-:W-:Y:S01]  /*0180*/  @P0 IMAD.WIDE.U32 R4, R25, 0x4, R4 ;  /* 0x0000000419040825 */ /* 0x004fe200078e0004 */
[----:B-1----:R-:W-:-:S05]  /*0190*/  IADD3 R2, PT, PT, RZ, -R3, RZ ;  /* 0x80000003ff027210 */ /* 0x002fca0007ffe0ff */
[----:B------:R-:W-:Y:S02]  /*01a0*/  IMAD R9, R2, R7, RZ ;  /* 0x0000000702097224 */ /* 0x000fe400078e02ff */
[----:B------:R-:W-:-:S05]  /*01b0*/  HFMA2 R2, -RZ, RZ, 0, 0 ;  /* 0x00000000ff027431 */ /* 0x000fca00000001ff */
[----:B------:R-:W-:Y:S02]  /*01c0*/  IMAD.HI.U32 R0, R3, R9, R2 ;  /* 0x0000000903007227 */ /* 0x000fe400078e0002 */
[----:B------:R1:W2:Y:S01]  /*01d0*/  @P0 LDG.E R9, desc[UR36][R4.64] ;  /* 0x0000002404090981 */ /* 0x0002a2000c1e1900 */
[----:B------:R-:W4:Y:S03]  /*01e0*/  LDC.64 R2, c[0x0][0x460] ;  /* 0x00011800ff027b82 */ /* 0x000f260000000a00 */
[----:B------:R-:W-:-:S04]  /*01f0*/  IMAD.HI.U32 R0, R0, R8, RZ ;  /* 0x0000000800007227 */ /* 0x000fc800078e00ff */
[----:B------:R-:W-:-:S04]  /*0200*/  IMAD.MOV R6, RZ, RZ, -R0 ;  /* 0x000000ffff067224 */ /* 0x000fc800078e0a00 */
[----:B------:R-:W-:-:S05]  /*0210*/  IMAD R6, R7, R6, R8 ;  /* 0x0000000607067224 */ /* 0x000fca00078e0208 */
[----:B------:R-:W-:-:S13]  /*0220*/  ISETP.GT.U32.AND P3, PT, R7, R6, PT ;  /* 0x000000060700720c */ /* 0x000fda0003f64070 */
[----:B------:R-:W-:-:S04]  /*0230*/  @!P3 IADD3 R6, PT, PT, R6, -R7, RZ ;  /* 0x800000070606b210 */ /* 0x000fc80007ffe0ff */
[----:B------:R-:W-:Y:S02]  /*0240*/  ISETP.GE.U32.AND P2, PT, R6, R7, PT ;  /* 0x000000070600720c */ /* 0x000fe40003f46070 */
[----:B----4-:R-:W-:Y:S02]  /*0250*/  ISETP.NE.U32.AND P1, PT, R2, RZ, PT ;  /* 0x000000ff0200720c */ /* 0x010fe40003f25070 */
[----:B------:R-:W-:Y:S02]  /*0260*/  @!P3 IADD3 R0, PT, PT, R0, 0x1, RZ ;  /* 0x000000010000b810 */ /* 0x000fe40007ffe0ff */
[----:B------:R-:W-:Y:S02]  /*0270*/  ISETP.NE.AND.EX P1, PT, R3, RZ, PT, P1 ;  /* 0x000000ff0300720c */ /* 0x000fe40003f25310 */
[----:B---3--:R-:W-:-:S05]  /*0280*/  IABS R21, R12 ;  /* 0x0000000c00157213 */ /* 0x008fca0000000000 */
[----:B------:R-:W-:-:S05]  /*0290*/  @P2 IADD3 R0, PT, PT, R0, 0x1, RZ ;  /* 0x0000000100002810 */ /* 0x000fca0007ffe0ff */
[----:B------:R-:W-:Y:S01]  /*02a0*/  IMAD.MOV.U32 R27, RZ, RZ, R0 ;  /* 0x000000ffff1b7224 */ /* 0x000fe200078e0000 */
[----:B------:R-:W1:Y:S01]  /*02b0*/  @P1 LDC.64 R6, c[0x0][0x460] ;  /* 0x00011800ff061b82 */ /* 0x000e620000000a00 */
[----:B------:R-:W3:Y:S01]  /*02c0*/  I2F.RP R0, R21 ;  /* 0x0000001500007306 */ /* 0x000ee20000209400 */
[----:B------:R-:W-:Y:S02]  /*02d0*/  LOP3.LUT R8, R25, R10, RZ, 0x3c, !PT ;  /* 0x0000000a19087212 */ /* 0x000fe400078e3cff */
[----:B------:R-:W-:Y:S02]  /*02e0*/  ISETP.NE.AND P3, PT, R10, RZ, PT ;  /* 0x000000ff0a00720c */ /* 0x000fe40003f65270 */
[----:B------:R-:W-:Y:S02]  /*02f0*/  ISETP.GE.AND P4, PT, R8, RZ, PT ;  /* 0x000000ff0800720c */ /* 0x000fe40003f86270 */
[----:B------:R-:W4:Y:S01]  /*0300*/  @!P0 LDC R22, c[0x0][0x40c] ;  /* 0x00010300ff168b82 */ /* 0x000f220000000800 */
[----:B---3--:R-:W3:Y:S07]  /*0310*/  MUFU.RCP R0, R0 ;  /* 0x0000000000007308 */ /* 0x008eee0000001000 */
[----:B------:R-:W2:Y:S03]  /*0320*/  @P0 LDC R8, c[0x0][0x430] ;  /* 0x00010c00ff080b82 */ /* 0x000ea60000000800 */
[----:B------:R-:W-:-:S02]  /*0330*/  @!P4 IADD3 R27, PT, PT, -R27, RZ, RZ ;  /* 0x000000ff1b1bc210 */ /* 0x000fc40007ffe1ff */
[----:B------:R-:W-:Y:S02]  /*0340*/  @!P3 LOP3.LUT R27, RZ, R10, RZ, 0x33, !PT ;  /* 0x0000000aff1bb212 */ /* 0x000fe400078e33ff */
[----:B------:R-:W-:Y:S01]  /*0350*/  MOV R23, RZ ;  /* 0x000000ff00177202 */ /* 0x000fe20000000f00 */
[----:B------:R-:W0:Y:S01]  /*0360*/  S2R R76, SR_TID.X ;  /* 0x00000000004c7919 */ /* 0x000e220000002100 */
[----:B------:R-:W4:Y:S01]  /*0370*/  LDC R10, c[0x0][0x3f8] ;  /* 0x0000fe00ff0a7b82 */ /* 0x000f220000000800 */
[----:B-1----:R-:W-:-:S05]  /*0380*/  @P1 IMAD.WIDE R4, R27, 0x4, R6 ;  /* 0x000000041b041825 */ /* 0x002fca00078e0206 */
[----:B------:R1:W5:Y:S01]  /*0390*/  @P1 LDG.E R23, desc[UR36][R4.64] ;  /* 0x0000002404171981 */ /* 0x000362000c1e1900 */
[----:B---3--:R-:W-:-:S04]  /*03a0*/  IADD3 R6, PT, PT, R0, 0xffffffe, RZ ;  /* 0x0ffffffe00067810 */ /* 0x008fc80007ffe0ff */
[----:B------:R3:W1:Y:S01]  /*03b0*/  F2I.FTZ.U32.TRUNC.NTZ R7, R6 ;  /* 0x0000000600077305 */ /* 0x000662000021f000 */
[----:B------:R-:W4:Y:S01]  /*03c0*/  S2R R77, SR_CTAID.X ;  /* 0x00000000004d7919 */ /* 0x000f220000002500 */
[----:B---3--:R-:W-:Y:S01]  /*03d0*/  HFMA2 R6, -RZ, RZ, 0, 0 ;  /* 0x00000000ff067431 */ /* 0x008fe200000001ff */
[----:B-1----:R-:W-:-:S05]  /*03e0*/  IADD3 R4, PT, PT, RZ, -R7, RZ ;  /* 0x80000007ff047210 */ /* 0x002fca0007ffe0ff */
[----:B------:R-:W-:Y:S02]  /*03f0*/  IMAD R5, R4, R21, RZ ;  /* 0x0000001504057224 */ /* 0x000fe400078e02ff */
[----:B------:R-:W1:Y:S02]  /*0400*/  LDC R4, c[0x0][0x3e8] ;  /* 0x0000fa00ff047b82 */ /* 0x000e640000000800 */
[----:B------:R-:W-:Y:S01]  /*0410*/  IMAD.HI.U32 R7, R7, R5, R6 ;  /* 0x0000000507077227 */ /* 0x000fe200078e0006 */
[C---:B0-----:R-:W-:Y:S02]  /*0420*/  ISETP.GT.U32.AND P3, PT, R76.reuse, 0x17, PT ;  /* 0x000000174c00780c */ /* 0x041fe40003f64070 */
[----:B------:R-:W-:Y:S01]  /*0430*/  SHF.L.U32 R148, R76, 0x2, RZ ;  /* 0x000000024c947819 */ /* 0x000fe200000006ff */
[----:B----4-:R-:W-:Y:S01]  /*0440*/  IMAD R24, R25, R10, R77 ;  /* 0x0000000a19187224 */ /* 0x010fe200078e024d */
[----:B------:R-:W-:Y:S01]  /*0450*/  BSSY.RECONVERGENT B0, `(.L_x_2854) ;  /* 0x0000025000007945 */ /* 0x000fe20003800200 */
[----:B------:R-:W-:Y:S01]  /*0460*/  CS2R R30, SRZ ;  /* 0x00000000001e7805 */ /* 0x000fe2000001ff00 */
[----:B--2---:R-:W-:-:S05]  /*0470*/  @P0 IMAD.IADD R22, R9, 0x1, R8 ;  /* 0x0000000109160824 */ /* 0x004fca00078e0208 */
[----:B------:R-:W-:-:S05]  /*0480*/  IABS R18, R22 ;  /* 0x0000001600127213 */ /* 0x000fca0000000000 */
[----:B------:R-:W-:-:S05]  /*0490*/  IMAD.HI.U32 R7, R7, R18, RZ ;  /* 0x0000001207077227 */ /* 0x000fca00078e00ff */
[----:B------:R-:W-:Y:S02]  /*04a0*/  IADD3 R7, PT, PT, -R7, RZ, RZ ;  /* 0x000000ff07077210 */ /* 0x000fe40007ffe1ff */
[----:B-1----:R-:W-:-:S03]  /*04b0*/  ISETP.NE.AND P0, PT, R4, RZ, PT ;  /* 0x000000ff0400720c */ /* 0x002fc60003f05270 */
[----:B------:R-:W-:-:S05]  /*04c0*/  IMAD R18, R21, R7, R18 ;  /* 0x0000000715127224 */ /* 0x000fca00078e0212 */
[----:B------:R-:W-:-:S05]  /*04d0*/  ISETP.GT.U32.AND P1, PT, R21, R18, PT ;  /* 0x000000121500720c */ /* 0x000fca0003f24070 */
[----:B------:R-:W-:Y:S02]  /*04e0*/  @P0 IMAD R0, R25, R4, RZ ;  /* 0x0000000419000224 */ /* 0x000fe400078e02ff */
[----:B------:R-:W-:Y:S02]  /*04f0*/  @!P0 IMAD R19, R24, 0x60, RZ ;  /* 0x0000006018138824 */ /* 0x000fe400078e02ff */
[----:B------:R-:W-:-:S04]  /*0500*/  @P0 IMAD R19, R77, 0x60, R0 ;  /* 0x000000604d130824 */ /* 0x000fc800078e0200 */
[----:B------:R-:W-:Y:S01]  /*0510*/  @!P1 IADD3 R18, PT, PT, R18, -R21, RZ ;  /* 0x8000001512129210 */ /* 0x000fe20007ffe0ff */
[----:B------:R-:W-:-:S03]  /*0520*/  IMAD.IADD R29, R148, 0x1, R19 ;  /* 0x00000001941d7824 */ /* 0x000fc600078e0213 */
[----:B------:R-:W-:Y:S01]  /*0530*/  ISETP.GT.U32.AND P1, PT, R21, R18, PT ;  /* 0x000000121500720c */ /* 0x000fe20003f24070 */
[----:B------:R-:W-:-:S12]  /*0540*/  @P3 BRA `(.L_x_2855) ;  /* 0x0000000000543947 */ /* 0x000fd80003800000 */
        /* <DEDUP_REMOVED lines=21> */
.L_x_2855:
[----:B------:R-:W-:Y:S05]  /*06a0*/  BSYNC.RECONVERGENT B0 ;  /* 0x0000000000007941 */ /* 0x000fea0003800200 */
.L_x_2854:
[----:B------:R-:W1:Y:S01]  /*06b0*/  LDCU UR4, c[0x0][0x478] ;  /* 0x00008f00ff0477ac */ /* 0x000e620008000800 */
[----:B------:R-:W-:Y:S01]  /*06c0*/  ISETP.GE.AND P2, PT, R22, RZ, PT ;  /* 0x000000ff1600720c */ /* 0x000fe20003f46270 */
[----:B------:R-:W-:Y:S01]  /*06d0*/  IMAD R144, R25, R12, RZ ;  /* 0x0000000c19907224 */ /* 0x000fe200078e02ff */
[----:B------:R-:W-:Y:S01]  /*06e0*/  ISETP.NE.AND P0, PT, R12, RZ, PT ;  /* 0x000000ff0c00720c */ /* 0x000fe20003f05270 */
[----:B------:R-:W-:Y:S01]  /*06f0*/  IMAD R11, R77, 0x60, R148 ;  /* 0x000000604d0b7824 */ /* 0x000fe200078e0294 */
[----:B------:R-:W-:Y:S01]  /*0700*/  @!P1 IADD3 R18, PT, PT, R18, -R21, RZ ;  /* 0x8000001512129210 */ /* 0x000fe20007ffe0ff */
[----:B------:R-:W-:Y:S01]  /*0710*/  IMAD R28, R27, R10, RZ ;  /* 0x0000000a1b1c7224 */ /* 0x000fe200078e02ff */
[----:B------:R-:W-:Y:S02]  /*0720*/  IADD3 R17, PT, PT, R22, 0x1, -R12 ;  /* 0x0000000116117810 */ /* 0x000fe40007ffe80c */
        /* <DEDUP_REMOVED lines=23> */
.L_x_2856:
[----:B------:R-:W-:Y:S01]  /*08a0*/  BSSY.RECONVERGENT B0, `(.L_x_2857) ;  /* 0x0000006000007945 */ /* 0x000fe20003800200 */
[----:B------:R-:W-:-:S03]  /*08b0*/  CS2R R26, SRZ ;  /* 0x00000000001a7805 */ /* 0x000fc6000001ff00 */
[----:B------:R-:W-:Y:S05]  /*08c0*/  @P3 BRA `(.L_x_2858) ;  /* 0x00000000000c3947 */ /* 0x000fea0003800000 */
[----:B0-----:R-:W0:Y:S02]  /*08d0*/  LDC.64 R4, c[0x0][0x398] ;  /* 0x0000e600ff047b82 */ /* 0x001e240000000a00 */
[----:B0-----:R-:W-:-:S05]  /*08e0*/  IMAD.WIDE R4, R29, 0x2, R4 ;  /* 0x000000021d047825 */ /* 0x001fca00078e0204 */
[----:B------:R1:W5:Y:S02]  /*08f0*/  LDG.E.64 R26, desc[UR36][R4.64] ;  /* 0x00000024041a7981 */ /* 0x000364000c1e1b00 */
.L_x_2858:
[----:B------:R-:W-:Y:S05]  /*0900*/  BSYNC.RECONVERGENT B0 ;  /* 0x0000000000007941 */ /* 0x000fea0003800200 */
.L_x_2857:
        /* <DEDUP_REMOVED lines=12> */
[----:B------:R-:W-:Y:S01]  /*09d0*/  ISETP.GT.U32.OR P1, PT, R76, 0x17, !P1 ;  /* 0x000000174c00780c */ /* 0x000fe20004f24470 */
[----:B------:R-:W-:Y:S01]  /*09e0*/  HFMA2 R16, -RZ, RZ, 0, 0 ;  /* 0x00000000ff107431 */ /* 0x000fe200000001ff */
[----:B------:R-:W-:Y:S01]  /*09f0*/  ISETP.NE.AND.EX P0, PT, RZ, UR5, PT, P0 ;  /* 0x00000005ff007c0c */ /* 0x000fe2000bf05300 */
[----:B------:R-:W-:Y:S01]  /*0a00*/  @!P2 IMAD R15, R0, 0x60, R11 ;  /* 0x00000060000fa824 */ /* 0x000fe200078e020b */
[----:B0-----:R-:W-:Y:S01]  /*0a10*/  ISETP.NE.U32.AND P3, PT, R4, RZ, PT ;  /* 0x000000ff0400720c */ /* 0x001fe20003f65070 */
[----:B------:R-:W0:Y:S01]  /*0a20*/  LDCU.U8 UR4, c[0x0][0x404] ;  /* 0x00008080ff0477ac */ /* 0x000e220008000000 */
[----:B------:R-:W-:Y:S02]  /*0a30*/  ISETP.GT.U32.OR P0, PT, R76, 0x17, !P0 ;  /* 0x000000174c00780c */ /* 0x000fe40004704470 */
[----:B------:R-:W-:-:S05]  /*0a40*/  ISETP.NE.AND.EX P3, PT, R5, RZ, PT, P3 ;  /* 0x000000ff0500720c */ /* 0x000fca0003f65330 */
[----:B------:R-:W1:Y:S08]  /*0a50*/  @!P1 LDC.64 R4, c[0x0][0x3a0] ;  /* 0x0000e800ff049b82 */ /* 0x000e700000000a00 */
[----:B------:R-:W3:Y:S01]  /*0a60*/  @!P0 LDC.64 R2, c[0x0][0x390] ;  /* 0x0000e400ff028b82 */ /* 0x000ee20000000a00 */
[----:B--2---:R-:W-:-:S06]  /*0a70*/  @!P2 IMAD.WIDE R6, R15, 0x2, R6 ;  /* 0x000000020f06a825 */ /* 0x004fcc00078e0206 */
[----:B------:R-:W2:Y:S01]  /*0a80*/  @!P2 LDG.E.64 R6, desc[UR36][R6.64] ;  /* 0x000000240606a981 */ /* 0x000ea2000c1e1b00 */
[----:B------:R-:W4:Y:S01]  /*0a90*/  @P3 LDC.64 R8, c[0x0][0x418] ;  /* 0x00010600ff083b82 */ /* 0x000f220000000a00 */
[----:B-1----:R-:W-:-:S07]  /*0aa0*/  @!P1 IMAD.WIDE.U32 R4, R11, 0x2, R4 ;  /* 0x000000020b049825 */ /* 0x002fce00078e0004 */
[----:B------:R-:W1:Y:S01]  /*0ab0*/  LDC R15, c[0x0][0x400] ;  /* 0x00010000ff0f7b82 */ /* 0x000e620000000800 */
[----:B------:R-:W2:Y:S01]  /*0ac0*/  @!P1 LDG.E.64 R12, desc[UR36][R4.64] ;  /* 0x00000024040c9981 */ /* 0x000ea2000c1e1b00 */
[----:B---3--:R-:W-:Y:S01]  /*0ad0*/  @!P0 IMAD.WIDE.U32 R2, R11, 0x2, R2 ;  /* 0x000000020b028825 */ /* 0x008fe200078e0002 */
[----:B------:R-:W-:-:S06]  /*0ae0*/  CS2R R10, SRZ ;  /* 0x00000000000a7805 */ /* 0x000fcc000001ff00 */
[----:B------:R-:W3:Y:S01]  /*0af0*/  @!P0 LDG.E.64 R10, desc[UR36][R2.64] ;  /* 0x00000024020a8981 */ /* 0x000ee2000c1e1b00 */
[----:B----4-:R-:W-:-:S05]  /*0b00*/  @P3 IMAD.WIDE.U32 R8, R25, 0x4, R8 ;  /* 0x0000000419083825 */ /* 0x010fca00078e0008 */
[----:B------:R4:W5:Y:S01]  /*0b10*/  @P3 LDG.E R16, desc[UR36][R8.64] ;  /* 0x0000002408103981 */ /* 0x000962000c1e1900 */
[----:B0-----:R-:W-:-:S04]  /*0b20*/  ISETP.NE.AND P0, PT, RZ, UR4, PT ;  /* 0x00000004ff007c0c */ /* 0x001fc8000bf05270 */
[----:B-1----:R-:W-:Y:S01]  /*0b30*/  ISETP.LT.OR P0, PT, R15, 0x1, P0 ;  /* 0x000000010f00780c */ /* 0x002fe20000701670 */
[----:B------:R-:W-:Y:S01]  /*0b40*/  BSSY.RECONVERGENT B6, `(.L_x_2859) ;  /* 0x00000dd000067945 */ /* 0x000fe20003800200 */
[----:B--2---:R-:W-:Y:S02]  /*0b50*/  HFMA2 R27, R27, 1, 1, R13 ;  /* 0x3c003c001b1b7831 */ /* 0x004fe4000000000d */
[----:B------:R-:W-:-:S04]  /*0b60*/  HADD2 R26, R26, R12 ;  /* 0x0000000c1a1a7230 */ /* 0x000fc80000000000 */
[----:B------:R-:W-:Y:S02]  /*0b70*/  @!P2 HMUL2 R26, R26, R6 ;  /* 0x000000061a1aa232 */ /* 0x000fe40000000000 */
[----:B------:R-:W-:Y:S02]  /*0b80*/  @!P2 HFMA2 R27, R27, R7, -RZ ;  /* 0x000000071b1ba231 */ /* 0x000fe400001000ff */
[----:B---3--:R-:W-:Y:S02]  /*0b90*/  HFMA2 R31, R31, 1, 1, R11 ;  /* 0x3c003c001f1f7831 */ /* 0x008fe4000000000b */
[----:B------:R-:W-:Y:S01]  /*0ba0*/  HADD2 R30, R30, R10 ;  /* 0x0000000a1e1e7230 */ /* 0x000fe20000000000 */
[----:B----4-:R-:W-:Y:S06]  /*0bb0*/  @P0 BRA `(.L_x_2860) ;  /* 0x0000000000d40947 */ /* 0x010fec0003800000 */
[----:B------:R-:W-:-:S13]  /*0bc0*/  ISETP.GE.AND P0, PT, R148, R15, PT ;  /* 0x0000000f9400720c */ /* 0x000fda0003f06270 */
[----:B------:R-:W-:Y:S05]  /*0bd0*/  @P0 BRA `(.L_x_2861) ;  /* 0x0000000c004c0947 */ /* 0x000fea0003800000 */
[----:B------:R-:W-:Y:S01]  /*0be0*/  I2FP.F32.U32 R2, R15 ;  /* 0x0000000f00027245 */ /* 0x000fe20000201000 */
[----:B------:R-:W0:Y:S01]  /*0bf0*/  LDCU UR4, c[0x0][0x40c] ;  /* 0x00008180ff0477ac */ /* 0x000e220008000800 */
[----:B------:R-:W-:Y:S01]  /*0c00*/  IADD3 R0, PT, PT, R148, 0x2, RZ ;  /* 0x0000000294007810 */ /* 0x000fe20007ffe0ff */
[--C-:B------:R-:W-:Y:S01]  /*0c10*/  HADD2.F32 R7, -RZ, R27.reuse.H1_H1 ;  /* 0x3000001bff077230 */ /* 0x100fe20000004100 */
[----:B------:R-:W1:Y:S01]  /*0c20*/  MUFU.RCP R3, R2 ;  /* 0x0000000200037308 */ /* 0x000e620000001000 */
[----:B------:R-:W-:Y:S01]  /*0c30*/  HADD2.F32 R27, -RZ, R27.H0_H0 ;  /* 0x2000001bff1b7230 */ /* 0x000fe20000004100 */
[----:B------:R-:W-:Y:S01]  /*0c40*/  I2FP.F32.U32 R0, R0 ;  /* 0x0000000000007245 */ /* 0x000fe20000201000 */
[----:B------:R-:W-:-:S04]  /*0c50*/  HADD2.F32 R11, -RZ, R26.H1_H1 ;  /* 0x3000001aff0b7230 */ /* 0x000fc80000004100 */
[----:B-1----:R-:W-:-:S04]  /*0c60*/  FMUL.FTZ R0, R0, R3 ;  /* 0x0000000300007220 */ /* 0x002fc80000410000 */
[----:B------:R-:W-:Y:S01]  /*0c70*/  FMUL.FTZ R4, R0, 13.28771209716796875 ;  /* 0x41549a7800047820 */ /* 0x000fe20000410000 */
[----:B------:R-:W-:-:S03]  /*0c80*/  I2FP.F32.U32 R0, R148 ;  /* 0x0000009400007245 */ /* 0x000fc60000201000 */
[----:B------:R1:W2:Y:S02]  /*0c90*/  MUFU.EX2 R5, -R4 ;  /* 0x8000000400057308 */ /* 0x0002a40000000800 */
[----:B------:R-:W-:-:S04]  /*0ca0*/  FMUL.FTZ R0, R0, R3 ;  /* 0x0000000300007220 */ /* 0x000fc80000410000 */
[----:B------:R-:W-:Y:S01]  /*0cb0*/  FMUL.FTZ R3, R0, 13.28771209716796875 ;  /* 0x41549a7800037820 */ /* 0x000fe20000410000 */
[----:B0----5:R-:W-:Y:S01]  /*0cc0*/  IADD3 R0, PT, PT, -R16, UR4, RZ ;  /* 0x0000000410007c10 */ /* 0x021fe2000fffe1ff */
[----:B-1----:R-:W-:-:S03]  /*0cd0*/  HADD2.F32 R4, -RZ, R31.H1_H1 ;  /* 0x3000001fff047230 */ /* 0x002fc60000004100 */
[----:B------:R-:W-:Y:S01]  /*0ce0*/  I2FP.F32.S32 R0, R0 ;  /* 0x0000000000007245 */ /* 0x000fe20000201400 */
[----:B------:R-:W0:Y:S01]  /*0cf0*/  MUFU.EX2 R3, -R3 ;  /* 0x8000000300037308 */ /* 0x000e220000000800 */
[----:B------:R-:W-:-:S03]  /*0d00*/  HADD2.F32 R31, -RZ, R31.H0_H0 ;  /* 0x2000001fff1f7230 */ /* 0x000fc60000004100 */
[----:B--2---:R-:W-:-:S04]  /*0d10*/  FMUL.FTZ R2, R0, R5 ;  /* 0x0000000500027220 */ /* 0x004fc80000410000 */
[----:B------:R-:W-:-:S04]  /*0d20*/  FMUL.RZ R10, R2, 0.15915493667125701904 ;  /* 0x3e22f983020a7820 */ /* 0x000fc8000040c000 */
[----:B------:R-:W1:Y:S01]  /*0d30*/  MUFU.SIN R6, R10 ;  /* 0x0000000a00067308 */ /* 0x000e620000000400 */
[----:B0-----:R-:W-:-:S07]  /*0d40*/  FMUL.FTZ R0, R0, R3 ;  /* 0x0000000300007220 */ /* 0x001fce0000410000 */
[----:B------:R-:W0:Y:S01]  /*0d50*/  MUFU.COS R5, R10 ;  /* 0x0000000a00057308 */ /* 0x000e220000000000 */
[----:B------:R-:W-:-:S07]  /*0d60*/  FMUL.RZ R9, R0, 0.15915493667125701904 ;  /* 0x3e22f98300097820 */ /* 0x000fce000040c000 */
[----:B------:R-:W2:Y:S01]  /*0d70*/  MUFU.SIN R2, R9 ;  /* 0x0000000900027308 */ /* 0x000ea20000000400 */
[----:B-1----:R-:W-:-:S07]  /*0d80*/  FMUL.FTZ R8, R6, R4 ;  /* 0x0000000406087220 */ /* 0x002fce0000410000 */
[----:B------:R1:W3:Y:S01]  /*0d90*/  MUFU.COS R0, R9 ;  /* 0x0000000900007308 */ /* 0x0002e20000000000 */
[C---:B0-----:R-:W-:Y:S01]  /*0da0*/  FMUL.FTZ R3, R5.reuse, R4 ;  /* 0x0000000405037220 */ /* 0x041fe20000410000 */
[CC--:B------:R-:W-:Y:S01]  /*0db0*/  FMUL.FTZ R4, R6.reuse, R7.reuse ;  /* 0x0000000706047220 */ /* 0x0c0fe20000410000 */
[C---:B------:R-:W-:Y:S01]  /*0dc0*/  FMUL.FTZ R7, R5.reuse, R7 ;  /* 0x0000000705077220 */ /* 0x040fe20000410000 */
[CC--:B------:R-:W-:Y:S01]  /*0dd0*/  FFMA.FTZ R8, R5.reuse, R31.reuse, -R8 ;  /* 0x0000001f05087223 */ /* 0x0c0fe20000010808 */
[C---:B------:R-:W-:Y:S01]  /*0de0*/  FFMA.FTZ R31, R6.reuse, R31, R3 ;  /* 0x0000001f061f7223 */ /* 0x040fe20000010003 */
[-C--:B------:R-:W-:Y:S01]  /*0df0*/  FFMA.FTZ R10, R5, R27.reuse, -R4 ;  /* 0x0000001b050a7223 */ /* 0x080fe20000010804 */
[--C-:B------:R-:W-:Y:S02]  /*0e00*/  HADD2.F32 R5, -RZ, R30.reuse.H1_H1 ;  /* 0x3000001eff057230 */ /* 0x100fe40000004100 */
[----:B------:R-:W-:Y:S01]  /*0e10*/  FFMA.FTZ R27, R6, R27, R7 ;  /* 0x0000001b061b7223 */ /* 0x000fe20000010007 */
[----:B------:R-:W-:-:S02]  /*0e20*/  HADD2.F32 R3, -RZ, R30.H0_H0 ;  /* 0x2000001eff037230 */ /* 0x000fc40000004100 */
[C---:B--2---:R-:W-:Y:S01]  /*0e30*/  FMUL.FTZ R4, R2.reuse, R11 ;  /* 0x0000000b02047220 */ /* 0x044fe20000410000 */
[----:B-1----:R-:W-:Y:S02]  /*0e40*/  HADD2.F32 R9, -RZ, R26.H0_H0 ;  /* 0x2000001aff097230 */ /* 0x002fe40000004100 */
[-C--:B------:R-:W-:Y:S01]  /*0e50*/  FMUL.FTZ R7, R2, R5.reuse ;  /* 0x0000000502077220 */ /* 0x080fe20000410000 */
[----:B------:R-:W-:Y:S02]  /*0e60*/  F2FP.F16.F32.PACK_AB R31, R31, R8 ;  /* 0x000000081f1f723e */ /* 0x000fe400000000ff */
[----:B------:R-:W-:Y:S01]  /*0e70*/  F2FP.F16.F32.PACK_AB R27, R27, R10 ;  /* 0x0000000a1b1b723e */ /* 0x000fe200000000ff */
[C---:B---3--:R-:W-:Y:S01]  /*0e80*/  FMUL.FTZ R5, R0.reuse, R5 ;  /* 0x0000000500057220 */ /* 0x048fe20000410000 */
        /* <DEDUP_REMOVED lines=8> */
.L_x_2860:
        /* <DEDUP_REMOVED lines=27> */
[----:B------:R-:W-:Y:S02]  /*10c0*/  @P0 IADD3 R3, PT, PT, R3, 0x1, RZ ;  /* 0x0000000103030810 */ /* 0x000fe40007ffe0ff */
[----:B------:R-:W-:Y:S02]  /*10d0*/  ISETP.GE.AND P0, PT, R148, R15, PT ;  /* 0x0000000f9400720c */ /* 0x000fe40003f06270 */
[----:B------:R-:W-:-:S04]  /*10e0*/  MOV R32, R3 ;  /* 0x0000000300207202 */ /* 0x000fc80000000f00 */
        /* <DEDUP_REMOVED lines=19> */
[----:B------:R-:W-:Y:S01]  /*1220*/  MOV R7, UR7 ;  /* 0x0000000700077c02 */ /* 0x000fe20008000f00 */
[----:B----4-:R-:W-:Y:S01]  /*1230*/  IMAD.U32 R10, RZ, RZ, UR8 ;  /* 0x00000008ff0a7e24 */ /* 0x010fe2000f8e00ff */
[----:B-1----:R-:W-:-:S07]  /*1240*/  MOV R11, UR9 ;  /* 0x00000009000b7c02 */ /* 0x002fce0008000f00 */
[----:B------:R-:W-:-:S07]  /*1250*/  LEPC R20, `(.L_x_2862) ;  /* 0x000000001014794e */ /* 0x000fce0000000000 */
[----:B--2--5:R-:W-:Y:S05]  /*1260*/  CALL.ABS.NOINC R2 ;  /* 0x0000000002007343 */ /* 0x024fea0003c00000 */
.L_x_2862:
[----:B------:R-:W0:Y:S01]  /*1270*/  S2R R3, SR_CgaCtaId ;  /* 0x0000000000037919 */ /* 0x000e220000008800 */
[----:B------:R-:W1:Y:S01]  /*1280*/  LDC R8, c[0x0][0x400] ;  /* 0x00010000ff087b82 */ /* 0x000e620000000800 */
[----:B------:R-:W-:Y:S01]  /*1290*/  ISETP.NE.AND P6, PT, R33, RZ, PT ;  /* 0x000000ff2100720c */ /* 0x000fe20003fc5270 */
[----:B------:R-:W-:Y:S05]  /*12a0*/  WARPSYNC.ALL ;  /* 0x0000000000007948 */ /* 0x000fea0003800000 */
[----:B------:R-:W-:-:S05]  /*12b0*/  MOV R0, 0x400 ;  /* 0x0000040000007802 */ /* 0x000fca0000000f00 */
[----:B------:R-:W-:-:S05]  /*12c0*/  VIADD R0, R0, 0x140 ;  /* 0x0000014000007836 */ /* 0x000fca0000000000 */
[----:B0-----:R-:W-:Y:S01]  /*12d0*/  LEA R0, R3, R0, 0x18 ;  /* 0x0000000003007211 */ /* 0x001fe200078ec0ff */
[----:B------:R-:W-:-:S03]  /*12e0*/  @!P6 IMAD R3, R25, R32, R29 ;  /* 0x000000201903e224 */ /* 0x000fc600078e021d */
        /* <DEDUP_REMOVED lines=19> */
[----:B------:R-:W-:Y:S02]  /*1420*/  LEA R13, R25, R34, 0x1 ;  /* 0x00000022190d7211 */ /* 0x000fe400078e08ff */
[----:B------:R-:W-:Y:S01]  /*1430*/  SHF.L.U32 R3, R3, 0x1, RZ ;  /* 0x0000000103037819 */ /* 0x000fe200000006ff */
[----:B------:R-:W0:Y:S03]  /*1440*/  LDS R4, [R20] ;  /* 0x0000000014047984 */ /* 0x000e260000000800 */
[----:B------:R-:W-:Y:S01]  /*1450*/  LOP3.LUT R7, R3, 0xfffffffc, RZ, 0xc0, !PT ;  /* 0xfffffffc03077812 */ /* 0x000fe200078ec0ff */
[----:B------:R-:W-:Y:S03]  /*1460*/  LDS R27, [R34] ;  /* 0x00000000221b7984 */ /* 0x000fe60000000800 */
        /* <DEDUP_REMOVED lines=14> */
[----:B------:R-:W-:Y:S01]  /*1550*/  HADD2.F32 R36, -RZ, R27.H0_H0 ;  /* 0x2000001bff247230 */ /* 0x000fe20000004100 */
[----:B0----5:R-:W-:-:S03]  /*1560*/  IADD3 R6, PT, PT, -R16, UR4, RZ ;  /* 0x0000000410067c10 */ /* 0x021fc6000fffe1ff */
[----:B-1----:R-:W-:Y:S01]  /*1570*/  FMUL.FTZ R3, R3, R4 ;  /* 0x0000000403037220 */ /* 0x002fe20000410000 */
[----:B------:R-:W-:-:S03]  /*1580*/  I2FP.F32.S32 R8, R6 ;  /* 0x0000000600087245 */ /* 0x000fc60000201400 */
        /* <DEDUP_REMOVED lines=12> */
[----:B------:R1:W2:Y:S08]  /*1650*/  MUFU.COS R6, R9 ;  /* 0x0000000900067308 */ /* 0x0002b00000000000 */
[----:B------:R-:W3:Y:S01]  /*1660*/  MUFU.SIN R5, R11 ;  /* 0x0000000b00057308 */ /* 0x000ee20000000400 */
[-C--:B0-----:R-:W-:Y:S01]  /*1670*/  FMUL.FTZ R3, R8, R7.reuse ;  /* 0x0000000708037220 */ /* 0x081fe20000410000 */
[----:B-1----:R-:W-:-:S06]  /*1680*/  FMUL.FTZ R9, R12, R7 ;  /* 0x000000070c097220 */ /* 0x002fcc0000410000 */
[----:B------:R-:W0:Y:S01]  /*1690*/  MUFU.COS R4, R11 ;  /* 0x0000000b00047308 */ /* 0x000e220000000000 */
[-C--:B--2---:R-:W-:Y:S01]  /*16a0*/  FMUL.FTZ R8, R8, R6.reuse ;  /* 0x0000000608087220 */ /* 0x084fe20000410000 */
[-C--:B------:R-:W-:Y:S01]  /*16b0*/  FFMA.FTZ R31, R10, R6.reuse, -R3 ;  /* 0x000000060a1f7223 */ /* 0x080fe20000010803 */
[-C--:B------:R-:W-:Y:S01]  /*16c0*/  FMUL.FTZ R12, R12, R6.reuse ;  /* 0x000000060c0c7220 */ /* 0x080fe20000410000 */
[----:B------:R-:W-:Y:S01]  /*16d0*/  FFMA.FTZ R9, R36, R6, -R9 ;  /* 0x0000000624097223 */ /* 0x000fe20000010809 */
[-C--:B------:R-:W-:Y:S01]  /*16e0*/  FFMA.FTZ R10, R10, R7.reuse, R8 ;  /* 0x000000070a0a7223 */ /* 0x080fe20000010008 */
[----:B------:R-:W-:Y:S02]  /*16f0*/  HADD2.F32 R6, -RZ, R30.H1_H1 ;  /* 0x3000001eff067230 */ /* 0x000fe40000004100 */
[----:B------:R-:W-:Y:S01]  /*1700*/  FFMA.FTZ R12, R36, R7, R12 ;  /* 0x00000007240c7223 */ /* 0x000fe2000001000c */
[----:B------:R-:W-:Y:S02]  /*1710*/  HADD2.F32 R8, -RZ, R26.H1_H1 ;  /* 0x3000001aff087230 */ /* 0x000fe40000004100 */
[----:B------:R-:W-:-:S02]  /*1720*/  HADD2.F32 R30, -RZ, R30.H0_H0 ;  /* 0x2000001eff1e7230 */ /* 0x000fc40000004100 */
[-C--:B---3--:R-:W-:Y:S01]  /*1730*/  FMUL.FTZ R3, R6, R5.reuse ;  /* 0x0000000506037220 */ /* 0x088fe20000410000 */
[----:B------:R-:W-:Y:S02]  /*1740*/  HADD2.F32 R26, -RZ, R26.H0_H0 ;  /* 0x2000001aff1a7230 */ /* 0x000fe40000004100 */
[----:B------:R-:W-:Y:S01]  /*1750*/  FMUL.FTZ R7, R8, R5 ;  /* 0x0000000508077220 */ /* 0x000fe20000410000 */
[----:B------:R-:W-:Y:S02]  /*1760*/  F2FP.F16.F32.PACK_AB R31, R10, R31 ;  /* 0x0000001f0a1f723e */ /* 0x000fe400000000ff */
[----:B------:R-:W-:Y:S01]  /*1770*/  F2FP.F16.F32.PACK_AB R27, R12, R9 ;  /* 0x000000090c1b723e */ /* 0x000fe200000000ff */
[-C--:B0-----:R-:W-:Y:S01]  /*1780*/  FMUL.FTZ R6, R6, R4.reuse ;  /* 0x0000000406067220 */ /* 0x081fe20000410000 */
[-C--:B------:R-:W-:Y:S01]  /*1790*/  FMUL.FTZ R8, R8, R4.reuse ;  /* 0x0000000408087220 */ /* 0x080fe20000410000 */
[-C--:B------:R-:W-:Y:S01]  /*17a0*/  FFMA.FTZ R3, R30, R4.reuse, -R3 ;  /* 0x000000041e037223 */ /* 0x080fe20000010803 */
[----:B------:R-:W-:Y:S01]  /*17b0*/  FFMA.FTZ R7, R26, R4, -R7 ;  /* 0x000000041a077223 */ /* 0x000fe20000010807 */
[-C--:B------:R-:W-:Y:S01]  /*17c0*/  FFMA.FTZ R6, R30, R5.reuse, R6 ;  /* 0x000000051e067223 */ /* 0x080fe20000010006 */
[----:B------:R-:W-:-:S04]  /*17d0*/  FFMA.FTZ R8, R26, R5, R8 ;  /* 0x000000051a087223 */ /* 0x000fc80000010008 */
[----:B------:R-:W-:Y:S02]  /*17e0*/  F2FP.F16.F32.PACK_AB R30, R6, R3 ;  /* 0x00000003061e723e */ /* 0x000fe400000000ff */
[----:B------:R-:W-:-:S07]  /*17f0*/  F2FP.F16.F32.PACK_AB R26, R8, R7 ;  /* 0x00000007081a723e */ /* 0x000fce00000000ff */
.L_x_2866:
[----:B------:R-:W-:Y:S05]  /*1800*/  BSYNC.RECONVERGENT B1 ;  /* 0x0000000000017941 */ /* 0x000fea0003800200 */
.L_x_2865:
        /* <DEDUP_REMOVED lines=8> */
.L_x_2864:
[----:B------:R-:W-:Y:S05]  /*1890*/  BSYNC.RECONVERGENT B0 ;  /* 0x0000000000007941 */ /* 0x000fea0003800200 */
.L_x_2863:
[----:B------:R-:W-:Y:S01]  /*18a0*/  BAR.SYNC.DEFER_BLOCKING 0x0 ;  /* 0x0000000000007b1d */ /* 0x000fe20000010000 */
[----:B------:R-:W-:-:S04]  /*18b0*/  @!P6 IMAD R25, R25, R32, R29 ;  /* 0x000000201919e224 */ /* 0x000fc800078e021d */
[C---:B------:R-:W-:Y:S01]  /*18c0*/  @!P6 IMAD R0, R25.reuse, 0x2, R0 ;  /* 0x000000021900e824 */ /* 0x040fe200078e0200 */
[----:B------:R-:W-:-:S04]  /*18d0*/  @!P6 LEA R2, R25, R2, 0x1 ;  /* 0x000000021902e211 */ /* 0x000fc800078e08ff */
[----:B------:R0:W2:Y:S04]  /*18e0*/  @!P6 LDS.64 R30, [R0] ;  /* 0x00000000001ee984 */ /* 0x0000a80000000a00 */
[----:B------:R0:W3:Y:S01]  /*18f0*/  @!P6 LDS.64 R26, [R2] ;  /* 0x00000000021ae984 */ /* 0x0000e20000000a00 */
[----:B------:R-:W-:Y:S06]  /*1900*/  BAR.SYNC.DEFER_BLOCKING 0x0 ;  /* 0x0000000000007b1d */ /* 0x000fec0000010000 */
.L_x_2861:
[----:B------:R-:W-:Y:S05]  /*1910*/  BSYNC.RECONVERGENT B6 ;  /* 0x0000000000067941 */ /* 0x000fea0003800200 */
.L_x_2859:
[----:B------:R-:W-:Y:S02]  /*1920*/  ISETP.GT.U32.AND P0, PT, R76, 0x1f, PT ;  /* 0x0000001f4c00780c */ /* 0x000fe40003f04070 */
[----:B-1----:R-:W-:-:S11]  /*1930*/  MOV R20, 0xff7fffff ;  /* 0xff7fffff00147802 */ /* 0x002fd60000000f00 */
[----:B------:R-:W-:Y:S05]  /*1940*/  @P0 BRA `(.L_x_2867) ;  /* 0x0000000000e80947 */ /* 0x000fea0003800000 */
[----:B------:R-:W1:Y:S01]  /*1950*/  S2R R9, SR_CgaCtaId ;  /* 0x0000000000097919 */ /* 0x000e620000008800 */
[----:B------:R-:W-:Y:S01]  /*1960*/  MOV R6, 0x400 ;  /* 0x0000040000067802 */ /* 0x000fe20000000f00 */
[----:B--23--:R-:W-:Y:S01]  /*1970*/  HMUL2 R13, R31, R27 ;  /* 0x0000001b1f0d7232 */ /* 0x00cfe20000000000 */
[----:B------:R-:W-:Y:S01]  /*1980*/  ISETP.GT.U32.AND P0, PT, R76, 0x17, PT ;  /* 0x000000174c00780c */ /* 0x000fe20003f04070 */
[----:B------:R-:W-:Y:S01]  /*1990*/  BSSY.RECONVERGENT B0, `(.L_x_2868) ;  /* 0x0000013000007945 */ /* 0x000fe20003800200 */
[----:B0-----:R-:W-:Y:S01]  /*19a0*/  IADD3 R0, PT, PT, R6, 0x40, RZ ;  /* 0x0000004006007810 */ /* 0x001fe20007ffe0ff */
[----:B------:R-:W-:-:S05]  /*19b0*/  HFMA2 R13, R30, R26, R13 ;  /* 0x0000001a1e0d7231 */ /* 0x000fca000000000d */
[--C-:B------:R-:W-:Y:S02]  /*19c0*/  HADD2.F32 R4, -RZ, R13.reuse.H0_H0 ;  /* 0x2000000dff047230 */ /* 0x100fe40000004100 */
[----:B------:R-:W-:Y:S01]  /*19d0*/  HADD2.F32 R13, -RZ, R13.H1_H1 ;  /* 0x3000000dff0d7230 */ /* 0x000fe20000004100 */
[----:B-1----:R-:W-:-:S04]  /*19e0*/  LEA R3, R9, R0, 0x18 ;  /* 0x0000000009037211 */ /* 0x002fc800078ec0ff */
[----:B------:R-:W-:-:S05]  /*19f0*/  LEA R3, R76, R3, 0x3 ;  /* 0x000000034c037211 */ /* 0x000fca00078e18ff */
[----:B------:R0:W-:Y:S01]  /*1a00*/  STS.64 [R3], R30 ;  /* 0x0000001e03007388 */ /* 0x0001e20000000a00 */
[----:B------:R-:W-:Y:S05]  /*1a10*/  @P0 BRA `(.L_x_2869) ;  /* 0x0000000000280947 */ /* 0x000fea0003800000 */
[----:B------:R-:W1:Y:S01]  /*1a20*/  LDCU UR4, c[0x0][0x3f4] ;  /* 0x00007e80ff0477ac */ /* 0x000e620008000800 */
[----:B0-----:R-:W0:Y:S01]  /*1a30*/  LDC.64 R2, c[0x0][0x3b8] ;  /* 0x0000ee00ff027b82 */ /* 0x001e220000000a00 */
[----:B------:R-:W-:Y:S02]  /*1a40*/  SHF.R.U32.HI R7, RZ, 0x1, R76 ;  /* 0x00000001ff077819 */ /* 0x000fe4000001164c */
[----:B------:R-:W-:Y:S01]  /*1a50*/  LOP3.LUT R5, R148, 0x4, RZ, 0xc0, !PT ;  /* 0x0000000494057812 */ /* 0x000fe200078ec0ff */
[----:B-1----:R-:W-:Y:S02]  /*1a60*/  IMAD R24, R24, UR4, RZ ;  /* 0x0000000418187c24 */ /* 0x002fe4000f8e02ff */
[----:B------:R-:W-:Y:S02]  /*1a70*/  IMAD R0, R7, UR4, R18 ;  /* 0x0000000407007c24 */ /* 0x000fe4000f8e0212 */
[----:B------:R-:W-:-:S04]  /*1a80*/  IMAD R5, R24, 0x60, R5 ;  /* 0x0000006018057824 */ /* 0x000fc800078e0205 */
[----:B------:R-:W-:-:S04]  /*1a90*/  IMAD R5, R0, 0x8, R5 ;  /* 0x0000000800057824 */ /* 0x000fc800078e0205 */
[----:B0-----:R-:W-:-:S05]  /*1aa0*/  IMAD.WIDE R2, R5, 0x2, R2 ;  /* 0x0000000205027825 */ /* 0x001fca00078e0202 */
[----:B------:R1:W-:Y:S02]  /*1ab0*/  STG.E.64 desc[UR36][R2.64], R26 ;  /* 0x0000001a02007986 */ /* 0x0003e4000c101b24 */
.L_x_2869:
[----:B------:R-:W-:Y:S05]  /*1ac0*/  BSYNC.RECONVERGENT B0 ;  /* 0x0000000000007941 */ /* 0x000fea0003800200 */
.L_x_2868:
[----:B------:R-:W-:Y:S01]  /*1ad0*/  UMOV UR4, 0xffffffff ;  /* 0xffffffff00047882 */ /* 0x000fe20000000000 */
[----:B------:R-:W-:Y:S02]  /*1ae0*/  FADD.FTZ R13, R4, R13 ;  /* 0x0000000d040d7221 */ /* 0x000fe40000010000 */
[----:B------:R-:W-:Y:S05]  /*1af0*/  BRA.DIV UR4, `(.L_x_2870) ;  /* 0x0000007204947947 */ /* 0x000fea000b800000 */
[----:B------:R-:W2:Y:S02]  /*1b00*/  SHFL.BFLY PT, R14, R13, 0x10, 0x1f ;  /* 0x0e001f000d0e7f89 */ /* 0x000ea400000e0000 */
[----:B--2---:R-:W-:-:S05]  /*1b10*/  FADD.FTZ R0, R13, R14 ;  /* 0x0000000e0d007221 */ /* 0x004fca0000010000 */
[----:B------:R-:W1:Y:S02]  /*1b20*/  SHFL.BFLY PT, R14, R0, 0x8, 0x1f ;  /* 0x0d001f00000e7f89 */ /* 0x000e6400000e0000 */
[----:B-1----:R-:W-:-:S05]  /*1b30*/  FADD.FTZ R2, R0, R14 ;  /* 0x0000000e00027221 */ /* 0x002fca0000010000 */
[----:B------:R-:W0:Y:S02]  /*1b40*/  SHFL.BFLY PT, R14, R2, 0x4, 0x1f ;  /* 0x0c801f00020e7f89 */ /* 0x000e2400000e0000 */
[----:B0-----:R-:W-:-:S05]  /*1b50*/  FADD.FTZ R3, R2, R14 ;  /* 0x0000000e02037221 */ /* 0x001fca0000010000 */
[----:B------:R-:W0:Y:S02]  /*1b60*/  SHFL.BFLY PT, R14, R3, 0x2, 0x1f ;  /* 0x0c401f00030e7f89 */ /* 0x000e2400000e0000 */
[----:B0-----:R-:W-:-:S05]  /*1b70*/  FADD.FTZ R4, R3, R14 ;  /* 0x0000000e03047221 */ /* 0x001fca0000010000 */
[----:B------:R0:W1:Y:S02]  /*1b80*/  SHFL.BFLY PT, R14, R4, 0x1, 0x1f ;  /* 0x0c201f00040e7f89 */ /* 0x00006400000e0000 */
.L_x_2979:
        /* <DEDUP_REMOVED lines=8> */
[----:B-----5:R-:W-:-:S07]  /*1c10*/  @P0 IADD3 R0, PT, PT, -R16, R22, RZ ;  /* 0x0000001610000210 */ /* 0x020fce0007ffe1ff */
        /* <DEDUP_REMOVED lines=13> */
.L_x_2867:
[----:B------:R-:W-:Y:S05]  /*1cf0*/  WARPSYNC.ALL ;  /* 0x0000000000007948 */ /* 0x000fea0003800000 */
[----:B0-----:R-:W-:Y:S01]  /*1d00*/  IMAD.IADD R0, R22, 0x1, -R17 ;  /* 0x0000000116007824 */ /* 0x001fe200078e0a11 */
[----:B------:R-:W0:Y:S01]  /*1d10*/  LDCU UR4, c[0x0][0x3f0] ;  /* 0x00007e00ff0477ac */ /* 0x000e220008000800 */
[----:B------:R-:W-:Y:S03]  /*1d20*/  BSSY.RECONVERGENT B0, `(.L_x_2871) ;  /* 0x00001b1000007945 */ /* 0x000fe60003800200 */
[----:B------:R-:W-:Y:S01]  /*1d30*/  IADD3 R2, PT, PT, R0, 0x1f, RZ ;  /* 0x0000001f00027810 */ /* 0x000fe20007ffe0ff */
[----:B------:R-:W4:Y:S03]  /*1d40*/  LDCU UR13, c[0x0][0x410] ;  /* 0x00008200ff0d77ac */ /* 0x000f260008000800 */
[----:B------:R-:W-:Y:S01]  /*1d50*/  SHF.R.S32.HI R3, RZ, 0x1f, R2 ;  /* 0x0000001fff037819 */ /* 0x000fe20000011402 */
[----:B------:R-:W1:Y:S03]  /*1d60*/  LDCU.64 UR8, c[0x0][0x3b8] ;  /* 0x00007700ff0877ac */ /* 0x000e660008000a00 */
[----:B------:R-:W-:Y:S01]  /*1d70*/  LEA.HI R3, R3, R2, RZ, 0x5 ;  /* 0x0000000203037211 */ /* 0x000fe200078f28ff */
[----:B------:R-:W1:Y:S03]  /*1d80*/  LDCU.64 UR14, c[0x0][0x438] ;  /* 0x00008700ff0e77ac */ /* 0x000e660008000a00 */
[----:B------:R-:W-:Y:S01]  /*1d90*/  LOP3.LUT R146, R3, 0xffffffe0, RZ, 0xc0, !PT ;  /* 0xffffffe003927812 */ /* 0x000fe200078ec0ff */
[----:B------:R-:W1:Y:S01]  /*1da0*/  LDCU.64 UR10, c[0x0][0x448] ;  /* 0x00008900ff0a77ac */ /* 0x000e620008000a00 */
[----:B0-----:R-:W-:Y:S01]  /*1db0*/  IMAD R21, R28, UR4, R77 ;  /* 0x000000041c157c24 */ /* 0x001fe2000f8e024d */
[----:B------:R-:W-:Y:S01]  /*1dc0*/  BAR.SYNC.DEFER_BLOCKING 0x0 ;  /* 0x0000000000007b1d */ /* 0x000fe20000010000 */
[----:B------:R-:W-:-:S02]  /*1dd0*/  ISETP.GE.AND P0, PT, R76, R146, PT ;  /* 0x000000924c00720c */ /* 0x000fc40003f06270 */
[----:B------:R-:W-:-:S11]  /*1de0*/  IMAD R21, R21, 0x60, RZ ;  /* 0x0000006015157824 */ /* 0x000fd600078e02ff */
[----:B----4-:R-:W-:Y:S05]  /*1df0*/  @P0 BRA `(.L_x_2872) ;  /* 0x00000018008c0947 */ /* 0x010fea0003800000 */
[----:B------:R-:W0:Y:S01]  /*1e00*/  LDC R2, c[0x0][0x3f4] ;  /* 0x0000fd00ff027b82 */ /* 0x000e220000000800 */
[----:B------:R-:W-:Y:S01]  /*1e10*/  UMOV UR4, 0x400 ;  /* 0x0000040000047882 */ /* 0x000fe20000000000 */
[----:B------:R-:W4:Y:S01]  /*1e20*/  LDCU UR12, c[0x0][0x440] ;  /* 0x00008800ff0c77ac */ /* 0x000f220008000800 */
[C---:B------:R-:W-:Y:S02]  /*1e30*/  IADD3 R143, PT, PT, R17.reuse, R76, RZ ;  /* 0x0000004c118f7210 */ /* 0x040fe40007ffe0ff */
[----:B------:R-:W-:-:S03]  /*1e40*/  IADD3 R146, PT, PT, R17, R146, RZ ;  /* 0x0000009211927210 */ /* 0x000fc60007ffe0ff */
[----:B------:R-:W1:Y:S01]  /*1e50*/  S2UR UR5, SR_CgaCtaId ;  /* 0x00000000000579c3 */ /* 0x000e620000008800 */
[----:B----4-:R-:W-:Y:S01]  /*1e60*/  IMAD R76, R77, UR12, R22 ;  /* 0x0000000c4d4c7c24 */ /* 0x010fe2000f8e0216 */
[----:B0-----:R-:W-:-:S03]  /*1e70*/  IABS R142, R2 ;  /* 0x00000002008e7213 */ /* 0x001fc60000000000 */
[----:B------:R-:W-:Y:S01]  /*1e80*/  IMAD R149, R76, UR12, R143 ;  /* 0x0000000c4c957c24 */ /* 0x000fe2000f8e028f */
[----:B------:R-:W0:Y:S01]  /*1e90*/  I2F.RP R2, R142 ;  /* 0x0000008e00027306 */ /* 0x000e220000209400 */
[----:B-1----:R-:W-:Y:S02]  /*1ea0*/  ULEA UR6, UR5, UR4, 0x18 ;  /* 0x0000000405067291 */ /* 0x002fe4000f8ec0ff */
[----:B------:R-:W-:-:S04]  /*1eb0*/  UIADD3 UR4, UPT, UPT, UR4, 0x140, URZ ;  /* 0x0000014004047890 */ /* 0x000fc8000fffe0ff */
[----:B------:R-:W-:-:S03]  /*1ec0*/  ULEA UR4, UR5, UR4, 0x18 ;  /* 0x0000000405047291 */ /* 0x000fc6000f8ec0ff */
[----:B------:R-:W1:Y:S01]  /*1ed0*/  LDS.128 R4, [UR6+0x40] ;  /* 0x00004006ff047984 */ /* 0x000e620008000c00 */
[----:B0-----:R-:W0:Y:S02]  /*1ee0*/  MUFU.RCP R2, R2 ;  /* 0x0000000200027308 */ /* 0x001e240000001000 */
[----:B------:R-:W-:Y:S01]  /*1ef0*/  IADD3 R148, PT, PT, R148, UR4, RZ ;  /* 0x0000000494947c10 */ /* 0x000fe2000fffe0ff */
[----:B------:R-:W4:Y:S04]  /*1f00*/  LDS.128 R8, [UR6+0x50] ;  /* 0x00005006ff087984 */ /* 0x000f280008000c00 */
[----:B------:R-:W1:Y:S04]  /*1f10*/  LDS.128 R12, [UR6+0x60] ;  /* 0x00006006ff0c7984 */ /* 0x000e680008000c00 */
[----:B---3--:R-:W3:Y:S04]  /*1f20*/  LDS.128 R24, [UR6+0x70] ;  /* 0x00007006ff187984 */ /* 0x008ee80008000c00 */
[----:B--2---:R-:W2:Y:S01]  /*1f30*/  LDS.128 R28, [UR6+0x80] ;  /* 0x00008006ff1c7984 */ /* 0x004ea20008000c00 */
[----:B0-----:R-:W-:-:S03]  /*1f40*/  IADD3 R2, PT, PT, R2, 0xffffffe, RZ ;  /* 0x0ffffffe02027810 */ /* 0x001fc60007ffe0ff */
[----:B------:R-:W0:Y:S01]  /*1f50*/  LDS.128 R32, [UR6+0x90] ;  /* 0x00009006ff207984 */ /* 0x000e220008000c00 */
[----:B------:R4:W4:Y:S03]  /*1f60*/  F2I.FTZ.U32.TRUNC.NTZ R3, R2 ;  /* 0x0000000200037305 */ /* 0x000926000021f000 */
[----:B------:R-:W0:Y:S04]  /*1f70*/  LDS.128 R36, [UR6+0xa0] ;  /* 0x0000a006ff247984 */ /* 0x000e280008000c00 */
[----:B------:R-:W0:Y:S04]  /*1f80*/  LDS.128 R40, [UR6+0xb0] ;  /* 0x0000b006ff287984 */ /* 0x000e280008000c00 */
[----:B------:R-:W0:Y:S01]  /*1f90*/  LDS.128 R44, [UR6+0xc0] ;  /* 0x0000c006ff2c7984 */ /* 0x000e220008000c00 */
[----:B----4-:R-:W-:-:S03]  /*1fa0*/  IMAD.MOV.U32 R2, RZ, RZ, RZ ;  /* 0x000000ffff027224 */ /* 0x010fc600078e00ff */
[----:B------:R-:W4:Y:S01]  /*1fb0*/  LDS.128 R48, [UR6+0xd0] ;  /* 0x0000d006ff307984 */ /* 0x000f220008000c00 */
[----:B------:R-:W-:-:S03]  /*1fc0*/  IADD3 R145, PT, PT, RZ, -R3, RZ ;  /* 0x80000003ff917210 */ /* 0x000fc60007ffe0ff */
[----:B------:R-:W0:Y:S02]  /*1fd0*/  LDS.128 R52, [UR6+0xe0] ;  /* 0x0000e006ff347984 */ /* 0x000e240008000c00 */
[----:B------:R-:W-:Y:S02]  /*1fe0*/  IMAD R145, R145, R142, RZ ;  /* 0x0000008e91917224 */ /* 0x000fe400078e02ff */
[----:B------:R-:W0:Y:S02]  /*1ff0*/  LDS.128 R56, [UR6+0xf0] ;  /* 0x0000f006ff387984 */ /* 0x000e240008000c00 */
[----:B------:R-:W-:Y:S02]  /*2000*/  IMAD.HI.U32 R145, R3, R145, R2 ;  /* 0x0000009103917227 */ /* 0x000fe400078e0002 */
[----:B------:R-:W0:Y:S04]  /*2010*/  LDS.128 R60, [UR6+0x100] ;  /* 0x00010006ff3c7984 */ /* 0x000e280008000c00 */
[----:B------:R-:W0:Y:S04]  /*2020*/  LDS.128 R64, [UR6+0x110] ;  /* 0x00011006ff407984 */ /* 0x000e280008000c00 */
[----:B------:R-:W0:Y:S04]  /*2030*/  LDS.128 R68, [UR6+0x120] ;  /* 0x00012006ff447984 */ /* 0x000e280008000c00 */
[----:B------:R-:W0:Y:S01]  /*2040*/  LDS.128 R72, [UR6+0x130] ;  /* 0x00013006ff487984 */ /* 0x000e220008000c00 */
[----:B------:R-:W1:Y:S02]  /*2050*/  LDCU.64 UR6, c[0x0][0x420] ;  /* 0x00008400ff0677ac */ /* 0x000e640008000a00 */
[----:B-1----:R-:W-:-:S02]  /*2060*/  ISETP.NE.U32.AND P0, PT, RZ, UR6, PT ;  /* 0x00000006ff007c0c */ /* 0x002fc4000bf05070 */
[----:B------:R-:W-:Y:S02]  /*2070*/  IADD3 R144, P1, P2, R144, UR6, R143 ;  /* 0x0000000690907c10 */ /* 0x000fe4000fa3e08f */
[----:B------:R-:W-:Y:S02]  /*2080*/  ISETP.NE.AND.EX P0, PT, RZ, UR7, PT, P0 ;  /* 0x00000007ff007c0c */ /* 0x000fe4000bf05300 */
[----:B--234-:R-:W-:-:S11]  /*2090*/  IADD3.X R147, PT, PT, R147, UR7, RZ, P1, P2 ;  /* 0x0000000793937c10 */ /* 0x01cfd60008fe44ff */
.L_x_2907:
[----:B------:R-:W-:Y:S01]  /*20a0*/  @P0 MOV R140, R144 ;  /* 0x00000090008c0202 */ /* 0x000fe20000000f00 */
[----:B------:R-:W1:Y:S01]  /*20b0*/  LDC R2, c[0x0][0x3f4] ;  /* 0x0000fd00ff027b82 */ /* 0x000e620000000800 */
[----:B------:R-:W-:-:S05]  /*20c0*/  @P0 MOV R141, R147 ;  /* 0x00000093008d0202 */ /* 0x000fca0000000f00 */
[----:B------:R2:W3:Y:S01]  /*20d0*/  @P0 LDG.E.U8 R140, desc[UR36][R140.64] ;  /* 0x000000248c8c0981 */ /* 0x0004e2000c1e1100 */
[----:B------:R-:W-:Y:S01]  /*20e0*/  IABS R150, R143 ;  /* 0x0000008f00967213 */ /* 0x000fe20000000000 */
[----:B------:R-:W-:Y:S01]  /*20f0*/  BSSY.RECONVERGENT B1, `(.L_x_2873) ;  /* 0x000001e000017945 */ /* 0x000fe20003800200 */
[----:B------:R-:W-:-:S03]  /*2100*/  ISETP.GE.AND P2, PT, R143, RZ, PT ;  /* 0x000000ff8f00720c */ /* 0x000fc60003f46270 */
[----:B------:R-:W-:-:S04]  /*2110*/  IMAD.HI.U32 R3, R145, R150, RZ ;  /* 0x0000009691037227 */ /* 0x000fc800078e00ff */
[----:B------:R-:W-:Y:S01]  /*2120*/  IMAD.MOV R3, RZ, RZ, -R3 ;  /* 0x000000ffff037224 */ /* 0x000fe200078e0a03 */
[----:B-1----:R-:W-:Y:S02]  /*2130*/  IABS R152, R2 ;  /* 0x0000000200987213 */ /* 0x002fe40000000000 */
[----:B------:R-:W-:-:S03]  /*2140*/  ISETP.NE.AND P4, PT, R2, RZ, PT ;  /* 0x000000ff0200720c */ /* 0x000fc60003f85270 */
[----:B------:R-:W-:-:S05]  /*2150*/  IMAD R3, R152, R3, R150 ;  /* 0x0000000398037224 */ /* 0x000fca00078e0296 */
[----:B------:R-:W-:-:S13]  /*2160*/  ISETP.GT.U32.AND P1, PT, R142, R3, PT ;  /* 0x000000038e00720c */ /* 0x000fda0003f24070 */
[----:B------:R-:W-:-:S04]  /*2170*/  @!P1 IADD3 R3, PT, PT, R3, -R152, RZ ;  /* 0x8000009803039210 */ /* 0x000fc80007ffe0ff */
[----:B------:R-:W-:-:S13]  /*2180*/  ISETP.GT.U32.AND P1, PT, R142, R3, PT ;  /* 0x000000038e00720c */ /* 0x000fda0003f24070 */
[----:B------:R-:W-:Y:S02]  /*2190*/  @!P1 IADD3 R3, PT, PT, R3, -R152, RZ ;  /* 0x8000009803039210 */ /* 0x000fe40007ffe0ff */
[----:B------:R-:W-:Y:S02]  /*21a0*/  ISETP.GE.AND P1, PT, R143, R22, PT ;  /* 0x000000168f00720c */ /* 0x000fe40003f26270 */
[----:B--2---:R-:W-:Y:S01]  /*21b0*/  MOV R141, R3 ;  /* 0x00000003008d7202 */ /* 0x004fe20000000f00 */
[----:B------:R-:W-:-:S03]  /*21c0*/  IMAD R3, R2, 0x60, RZ ;  /* 0x0000006002037824 */ /* 0x000fc600078e02ff */
[----:B------:R-:W-:Y:S02]  /*21d0*/  @!P2 IADD3 R141, PT, PT, -R141, RZ, RZ ;  /* 0x000000ff8d8da210 */ /* 0x000fe40007ffe1ff */
[----:B------:R-:W-:-:S05]  /*21e0*/  @!P4 LOP3.LUT R141, RZ, R2, RZ, 0x33, !PT ;  /* 0x00000002ff8dc212 */ /* 0x000fca00078e33ff */
[C---:B------:R-:W-:Y:S01]  /*21f0*/  IMAD.IADD R151, R141.reuse, 0x1, R2 ;  /* 0x000000018d977824 */ /* 0x040fe200078e0202 */
[----:B------:R-:W-:Y:S02]  /*2200*/  SHF.L.U32 R141, R141, 0x3, RZ ;  /* 0x000000038d8d7819 */ /* 0x000fe400000006ff */
[----:B---3--:R-:W-:Y:S01]  /*2210*/  ISETP.NE.AND P3, PT, R140, RZ, P0 ;  /* 0x000000ff8c00720c */ /* 0x008fe20000765270 */
[----:B-----5:R-:W-:-:S12]  /*2220*/  @P1 BRA `(.L_x_2874) ;  /* 0x0000000000281947 */ /* 0x020fd80003800000 */
[----:B------:R-:W-:Y:S02]  /*2230*/  ISETP.GE.AND P2, PT, R141, R3, PT ;  /* 0x000000038d00720c */ /* 0x000fe40003f46270 */
[----:B------:R-:W-:Y:S02]  /*2240*/  CS2R R78, SRZ ;  /* 0x00000000004e7805 */ /* 0x000fe4000001ff00 */
[----:B------:R-:W-:-:S09]  /*2250*/  CS2R R76, SRZ ;  /* 0x00000000004c7805 */ /* 0x000fd2000001ff00 */
[----:B------:R-:W-:Y:S05]  /*2260*/  @P2 BRA `(.L_x_2874) ;  /* 0x0000000000182947 */ /* 0x000fea0003800000 */
[----:B------:R-:W-:-:S05]  /*2270*/  IMAD R76, R21, R2, RZ ;  /* 0x00000002154c7224 */ /* 0x000fca00078e02ff */
[----:B------:R-:W-:-:S04]  /*2280*/  IADD3 R77, P2, PT, R141, R76, RZ ;  /* 0x0000004c8d4d7210 */ /* 0x000fc80007f5e0ff */
[----:B------:R-:W-:Y:S02]  /*2290*/  LEA.HI.X.SX32 R78, R76, RZ, 0x1, P2 ;  /* 0x000000ff4c4e7211 */ /* 0x000fe400010f0eff */
[----:B------:R-:W-:-:S04]  /*22a0*/  LEA R76, P2, R77, UR8, 0x1 ;  /* 0x000000084d4c7c11 */ /* 0x000fc8000f8408ff */
[----:B------:R-:W-:-:S06]  /*22b0*/  LEA.HI.X R77, R77, UR9, R78, 0x1, P2 ;  /* 0x000000094d4d7c11 */ /* 0x000fcc00090f0c4e */
[----:B------:R-:W5:Y:S03]  /*22c0*/  LDG.E.128 R76, desc[UR36][R76.64] ;  /* 0x000000244c4c7981 */ /* 0x000f66000c1e1d00 */
.L_x_2874:
[----:B------:R-:W-:Y:S05]  /*22d0*/  BSYNC.RECONVERGENT B1 ;  /* 0x0000000000017941 */ /* 0x000fea0003800200 */
.L_x_2873:
[----:B------:R-:W-:Y:S04]  /*22e0*/  BSSY.RECONVERGENT B1, `(.L_x_2875) ;  /* 0x000000e000017945 */ /* 0x000fe80003800200 */
[----:B------:R-:W-:Y:S05]  /*22f0*/  @P1 BRA `(.L_x_2876) ;  /* 0x0000000000301947 */ /* 0x000fea0003800000 */
[----:B------:R-:W-:Y:S02]  /*2300*/  SHF.L.U32 R140, R151, 0x3, RZ ;  /* 0x00000003978c7819 */ /* 0x000fe400000006ff */
[----:B------:R-:W-:Y:S02]  /*2310*/  CS2R R82, SRZ ;  /* 0x0000000000527805 */ /* 0x000fe4000001ff00 */
[----:B------:R-:W-:Y:S02]  /*2320*/  CS2R R80, SRZ ;  /* 0x0000000000507805 */ /* 0x000fe4000001ff00 */
[----:B------:R-:W-:-:S13]  /*2330*/  ISETP.GE.AND P2, PT, R140, R3, PT ;  /* 0x000000038c00720c */ /* 0x000fda0003f46270 */
[----:B------:R-:W-:Y:S05]  /*2340*/  @P2 BRA `(.L_x_2876) ;  /* 0x00000000001c2947 */ /* 0x000fea0003800000 */
[----:B------:R-:W-:Y:S01]  /*2350*/  IMAD R81, R21, R2, RZ ;  /* 0x0000000215517224 */ /* 0x000fe200078e02ff */
[----:B------:R-:W-:-:S04]  /*2360*/  SHF.R.S32.HI R80, RZ, 0x1f, R140 ;  /* 0x0000001fff507819 */ /* 0x000fc8000001148c */
[----:B------:R-:W-:-:S04]  /*2370*/  IADD3 R140, P2, PT, R81, R140, RZ ;  /* 0x0000008c518c7210 */ /* 0x000fc80007f5e0ff */
[----:B------:R-:W-:Y:S02]  /*2380*/  LEA.HI.X.SX32 R81, R81, R80, 0x1, P2 ;  /* 0x0000005051517211 */ /* 0x000fe400010f0eff */
[----:B------:R-:W-:-:S04]  /*2390*/  LEA R80, P2, R140, UR8, 0x1 ;  /* 0x000000088c507c11 */ /* 0x000fc8000f8408ff */
[----:B------:R-:W-:-:S06]  /*23a0*/  LEA.HI.X R81, R140, UR9, R81, 0x1, P2 ;  /* 0x000000098c517c11 */ /* 0x000fcc00090f0c51 */
[----:B------:R-:W5:Y:S03]  /*23b0*/  LDG.E.128 R80, desc[UR36][R80.64] ;  /* 0x0000002450507981 */ /* 0x000f66000c1e1d00 */
.L_x_2876:
[----:B------:R-:W-:Y:S05]  /*23c0*/  BSYNC.RECONVERGENT B1 ;  /* 0x0000000000017941 */ /* 0x000fea0003800200 */
.L_x_2875:
[----:B------:R-:W-:Y:S04]  /*23d0*/  BSSY.RECONVERGENT B1, `(.L_x_2877) ;  /* 0x000000e000017945 */ /* 0x000fe80003800200 */
[----:B------:R-:W-:Y:S05]  /*23e0*/  @P1 BRA `(.L_x_2878) ;  /* 0x0000000000301947 */ /* 0x000fea0003800000 */
[----:B------:R-:W-:Y:S02]  /*23f0*/  LEA R140, R2, R141, 0x4 ;  /* 0x0000008d028c7211 */ /* 0x000fe400078e20ff */
        /* <DEDUP_REMOVED lines=11> */
.L_x_2878:
[----:B------:R-:W-:Y:S05]  /*24b0*/  BSYNC.RECONVERGENT B1 ;  /* 0x0000000000017941 */ /* 0x000fea0003800200 */
.L_x_2877:
[----:B------:R-:W-:Y:S04]  /*24c0*/  BSSY.RECONVERGENT B1, `(.L_x_2879) ;  /* 0x000000f000017945 */ /* 0x000fe80003800200 */
[----:B------:R-:W-:Y:S05]  /*24d0*/  @P1 BRA `(.L_x_2880) ;  /* 0x0000000000341947 */ /* 0x000fea0003800000 */
[----:B------:R-:W-:Y:S02]  /*24e0*/  LEA R88, R2, R151, 0x1 ;  /* 0x0000009702587211 */ /* 0x000fe400078e08ff */
[----:B------:R-:W-:-:S03]  /*24f0*/  CS2R R90, SRZ ;  /* 0x00000000005a7805 */ /* 0x000fc6000001ff00 */
[----:B------:R-:W-:Y:S01]  /*2500*/  IMAD.SHL.U32 R140, R88, 0x8, RZ ;  /* 0x00000008588c7824 */ /* 0x000fe200078e00ff */
[----:B------:R-:W-:-:S04]  /*2510*/  CS2R R88, SRZ ;  /* 0x0000000000587805 */ /* 0x000fc8000001ff00 */
        /* <DEDUP_REMOVED lines=9> */
.L_x_2880:
[----:B------:R-:W-:Y:S05]  /*25b0*/  BSYNC.RECONVERGENT B1 ;  /* 0x0000000000017941 */ /* 0x000fea0003800200 */
.L_x_2879:
[----:B------:R-:W-:Y:S01]  /*25c0*/  BSSY.RECONVERGENT B1, `(.L_x_2881) ;  /* 0x000000f000017945 */ /* 0x000fe20003800200 */
[----:B------:R-:W-:-:S03]  /*25d0*/  LEA R151, R2, R151, 0x2 ;  /* 0x0000009702977211 */ /* 0x000fc600078e10ff */
        /* <DEDUP_REMOVED lines=13> */
.L_x_2882:
[----:B------:R-:W-:Y:S05]  /*26b0*/  BSYNC.RECONVERGENT B1 ;  /* 0x0000000000017941 */ /* 0x000fea0003800200 */
.L_x_2881:
        /* <DEDUP_REMOVED lines=14> */
.L_x_2884:
[----:B------:R-:W-:Y:S05]  /*27a0*/  BSYNC.RECONVERGENT B1 ;  /* 0x0000000000017941 */ /* 0x000fea0003800200 */
.L_x_2883:
        /* <DEDUP_REMOVED lines=15> */
.L_x_2886:
[----:B------:R-:W-:Y:S05]  /*28a0*/  BSYNC.RECONVERGENT B1 ;  /* 0x0000000000017941 */ /* 0x000fea0003800200 */
.L_x_2885:
[----:B------:R-:W-:Y:S01]  /*28b0*/  BSSY.RECONVERGENT B1, `(.L_x_2887) ;  /* 0x000000f000017945 */ /* 0x000fe20003800200 */
[----:B------:R-:W-:-:S03]  /*28c0*/  IADD3 R151, PT, PT, R151, R2, RZ ;  /* 0x0000000297977210 */ /* 0x000fc60007ffe0ff */
        /* <DEDUP_REMOVED lines=13> */
.L_x_2888:
[----:B------:R-:W-:Y:S05]  /*29a0*/  BSYNC.RECONVERGENT B1 ;  /* 0x0000000000017941 */ /* 0x000fea0003800200 */
.L_x_2887:
[----:B------:R-:W-:Y:S01]  /*29b0*/  BSSY.RECONVERGENT B1, `(.L_x_2889) ;  /* 0x000000f000017945 */ /* 0x000fe20003800200 */
[C---:B------:R-:W-:Y:S02]  /*29c0*/  LEA R151, R2.reuse, R151, 0x1 ;  /* 0x0000009702977211 */ /* 0x040fe400078e08ff */
[----:B------:R-:W-:Y:S01]  /*29d0*/  LEA R140, R2, R141, 0x6 ;  /* 0x0000008d028c7211 */ /* 0x000fe200078e30ff */
[----:B------:R-:W-:Y:S06]  /*29e0*/  @P1 BRA `(.L_x_2890) ;  /* 0x00000000002c1947 */ /* 0x000fec0003800000 */
[----:B------:R-:W-:Y:S02]  /*29f0*/  ISETP.GE.AND P2, PT, R140, R3, PT ;  /* 0x000000038c00720c */ /* 0x000fe40003f46270 */
[----:B------:R-:W-:Y:S02]  /*2a00*/  CS2R R110, SRZ ;  /* 0x00000000006e7805 */ /* 0x000fe4000001ff00 */
[----:B------:R-:W-:-:S09]  /*2a10*/  CS2R R108, SRZ ;  /* 0x00000000006c7805 */ /* 0x000fd2000001ff00 */
        /* <DEDUP_REMOVED lines=8> */
.L_x_2890:
[----:B------:R-:W-:Y:S05]  /*2aa0*/  BSYNC.RECONVERGENT B1 ;  /* 0x0000000000017941 */ /* 0x000fea0003800200 */
.L_x_2889:
[----:B------:R-:W-:Y:S01]  /*2ab0*/  BSSY.RECONVERGENT B1, `(.L_x_2891) ;  /* 0x000000f000017945 */ /* 0x000fe20003800200 */
[----:B------:R-:W-:-:S03]  /*2ac0*/  IMAD.IADD R141, R151, 0x1, R2 ;  /* 0x00000001978d7824 */ /* 0x000fc600078e0202 */
        /* <DEDUP_REMOVED lines=13> */
.L_x_2892:
[----:B------:R-:W-:Y:S05]  /*2ba0*/  BSYNC.RECONVERGENT B1 ;  /* 0x0000000000017941 */ /* 0x000fea0003800200 */
.L_x_2891:
        /* <DEDUP_REMOVED lines=15> */
.L_x_2894:
[----:B------:R-:W-:Y:S05]  /*2ca0*/  BSYNC.RECONVERGENT B1 ;  /* 0x0000000000017941 */ /* 0x000fea0003800200 */
.L_x_2893:
        /* <DEDUP_REMOVED lines=15> */
.L_x_2896:
[----:B------:R-:W-:Y:S05]  /*2da0*/  BSYNC.RECONVERGENT B1 ;  /* 0x0000000000017941 */ /* 0x000fea0003800200 */
.L_x_2895:
        /* <DEDUP_REMOVED lines=15> */
.L_x_2898:
[----:B------:R-:W-:Y:S05]  /*2ea0*/  BSYNC.RECONVERGENT B1 ;  /* 0x0000000000017941 */ /* 0x000fea0003800200 */
.L_x_2897:
        /* <DEDUP_REMOVED lines=15> */
.L_x_2900:
[----:B------:R-:W-:Y:S05]  /*2fa0*/  BSYNC.RECONVERGENT B1 ;  /* 0x0000000000017941 */ /* 0x000fea0003800200 */
.L_x_2899:
[----:B------:R-:W-:Y:S04]  /*2fb0*/  BSSY.RECONVERGENT B1, `(.L_x_2901) ;  /* 0x000000e000017945 */ /* 0x000fe80003800200 */
        /* <DEDUP_REMOVED lines=13> */
.L_x_2902:
[----:B------:R-:W-:Y:S05]  /*3090*/  BSYNC.RECONVERGENT B1 ;  /* 0x0000000000017941 */ /* 0x000fea0003800200 */
.L_x_2901:
[----:B------:R-:W-:Y:S04]  /*30a0*/  BSSY.RECONVERGENT B1, `(.L_x_2903) ;  /* 0x000000f000017945 */ /* 0x000fe80003800200 */
[----:B------:R-:W-:Y:S05]  /*30b0*/  @P1 BRA `(.L_x_2904) ;  /* 0x0000000000341947 */ /* 0x000fea0003800000 */
[----:B------:R-:W-:Y:S02]  /*30c0*/  IADD3 R136, PT, PT, R141, R2, RZ ;  /* 0x000000028d887210 */ /* 0x000fe40007ffe0ff */
[----:B------:R-:W-:Y:S02]  /*30d0*/  CS2R R138, SRZ ;  /* 0x00000000008a7805 */ /* 0x000fe4000001ff00 */
[----:B------:R-:W-:Y:S02]  /*30e0*/  SHF.L.U32 R140, R136, 0x3, RZ ;  /* 0x00000003888c7819 */ /* 0x000fe400000006ff */
        /* <DEDUP_REMOVED lines=10> */
.L_x_2904:
[----:B------:R-:W-:Y:S05]  /*3190*/  BSYNC.RECONVERGENT B1 ;  /* 0x0000000000017941 */ /* 0x000fea0003800200 */
.L_x_2903:
[----:B------:R-:W-:Y:S04]  /*31a0*/  BSSY.RECONVERGENT B1, `(.L_x_2905) ;  /* 0x0000061000017945 */ /* 0x000fe80003800200 */
[----:B------:R-:W-:Y:S05]  /*31b0*/  @P1 BRA `(.L_x_2906) ;  /* 0x00000004007c1947 */ /* 0x000fea0003800000 */
[----:B------:R-:W-:Y:S02]  /*31c0*/  ISETP.NE.U32.AND P1, PT, RZ, UR10, PT ;  /* 0x0000000aff007c0c */ /* 0x000fe4000bf25070 */
[----:B------:R-:W-:Y:S02]  /*31d0*/  ISETP.NE.U32.AND P2, PT, RZ, UR14, PT ;  /* 0x0000000eff007c0c */ /* 0x000fe4000bf45070 */
[----:B------:R-:W-:Y:S02]  /*31e0*/  ISETP.NE.AND.EX P1, PT, RZ, UR11, PT, P1 ;  /* 0x0000000bff007c0c */ /* 0x000fe4000bf25310 */
[----:B------:R-:W-:-:S11]  /*31f0*/  ISETP.NE.AND.EX P2, PT, RZ, UR15, PT, P2 ;  /* 0x0000000fff007c0c */ /* 0x000fd6000bf45320 */
[----:B------:R-:W1:Y:S01]  /*3200*/  @P1 S2R R151, SR_CTAID.X ;  /* 0x0000000000971919 */ /* 0x000e620000002500 */
[----:B------:R-:W1:Y:S08]  /*3210*/  @P1 LDC.64 R2, c[0x0][0x448] ;  /* 0x00011200ff021b82 */ /* 0x000e700000000a00 */
[----:B------:R-:W2:Y:S08]  /*3220*/  @P2 LDC.64 R140, c[0x0][0x438] ;  /* 0x00010e00ff8c2b82 */ /* 0x000eb00000000a00 */
[----:B------:R-:W3:Y:S01]  /*3230*/  @P1 LDC R152, c[0x0][0x430] ;  /* 0x00010c00ff981b82 */ /* 0x000ee20000000800 */
[----:B-1----:R-:W-:-:S07]  /*3240*/  @P1 IMAD.WIDE.U32 R2, R151, 0x2, R2 ;  /* 0x0000000297021825 */ /* 0x002fce00078e0002 */
[----:B------:R-:W3:Y:S01]  /*3250*/  @P1 LDC R151, c[0x0][0x408] ;  /* 0x00010200ff971b82 */ /* 0x000ee20000000800 */
[----:B--2---:R-:W-:Y:S01]  /*3260*/  @P2 IMAD.WIDE R140, R149, 0x2, R140 ;  /* 0x00000002958c2825 */ /* 0x004fe200078e028c */
[----:B------:R1:W2:Y:S05]  /*3270*/  @P1 LDG.E.U16 R2, desc[UR36][R2.64] ;  /* 0x0000002402021981 */ /* 0x0002aa000c1e1500 */
[----:B------:R4:W2:Y:S01]  /*3280*/  @P2 LDG.E.U16 R140, desc[UR36][R140.64] ;  /* 0x000000248c8c2981 */ /* 0x0008a2000c1e1500 */
[----:B-1---5:R-:W-:-:S04]  /*3290*/  HMUL2 R3, R4, R76 ;  /* 0x0000004c04037232 */ /* 0x022fc80000000000 */
[----:B------:R-:W-:-:S04]  /*32a0*/  HFMA2 R3, R8, R80, R3 ;  /* 0x0000005008037231 */ /* 0x000fc80000000003 */
[----:B------:R-:W-:-:S04]  /*32b0*/  HFMA2 R3, R12, R84, R3 ;  /* 0x000000540c037231 */ /* 0x000fc80000000003 */
[----:B------:R-:W-:Y:S02]  /*32c0*/  HFMA2 R3, R24, R88, R3 ;  /* 0x0000005818037231 */ /* 0x000fe40000000003 */
[----:B----4-:R-:W-:Y:S02]  /*32d0*/  HFMA2 R141, R5, R77, -RZ ;  /* 0x0000004d058d7231 */ /* 0x010fe400001000ff */
[----:B------:R-:W-:-:S04]  /*32e0*/  HFMA2 R3, R28, R92, R3 ;  /* 0x0000005c1c037231 */ /* 0x000fc80000000003 */
[----:B0-----:R-:W-:Y:S02]  /*32f0*/  HFMA2 R3, R32, R96, R3 ;  /* 0x0000006020037231 */ /* 0x001fe40000000003 */
        /* <DEDUP_REMOVED lines=60> */
[----:B---3--:R-:W-:-:S04]  /*36c0*/  @P1 IADD3 R150, PT, PT, R152, R151, RZ ;  /* 0x0000009798961210 */ /* 0x008fc80007ffe0ff */
[----:B------:R-:W-:Y:S01]  /*36d0*/  @P1 ISETP.GE.AND P4, PT, R143, R150, PT ;  /* 0x000000968f00120c */ /* 0x000fe20003f86270 */
[--C-:B------:R-:W-:Y:S02]  /*36e0*/  HADD2.F32 R141, -RZ, R3.reuse.H0_H0 ;  /* 0x20000003ff8d7230 */ /* 0x100fe40000004100 */
[----:B------:R-:W-:Y:S01]  /*36f0*/  HADD2.F32 R150, -RZ, R3.H1_H1 ;  /* 0x30000003ff967230 */ /* 0x000fe20000004100 */
[----:B------:R-:W-:-:S04]  /*3700*/  @P1 SEL R3, R16, RZ, !P4 ;  /* 0x000000ff10031207 */ /* 0x000fc80006000000 */
[----:B------:R-:W-:Y:S01]  /*3710*/  FADD.FTZ R141, R141, R150 ;  /* 0x000000968d8d7221 */ /* 0x000fe20000010000 */
[----:B------:R-:W-:-:S03]  /*3720*/  @P1 IADD3 R3, PT, PT, R143, R3, -R22 ;  /* 0x000000038f031210 */ /* 0x000fc60007ffe816 */
[----:B------:R-:W-:Y:S01]  /*3730*/  FMUL.FTZ R141, R141, UR13 ;  /* 0x0000000d8d8d7c20 */ /* 0x000fe20008410000 */
[----:B--2---:R-:W-:Y:S02]  /*3740*/  @P1 HADD2.F32 R150, -RZ, R2.H0_H0 ;  /* 0x20000002ff961230 */ /* 0x004fe40000004100 */
[----:B------:R-:W-:Y:S01]  /*3750*/  @P2 HADD2.F32 R140, -RZ, R140.H0_H0 ;  /* 0x2000008cff8c2230 */ /* 0x000fe20000004100 */
[----:B------:R-:W-:-:S04]  /*3760*/  @P1 I2FP.F32.S32 R2, R3 ;  /* 0x0000000300021245 */ /* 0x000fc80000201400 */
[----:B------:R-:W-:-:S04]  /*3770*/  @P2 FADD.FTZ R141, R141, R140 ;  /* 0x0000008c8d8d2221 */ /* 0x000fc80000010000 */
[----:B------:R-:W-:-:S05]  /*3780*/  @P1 FFMA.FTZ R141, R2, R150, R141 ;  /* 0x00000096028d1223 */ /* 0x000fca000001008d */
[----:B------:R1:W-:Y:S01]  /*3790*/  STS [R148], R141 ;  /* 0x0000008d94007388 */ /* 0x0003e20000000800 */
[----:B------:R-:W-:-:S07]  /*37a0*/  @!P3 FMNMX.FTZ R20, R20, R141, !PT ;  /* 0x0000008d1414b209 */ /* 0x000fce0007810000 */
.L_x_2906:
[----:B------:R-:W-:Y:S05]  /*37b0*/  BSYNC.RECONVERGENT B1 ;  /* 0x0000000000017941 */ /* 0x000fea0003800200 */
.L_x_2905:
[----:B------:R-:W-:Y:S01]  /*37c0*/  IADD3 R143, PT, PT, R143, 0x100, RZ ;  /* 0x000001008f8f7810 */ /* 0x000fe20007ffe0ff */
[----:B-1----:R-:W-:Y:S01]  /*37d0*/  VIADD R148, R148, 0x400 ;  /* 0x0000040094947836 */ /* 0x002fe20000000000 */
[----:B------:R-:W-:Y:S02]  /*37e0*/  IADD3 R144, P2, PT, R144, 0x100, RZ ;  /* 0x0000010090907810 */ /* 0x000fe40007f5e0ff */
[----:B------:R-:W-:Y:S02]  /*37f0*/  ISETP.GE.AND P1, PT, R143, R146, PT ;  /* 0x000000928f00720c */ /* 0x000fe40003f26270 */
[----:B------:R-:W-:Y:S02]  /*3800*/  IADD3 R149, PT, PT, R149, 0x100, RZ ;  /* 0x0000010095957810 */ /* 0x000fe40007ffe0ff */
[----:B------:R-:W-:-:S09]  /*3810*/  IADD3.X R147, PT, PT, RZ, R147, RZ, P2, !PT ;  /* 0x00000093ff937210 */ /* 0x000fd200017fe4ff */
[----:B------:R-:W-:Y:S05]  /*3820*/  @!P1 BRA `(.L_x_2907) ;  /* 0xffffffe8001c9947 */ /* 0x000fea000383ffff */
.L_x_2872:
[----:B-1----:R-:W-:Y:S05]  /*3830*/  BSYNC.RECONVERGENT B0 ;  /* 0x0000000000007941 */ /* 0x002fea0003800200 */
.L_x_2871:
[----:B------:R-:W1:Y:S01]  /*3840*/  SHFL.BFLY PT, R3, R20, 0x10, 0x1f ;  /* 0x0e001f0014037f89 */ /* 0x000e6200000e0000 */
[----:B------:R-:W4:Y:S01]  /*3850*/  S2UR UR6, SR_CgaCtaId ;  /* 0x00000000000679c3 */ /* 0x000f220000008800 */
[----:B------:R-:W-:Y:S01]  /*3860*/  UMOV UR5, 0x400 ;  /* 0x0000040000057882 */ /* 0x000fe20000000000 */
[----:B------:R-:W-:Y:S01]  /*3870*/  MOV R10, 0xff7fffff ;  /* 0xff7fffff000a7802 */ /* 0x000fe20000000f00 */
[----:B------:R-:W-:Y:S01]  /*3880*/  BSSY.RECONVERGENT B0, `(.L_x_2908) ;  /* 0x0000184000007945 */ /* 0x000fe20003800200 */
[----:B-1----:R-:W-:Y:S01]  /*3890*/  FMNMX.FTZ R3, R3, R20, !PT ;  /* 0x0000001403037209 */ /* 0x002fe20007810000 */
[----:B----4-:R-:W-:-:S04]  /*38a0*/  ULEA UR4, UR6, UR5, 0x18 ;  /* 0x0000000506047291 */ /* 0x010fc8000f8ec0ff */
[----:B------:R-:W1:Y:S02]  /*38b0*/  SHFL.BFLY PT, R2, R3, 0x8, 0x1f ;  /* 0x0d001f0003027f89 */ /* 0x000e6400000e0000 */
[----:B-1----:R-:W-:Y:S02]  /*38c0*/  FMNMX.FTZ R4, R3, R2, !PT ;  /* 0x0000000203047209 */ /* 0x002fe40007810000 */
[----:B------:R-:W1:Y:S03]  /*38d0*/  S2R R2, SR_TID.X ;  /* 0x0000000000027919 */ /* 0x000e660000002100 */
[----:B------:R-:W4:Y:S02]  /*38e0*/  SHFL.BFLY PT, R5, R4, 0x4, 0x1f ;  /* 0x0c801f0004057f89 */ /* 0x000f2400000e0000 */
[----:B----4-:R-:W-:Y:S02]  /*38f0*/  FMNMX.FTZ R7, R4, R5, !PT ;  /* 0x0000000504077209 */ /* 0x010fe40007810000 */
[----:B-1----:R-:W-:-:S03]  /*3900*/  LEA.HI R5, R2, UR4, RZ, 0x1d ;  /* 0x0000000402057c11 */ /* 0x002fc6000f8fe8ff */
[----:B------:R-:W1:Y:S02]  /*3910*/  SHFL.BFLY PT, R6, R7, 0x2, 0x1f ;  /* 0x0c401f0007067f89 */ /* 0x000e6400000e0000 */
[----:B-1----:R-:W-:Y:S02]  /*3920*/  FMNMX.FTZ R8, R7, R6, !PT ;  /* 0x0000000607087209 */ /* 0x002fe40007810000 */
[----:B------:R-:W-:-:S03]  /*3930*/  LOP3.LUT P0, R6, R2, 0x1f, RZ, 0xc0, !PT ;  /* 0x0000001f02067812 */ /* 0x000fc6000780c0ff */
[----:B------:R-:W1:Y:S01]  /*3940*/  SHFL.BFLY PT, R9, R8, 0x1, 0x1f ;  /* 0x0c201f0008097f89 */ /* 0x000e6200000e0000 */
[C---:B------:R-:W-:Y:S02]  /*3950*/  ISETP.GT.U32.AND P1, PT, R6.reuse, 0x7, PT ;  /* 0x000000070600780c */ /* 0x040fe40003f24070 */
[----:B------:R-:W-:Y:S02]  /*3960*/  LEA R7, R6, UR4, 0x2 ;  /* 0x0000000406077c11 */ /* 0x000fe4000f8e10ff */
[----:B-1----:R-:W-:Y:S01]  /*3970*/  FMNMX.FTZ R14, R8, R9, !PT ;  /* 0x00000009080e7209 */ /* 0x002fe20007810000 */
[----:B------:R-:W-:-:S04]  /*3980*/  HFMA2 R9, -RZ, RZ, 0, 0 ;  /* 0x00000000ff097431 */ /* 0x000fc800000001ff */
[----:B------:R-:W-:Y:S01]  /*3990*/  @!P0 STS [R5], R14 ;  /* 0x0000000e05008388 */ /* 0x000fe20000000800 */
[----:B------:R-:W-:Y:S06]  /*39a0*/  BAR.SYNC.DEFER_BLOCKING 0x0 ;  /* 0x0000000000007b1d */ /* 0x000fec0000010000 */
[----:B------:R-:W1:Y:S04]  /*39b0*/  @!P1 LDS R10, [R7] ;  /* 0x00000000070a9984 */ /* 0x000e680000000800 */
[----:B-1----:R-:W1:Y:S02]  /*39c0*/  SHFL.BFLY PT, R3, R10, 0x4, 0x1f ;  /* 0x0c801f000a037f89 */ /* 0x002e6400000e0000 */
[----:B-1----:R-:W-:-:S05]  /*39d0*/  FMNMX.FTZ R11, R3, R10, !PT ;  /* 0x0000000a030b7209 */ /* 0x002fca0007810000 */
[----:B------:R-:W1:Y:S02]  /*39e0*/  SHFL.BFLY PT, R4, R11, 0x2, 0x1f ;  /* 0x0c401f000b047f89 */ /* 0x000e6400000e0000 */
[----:B-1----:R-:W-:Y:S01]  /*39f0*/  FMNMX.FTZ R12, R11, R4, !PT ;  /* 0x000000040b0c7209 */ /* 0x002fe20007810000 */
[----:B------:R-:W-:-:S04]  /*3a00*/  VIADD R4, R22, 0x1 ;  /* 0x0000000116047836 */ /* 0x000fc80000000000 */
[----:B------:R-:W1:Y:S02]  /*3a10*/  SHFL.BFLY PT, R3, R12, 0x1, 0x1f ;  /* 0x0c201f000c037f89 */ /* 0x000e6400000e0000 */
[----:B-1----:R-:W-:Y:S02]  /*3a20*/  FMNMX.FTZ R8, R12, R3, !PT ;  /* 0x000000030c087209 */ /* 0x002fe40007810000 */
[----:B------:R-:W-:-:S04]  /*3a30*/  IADD3 R3, PT, PT, R17, R2, RZ ;  /* 0x0000000211037210 */ /* 0x000fc80007ffe0ff */
[----:B------:R-:W-:Y:S01]  /*3a40*/  ISETP.GT.AND P0, PT, R3, R22, PT ;  /* 0x000000160300720c */ /* 0x000fe20003f04270 */
[----:B------:R-:W1:-:S12]  /*3a50*/  SHFL.IDX PT, R8, R8, RZ, 0x1f ;  /* 0x00001fff08087589 */ /* 0x000e5800000e0000 */
[----:B------:R-:W-:Y:S05]  /*3a60*/  @P0 BRA `(.L_x_2909) ;  /* 0x0000001400940947 */ /* 0x000fea0003800000 */
[----:B------:R-:W4:Y:S02]  /*3a70*/  LDC.64 R10, c[0x0][0x420] ;  /* 0x00010800ff0a7b82 */ /* 0x000f240000000a00 */
[----:B----4-:R-:W-:-:S04]  /*3a80*/  ISETP.NE.U32.AND P0, PT, R10, RZ, PT ;  /* 0x000000ff0a00720c */ /* 0x010fc80003f05070 */
        /* <DEDUP_REMOVED lines=13> */
[----:B------:R-:W-:Y:S01]  /*3b60*/  LEA.HI R9, R11, 0x1, RZ, 0x18 ;  /* 0x000000010b097811 */ /* 0x000fe200078fc0ff */
[----:B------:R-:W-:Y:S02]  /*3b70*/  IMAD.MOV.U32 R10, RZ, RZ, R3 ;  /* 0x000000ffff0a7224 */ /* 0x000fe400078e0003 */
[----:B------:R-:W-:Y:S01]  /*3b80*/  ULEA UR4, UR6, UR4, 0x18 ;  /* 0x0000000406047291 */ /* 0x000fe2000f8ec0ff */
[----:B------:R-:W-:Y:S01]  /*3b90*/  LOP3.LUT R11, R9, 0x3, RZ, 0xc0, !PT ;  /* 0x00000003090b7812 */ /* 0x000fe200078ec0ff */
[----:B------:R-:W-:-:S03]  /*3ba0*/  HFMA2 R9, -RZ, RZ, 0, 0 ;  /* 0x00000000ff097431 */ /* 0x000fc600000001ff */
[----:B------:R-:W-:Y:S02]  /*3bb0*/  IADD3 R12, PT, PT, -R11, RZ, RZ ;  /* 0x000000ff0b0c7210 */ /* 0x000fe40007ffe1ff */
[----:B------:R-:W-:-:S07]  /*3bc0*/  LEA R11, R2, UR4, 0x2 ;  /* 0x00000004020b7c11 */ /* 0x000fce000f8e10ff */
.L_x_2913:
[----:B------:R-:W1:Y:S01]  /*3bd0*/  LDS R13, [R11] ;  /* 0x000000000b0d7984 */ /* 0x000e620000000800 */
[----:B------:R-:W-:Y:S02]  /*3be0*/  IADD3 R12, PT, PT, R12, 0x1, RZ ;  /* 0x000000010c0c7810 */ /* 0x000fe40007ffe0ff */
[----:B------:R-:W-:Y:S02]  /*3bf0*/  IADD3 R10, PT, PT, R10, 0x100, RZ ;  /* 0x000001000a0a7810 */ /* 0x000fe40007ffe0ff */
[----:B------:R-:W-:Y:S01]  /*3c00*/  ISETP.NE.AND P0, PT, R12, RZ, PT ;  /* 0x000000ff0c00720c */ /* 0x000fe20003f05270 */
[----:B-1----:R-:W-:-:S04]  /*3c10*/  FADD.FTZ R13, -R8, R13 ;  /* 0x0000000d080d7221 */ /* 0x002fc80000010100 */
[----:B------:R-:W-:-:S04]  /*3c20*/  FMUL.FTZ R13, R13, 1.4426950216293334961 ;  /* 0x3fb8aa3b0d0d7820 */ /* 0x000fc80000410000 */
[----:B------:R-:W1:Y:S02]  /*3c30*/  MUFU.EX2 R14, R13 ;  /* 0x0000000d000e7308 */ /* 0x000e640000000800 */
[----:B-1----:R1:W-:Y:S01]  /*3c40*/  STS [R11], R14 ;  /* 0x0000000e0b007388 */ /* 0x0023e20000000800 */
[----:B------:R-:W-:Y:S01]  /*3c50*/  FADD.FTZ R9, R14, R9 ;  /* 0x000000090e097221 */ /* 0x000fe20000010000 */
[----:B-1----:R-:W-:Y:S01]  /*3c60*/  IADD3 R11, PT, PT, R11, 0x400, RZ ;  /* 0x000004000b0b7810 */ /* 0x002fe20007ffe0ff */
[----:B------:R-:W-:Y:S06]  /*3c70*/  @P0 BRA `(.L_x_2913) ;  /* 0xfffffffc00d40947 */ /* 0x000fec000383ffff */
.L_x_2912:
[----:B------:R-:W-:Y:S05]  /*3c80*/  BSYNC.RECONVERGENT B1 ;  /* 0x0000000000017941 */ /* 0x000fea0003800200 */
.L_x_2911:
[----:B------:R-:W-:Y:S05]  /*3c90*/  @!P1 BRA `(.L_x_2909) ;  /* 0x0000001400089947 */ /* 0x000fea0003800000 */
[----:B------:R-:W-:Y:S01]  /*3ca0*/  UIADD3 UR4, UPT, UPT, UR5, 0x140, URZ ;  /* 0x0000014005047890 */ /* 0x000fe2000fffe0ff */
[----:B------:R-:W-:-:S03]  /*3cb0*/  IMAD.SHL.U32 R11, R17, 0x4, RZ ;  /* 0x00000004110b7824 */ /* 0x000fc600078e00ff */
[----:B------:R-:W-:Y:S02]  /*3cc0*/  ULEA UR4, UR6, UR4, 0x18 ;  /* 0x0000000406047291 */ /* 0x000fe4000f8ec0ff */
[----:B------:R-:W-:-:S07]  /*3cd0*/  LEA R11, R10, -R11, 0x2 ;  /* 0x8000000b0a0b7211 */ /* 0x000fce00078e10ff */
[----:B------:R-:W1:Y:S04]  /*3ce0*/  LDS R13, [R11+UR4] ;  /* 0x000000040b0d7984 */ /* 0x000e680008000800 */
[----:B------:R-:W4:Y:S04]  /*3cf0*/  LDS R15, [R11+UR4+0x400] ;  /* 0x000400040b0f7984 */ /* 0x000f280008000800 */
[----:B------:R-:W0:Y:S04]  /*3d00*/  LDS R25, [R11+UR4+0x800] ;  /* 0x000800040b197984 */ /* 0x000e280008000800 */
[----:B---3--:R-:W3:Y:S01]  /*3d10*/  LDS R27, [R11+UR4+0xc00] ;  /* 0x000c00040b1b7984 */ /* 0x008ee20008000800 */
[----:B-1----:R-:W-:-:S04]  /*3d20*/  FADD.FTZ R13, -R8, R13 ;  /* 0x0000000d080d7221 */ /* 0x002fc80000010100 */
[----:B------:R-:W-:Y:S01]  /*3d30*/  FMUL.FTZ R13, R13, 1.4426950216293334961 ;  /* 0x3fb8aa3b0d0d7820 */ /* 0x000fe20000410000 */
[----:B----4-:R-:W-:-:S03]  /*3d40*/  FADD.FTZ R15, -R8, R15 ;  /* 0x0000000f080f7221 */ /* 0x010fc60000010100 */
[----:B------:R1:W4:Y:S01]  /*3d50*/  MUFU.EX2 R12, R13 ;  /* 0x0000000d000c7308 */ /* 0x0003220000000800 */
[----:B------:R-:W-:Y:S01]  /*3d60*/  FMUL.FTZ R15, R15, 1.4426950216293334961 ;  /* 0x3fb8aa3b0f0f7820 */ /* 0x000fe20000410000 */
[C---:B0-----:R-:W-:Y:S01]  /*3d70*/  FADD.FTZ R25, -R8.reuse, R25 ;  /* 0x0000001908197221 */ /* 0x041fe20000010100 */
[----:B---3--:R-:W-:-:S03]  /*3d80*/  FADD.FTZ R27, -R8, R27 ;  /* 0x0000001b081b7221 */ /* 0x008fc60000010100 */
[----:B------:R-:W-:Y:S02]  /*3d90*/  FMUL.FTZ R25, R25, 1.4426950216293334961 ;  /* 0x3fb8aa3b19197820 */ /* 0x000fe40000410000 */
[----:B------:R-:W0:Y:S01]  /*3da0*/  MUFU.EX2 R14, R15 ;  /* 0x0000000f000e7308 */ /* 0x000e220000000800 */
[----:B------:R-:W-:Y:S01]  /*3db0*/  FMUL.FTZ R27, R27, 1.4426950216293334961 ;  /* 0x3fb8aa3b1b1b7820 */ /* 0x000fe20000410000 */
[----:B-1----:R-:W-:Y:S02]  /*3dc0*/  IADD3 R13, PT, PT, R10, 0x400, RZ ;  /* 0x000004000a0d7810 */ /* 0x002fe40007ffe0ff */
[----:B------:R-:W-:Y:S02]  /*3dd0*/  IADD3 R10, PT, PT, R11, UR4, RZ ;  /* 0x000000040b0a7c10 */ /* 0x000fe4000fffe0ff */
[----:B------:R-:W-:Y:S02]  /*3de0*/  ISETP.GT.AND P0, PT, R13, R22, PT ;  /* 0x000000160d00720c */ /* 0x000fe40003f04270 */
[----:B-----5:R-:W1:Y:S01]  /*3df0*/  MUFU.EX2 R16, R25 ;  /* 0x0000001900107308 */ /* 0x020e620000000800 */
[----:B----4-:R-:W-:Y:S01]  /*3e00*/  FADD.FTZ R9, R9, R12 ;  /* 0x0000000c09097221 */ /* 0x010fe20000010000 */
[----:B------:R4:W-:Y:S06]  /*3e10*/  STS [R11+UR4], R12 ;  /* 0x0000000c0b007988 */ /* 0x0009ec0008000804 */
[----:B------:R-:W3:Y:S01]  /*3e20*/  MUFU.EX2 R20, R27 ;  /* 0x0000001b00147308 */ /* 0x000ee20000000800 */
[----:B0-----:R-:W-:Y:S01]  /*3e30*/  FADD.FTZ R9, R9, R14 ;  /* 0x0000000e09097221 */ /* 0x001fe20000010000 */
[----:B------:R4:W-:Y:S03]  /*3e40*/  STS [R11+UR4+0x400], R14 ;  /* 0x0004000e0b007988 */ /* 0x0009e60008000804 */
[----:B-1----:R-:W-:Y:S01]  /*3e50*/  FADD.FTZ R9, R9, R16 ;  /* 0x0000001009097221 */ /* 0x002fe20000010000 */
[----:B------:R4:W-:Y:S04]  /*3e60*/  STS [R11+UR4+0x800], R16 ;  /* 0x000800100b007988 */ /* 0x0009e80008000804 */
[----:B---3--:R4:W-:Y:S01]  /*3e70*/  STS [R11+UR4+0xc00], R20 ;  /* 0x000c00140b007988 */ /* 0x0089e20008000804 */
[----:B------:R-:W-:Y:S01]  /*3e80*/  FADD.FTZ R9, R9, R20 ;  /* 0x0000001409097221 */ /* 0x000fe20000010000 */
[----:B------:R-:W-:Y:S06]  /*3e90*/  @P0 BRA `(.L_x_2909) ;  /* 0x0000001000880947 */ /* 0x000fec0003800000 */
[----:B----4-:R-:W-:Y:S01]  /*3ea0*/  IADD3 R11, PT, PT, -R13, R22, RZ ;  /* 0x000000160d0b7210 */ /* 0x010fe20007ffe1ff */
[----:B------:R-:W-:Y:S01]  /*3eb0*/  BSSY.RECONVERGENT B1, `(.L_x_2914) ;  /* 0x000006b000017945 */ /* 0x000fe20003800200 */
[----:B------:R-:W-:Y:S01]  /*3ec0*/  VIADD R10, R10, 0x1800 ;  /* 0x000018000a0a7836 */ /* 0x000fe20000000000 */
[----:B------:R-:W-:Y:S02]  /*3ed0*/  PLOP3.LUT P0, PT, PT, PT, PT, 0x80, 0x8 ;  /* 0x000000000008781c */ /* 0x000fe40003f0f070 */
[----:B------:R-:W-:-:S13]  /*3ee0*/  ISETP.GT.AND P1, PT, R11, 0xbff, PT ;  /* 0x00000bff0b00780c */ /* 0x000fda0003f24270 */
[----:B------:R-:W-:Y:S05]  /*3ef0*/  @!P1 BRA `(.L_x_2915) ;  /* 0x0000000400989947 */ /* 0x000fea0003800000 */
[----:B------:R-:W-:Y:S02]  /*3f00*/  PLOP3.LUT P0, PT, PT, PT, PT, 0x8, 0x80 ;  /* 0x000000000080781c */ /* 0x000fe40003f0e170 */
[----:B------:R-:W-:-:S11]  /*3f10*/  IADD3 R12, PT, PT, R22, -0xbff, RZ ;  /* 0xfffff401160c7810 */ /* 0x000fd60007ffe0ff */
.L_x_2916:
[----:B------:R-:W0:Y:S01]  /*3f20*/  LDS R11, [R10+-0x800] ;  /* 0xfff800000a0b7984 */ /* 0x000e220000000800 */
[----:B------:R-:W-:-:S03]  /*3f30*/  IADD3 R13, PT, PT, R13, 0x1000, RZ ;  /* 0x000010000d0d7810 */ /* 0x000fc60007ffe0ff */
[----:B------:R-:W1:Y:S01]  /*3f40*/  LDS R15, [R10+-0x400] ;  /* 0xfffc00000a0f7984 */ /* 0x000e620000000800 */
[----:B------:R-:W-:-:S03]  /*3f50*/  ISETP.GE.AND P1, PT, R13, R12, PT ;  /* 0x0000000c0d00720c */ /* 0x000fc60003f26270 */
[----:B------:R-:W3:Y:S04]  /*3f60*/  LDS R25, [R10] ;  /* 0x000000000a197984 */ /* 0x000ee80000000800 */
[----:B------:R-:W4:Y:S04]  /*3f70*/  LDS R27, [R10+0x400] ;  /* 0x000400000a1b7984 */ /* 0x000f280000000800 */
[----:B------:R-:W5:Y:S04]  /*3f80*/  LDS R29, [R10+0x800] ;  /* 0x000800000a1d7984 */ /* 0x000f680000000800 */
[----:B--2---:R-:W2:Y:S04]  /*3f90*/  LDS R31, [R10+0xc00] ;  /* 0x000c00000a1f7984 */ /* 0x004ea80000000800 */
[----:B------:R-:W2:Y:S04]  /*3fa0*/  LDS R33, [R10+0x1000] ;  /* 0x001000000a217984 */ /* 0x000ea80000000800 */
[----:B------:R-:W2:Y:S04]  /*3fb0*/  LDS R35, [R10+0x1400] ;  /* 0x001400000a237984 */ /* 0x000ea80000000800 */
[----:B------:R-:W2:Y:S04]  /*3fc0*/  LDS R37, [R10+0x1800] ;  /* 0x001800000a257984 */ /* 0x000ea80000000800 */
[----:B------:R-:W2:Y:S01]  /*3fd0*/  LDS R39, [R10+0x1c00] ;  /* 0x001c00000a277984 */ /* 0x000ea20000000800 */
[----:B0-----:R-:W-:-:S03]  /*3fe0*/  FADD.FTZ R11, -R8, R11 ;  /* 0x0000000b080b7221 */ /* 0x001fc60000010100 */
[----:B------:R-:W0:Y:S01]  /*3ff0*/  LDS R41, [R10+0x2000] ;  /* 0x002000000a297984 */ /* 0x000e220000000800 */
[----:B------:R-:W-:Y:S01]  /*4000*/  FMUL.FTZ R11, R11, 1.4426950216293334961 ;  /* 0x3fb8aa3b0b0b7820 */ /* 0x000fe20000410000 */
[C---:B-1----:R-:W-:Y:S02]  /*4010*/  FADD.FTZ R15, -R8.reuse, R15 ;  /* 0x0000000f080f7221 */ /* 0x042fe40000010100 */
[----:B------:R-:W1:Y:S01]  /*4020*/  LDS R43, [R10+0x2400] ;  /* 0x002400000a2b7984 */ /* 0x000e620000000800 */
[C---:B---3--:R-:W-:Y:S01]  /*4030*/  FADD.FTZ R25, -R8.reuse, R25 ;  /* 0x0000001908197221 */ /* 0x048fe20000010100 */
[----:B------:R-:W-:Y:S02]  /*4040*/  FMUL.FTZ R15, R15, 1.4426950216293334961 ;  /* 0x3fb8aa3b0f0f7820 */ /* 0x000fe40000410000 */
[----:B------:R-:W3:Y:S01]  /*4050*/  LDS R45, [R10+0x2800] ;  /* 0x002800000a2d7984 */ /* 0x000ee20000000800 */
[----:B------:R-:W2:Y:S01]  /*4060*/  MUFU.EX2 R11, R11 ;  /* 0x0000000b000b7308 */ /* 0x000ea20000000800 */
[----:B------:R-:W-:Y:S01]  /*4070*/  FMUL.FTZ R25, R25, 1.4426950216293334961 ;  /* 0x3fb8aa3b19197820 */ /* 0x000fe20000410000 */
[C---:B----4-:R-:W-:Y:S01]  /*4080*/  FADD.FTZ R27, -R8.reuse, R27 ;  /* 0x0000001b081b7221 */ /* 0x050fe20000010100 */
[----:B------:R-:W4:Y:S01]  /*4090*/  LDS R47, [R10+0x2c00] ;  /* 0x002c00000a2f7984 */ /* 0x000f220000000800 */
[----:B-----5:R-:W-:-:S02]  /*40a0*/  FADD.FTZ R29, -R8, R29 ;  /* 0x0000001d081d7221 */ /* 0x020fc40000010100 */
[----:B------:R-:W-:Y:S01]  /*40b0*/  FMUL.FTZ R27, R27, 1.4426950216293334961 ;  /* 0x3fb8aa3b1b1b7820 */ /* 0x000fe20000410000 */
[----:B------:R-:W5:Y:S01]  /*40c0*/  LDS R49, [R10+0x3000] ;  /* 0x003000000a317984 */ /* 0x000f620000000800 */
[----:B------:R-:W0:Y:S01]  /*40d0*/  MUFU.EX2 R15, R15 ;  /* 0x0000000f000f7308 */ /* 0x000e220000000800 */
[----:B------:R-:W-:Y:S01]  /*40e0*/  FMUL.FTZ R29, R29, 1.4426950216293334961 ;  /* 0x3fb8aa3b1d1d7820 */ /* 0x000fe20000410000 */
[C---:B--2---:R-:W-:Y:S01]  /*40f0*/  FADD.FTZ R31, -R8.reuse, R31 ;  /* 0x0000001f081f7221 */ /* 0x044fe20000010100 */
[----:B------:R-:W2:Y:S01]  /*4100*/  LDS R51, [R10+0x3400] ;  /* 0x003400000a337984 */ /* 0x000ea20000000800 */
        /* <DEDUP_REMOVED lines=9> */
[----:B------:R-:W3:Y:S01]  /*41a0*/  MUFU.EX2 R27, R27 ;  /* 0x0000001b001b7308 */ /* 0x000ee20000000800 */
        /* <DEDUP_REMOVED lines=13> */
[----:B---3--:R-:W-:Y:S01]  /*4280*/  FADD.FTZ R9, R9, R27 ;  /* 0x0000001b09097221 */ /* 0x008fe20000010000 */
[C---:B------:R-:W-:Y:S01]  /*4290*/  FADD.FTZ R45, -R8.reuse, R45 ;  /* 0x0000002d082d7221 */ /* 0x040fe20000010100 */
[C---:B----4-:R-:W-:Y:S01]  /*42a0*/  FADD.FTZ R47, -R8.reuse, R47 ;  /* 0x0000002f082f7221 */ /* 0x050fe20000010100 */
[----:B------:R-:W-:Y:S02]  /*42b0*/  STS [R10+0x400], R27 ;  /* 0x0004001b0a007388 */ /* 0x000fe40000000800 */
[----:B------:R-:W-:Y:S01]  /*42c0*/  FMUL.FTZ R45, R45, 1.4426950216293334961 ;  /* 0x3fb8aa3b2d2d7820 */ /* 0x000fe20000410000 */
[----:B------:R-:W-:Y:S01]  /*42d0*/  FMUL.FTZ R47, R47, 1.4426950216293334961 ;  /* 0x3fb8aa3b2f2f7820 */ /* 0x000fe20000410000 */
[----:B------:R-:W3:Y:S01]  /*42e0*/  MUFU.EX2 R33, R33 ;  /* 0x0000002100217308 */ /* 0x000ee20000000800 */
[----:B0-----:R-:W-:Y:S01]  /*42f0*/  FADD.FTZ R9, R9, R29 ;  /* 0x0000001d09097221 */ /* 0x001fe20000010000 */
[C---:B-----5:R-:W-:Y:S01]  /*4300*/  FADD.FTZ R49, -R8.reuse, R49 ;  /* 0x0000003108317221 */ /* 0x060fe20000010100 */
[----:B--2---:R-:W-:Y:S01]  /*4310*/  FADD.FTZ R51, -R8, R51 ;  /* 0x0000003308337221 */ /* 0x004fe20000010100 */
[----:B------:R-:W-:Y:S02]  /*4320*/  STS [R10+0x800], R29 ;  /* 0x0008001d0a007388 */ /* 0x000fe40000000800 */
[----:B------:R-:W-:Y:S01]  /*4330*/  FMUL.FTZ R49, R49, 1.4426950216293334961 ;  /* 0x3fb8aa3b31317820 */ /* 0x000fe20000410000 */
[----:B------:R-:W-:Y:S01]  /*4340*/  FMUL.FTZ R51, R51, 1.4426950216293334961 ;  /* 0x3fb8aa3b33337820 */ /* 0x000fe20000410000 */
[----:B------:R-:W0:Y:S01]  /*4350*/  MUFU.EX2 R35, R35 ;  /* 0x0000002300237308 */ /* 0x000e220000000800 */
[----:B-1----:R-:W-:Y:S01]  /*4360*/  FADD.FTZ R9, R9, R31 ;  /* 0x0000001f09097221 */ /* 0x002fe20000010000 */
        /* <DEDUP_REMOVED lines=31> */
.L_x_2915:
[----:B------:R-:W-:Y:S05]  /*4560*/  BSYNC.RECONVERGENT B1 ;  /* 0x0000000000017941 */ /* 0x000fea0003800200 */
.L_x_2914:
        /* <DEDUP_REMOVED lines=8> */
[----:B------:R-:W3:Y:S04]  /*45f0*/  LDS R25, [R10] ;  /* 0x000000000a197984 */ /* 0x000ee80000000800 */
[----:B------:R-:W4:Y:S04]  /*4600*/  LDS R27, [R10+0x400] ;  /* 0x000400000a1b7984 */ /* 0x000f280000000800 */
[----:B------:R-:W5:Y:S04]  /*4610*/  LDS R29, [R10+0x800] ;  /* 0x000800000a1d7984 */ /* 0x000f680000000800 */
[----:B--2---:R-:W2:Y:S04]  /*4620*/  LDS R31, [R10+0xc00] ;  /* 0x000c00000a1f7984 */ /* 0x004ea80000000800 */
[----:B------:R-:W2:Y:S04]  /*4630*/  LDS R33, [R10+0x1000] ;  /* 0x001000000a217984 */ /* 0x000ea80000000800 */
[----:B------:R-:W2:Y:S01]  /*4640*/  LDS R35, [R10+0x1400] ;  /* 0x001400000a237984 */ /* 0x000ea20000000800 */
[----:B0-----:R-:W-:-:S04]  /*4650*/  FADD.FTZ R11, -R8, R11 ;  /* 0x0000000b080b7221 */ /* 0x001fc80000010100 */
[----:B------:R-:W-:Y:S01]  /*4660*/  FMUL.FTZ R11, R11, 1.4426950216293334961 ;  /* 0x3fb8aa3b0b0b7820 */ /* 0x000fe20000410000 */
[C---:B-1----:R-:W-:Y:S01]  /*4670*/  FADD.FTZ R15, -R8.reuse, R15 ;  /* 0x0000000f080f7221 */ /* 0x042fe20000010100 */
        /* <DEDUP_REMOVED lines=9> */
[C---:B--2---:R-:W-:Y:S01]  /*4710*/  FADD.FTZ R31, -R8.reuse, R31 ;  /* 0x0000001f081f7221 */ /* 0x044fe20000010100 */
        /* <DEDUP_REMOVED lines=28> */
.L_x_2918:
[----:B------:R-:W-:Y:S05]  /*48e0*/  BSYNC.RECONVERGENT B1 ;  /* 0x0000000000017941 */ /* 0x000fea0003800200 */
.L_x_2917:
[----:B------:R-:W-:-:S13]  /*48f0*/  ISETP.GT.AND P1, PT, R13, R22, PT ;  /* 0x000000160d00720c */ /* 0x000fda0003f24270 */
[----:B------:R-:W-:Y:S05]  /*4900*/  @!P0 BRA P1, `(.L_x_2909) ;  /* 0x0000000400ec8947 */ /* 0x000fea0000800000 */
[----:B------:R-:W0:Y:S04]  /*4910*/  LDS R11, [R10+-0x800] ;  /* 0xfff800000a0b7984 */ /* 0x000e280000000800 */
[----:B------:R-:W1:Y:S04]  /*4920*/  LDS R13, [R10+-0x400] ;  /* 0xfffc00000a0d7984 */ /* 0x000e680000000800 */
[----:B------:R-:W3:Y:S04]  /*4930*/  LDS R15, [R10] ;  /* 0x000000000a0f7984 */ /* 0x000ee80000000800 */
[----:B------:R-:W4:Y:S01]  /*4940*/  LDS R25, [R10+0x400] ;  /* 0x000400000a197984 */ /* 0x000f220000000800 */
[C---:B0-----:R-:W-:Y:S01]  /*4950*/  FADD.FTZ R11, -R8.reuse, R11 ;  /* 0x0000000b080b7221 */ /* 0x041fe20000010100 */
[----:B-1----:R-:W-:-:S03]  /*4960*/  FADD.FTZ R13, -R8, R13 ;  /* 0x0000000d080d7221 */ /* 0x002fc60000010100 */
        /* <DEDUP_REMOVED lines=19> */
.L_x_2910:
[----:B------:R-:W4:Y:S01]  /*4aa0*/  S2UR UR4, SR_CTAID.Y ;  /* 0x00000000000479c3 */ /* 0x000f220000002600 */
[----:B------:R-:W-:Y:S01]  /*4ab0*/  VIADDMNMX R12, R3, 0x100, R4, !PT ;  /* 0x00000100030c7846 */ /* 0x000fe20007800104 */
[----:B------:R-:W-:Y:S01]  /*4ac0*/  BSSY.RECONVERGENT B1, `(.L_x_2919) ;  /* 0x0000027000017945 */ /* 0x000fe20003800200 */
[----:B------:R-:W-:-:S04]  /*4ad0*/  LOP3.LUT R13, RZ, R2, RZ, 0x33, !PT ;  /* 0x00000002ff0d7212 */ /* 0x000fc800078e33ff */
[----:B------:R-:W-:Y:S01]  /*4ae0*/  IADD3 R12, PT, PT, -R17, R12, R13 ;  /* 0x0000000c110c7210 */ /* 0x000fe20007ffe10d */
[----:B------:R-:W4:Y:S03]  /*4af0*/  LDC R9, c[0x0][0x3f4] ;  /* 0x0000fd00ff097b82 */ /* 0x000f260000000800 */
[C---:B------:R-:W-:Y:S02]  /*4b00*/  LOP3.LUT R13, R12.reuse, 0x300, RZ, 0xc0, !PT ;  /* 0x000003000c0d7812 */ /* 0x040fe400078ec0ff */
[----:B------:R-:W-:Y:S02]  /*4b10*/  ISETP.GE.U32.AND P1, PT, R12, 0x300, PT ;  /* 0x000003000c00780c */ /* 0x000fe40003f26070 */
[----:B------:R-:W-:Y:S02]  /*4b20*/  ISETP.NE.AND P0, PT, R13, 0x300, PT ;  /* 0x000003000d00780c */ /* 0x000fe40003f05270 */
[----:B------:R-:W-:Y:S01]  /*4b30*/  MOV R13, R3 ;  /* 0x00000003000d7202 */ /* 0x000fe20000000f00 */
[----:B----4-:R-:W-:-:S02]  /*4b40*/  IMAD R24, R9, UR4, RZ ;  /* 0x0000000409187c24 */ /* 0x010fc4000f8e02ff */
[----:B------:R-:W-:-:S03]  /*4b50*/  HFMA2 R9, -RZ, RZ, 0, 0 ;  /* 0x00000000ff097431 */ /* 0x000fc600000001ff */
[----:B---3--:R-:W-:-:S05]  /*4b60*/  SHF.R.S32.HI R26, RZ, 0x1f, R24 ;  /* 0x0000001fff1a7819 */ /* 0x008fca0000011418 */
[----:B------:R-:W-:Y:S05]  /*4b70*/  @!P0 BRA `(.L_x_2920) ;  /* 0x00000000006c8947 */ /* 0x000fea0003800000 */
[----:B------:R-:W-:Y:S01]  /*4b80*/  UIADD3 UR4, UPT, UPT, UR5, 0x140, URZ ;  /* 0x0000014005047890 */ /* 0x000fe2000fffe0ff */
[----:B------:R-:W-:Y:S01]  /*4b90*/  LEA.HI R9, R12, 0x1, RZ, 0x18 ;  /* 0x000000010c097811 */ /* 0x000fe200078fc0ff */
[--C-:B------:R-:W-:Y:S01]  /*4ba0*/  IMAD.MOV.U32 R13, RZ, RZ, R3.reuse ;  /* 0x000000ffff0d7224 */ /* 0x100fe200078e0003 */
[----:B------:R-:W-:Y:S01]  /*4bb0*/  IADD3 R20, P0, P2, R24, R10, R3 ;  /* 0x0000000a18147210 */ /* 0x000fe20007a1e003 */
[----:B------:R-:W-:Y:S01]  /*4bc0*/  ULEA UR4, UR6, UR4, 0x18 ;  /* 0x0000000406047291 */ /* 0x000fe2000f8ec0ff */
[----:B------:R-:W-:Y:S02]  /*4bd0*/  LOP3.LUT R10, R9, 0x3, RZ, 0xc0, !PT ;  /* 0x00000003090a7812 */ /* 0x000fe400078ec0ff */
[----:B------:R-:W-:Y:S02]  /*4be0*/  IADD3.X R11, PT, PT, R26, R11, RZ, P0, P2 ;  /* 0x0000000b1a0b7210 */ /* 0x000fe400007e44ff */
[----:B------:R-:W-:Y:S02]  /*4bf0*/  MOV R9, RZ ;  /* 0x000000ff00097202 */ /* 0x000fe40000000f00 */
[----:B------:R-:W-:-:S02]  /*4c00*/  IADD3 R14, PT, PT, -R10, RZ, RZ ;  /* 0x000000ff0a0e7210 */ /* 0x000fc40007ffe1ff */
[----:B------:R-:W-:-:S07]  /*4c10*/  LEA R12, R2, UR4, 0x2 ;  /* 0x00000004020c7c11 */ /* 0x000fce000f8e10ff */
.L_x_2921:
[----:B------:R-:W-:-:S06]  /*4c20*/  MOV R10, R20 ;  /* 0x00000014000a7202 */ /* 0x000fcc0000000f00 */
[----:B------:R3:W4:Y:S01]  /*4c30*/  LDG.E.U8 R10, desc[UR36][R10.64] ;  /* 0x000000240a0a7981 */ /* 0x000722000c1e1100 */
[----:B------:R-:W-:Y:S01]  /*4c40*/  IADD3 R14, PT, PT, R14, 0x1, RZ ;  /* 0x000000010e0e7810 */ /* 0x000fe20007ffe0ff */
[----:B------:R-:W-:Y:S01]  /*4c50*/  VIADD R13, R13, 0x100 ;  /* 0x000001000d0d7836 */ /* 0x000fe20000000000 */
[----:B------:R-:W-:-:S04]  /*4c60*/  IADD3 R20, P2, PT, R20, 0x100, RZ ;  /* 0x0000010014147810 */ /* 0x000fc80007f5e0ff */
[----:B---3--:R-:W-:Y:S02]  /*4c70*/  IADD3.X R11, PT, PT, RZ, R11, RZ, P2, !PT ;  /* 0x0000000bff0b7210 */ /* 0x008fe400017fe4ff */
[----:B----4-:R-:W-:-:S13]  /*4c80*/  ISETP.NE.AND P0, PT, R10, RZ, PT ;  /* 0x000000ff0a00720c */ /* 0x010fda0003f05270 */
[----:B------:R-:W1:Y:S02]  /*4c90*/  @!P0 LDS R15, [R12] ;  /* 0x000000000c0f8984 */ /* 0x000e640000000800 */
[----:B-1---5:R-:W-:Y:S01]  /*4ca0*/  @!P0 FADD.FTZ R16, -R8, R15 ;  /* 0x0000000f08108221 */ /* 0x022fe20000010100 */
[----:B------:R-:W-:-:S03]  /*4cb0*/  HFMA2 R15, -RZ, RZ, 0, 0 ;  /* 0x00000000ff0f7431 */ /* 0x000fc600000001ff */
[----:B------:R-:W-:-:S04]  /*4cc0*/  @!P0 FMUL.FTZ R16, R16, 1.4426950216293334961 ;  /* 0x3fb8aa3b10108820 */ /* 0x000fc80000410000 */
[----:B------:R-:W1:Y:S01]  /*4cd0*/  @!P0 MUFU.EX2 R15, R16 ;  /* 0x00000010000f8308 */ /* 0x000e620000000800 */
[----:B------:R-:W-:Y:S01]  /*4ce0*/  ISETP.NE.AND P0, PT, R14, RZ, PT ;  /* 0x000000ff0e00720c */ /* 0x000fe20003f05270 */
[----:B-1----:R1:W-:Y:S01]  /*4cf0*/  STS [R12], R15 ;  /* 0x0000000f0c007388 */ /* 0x0023e20000000800 */
[----:B------:R-:W-:Y:S01]  /*4d00*/  FADD.FTZ R9, R15, R9 ;  /* 0x000000090f097221 */ /* 0x000fe20000010000 */
[----:B-1----:R-:W-:-:S10]  /*4d10*/  IADD3 R12, PT, PT, R12, 0x400, RZ ;  /* 0x000004000c0c7810 */ /* 0x002fd40007ffe0ff */
[----:B------:R-:W-:Y:S05]  /*4d20*/  @P0 BRA `(.L_x_2921) ;  /* 0xfffffffc00bc0947 */ /* 0x000fea000383ffff */
.L_x_2920:
[----:B------:R-:W-:Y:S05]  /*4d30*/  BSYNC.RECONVERGENT B1 ;  /* 0x0000000000017941 */ /* 0x000fea0003800200 */
.L_x_2919:
[----:B------:R-:W-:Y:S05]  /*4d40*/  @!P1 BRA `(.L_x_2909) ;  /* 0x0000000000dc9947 */ /* 0x000fea0003800000 */
[----:B------:R-:W3:Y:S01]  /*4d50*/  S2R R12, SR_CgaCtaId ;  /* 0x00000000000c7919 */ /* 0x000ee20000008800 */
[----:B------:R-:W4:Y:S01]  /*4d60*/  LDCU.64 UR8, c[0x0][0x420] ;  /* 0x00008400ff0877ac */ /* 0x000f220008000a00 */
[----:B------:R-:W-:Y:S02]  /*4d70*/  MOV R11, 0x400 ;  /* 0x00000400000b7802 */ /* 0x000fe40000000f00 */
[----:B------:R-:W-:Y:S02]  /*4d80*/  SHF.L.U32 R10, R17, 0x2, RZ ;  /* 0x00000002110a7819 */ /* 0x000fe400000006ff */
[----:B------:R-:W-:-:S03]  /*4d90*/  IADD3 R11, PT, PT, R11, 0x140, RZ ;  /* 0x000001400b0b7810 */ /* 0x000fc60007ffe0ff */
[----:B------:R-:W-:Y:S01]  /*4da0*/  IMAD R10, R13, 0x4, -R10 ;  /* 0x000000040d0a7824 */ /* 0x000fe200078e0a0a */
[----:B----4-:R-:W-:-:S04]  /*4db0*/  IADD3 R15, P0, P1, R24, UR8, R13 ;  /* 0x00000008180f7c10 */ /* 0x010fc8000f91e00d */
[----:B------:R-:W-:Y:S02]  /*4dc0*/  IADD3 R15, P2, PT, R15, 0x200, RZ ;  /* 0x000002000f0f7810 */ /* 0x000fe40007f5e0ff */
[----:B---3--:R-:W-:Y:S02]  /*4dd0*/  LEA R25, R12, R11, 0x18 ;  /* 0x0000000b0c197211 */ /* 0x008fe400078ec0ff */
[----:B------:R-:W-:Y:S02]  /*4de0*/  IADD3.X R11, PT, PT, R26, UR9, RZ, P0, P1 ;  /* 0x000000091a0b7c10 */ /* 0x000fe400087e24ff */
[----:B------:R-:W-:Y:S02]  /*4df0*/  IADD3 R12, PT, PT, R10, 0x800, R25 ;  /* 0x000008000a0c7810 */ /* 0x000fe40007ffe019 */
[----:B------:R-:W-:-:S07]  /*4e00*/  IADD3.X R11, PT, PT, RZ, R11, RZ, P2, !PT ;  /* 0x0000000bff0b7210 */ /* 0x000fce00017fe4ff */
.L_x_2922:
[----:B------:R-:W-:-:S05]  /*4e10*/  MOV R10, R15 ;  /* 0x0000000f000a7202 */ /* 0x000fca0000000f00 */
[----:B------:R-:W3:Y:S04]  /*4e20*/  LDG.E.U8 R15, desc[UR36][R10.64+-0x200] ;  /* 0xfffe00240a0f7981 */ /* 0x000ee8000c1e1100 */
[----:B------:R-:W4:Y:S04]  /*4e30*/  LDG.E.U8 R14, desc[UR36][R10.64+-0x100] ;  /* 0xffff00240a0e7981 */ /* 0x000f28000c1e1100 */
[----:B-----5:R-:W2:Y:S04]  /*4e40*/  LDG.E.U8 R16, desc[UR36][R10.64] ;  /* 0x000000240a107981 */ /* 0x020ea8000c1e1100 */
[----:B------:R-:W2:Y:S01]  /*4e50*/  LDG.E.U8 R20, desc[UR36][R10.64+0x100] ;  /* 0x000100240a147981 */ /* 0x000ea2000c1e1100 */
[----:B------:R-:W-:-:S02]  /*4e60*/  IADD3 R13, PT, PT, R13, 0x400, RZ ;  /* 0x000004000d0d7810 */ /* 0x000fc40007ffe0ff */
[----:B---3--:R-:W-:Y:S02]  /*4e70*/  ISETP.NE.AND P0, PT, R15, RZ, PT ;  /* 0x000000ff0f00720c */ /* 0x008fe40003f05270 */
[----:B----4-:R-:W-:Y:S01]  /*4e80*/  ISETP.NE.AND P1, PT, R14, RZ, PT ;  /* 0x000000ff0e00720c */ /* 0x010fe20003f25270 */
[----:B------:R-:W-:Y:S01]  /*4e90*/  HFMA2 R14, -RZ, RZ, 0, 0 ;  /* 0x00000000ff0e7431 */ /* 0x000fe200000001ff */
[----:B--2---:R-:W-:Y:S02]  /*4ea0*/  ISETP.NE.AND P2, PT, R16, RZ, PT ;  /* 0x000000ff1000720c */ /* 0x004fe40003f45270 */
[----:B------:R-:W-:-:S07]  /*4eb0*/  ISETP.NE.AND P3, PT, R20, RZ, PT ;  /* 0x000000ff1400720c */ /* 0x000fce0003f65270 */
[----:B------:R-:W1:Y:S04]  /*4ec0*/  @!P0 LDS R15, [R12+-0x800] ;  /* 0xfff800000c0f8984 */ /* 0x000e680000000800 */
[----:B------:R-:W2:Y:S04]  /*4ed0*/  @!P1 LDS R25, [R12+-0x400] ;  /* 0xfffc00000c199984 */ /* 0x000ea80000000800 */
[----:B------:R-:W3:Y:S04]  /*4ee0*/  @!P2 LDS R27, [R12] ;  /* 0x000000000c1ba984 */ /* 0x000ee80000000800 */
[----:B------:R-:W4:Y:S01]  /*4ef0*/  @!P3 LDS R29, [R12+0x400] ;  /* 0x000400000c1db984 */ /* 0x000f220000000800 */
[----:B-1----:R-:W-:-:S04]  /*4f00*/  @!P0 FADD.FTZ R15, -R8, R15 ;  /* 0x0000000f080f8221 */ /* 0x002fc80000010100 */
[----:B------:R-:W-:Y:S01]  /*4f10*/  @!P0 FMUL.FTZ R15, R15, 1.4426950216293334961 ;  /* 0x3fb8aa3b0f0f8820 */ /* 0x000fe20000410000 */
[----:B--2---:R-:W-:Y:S01]  /*4f20*/  @!P1 FADD.FTZ R16, -R8, R25 ;  /* 0x0000001908109221 */ /* 0x004fe20000010100 */
[----:B------:R-:W-:Y:S02]  /*4f30*/  MOV R25, RZ ;  /* 0x000000ff00197202 */ /* 0x000fe40000000f00 */
[----:B------:R1:W2:Y:S01]  /*4f40*/  @!P0 MUFU.EX2 R14, R15 ;  /* 0x0000000f000e8308 */ /* 0x0002a20000000800 */
[----:B------:R-:W-:Y:S01]  /*4f50*/  @!P1 FMUL.FTZ R16, R16, 1.4426950216293334961 ;  /* 0x3fb8aa3b10109820 */ /* 0x000fe20000410000 */
[C---:B---3--:R-:W-:Y:S01]  /*4f60*/  @!P2 FADD.FTZ R20, -R8.reuse, R27 ;  /* 0x0000001b0814a221 */ /* 0x048fe20000010100 */
[----:B------:R-:W-:Y:S02]  /*4f70*/  IMAD.MOV.U32 R27, RZ, RZ, RZ ;  /* 0x000000ffff1b7224 */ /* 0x000fe400078e00ff */
[----:B----4-:R-:W-:Y:S01]  /*4f80*/  @!P3 FADD.FTZ R24, -R8, R29 ;  /* 0x0000001d0818b221 */ /* 0x010fe20000010100 */
[----:B------:R-:W-:-:S02]  /*4f90*/  HFMA2 R29, -RZ, RZ, 0, 0 ;  /* 0x00000000ff1d7431 */ /* 0x000fc400000001ff */
[----:B------:R-:W-:Y:S01]  /*4fa0*/  @!P2 FMUL.FTZ R20, R20, 1.4426950216293334961 ;  /* 0x3fb8aa3b1414a820 */ /* 0x000fe20000410000 */
[----:B------:R-:W-:Y:S01]  /*4fb0*/  ISETP.GT.AND P0, PT, R13, R22, PT ;  /* 0x000000160d00720c */ /* 0x000fe20003f04270 */
[----:B------:R2:W3:Y:S01]  /*4fc0*/  @!P1 MUFU.EX2 R25, R16 ;  /* 0x0000001000199308 */ /* 0x0004e20000000800 */
[----:B------:R-:W-:Y:S01]  /*4fd0*/  @!P3 FMUL.FTZ R24, R24, 1.4426950216293334961 ;  /* 0x3fb8aa3b1818b820 */ /* 0x000fe20000410000 */
[----:B-1----:R-:W-:-:S04]  /*4fe0*/  IADD3 R15, P1, PT, R10, 0x400, RZ ;  /* 0x000004000a0f7810 */ /* 0x002fc80007f3e0ff */
[----:B------:R-:W-:Y:S02]  /*4ff0*/  IADD3.X R11, PT, PT, RZ, R11, RZ, P1, !PT ;  /* 0x0000000bff0b7210 */ /* 0x000fe40000ffe4ff */
[----:B------:R-:W1:Y:S01]  /*5000*/  @!P2 MUFU.EX2 R27, R20 ;  /* 0x00000014001ba308 */ /* 0x000e620000000800 */
[----:B--2---:R-:W-:Y:S01]  /*5010*/  FADD.FTZ R16, R14, R9 ;  /* 0x000000090e107221 */ /* 0x004fe20000010000 */
[----:B------:R-:W-:Y:S06]  /*5020*/  STS [R12+-0x800], R14 ;  /* 0xfff8000e0c007388 */ /* 0x000fec0000000800 */
[----:B------:R-:W2:Y:S01]  /*5030*/  @!P3 MUFU.EX2 R29, R24 ;  /* 0x00000018001db308 */ /* 0x000ea20000000800 */
[----:B---3--:R-:W-:Y:S01]  /*5040*/  FADD.FTZ R16, R16, R25 ;  /* 0x0000001910107221 */ /* 0x008fe20000010000 */
[----:B------:R-:W-:Y:S03]  /*5050*/  STS [R12+-0x400], R25 ;  /* 0xfffc00190c007388 */ /* 0x000fe60000000800 */
[----:B-1----:R-:W-:Y:S01]  /*5060*/  FADD.FTZ R16, R16, R27 ;  /* 0x0000001b10107221 */ /* 0x002fe20000010000 */
[----:B------:R-:W-:Y:S04]  /*5070*/  STS [R12], R27 ;  /* 0x0000001b0c007388 */ /* 0x000fe80000000800 */
[----:B--2---:R1:W-:Y:S01]  /*5080*/  STS [R12+0x400], R29 ;  /* 0x0004001d0c007388 */ /* 0x0043e20000000800 */
[----:B------:R-:W-:Y:S01]  /*5090*/  FADD.FTZ R9, R16, R29 ;  /* 0x0000001d10097221 */ /* 0x000fe20000010000 */
[----:B-1----:R-:W-:Y:S01]  /*50a0*/  IADD3 R12, PT, PT, R12, 0x1000, RZ ;  /* 0x000010000c0c7810 */ /* 0x002fe20007ffe0ff */
[----:B------:R-:W-:Y:S06]  /*50b0*/  @!P0 BRA `(.L_x_2922) ;  /* 0xfffffffc00548947 */ /* 0x000fec000383ffff */
.L_x_2909:
[----:B------:R-:W-:Y:S05]  /*50c0*/  BSYNC.RECONVERGENT B0 ;  /* 0x0000000000007941 */ /* 0x000fea0003800200 */
.L_x_2908:
[----:B-1----:R-:W1:Y:S01]  /*50d0*/  SHFL.BFLY PT, R8, R9, 0x10, 0x1f ;  /* 0x0e001f0009087f89 */ /* 0x002e6200000e0000 */
[C---:B------:R-:W-:Y:S01]  /*50e0*/  ISETP.NE.AND P0, PT, R6.reuse, RZ, PT ;  /* 0x000000ff0600720c */ /* 0x040fe20003f05270 */
[----:B------:R-:W0:Y:S01]  /*50f0*/  LDCU UR4, c[0x0][0x40c] ;  /* 0x00008180ff0477ac */ /* 0x000e220008000800 */
[----:B------:R-:W-:Y:S01]  /*5100*/  ISETP.GT.U32.AND P1, PT, R6, 0x7, PT ;  /* 0x000000070600780c */ /* 0x000fe20003f24070 */
[----:B----45:R-:W4:Y:S01]  /*5110*/  S2R R16, SR_CTAID.X ;  /* 0x0000000000107919 */ /* 0x030f220000002500 */
[----:B------:R-:W4:Y:S01]  /*5120*/  S2UR UR6, SR_CTAID.Y ;  /* 0x00000000000679c3 */ /* 0x000f220000002600 */
[----:B------:R-:W0:Y:S01]  /*5130*/  LDCU UR5, c[0x0][0x3f4] ;  /* 0x00007e80ff0577ac */ /* 0x000e220008000800 */
[----:B------:R-:W2:Y:S01]  /*5140*/  LDCU.U8 UR7, c[0x0][0x48c] ;  /* 0x00009180ff0777ac */ /* 0x000ea20008000000 */
[----:B-1----:R-:W-:Y:S01]  /*5150*/  FADD.FTZ R8, R8, R9 ;  /* 0x0000000908087221 */ /* 0x002fe20000010000 */
[----:B0-----:R-:W-:-:S04]  /*5160*/  UISETP.LT.AND UP0, UPT, UR5, UR4, UPT ;  /* 0x000000040500728c */ /* 0x001fc8000bf01270 */
        /* <DEDUP_REMOVED lines=20> */
[----:B0-----:R-:W-:-:S05]  /*52b0*/  FADD.FTZ R9, R9, R12 ;  /* 0x0000000c09097221 */ /* 0x001fca0000010000 */
[----:B------:R-:W0:Y:S02]  /*52c0*/  SHFL.BFLY PT, R6, R9, 0x2, 0x1f ;  /* 0x0c401f0009067f89 */ /* 0x000e2400000e0000 */
[----:B0-----:R-:W-:Y:S02]  /*52d0*/  FADD.FTZ R6, R9, R6 ;  /* 0x0000000609067221 */ /* 0x001fe40000010000 */
[----:B------:R-:W4:Y:S03]  /*52e0*/  LDC R9, c[0x0][0x3f8] ;  /* 0x0000fe00ff097b82 */ /* 0x000f260000000800 */
[----:B------:R-:W0:Y:S01]  /*52f0*/  SHFL.BFLY PT, R11, R6, 0x1, 0x1f ;  /* 0x0c201f00060b7f89 */ /* 0x000e2200000e0000 */
[----:B----4-:R-:W-:Y:S02]  /*5300*/  IMAD R14, R9, UR6, R16 ;  /* 0x00000006090e7c24 */ /* 0x010fe4000f8e0210 */
[----:B0-----:R-:W-:Y:S01]  /*5310*/  FADD.FTZ R11, R6, R11 ;  /* 0x0000000b060b7221 */ /* 0x001fe20000010000 */
[----:B------:R-:W-:-:S05]  /*5320*/  CS2R R6, SRZ ;  /* 0x0000000000067805 */ /* 0x000fca000001ff00 */
[----:B------:R-:W0:Y:S02]  /*5330*/  SHFL.IDX PT, R11, R11, RZ, 0x1f ;  /* 0x00001fff0b0b7589 */ /* 0x000e2400000e0000 */
[----:B0-----:R-:W-:-:S04]  /*5340*/  FADD.FTZ R5, R11, 9.9999999747524270788e-07 ;  /* 0x358637bd0b057421 */ /* 0x001fc80000010000 */
[----:B------:R0:W1:Y:S01]  /*5350*/  MUFU.RCP R13, R5 ;  /* 0x00000005000d7308 */ /* 0x0000620000001000 */
[----:B------:R-:W-:Y:S05]  /*5360*/  @!P0 BRA `(.L_x_2923) ;  /* 0x0000000000188947 */ /* 0x000fea0003800000 */
[----:B0-----:R-:W0:Y:S08]  /*5370*/  LDC R5, c[0x0][0x488] ;  /* 0x00012200ff057b82 */ /* 0x001e300000000800 */
[----:B------:R-:W0:Y:S08]  /*5380*/  LDC R6, c[0x0][0x40c] ;  /* 0x00010300ff067b82 */ /* 0x000e300000000800 */
[----:B------:R-:W2:Y:S01]  /*5390*/  LDC R8, c[0x0][0x3f4] ;  /* 0x0000fd00ff087b82 */ /* 0x000ea20000000800 */
[----:B0-----:R-:W-:-:S04]  /*53a0*/  IMAD R5, R14, R5, R6 ;  /* 0x000000050e057224 */ /* 0x001fc800078e0206 */
[----:B--2---:R-:W-:-:S05]  /*53b0*/  IMAD R6, R5, R8, RZ ;  /* 0x0000000805067224 */ /* 0x004fca00078e02ff */
[----:B------:R-:W-:-:S07]  /*53c0*/  SHF.R.S32.HI R7, RZ, 0x1f, R6 ;  /* 0x0000001fff077819 */ /* 0x000fce0000011406 */
.L_x_2923:
[----:B------:R-:W-:Y:S04]  /*53d0*/  BSSY.RECONVERGENT B0, `(.L_x_2924) ;  /* 0x0000061000007945 */ /* 0x000fe80003800200 */
[----:B------:R-:W-:Y:S05]  /*53e0*/  @P1 BRA `(.L_x_2925) ;  /* 0x00000004007c1947 */ /* 0x000fea0003800000 */
[----:B------:R-:W-:Y:S01]  /*53f0*/  VIADDMNMX R4, R3, 0x100, R4, !PT ;  /* 0x0000010003047846 */ /* 0x000fe20007800104 */
[----:B------:R-:W-:Y:S01]  /*5400*/  BSSY.RECONVERGENT B1, `(.L_x_2926) ;  /* 0x0000028000017945 */ /* 0x000fe20003800200 */
[----:B0-----:R-:W-:-:S04]  /*5410*/  LOP3.LUT R5, RZ, R2, RZ, 0x33, !PT ;  /* 0x00000002ff057212 */ /* 0x001fc800078e33ff */
        /* <DEDUP_REMOVED lines=12> */
[----:B------:R-:W-:Y:S02]  /*54e0*/  IADD3.X R9, PT, PT, RZ, R7, RZ, P1, !PT ;  /* 0x00000007ff097210 */ /* 0x000fe40000ffe4ff */
[----:B------:R-:W-:-:S02]  /*54f0*/  LOP3.LUT R4, R4, 0x3, RZ, 0xc0, !PT ;  /* 0x0000000304047812 */ /* 0x000fc400078ec0ff */
[----:B------:R-:W-:Y:S02]  /*5500*/  LOP3.LUT R8, R5, 0x300, RZ, 0xc0, !PT ;  /* 0x0000030005087812 */ /* 0x000fe400078ec0ff */
[----:B------:R-:W-:Y:S02]  /*5510*/  LEA R5, R2, UR5, 0x1 ;  /* 0x0000000502057c11 */ /* 0x000fe4000f8e08ff */
[----:B------:R-:W-:Y:S02]  /*5520*/  IADD3 R3, PT, PT, R3, R8, RZ ;  /* 0x0000000803037210 */ /* 0x000fe40007ffe0ff */
[----:B--2---:R-:W-:Y:S02]  /*5530*/  LEA R11, P1, R12, UR8, 0x2 ;  /* 0x000000080c0b7c11 */ /* 0x004fe4000f8210ff */
[----:B------:R-:W-:Y:S02]  /*5540*/  IADD3 R10, PT, PT, -R4, RZ, RZ ;  /* 0x000000ff040a7210 */ /* 0x000fe40007ffe1ff */
[----:B------:R-:W-:Y:S01]  /*5550*/  LEA.HI.X R12, R12, UR9, R9, 0x2, P1 ;  /* 0x000000090c0c7c11 */ /* 0x000fe200088f1409 */
[----:B0-----:R-:W-:-:S06]  /*5560*/  ULEA UR4, UR6, UR4, 0x18 ;  /* 0x0000000406047291 */ /* 0x001fcc000f8ec0ff */
[----:B------:R-:W-:Y:S02]  /*5570*/  IADD3 R8, PT, PT, R5, UR4, RZ ;  /* 0x0000000405087c10 */ /* 0x000fe4000fffe0ff */
[----:B------:R-:W-:-:S07]  /*5580*/  LEA R9, R2, UR4, 0x2 ;  /* 0x0000000402097c11 */ /* 0x000fce000f8e10ff */
.L_x_2928:
[----:B--2---:R0:W1:Y:S01]  /*5590*/  LDS R4, [R9] ;  /* 0x0000000009047984 */ /* 0x0040620000000800 */
[----:B------:R-:W-:Y:S02]  /*55a0*/  @P0 MOV R5, R12 ;  /* 0x0000000c00050202 */ /* 0x000fe40000000f00 */
[----:B------:R-:W-:-:S04]  /*55b0*/  IADD3 R10, PT, PT, R10, 0x1, RZ ;  /* 0x000000010a0a7810 */ /* 0x000fc80007ffe0ff */
[----:B------:R-:W-:Y:S02]  /*55c0*/  ISETP.NE.AND P3, PT, R10, RZ, PT ;  /* 0x000000ff0a00720c */ /* 0x000fe40003f65270 */
[----:B0-----:R-:W-:Y:S01]  /*55d0*/  IADD3 R9, PT, PT, R9, 0x400, RZ ;  /* 0x0000040009097810 */ /* 0x001fe20007ffe0ff */
[----:B-1----:R-:W-:-:S05]  /*55e0*/  FMUL.FTZ R15, R4, R13 ;  /* 0x0000000d040f7220 */ /* 0x002fca0000410000 */
[----:B------:R-:W-:-:S04]  /*55f0*/  F2FP.F16.F32.PACK_AB R4, RZ, R15 ;  /* 0x0000000fff04723e */ /* 0x000fc800000000ff */
[----:B------:R-:W-:Y:S01]  /*5600*/  PRMT R20, R4, 0x7610, R20 ;  /* 0x0000761004147816 */ /* 0x000fe20000000014 */
[----:B------:R-:W-:Y:S01]  /*5610*/  @P0 IMAD.MOV.U32 R4, RZ, RZ, R11 ;  /* 0x000000ffff040224 */ /* 0x000fe200078e000b */
[----:B------:R-:W-:-:S03]  /*5620*/  IADD3 R11, P1, PT, R11, 0x400, RZ ;  /* 0x000004000b0b7810 */ /* 0x000fc60007f3e0ff */
[----:B------:R0:W-:Y:S01]  /*5630*/  STS.U16 [R8], R20 ;  /* 0x0000001408007388 */ /* 0x0001e20000000400 */
[----:B------:R-:W-:-:S03]  /*5640*/  IADD3.X R12, PT, PT, RZ, R12, RZ, P1, !PT ;  /* 0x0000000cff0c7210 */ /* 0x000fc60000ffe4ff */
[----:B------:R2:W-:Y:S01]  /*5650*/  @P0 STG.E desc[UR36][R4.64], R15 ;  /* 0x0000000f04000986 */ /* 0x0005e2000c101924 */
[----:B0-----:R-:W-:Y:S01]  /*5660*/  VIADD R8, R8, 0x200 ;  /* 0x0000020008087836 */ /* 0x001fe20000000000 */
[----:B------:R-:W-:Y:S06]  /*5670*/  @P3 BRA `(.L_x_2928) ;  /* 0xfffffffc00c43947 */ /* 0x000fec000383ffff */
.L_x_2927:
[----:B------:R-:W-:Y:S05]  /*5680*/  BSYNC.RECONVERGENT B1 ;  /* 0x0000000000017941 */ /* 0x000fea0003800200 */
.L_x_2926:
        /* <DEDUP_REMOVED lines=14> */
[----:B------:R-:W-:-:S05]  /*5770*/  LEA.HI.X R8, R8, UR9, R7, 0x2, P3 ;  /* 0x0000000908087c11 */ /* 0x000fca00098f1407 */
[----:B------:R-:W-:Y:S01]  /*5780*/  IMAD.X R10, RZ, RZ, R8, P2 ;  /* 0x000000ffff0a7224 */ /* 0x000fe200010e0608 */
[----:B0-----:R-:W-:Y:S02]  /*5790*/  LEA R5, R5, R4, 0x18 ;  /* 0x0000000405057211 */ /* 0x001fe400078ec0ff */
[----:B------:R-:W-:Y:S02]  /*57a0*/  SHF.L.U32 R4, R17, 0x2, RZ ;  /* 0x0000000211047819 */ /* 0x000fe400000006ff */
[----:B------:R-:W-:Y:S02]  /*57b0*/  IADD3 R6, PT, PT, R6, 0x400, R5 ;  /* 0x0000040006067810 */ /* 0x000fe40007ffe005 */
[----:B------:R-:W-:-:S04]  /*57c0*/  LEA R4, R3, -R4, 0x2 ;  /* 0x8000000403047211 */ /* 0x000fc800078e10ff */
[----:B------:R-:W-:-:S07]  /*57d0*/  IADD3 R7, PT, PT, R4, 0x800, R5 ;  /* 0x0000080004077810 */ /* 0x000fce0007ffe005 */
.L_x_2929:
[----:B------:R-:W1:Y:S01]  /*57e0*/  LDS R4, [R7+-0x800] ;  /* 0xfff8000007047984 */ /* 0x000e620000000800 */
[----:B------:R-:W-:-:S04]  /*57f0*/  IADD3 R3, PT, PT, R3, 0x400, RZ ;  /* 0x0000040003037810 */ /* 0x000fc80007ffe0ff */
[----:B------:R-:W-:Y:S01]  /*5800*/  ISETP.GT.AND P2, PT, R3, R22, PT ;  /* 0x000000160300720c */ /* 0x000fe20003f44270 */
        /* <DEDUP_REMOVED lines=15> */
[----:B0-----:R-:W-:Y:S01]  /*5900*/  MOV R4, R9 ;  /* 0x0000000900047202 */ /* 0x001fe20000000f00 */
[----:B-1----:R-:W-:-:S03]  /*5910*/  VIADD R7, R7, 0x1000 ;  /* 0x0000100007077836 */ /* 0x002fc60000000000 */
[----:B------:R-:W-:Y:S01]  /*5920*/  IADD3 R9, P3, PT, R4, 0x1000, RZ ;  /* 0x0000100004097810 */ /* 0x000fe20007f7e0ff */
[----:B------:R-:W-:Y:S01]  /*5930*/  @P0 STG.E desc[UR36][R4.64+-0x800], R11 ;  /* 0xfff8000b04000986 */ /* 0x000fe2000c101924 */
[----:B------:R-:W-:Y:S02]  /*5940*/  PLOP3.LUT P0, PT, P1, PT, PT, 0x80, 0x8 ;  /* 0x000000000008781c */ /* 0x000fe40000f0f070 */
        /* <DEDUP_REMOVED lines=9> */
.L_x_2925:
[----:B------:R-:W-:Y:S05]  /*59e0*/  BSYNC.RECONVERGENT B0 ;  /* 0x0000000000007941 */ /* 0x000fea0003800200 */
.L_x_2924:
[----:B------:R-:W-:Y:S01]  /*59f0*/  SHF.R.S32.HI R3, RZ, 0x1f, R22 ;  /* 0x0000001fff037819 */ /* 0x000fe20000011416 */
[----:B------:R-:W4:Y:S01]  /*5a00*/  LDCU.64 UR6, c[0x0][0x3b0] ;  /* 0x00007600ff0677ac */ /* 0x000f220008000a00 */
[----:B------:R-:W-:Y:S02]  /*5a10*/  SHF.L.U32 R32, R2, 0x3, RZ ;  /* 0x0000000302207819 */ /* 0x000fe400000006ff */
[----:B------:R-:W-:Y:S02]  /*5a20*/  CS2R R6, SRZ ;  /* 0x0000000000067805 */ /* 0x000fe4000001ff00 */
[----:B------:R-:W-:Y:S02]  /*5a30*/  LEA.HI R3, R3, R22, RZ, 0x4 ;  /* 0x0000001603037211 */ /* 0x000fe400078f20ff */
[----:B------:R-:W-:Y:S02]  /*5a40*/  LOP3.LUT R32, R32, 0x78, RZ, 0xc0, !PT ;  /* 0x0000007820207812 */ /* 0x000fe400078ec0ff */
[----:B0-2---:R-:W-:-:S02]  /*5a50*/  LOP3.LUT R5, R3, 0xfffffff0, RZ, 0xc0, !PT ;  /* 0xfffffff003057812 */ /* 0x005fc400078ec0ff */
[----:B------:R-:W-:Y:S02]  /*5a60*/  SHF.R.U32.HI R3, RZ, 0x4, R2 ;  /* 0x00000004ff037819 */ /* 0x000fe40000011602 */
[----:B------:R-:W-:-:S04]  /*5a70*/  IADD3 R34, PT, PT, -R5, R22, RZ ;  /* 0x0000001605227210 */ /* 0x000fc80007ffe1ff */
[----:B------:R-:W-:Y:S02]  /*5a80*/  ISETP.NE.AND P0, PT, R3, R34, PT ;  /* 0x000000220300720c */ /* 0x000fe40003f05270 */
[----:B----4-:R-:W-:Y:S02]  /*5a90*/  ISETP.EQ.U32.AND P1, PT, RZ, UR6, PT ;  /* 0x00000006ff007c0c */ /* 0x010fe4000bf22070 */
        /* <DEDUP_REMOVED lines=14> */
[----:B------:R-:W-:Y:S01]  /*5b80*/  CS2R R38, SRZ ;  /* 0x0000000000267805 */ /* 0x000fe2000001ff00 */
[----:B------:R-:W-:-:S06]  /*5b90*/  IMAD.MOV.U32 R40, RZ, RZ, RZ ;  /* 0x000000ffff287224 */ /* 0x000fcc00078e00ff */
[----:B0-----:R-:W-:Y:S05]  /*5ba0*/  @P0 BRA `(.L_x_2931) ;  /* 0x0000002400080947 */ /* 0x001fea0003800000 */
[----:B------:R-:W0:Y:S01]  /*5bb0*/  LDCU UR4, c[0x0][0x3f4] ;  /* 0x00007e80ff0477ac */ /* 0x000e220008000800 */
[----:B------:R-:W2:Y:S01]  /*5bc0*/  S2R R41, SR_CgaCtaId ;  /* 0x0000000000297919 */ /* 0x000ea20000008800 */
[----:B------:R-:W4:Y:S01]  /*5bd0*/  LDC.64 R8, c[0x0][0x3c0] ;  /* 0x0000f000ff087b82 */ /* 0x000f220000000a00 */
[----:B------:R-:W-:Y:S01]  /*5be0*/  IADD3 R36, PT, PT, R17, R3, RZ ;  /* 0x0000000311247210 */ /* 0x000fe20007ffe0ff */
[----:B------:R-:W-:Y:S01]  /*5bf0*/  BSSY.RECONVERGENT B1, `(.L_x_2932) ;  /* 0x00000c4000017945 */ /* 0x000fe20003800200 */
[----:B------:R-:W-:Y:S02]  /*5c00*/  MOV R10, 0x400 ;  /* 0x00000400000a7802 */ /* 0x000fe40000000f00 */
[----:B------:R-:W-:Y:S02]  /*5c10*/  MOV R47, RZ ;  /* 0x000000ff002f7202 */ /* 0x000fe40000000f00 */
[----:B------:R-:W-:Y:S02]  /*5c20*/  IADD3 R10, PT, PT, R10, 0x140, RZ ;  /* 0x000001400a0a7810 */ /* 0x000fe40007ffe0ff */
[----:B0-----:R-:W-:-:S04]  /*5c30*/  MOV R35, UR4 ;  /* 0x0000000400237c02 */ /* 0x001fc80008000f00 */
[-C--:B------:R-:W-:Y:S01]  /*5c40*/  VIMNMX R11, PT, PT, R22, R35.reuse, PT ;  /* 0x00000023160b7248 */ /* 0x080fe20003fe0100 */
[----:B------:R-:W-:-:S03]  /*5c50*/  IMAD R21, R21, R35, R32 ;  /* 0x0000002315157224 */ /* 0x000fc600078e0220 */
[----:B------:R-:W-:Y:S01]  /*5c60*/  ISETP.GE.AND P0, PT, R36, R11, PT ;  /* 0x0000000b2400720c */ /* 0x000fe20003f06270 */
[----:B----4-:R-:W-:Y:S01]  /*5c70*/  IMAD.WIDE R20, R21, 0x2, R8 ;  /* 0x0000000215147825 */ /* 0x010fe200078e0208 */
[----:B--2---:R-:W-:-:S05]  /*5c80*/  LEA R41, R41, R10, 0x18 ;  /* 0x0000000a29297211 */ /* 0x004fca00078ec0ff */
[----:B------:R-:W-:-:S06]  /*5c90*/  VIADD R37, R41, UR5 ;  /* 0x0000000529257c36 */ /* 0x000fcc0008000000 */
[----:B------:R-:W-:Y:S05]  /*5ca0*/  @P0 BRA `(.L_x_2933) ;  /* 0x0000000800e00947 */ /* 0x000fea0003800000 */
[----:B------:R-:W-:Y:S01]  /*5cb0*/  VIADDMNMX R8, R36, 0x10, R11, !PT ;  /* 0x0000001024087846 */ /* 0x000fe2000780010b */
[----:B------:R-:W-:Y:S01]  /*5cc0*/  BSSY.RECONVERGENT B2, `(.L_x_2934) ;  /* 0x000006b000027945 */ /* 0x000fe20003800200 */
[----:B------:R-:W-:Y:S01]  /*5cd0*/  LOP3.LUT R9, RZ, R17, RZ, 0x33, !PT ;  /* 0x00000011ff097212 */ /* 0x000fe200078e33ff */
[----:B------:R-:W-:Y:S01]  /*5ce0*/  HFMA2 R47, -RZ, RZ, 0, 0 ;  /* 0x00000000ff2f7431 */ /* 0x000fe200000001ff */
[----:B------:R-:W-:Y:S02]  /*5cf0*/  MOV R40, RZ ;  /* 0x000000ff00287202 */ /* 0x000fe40000000f00 */
[----:B------:R-:W-:Y:S02]  /*5d00*/  CS2R R42, SRZ ;  /* 0x00000000002a7805 */ /* 0x000fe4000001ff00 */
[----:B------:R-:W-:Y:S02]  /*5d10*/  IADD3 R58, PT, PT, -R3, R8, R9 ;  /* 0x00000008033a7210 */ /* 0x000fe40007ffe109 */
[----:B------:R-:W-:-:S02]  /*5d20*/  CS2R R38, SRZ ;  /* 0x0000000000267805 */ /* 0x000fc4000001ff00 */
[----:B------:R-:W-:Y:S02]  /*5d30*/  MOV R46, R36 ;  /* 0x00000024002e7202 */ /* 0x000fe40000000f00 */
[----:B------:R-:W-:Y:S02]  /*5d40*/  CS2R R44, SRZ ;  /* 0x00000000002c7805 */ /* 0x000fe4000001ff00 */
[C---:B------:R-:W-:Y:S02]  /*5d50*/  ISETP.GE.U32.AND P0, PT, R58.reuse, 0x30, PT ;  /* 0x000000303a00780c */ /* 0x040fe40003f06070 */
[----:B------:R-:W-:-:S04]  /*5d60*/  LEA.HI R8, R58, 0x1, RZ, 0x1c ;  /* 0x000000013a087811 */ /* 0x000fc800078fe0ff */
[----:B------:R-:W-:-:S07]  /*5d70*/  LOP3.LUT P1, R60, R8, 0x3, RZ, 0xc0, !PT ;  /* 0x00000003083c7812 */ /* 0x000fce000782c0ff */
[----:B------:R-:W-:Y:S06]  /*5d80*/  @!P0 BRA `(.L_x_2935) ;  /* 0x0000000400788947 */ /* 0x000fec0003800000 */
[----:B------:R-:W-:Y:S01]  /*5d90*/  LOP3.LUT R59, R8, 0x1ffffffc, RZ, 0xc0, !PT ;  /* 0x1ffffffc083b7812 */ /* 0x000fe200078ec0ff */
[----:B------:R-:W-:Y:S01]  /*5da0*/  IMAD.MOV.U32 R40, RZ, RZ, RZ ;  /* 0x000000ffff287224 */ /* 0x000fe200078e00ff */
[----:B------:R-:W-:Y:S02]  /*5db0*/  MOV R48, RZ ;  /* 0x000000ff00307202 */ /* 0x000fe40000000f00 */
[----:B------:R-:W-:-:S07]  /*5dc0*/  MOV R46, R36 ;  /* 0x00000024002e7202 */ /* 0x000fce0000000f00 */
.L_x_2936:
[----:B------:R-:W-:-:S04]  /*5dd0*/  IMAD R29, R46, 0x60, RZ ;  /* 0x000000602e1d7824 */ /* 0x000fc800078e02ff */
[C---:B------:R-:W-:Y:S01]  /*5de0*/  IMAD.WIDE.U32 R8, R29.reuse, 0x2, R20 ;  /* 0x000000021d087825 */ /* 0x040fe200078e0014 */
[C---:B-1----:R-:W-:Y:S02]  /*5df0*/  IADD3 R13, PT, PT, R29.reuse, 0x600, RZ ;  /* 0x000006001d0d7810 */ /* 0x042fe40007ffe0ff */
[----:B------:R-:W-:-:S03]  /*5e00*/  IADD3 R25, PT, PT, R29, 0xc00, RZ ;  /* 0x00000c001d197810 */ /* 0x000fc60007ffe0ff */
[----:B------:R-:W2:Y:S01]  /*5e10*/  LDG.E.128 R8, desc[UR36][R8.64] ;  /* 0x0000002408087981 */ /* 0x000ea2000c1e1d00 */
[----:B------:R-:W-:Y:S01]  /*5e20*/  IMAD.WIDE.U32 R12, R13, 0x2, R20 ;  /* 0x000000020d0c7825 */ /* 0x000fe200078e0014 */
[----:B------:R-:W-:-:S03]  /*5e30*/  IADD3 R29, PT, PT, R29, 0x1200, RZ ;  /* 0x000012001d1d7810 */ /* 0x000fc60007ffe0ff */
[--C-:B------:R-:W-:Y:S02]  /*5e40*/  IMAD.WIDE.U32 R24, R25, 0x2, R20.reuse ;  /* 0x0000000219187825 */ /* 0x100fe400078e0014 */
[----:B------:R-:W4:Y:S02]  /*5e50*/  LDG.E.128 R12, desc[UR36][R12.64] ;  /* 0x000000240c0c7981 */ /* 0x000f24000c1e1d00 */
[----:B------:R-:W-:Y:S02]  /*5e60*/  IMAD.WIDE.U32 R28, R29, 0x2, R20 ;  /* 0x000000021d1c7825 */ /* 0x000fe400078e0014 */
[----:B---3--:R-:W3:Y:S04]  /*5e70*/  LDG.E.128 R24, desc[UR36][R24.64] ;  /* 0x0000002418187981 */ /* 0x008ee8000c1e1d00 */
[----:B------:R-:W3:Y:S01]  /*5e80*/  LDG.E.128 R28, desc[UR36][R28.64] ;  /* 0x000000241c1c7981 */ /* 0x000ee2000c1e1d00 */
[----:B------:R-:W-:Y:S01]  /*5e90*/  IMAD.IADD R50, R46, 0x1, -R17 ;  /* 0x000000012e327824 */ /* 0x000fe200078e0a11 */
[----:B------:R-:W-:-:S02]  /*5ea0*/  IADD3 R48, PT, PT, R48, 0x4, RZ ;  /* 0x0000000430307810 */ /* 0x000fc40007ffe0ff */
[----:B------:R-:W-:Y:S02]  /*5eb0*/  IADD3 R46, PT, PT, R46, 0x40, RZ ;  /* 0x000000402e2e7810 */ /* 0x000fe40007ffe0ff */
[----:B------:R-:W-:Y:S02]  /*5ec0*/  LEA R50, R50, R37, 0x1 ;  /* 0x0000002532327211 */ /* 0x000fe400078e08ff */
[----:B------:R-:W-:-:S03]  /*5ed0*/  ISETP.NE.AND P0, PT, R48, R59, PT ;  /* 0x0000003b3000720c */ /* 0x000fc60003f05270 */
[----:B------:R-:W0:Y:S04]  /*5ee0*/  LDS.U16 R49, [R50] ;  /* 0x0000000032317984 */ /* 0x000e280000000400 */
[----:B------:R-:W1:Y:S04]  /*5ef0*/  LDS.U16 R56, [R50+0x20] ;  /* 0x0000200032387984 */ /* 0x000e680000000400 */
[----:B------:R-:W-:Y:S04]  /*5f00*/  LDS.U16 R57, [R50+0x40] ;  /* 0x0000400032397984 */ /* 0x000fe80000000400 */
[----:B------:R-:W1:Y:S01]  /*5f10*/  LDS.U16 R50, [R50+0x60] ;  /* 0x0000600032327984 */ /* 0x000e620000000400 */
[----:B0-----:R-:W-:-:S02]  /*5f20*/  HADD2.F32 R49, -RZ, R49.H0_H0 ;  /* 0x20000031ff317230 */ /* 0x001fc40000004100 */
[----:B-1----:R-:W-:Y:S02]  /*5f30*/  HADD2.F32 R56, -RZ, R56.H0_H0 ;  /* 0x20000038ff387230 */ /* 0x002fe40000004100 */
[----:B------:R-:W-:Y:S02]  /*5f40*/  HADD2.F32 R50, -RZ, R50.H0_H0 ;  /* 0x20000032ff327230 */ /* 0x000fe40000004100 */
[--C-:B--2---:R-:W-:Y:S02]  /*5f50*/  HADD2.F32 R51, -RZ, R8.reuse.H0_H0 ;  /* 0x20000008ff337230 */ /* 0x104fe40000004100 */
[----:B------:R-:W-:Y:S02]  /*5f60*/  HADD2.F32 R52, -RZ, R9.H0_H0 ;  /* 0x20000009ff347230 */ /* 0x000fe40000004100 */
        /* <DEDUP_REMOVED lines=12> */
[--C-:B----4-:R-:W-:Y:S02]  /*6030*/  HADD2.F32 R11, -RZ, R12.reuse.H0_H0 ;  /* 0x2000000cff0b7230 */ /* 0x110fe40000004100 */
[C---:B------:R-:W-:Y:S01]  /*6040*/  FFMA.FTZ R54, R49.reuse, R54, R47 ;  /* 0x0000003631367223 */ /* 0x040fe2000001002f */
[----:B------:R-:W-:Y:S02]  /*6050*/  HADD2.F32 R39, -RZ, R12.H1_H1 ;  /* 0x3000000cff277230 */ /* 0x000fe40000004100 */
[----:B------:R-:W-:Y:S01]  /*6060*/  FFMA.FTZ R9, R49, R9, R38 ;  /* 0x0000000931097223 */ /* 0x000fe20000010026 */
[--C-:B------:R-:W-:Y:S02]  /*6070*/  HADD2.F32 R43, -RZ, R13.reuse.H0_H0 ;  /* 0x2000000dff2b7230 */ /* 0x100fe40000004100 */
[----:B------:R-:W-:Y:S01]  /*6080*/  FFMA.FTZ R11, R56, R11, R51 ;  /* 0x0000000b380b7223 */ /* 0x000fe20000010033 */
[----:B------:R-:W-:-:S02]  /*6090*/  HADD2.F32 R12, -RZ, R13.H1_H1 ;  /* 0x3000000dff0c7230 */ /* 0x000fc40000004100 */
[C---:B------:R-:W-:Y:S01]  /*60a0*/  FFMA.FTZ R8, R56.reuse, R39, R8 ;  /* 0x0000002738087223 */ /* 0x040fe20000010008 */
[--C-:B------:R-:W-:Y:S02]  /*60b0*/  HADD2.F32 R13, -RZ, R14.reuse.H1_H1 ;  /* 0x3000000eff0d7230 */ /* 0x100fe40000004100 */
[C---:B------:R-:W-:Y:S01]  /*60c0*/  FFMA.FTZ R43, R56.reuse, R43, R52 ;  /* 0x0000002b382b7223 */ /* 0x040fe20000010034 */
[----:B------:R-:W-:Y:S02]  /*60d0*/  HADD2.F32 R38, -RZ, R14.H0_H0 ;  /* 0x2000000eff267230 */ /* 0x000fe40000004100 */
        /* <DEDUP_REMOVED lines=9> */
[--C-:B------:R-:W-:Y:S02]  /*6170*/  HADD2.F32 R24, -RZ, R25.reuse.H0_H0 ;  /* 0x20000019ff187230 */ /* 0x100fe40000004100 */
[----:B------:R-:W-:Y:S02]  /*6180*/  HADD2.F32 R40, -RZ, R25.H1_H1 ;  /* 0x30000019ff287230 */ /* 0x000fe40000004100 */
[----:B------:R-:W-:-:S02]  /*6190*/  HADD2.F32 R12, -RZ, R57.H0_H0 ;  /* 0x20000039ff0c7230 */ /* 0x000fc40000004100 */
[--C-:B------:R-:W-:Y:S02]  /*61a0*/  HADD2.F32 R25, -RZ, R26.reuse.H0_H0 ;  /* 0x2000001aff197230 */ /* 0x100fe40000004100 */
[----:B------:R-:W-:Y:S02]  /*61b0*/  HADD2.F32 R45, -RZ, R26.H1_H1 ;  /* 0x3000001aff2d7230 */ /* 0x000fe40000004100 */
        /* <DEDUP_REMOVED lines=8> */
[----:B------:R-:W-:-:S02]  /*6240*/  HADD2.F32 R42, -RZ, R30.H0_H0 ;  /* 0x2000001eff2a7230 */ /* 0x000fc40000004100 */
        /* <DEDUP_REMOVED lines=16> */
[----:B------:R-:W-:Y:S01]  /*6350*/  FFMA.FTZ R47, R50, R10, R15 ;  /* 0x0000000a322f7223 */ /* 0x000fe2000001000f */
[----:B------:R-:W-:Y:S06]  /*6360*/  @P0 BRA `(.L_x_2936) ;  /* 0xfffffff800980947 */ /* 0x000fec000383ffff */
.L_x_2935:
[----:B------:R-:W-:Y:S05]  /*6370*/  BSYNC.RECONVERGENT B2 ;  /* 0x0000000000027941 */ /* 0x000fea0003800200 */
.L_x_2934:
[----:B------:R-:W-:Y:S05]  /*6380*/  @!P1 BRA `(.L_x_2933) ;  /* 0x0000000400289947 */ /* 0x000fea0003800000 */
[----:B------:R-:W-:Y:S01]  /*6390*/  ISETP.NE.AND P1, PT, R60, 0x1, PT ;  /* 0x000000013c00780c */ /* 0x000fe20003f25270 */
[----:B------:R-:W-:Y:S01]  /*63a0*/  BSSY.RECONVERGENT B2, `(.L_x_2937) ;  /* 0x0000030000027945 */ /* 0x000fe20003800200 */
[----:B------:R-:W-:-:S11]  /*63b0*/  LOP3.LUT P0, RZ, R58, 0x10, RZ, 0xc0, !PT ;  /* 0x000000103aff7812 */ /* 0x000fd6000780c0ff */
[----:B------:R-:W-:Y:S05]  /*63c0*/  @!P1 BRA `(.L_x_2938) ;  /* 0x0000000000b49947 */ /* 0x000fea0003800000 */
[----:B------:R-:W-:-:S04]  /*63d0*/  IMAD R9, R46, 0x60, RZ ;  /* 0x000000602e097824 */ /* 0x000fc800078e02ff */
[C---:B-1----:R-:W-:Y:S01]  /*63e0*/  IMAD.WIDE.U32 R12, R9.reuse, 0x2, R20 ;  /* 0x00000002090c7825 */ /* 0x042fe200078e0014 */
[----:B------:R-:W-:-:S05]  /*63f0*/  IADD3 R9, PT, PT, R9, 0x600, RZ ;  /* 0x0000060009097810 */ /* 0x000fca0007ffe0ff */
[----:B------:R-:W2:Y:S01]  /*6400*/  LDG.E.128 R12, desc[UR36][R12.64] ;  /* 0x000000240c0c7981 */ /* 0x000ea2000c1e1d00 */
[----:B------:R-:W-:-:S06]  /*6410*/  IMAD.WIDE.U32 R8, R9, 0x2, R20 ;  /* 0x0000000209087825 */ /* 0x000fcc00078e0014 */
[----:B------:R-:W4:Y:S01]  /*6420*/  LDG.E.128 R8, desc[UR36][R8.64] ;  /* 0x0000002408087981 */ /* 0x000f22000c1e1d00 */
[C---:B------:R-:W-:Y:S01]  /*6430*/  IMAD.IADD R24, R46.reuse, 0x1, -R17 ;  /* 0x000000012e187824 */ /* 0x040fe200078e0a11 */
[----:B------:R-:W-:-:S04]  /*6440*/  IADD3 R46, PT, PT, R46, 0x20, RZ ;  /* 0x000000202e2e7810 */ /* 0x000fc80007ffe0ff */
[----:B------:R-:W-:-:S05]  /*6450*/  LEA R24, R24, R37, 0x1 ;  /* 0x0000002518187211 */ /* 0x000fca00078e08ff */
[----:B------:R-:W0:Y:S04]  /*6460*/  LDS.U16 R25, [R24] ;  /* 0x0000000018197984 */ /* 0x000e280000000400 */
[----:B------:R-:W1:Y:S01]  /*6470*/  LDS.U16 R31, [R24+0x20] ;  /* 0x00002000181f7984 */ /* 0x000e620000000400 */
[----:B0-----:R-:W-:Y:S02]  /*6480*/  HADD2.F32 R25, -RZ, R25.H0_H0 ;  /* 0x20000019ff197230 */ /* 0x001fe40000004100 */
[----:B-1----:R-:W-:Y:S02]  /*6490*/  HADD2.F32 R31, -RZ, R31.H0_H0 ;  /* 0x2000001fff1f7230 */ /* 0x002fe40000004100 */
[----:B--2---:R-:W-:Y:S02]  /*64a0*/  HADD2.F32 R30, -RZ, R13.H0_H0 ;  /* 0x2000000dff1e7230 */ /* 0x004fe40000004100 */
[----:B---3--:R-:W-:-:S02]  /*64b0*/  HADD2.F32 R27, -RZ, R14.H0_H0 ;  /* 0x2000000eff1b7230 */ /* 0x008fc40000004100 */
[----:B------:R-:W-:Y:S02]  /*64c0*/  HADD2.F32 R29, -RZ, R15.H0_H0 ;  /* 0x2000000fff1d7230 */ /* 0x000fe40000004100 */
[C---:B------:R-:W-:Y:S01]  /*64d0*/  FFMA.FTZ R30, R25.reuse, R30, R39 ;  /* 0x0000001e191e7223 */ /* 0x040fe20000010027 */
[--C-:B------:R-:W-:Y:S02]  /*64e0*/  HADD2.F32 R26, -RZ, R12.reuse.H0_H0 ;  /* 0x2000000cff1a7230 */ /* 0x100fe40000004100 */
[C---:B------:R-:W-:Y:S01]  /*64f0*/  FFMA.FTZ R27, R25.reuse, R27, R42 ;  /* 0x0000001b191b7223 */ /* 0x040fe2000001002a */
[----:B------:R-:W-:Y:S02]  /*6500*/  HADD2.F32 R28, -RZ, R12.H1_H1 ;  /* 0x3000000cff1c7230 */ /* 0x000fe40000004100 */
[C---:B------:R-:W-:Y:S01]  /*6510*/  FFMA.FTZ R29, R25.reuse, R29, R44 ;  /* 0x0000001d191d7223 */ /* 0x040fe2000001002c */
[----:B------:R-:W-:Y:S02]  /*6520*/  HADD2.F32 R13, -RZ, R13.H1_H1 ;  /* 0x3000000dff0d7230 */ /* 0x000fe40000004100 */
[----:B------:R-:W-:Y:S01]  /*6530*/  FFMA.FTZ R26, R25, R26, R40 ;  /* 0x0000001a191a7223 */ /* 0x000fe20000010028 */
[----:B------:R-:W-:-:S02]  /*6540*/  HADD2.F32 R14, -RZ, R14.H1_H1 ;  /* 0x3000000eff0e7230 */ /* 0x000fc40000004100 */
[C---:B------:R-:W-:Y:S01]  /*6550*/  FFMA.FTZ R28, R25.reuse, R28, R43 ;  /* 0x0000001c191c7223 */ /* 0x040fe2000001002b */
[----:B------:R-:W-:Y:S02]  /*6560*/  HADD2.F32 R12, -RZ, R15.H1_H1 ;  /* 0x3000000fff0c7230 */ /* 0x000fe40000004100 */
[C---:B------:R-:W-:Y:S01]  /*6570*/  FFMA.FTZ R13, R25.reuse, R13, R38 ;  /* 0x0000000d190d7223 */ /* 0x040fe20000010026 */
[----:B----4-:R-:W-:Y:S02]  /*6580*/  HADD2.F32 R44, -RZ, R11.H0_H0 ;  /* 0x2000000bff2c7230 */ /* 0x010fe40000004100 */
        /* <DEDUP_REMOVED lines=17> */
.L_x_2938:
[----:B------:R-:W-:Y:S05]  /*66a0*/  BSYNC.RECONVERGENT B2 ;  /* 0x0000000000027941 */ /* 0x000fea0003800200 */
.L_x_2937:
[----:B------:R-:W-:Y:S05]  /*66b0*/  @P0 BRA `(.L_x_2933) ;  /* 0x00000000005c0947 */ /* 0x000fea0003800000 */
[----:B------:R-:W-:-:S04]  /*66c0*/  IMAD R9, R46, 0x60, RZ ;  /* 0x000000602e097824 */ /* 0x000fc800078e02ff */
[----:B------:R-:W-:-:S06]  /*66d0*/  IMAD.WIDE.U32 R8, R9, 0x2, R20 ;  /* 0x0000000209087825 */ /* 0x000fcc00078e0014 */
[----:B------:R-:W2:Y:S01]  /*66e0*/  LDG.E.128 R8, desc[UR36][R8.64] ;  /* 0x0000002408087981 */ /* 0x000ea2000c1e1d00 */
[----:B------:R-:W-:-:S04]  /*66f0*/  IADD3 R12, PT, PT, -R17, R46, RZ ;  /* 0x0000002e110c7210 */ /* 0x000fc80007ffe1ff */
[----:B------:R-:W-:-:S06]  /*6700*/  LEA R12, R12, R37, 0x1 ;  /* 0x000000250c0c7211 */ /* 0x000fcc00078e08ff */
[----:B------:R-:W1:Y:S02]  /*6710*/  LDS.U16 R12, [R12] ;  /* 0x000000000c0c7984 */ /* 0x000e640000000400 */
[----:B-1----:R-:W-:Y:S02]  /*6720*/  HADD2.F32 R13, -RZ, R12.H0_H0 ;  /* 0x2000000cff0d7230 */ /* 0x002fe40000004100 */
[--C-:B--2---:R-:W-:Y:S02]  /*6730*/  HADD2.F32 R14, -RZ, R8.reuse.H0_H0 ;  /* 0x20000008ff0e7230 */ /* 0x104fe40000004100 */
[----:B------:R-:W-:Y:S02]  /*6740*/  HADD2.F32 R24, -RZ, R8.H1_H1 ;  /* 0x30000008ff187230 */ /* 0x000fe40000004100 */
[--C-:B---3--:R-:W-:Y:S02]  /*6750*/  HADD2.F32 R26, -RZ, R9.reuse.H0_H0 ;  /* 0x20000009ff1a7230 */ /* 0x108fe40000004100 */
        /* <DEDUP_REMOVED lines=13> */
.L_x_2933:
[----:B------:R-:W-:Y:S05]  /*6830*/  BSYNC.RECONVERGENT B1 ;  /* 0x0000000000017941 */ /* 0x000fea0003800200 */
.L_x_2932:
[----:B------:R-:W-:Y:S01]  /*6840*/  ISETP.GE.AND P0, PT, R36, R22, PT ;  /* 0x000000162400720c */ /* 0x000fe20003f06270 */
[----:B------:R-:W-:-:S12]  /*6850*/  BSSY.RECONVERGENT B1, `(.L_x_2939) ;  /* 0x000010b000017945 */ /* 0x000fd80003800200 */
[----:B------:R-:W-:Y:S05]  /*6860*/  @P0 BRA `(.L_x_2940) ;  /* 0x0000001000240947 */ /* 0x000fea0003800000 */
[----:B------:R-:W-:Y:S01]  /*6870*/  VIADDMNMX R8, R36, 0x10, R22, !PT ;  /* 0x0000001024087846 */ /* 0x000fe20007800116 */
[----:B------:R-:W-:Y:S01]  /*6880*/  BSSY.RECONVERGENT B2, `(.L_x_2941) ;  /* 0x0000040000027945 */ /* 0x000fe20003800200 */
[----:B------:R-:W-:-:S04]  /*6890*/  LOP3.LUT R29, RZ, R17, RZ, 0x33, !PT ;  /* 0x00000011ff1d7212 */ /* 0x000fc800078e33ff */
[----:B------:R-:W-:-:S04]  /*68a0*/  IADD3 R29, PT, PT, -R3, R8, R29 ;  /* 0x00000008031d7210 */ /* 0x000fc80007ffe11d */
[----:B------:R-:W-:-:S04]  /*68b0*/  LOP3.LUT R8, R29, 0x30, RZ, 0xc0, !PT ;  /* 0x000000301d087812 */ /* 0x000fc800078ec0ff */
[----:B------:R-:W-:-:S13]  /*68c0*/  ISETP.NE.AND P0, PT, R8, 0x30, PT ;  /* 0x000000300800780c */ /* 0x000fda0003f05270 */
[----:B------:R-:W-:Y:S05]  /*68d0*/  @!P0 BRA `(.L_x_2942) ;  /* 0x0000000000e88947 */ /* 0x000fea0003800000 */
[----:B------:R-:W0:Y:S01]  /*68e0*/  LDC R35, c[0x0][0x3f4] ;  /* 0x0000fd00ff237b82 */ /* 0x000e220000000800 */
[----:B------:R-:W-:Y:S02]  /*68f0*/  LEA.HI R9, R29, 0x1, RZ, 0x1c ;  /* 0x000000011d097811 */ /* 0x000fe400078fe0ff */
[----:B------:R-:W-:Y:S02]  /*6900*/  LEA R8, R3, UR5, 0x1 ;  /* 0x0000000503087c11 */ /* 0x000fe4000f8e08ff */
[----:B------:R-:W-:-:S03]  /*6910*/  LOP3.LUT R9, R9, 0x3, RZ, 0xc0, !PT ;  /* 0x0000000309097812 */ /* 0x000fc600078ec0ff */
[----:B------:R-:W-:Y:S01]  /*6920*/  IMAD.IADD R41, R41, 0x1, R8 ;  /* 0x0000000129297824 */ /* 0x000fe200078e0208 */
[----:B------:R-:W-:-:S07]  /*6930*/  IADD3 R10, PT, PT, -R9, RZ, RZ ;  /* 0x000000ff090a7210 */ /* 0x000fce0007ffe1ff */
.L_x_2945:
        /* <DEDUP_REMOVED lines=10> */
[----:B0-----:R-:W1:Y:S02]  /*69e0*/  MUFU.RCP R12, R12 ;  /* 0x0000000c000c7308 */ /* 0x001e640000001000 */
[----:B-1----:R-:W-:-:S06]  /*69f0*/  IADD3 R13, PT, PT, R12, 0xffffffe, RZ ;  /* 0x0ffffffe0c0d7810 */ /* 0x002fcc0007ffe0ff */
[----:B------:R-:W0:Y:S02]  /*6a00*/  F2I.FTZ.U32.TRUNC.NTZ R9, R13 ;  /* 0x0000000d00097305 */ /* 0x000e24000021f000 */
[----:B0-----:R-:W-:-:S05]  /*6a10*/  IADD3 R8, PT, PT, RZ, -R9, RZ ;  /* 0x80000009ff087210 */ /* 0x001fca0007ffe0ff */
        /* <DEDUP_REMOVED lines=10> */
[----:B------:R-:W-:Y:S02]  /*6ac0*/  @!P0 IADD3 R8, PT, PT, R8, -R11, RZ ;  /* 0x8000000b08088210 */ /* 0x000fe40007ffe0ff */
[----:B------:R-:W0:Y:S03]  /*6ad0*/  LDS.U16 R11, [R41] ;  /* 0x00000000290b7984 */ /* 0x000e260000000400 */
[----:B------:R-:W-:Y:S01]  /*6ae0*/  @!P1 IMAD.MOV R8, RZ, RZ, -R8 ;  /* 0x000000ffff089224 */ /* 0x000fe200078e0a08 */
[----:B------:R-:W-:-:S05]  /*6af0*/  @!P3 LOP3.LUT R8, RZ, R35, RZ, 0x33, !PT ;  /* 0x00000023ff08b212 */ /* 0x000fca00078e33ff */
[----:B------:R-:W-:-:S04]  /*6b00*/  IMAD R9, R8, 0x60, RZ ;  /* 0x0000006008097824 */ /* 0x000fc800078e02ff */
[----:B------:R-:W-:-:S05]  /*6b10*/  IMAD.WIDE.U32 R8, R9, 0x2, R20 ;  /* 0x0000000209087825 */ /* 0x000fca00078e0014 */
[----:B------:R-:W2:Y:S01]  /*6b20*/  LDG.E.128 R12, desc[UR36][R8.64] ;  /* 0x00000024080c7981 */ /* 0x000ea2000c1e1d00 */
[----:B0-----:R-:W-:Y:S02]  /*6b30*/  HADD2.F32 R11, -RZ, R11.H0_H0 ;  /* 0x2000000bff0b7230 */ /* 0x001fe40000004100 */
[----:B--2---:R-:W-:Y:S02]  /*6b40*/  HADD2.F32 R24, -RZ, R12.H0_H0 ;  /* 0x2000000cff187230 */ /* 0x004fe40000004100 */
[----:B---3--:R-:W-:Y:S02]  /*6b50*/  HADD2.F32 R26, -RZ, R13.H0_H0 ;  /* 0x2000000dff1a7230 */ /* 0x008fe40000004100 */
        /* <DEDUP_REMOVED lines=14> */
.L_x_2944:
[----:B------:R-:W-:Y:S05]  /*6c40*/  BSYNC.RECONVERGENT B3 ;  /* 0x0000000000037941 */ /* 0x000fea0003800200 */
.L_x_2943:
[----:B------:R-:W-:Y:S02]  /*6c50*/  IADD3 R36, PT, PT, R36, 0x10, RZ ;  /* 0x0000001024247810 */ /* 0x000fe40007ffe0ff */
[----:B------:R-:W-:Y:S01]  /*6c60*/  IADD3 R41, PT, PT, R41, 0x20, RZ ;  /* 0x0000002029297810 */ /* 0x000fe20007ffe0ff */
[----:B------:R-:W-:Y:S06]  /*6c70*/  @P2 BRA `(.L_x_2945) ;  /* 0xfffffffc00302947 */ /* 0x000fec000383ffff */
.L_x_2942:
[----:B------:R-:W-:Y:S05]  /*6c80*/  BSYNC.RECONVERGENT B2 ;  /* 0x0000000000027941 */ /* 0x000fea0003800200 */
.L_x_2941:
[----:B------:R-:W-:-:S13]  /*6c90*/  ISETP.GE.U32.AND P0, PT, R29, 0x30, PT ;  /* 0x000000301d00780c */ /* 0x000fda0003f06070 */
[----:B------:R-:W-:Y:S05]  /*6ca0*/  @!P0 BRA `(.L_x_2940) ;  /* 0x0000000c00148947 */ /* 0x000fea0003800000 */
[----:B------:R-:W0:Y:S02]  /*6cb0*/  LDC R35, c[0x0][0x3f4] ;  /* 0x0000fd00ff237b82 */ /* 0x000e240000000800 */
.L_x_2954:
        /* <DEDUP_REMOVED lines=11> */
[----:B------:R-:W-:Y:S02]  /*6d70*/  IABS R11, R35 ;  /* 0x00000023000b7213 */ /* 0x000fe40000000000 */
[----:B------:R-:W-:Y:S02]  /*6d80*/  IABS R14, R36 ;  /* 0x00000024000e7213 */ /* 0x000fe40000000000 */
[----:B------:R-:W0:Y:S01]  /*6d90*/  I2F.RP R10, R11 ;  /* 0x0000000b000a7306 */ /* 0x000e220000209400 */
[----:B------:R-:W-:Y:S02]  /*6da0*/  ISETP.GE.AND P4, PT, R36, RZ, PT ;  /* 0x000000ff2400720c */ /* 0x000fe40003f86270 */
[----:B------:R-:W-:-:S05]  /*6db0*/  ISETP.NE.AND P5, PT, R35, RZ, PT ;  /* 0x000000ff2300720c */ /* 0x000fca0003fa5270 */
[----:B0-----:R-:W0:Y:S02]  /*6dc0*/  MUFU.RCP R10, R10 ;  /* 0x0000000a000a7308 */ /* 0x001e240000001000 */
[----:B0-----:R-:W-:-:S06]  /*6dd0*/  IADD3 R12, PT, PT, R10, 0xffffffe, RZ ;  /* 0x0ffffffe0a0c7810 */ /* 0x001fcc0007ffe0ff */
[----:B------:R0:W2:Y:S02]  /*6de0*/  F2I.FTZ.U32.TRUNC.NTZ R9, R12 ;  /* 0x0000000c00097305 */ /* 0x0000a4000021f000 */
[----:B0-----:R-:W0:Y:S01]  /*6df0*/  LDS.U16 R12, [R28] ;  /* 0x000000001c0c7984 */ /* 0x001e220000000400 */
[----:B--2---:R-:W-:-:S05]  /*6e00*/  IADD3 R8, PT, PT, RZ, -R9, RZ ;  /* 0x80000009ff087210 */ /* 0x004fca0007ffe0ff */
[----:B-1----:R-:W-:Y:S02]  /*6e10*/  IMAD R13, R8, R11, RZ ;  /* 0x0000000b080d7224 */ /* 0x002fe400078e02ff */
        /* <DEDUP_REMOVED lines=32> */
.L_x_2947:
[----:B------:R-:W-:Y:S05]  /*7020*/  BSYNC.RECONVERGENT B2 ;  /* 0x0000000000027941 */ /* 0x000fea0003800200 */
.L_x_2946:
[----:B------:R-:W-:Y:S04]  /*7030*/  BSSY.RECONVERGENT B2, `(.L_x_2948) ;  /* 0x000002d000027945 */ /* 0x000fe80003800200 */
[----:B------:R-:W-:Y:S05]  /*7040*/  @!P2 BRA `(.L_x_2949) ;  /* 0x0000000000aca947 */ /* 0x000fea0003800000 */
        /* <DEDUP_REMOVED lines=8> */
[----:B0-----:R-:W0:Y:S01]  /*70d0*/  LDS.U16 R12, [R28+0x20] ;  /* 0x000020001c0c7984 */ /* 0x001e220000000400 */
[----:B--2---:R-:W-:-:S05]  /*70e0*/  IADD3 R8, PT, PT, RZ, -R9, RZ ;  /* 0x80000009ff087210 */ /* 0x004fca0007ffe0ff */
[----:B-1----:R-:W-:Y:S02]  /*70f0*/  IMAD R13, R8, R11, RZ ;  /* 0x0000000b080d7224 */ /* 0x002fe400078e02ff */
        /* <DEDUP_REMOVED lines=32> */
.L_x_2949:
[----:B------:R-:W-:Y:S05]  /*7300*/  BSYNC.RECONVERGENT B2 ;  /* 0x0000000000027941 */ /* 0x000fea0003800200 */
.L_x_2948:
        /* <DEDUP_REMOVED lines=11> */
[----:B--2---:R-:W-:-:S04]  /*73c0*/  IMAD.MOV R8, RZ, RZ, -R9 ;  /* 0x000000ffff087224 */ /* 0x004fc800078e0a09 */
[----:B-1----:R-:W-:Y:S02]  /*73d0*/  IMAD R13, R8, R11, RZ ;  /* 0x0000000b080d7224 */ /* 0x002fe400078e02ff */
        /* <DEDUP_REMOVED lines=32> */
.L_x_2951:
[----:B------:R-:W-:Y:S05]  /*75e0*/  BSYNC.RECONVERGENT B2 ;  /* 0x0000000000027941 */ /* 0x000fea0003800200 */
.L_x_2950:
        /* <DEDUP_REMOVED lines=45> */
.L_x_2953:
[----:B------:R-:W-:Y:S05]  /*78c0*/  BSYNC.RECONVERGENT B2 ;  /* 0x0000000000027941 */ /* 0x000fea0003800200 */
.L_x_2952:
[----:B------:R-:W-:-:S05]  /*78d0*/  VIADD R36, R36, 0x40 ;  /* 0x0000004024247836 */ /* 0x000fca0000000000 */
[----:B------:R-:W-:-:S13]  /*78e0*/  ISETP.GE.AND P0, PT, R36, R22, PT ;  /* 0x000000162400720c */ /* 0x000fda0003f06270 */
[----:B------:R-:W-:Y:S05]  /*78f0*/  @!P0 BRA `(.L_x_2954) ;  /* 0xfffffff000f08947 */ /* 0x000fea000383ffff */
.L_x_2940:
[----:B------:R-:W-:Y:S05]  /*7900*/  BSYNC.RECONVERGENT B1 ;  /* 0x0000000000017941 */ /* 0x000fea0003800200 */
.L_x_2939:
        /* <DEDUP_REMOVED lines=13> */
[----:B-1----:R-:W4:Y:S01]  /*79e0*/  I2F.S8 R13, R20 ;  /* 0x00000014000d7306 */ /* 0x002f220000001400 */
[----:B---3--:R-:W-:Y:S02]  /*79f0*/  SHF.R.S64 R26, R20, 0x10, R21 ;  /* 0x00000010141a7819 */ /* 0x008fe40000001015 */
        /* <DEDUP_REMOVED lines=11> */
[----:B----4-:R-:W-:Y:S01]  /*7ab0*/  FMUL.FTZ R13, R10, R13 ;  /* 0x0000000d0a0d7220 */ /* 0x010fe20000410000 */
        /* <DEDUP_REMOVED lines=26> */
[----:B------:R-:W0:Y:S01]  /*7c60*/  I2F.S8 R21, R22 ;  /* 0x0000001600157306 */ /* 0x000e220000001400 */
[----:B-1----:R-:W-:Y:S01]  /*7c70*/  F2FP.F16.F32.PACK_AB R26, R14, R17 ;  /* 0x000000110e1a723e */ /* 0x002fe200000000ff */
[----:B---3--:R-:W-:-:S05]  /*7c80*/  FMUL.FTZ R15, R10, R15 ;  /* 0x0000000f0a0f7220 */ /* 0x008fca0000410000 */
[----:B------:R-:W-:Y:S01]  /*7c90*/  F2FP.F16.F32.PACK_AB R25, R12, R15 ;  /* 0x0000000f0c19723e */ /* 0x000fe200000000ff */
[----:B0-----:R-:W-:-:S05]  /*7ca0*/  FMUL.FTZ R21, R10, R21 ;  /* 0x000000150a157220 */ /* 0x001fca0000410000 */
[----:B------:R-:W-:Y:S01]  /*7cb0*/  F2FP.F16.F32.PACK_AB R27, R20, R21 ;  /* 0x00000015141b723e */ /* 0x000fe200000000ff */
[----:B------:R-:W-:Y:S06]  /*7cc0*/  BRA `(.L_x_2956) ;  /* 0x00000000000c7947 */ /* 0x000fec0003800000 */
.L_x_2955:
[----:B------:R-:W0:Y:S02]  /*7cd0*/  LDC.64 R8, c[0x0][0x3a8] ;  /* 0x0000ea00ff087b82 */ /* 0x000e240000000a00 */
[----:B0-----:R-:W-:-:S05]  /*7ce0*/  IMAD.WIDE R8, R19, 0x2, R8 ;  /* 0x0000000213087825 */ /* 0x001fca00078e0208 */
[----:B---3--:R0:W5:Y:S02]  /*7cf0*/  LDG.E.128 R24, desc[UR36][R8.64] ;  /* 0x0000002408187981 */ /* 0x008164000c1e1d00 */
.L_x_2956:
[----:B------:R-:W2:Y:S02]  /*7d00*/  LDCU.64 UR6, c[0x0][0x460] ;  /* 0x00008c00ff0677ac */ /* 0x000ea40008000a00 */
[----:B--2---:R-:W-:-:S04]  /*7d10*/  ISETP.NE.U32.AND P0, PT, RZ, UR6, PT ;  /* 0x00000006ff007c0c */ /* 0x004fc8000bf05070 */
[----:B------:R-:W-:Y:S01]  /*7d20*/  ISETP.NE.AND.EX P0, PT, RZ, UR7, PT, P0 ;  /* 0x00000007ff007c0c */ /* 0x000fe2000bf05300 */
[----:B------:R-:W2:-:S12]  /*7d30*/  LDCU.64 UR6, c[0x0][0x3c0] ;  /* 0x00007800ff0677ac */ /* 0x000e980008000a00 */
[----:B------:R-:W3:Y:S08]  /*7d40*/  @P0 LDC R10, c[0x0][0x3f8] ;  /* 0x0000fe00ff0a0b82 */ /* 0x000ef00000000800 */
[----:B0-----:R-:W0:Y:S01]  /*7d50*/  @P0 LDC.64 R8, c[0x0][0x458] ;  /* 0x00011600ff080b82 */ /* 0x001e220000000a00 */
[----:B---3--:R-:W-:-:S04]  /*7d60*/  @P0 IMAD R23, R23, R10, R16 ;  /* 0x0000000a17170224 */ /* 0x008fc800078e0210 */
[----:B------:R-:W-:-:S04]  /*7d70*/  @P0 IMAD R23, R23, 0x60, R32 ;  /* 0x0000006017170824 */ /* 0x000fc800078e0220 */
[----:B0-----:R-:W-:-:S06]  /*7d80*/  @P0 IMAD.WIDE R8, R23, 0x2, R8 ;  /* 0x0000000217080825 */ /* 0x001fcc00078e0208 */
[----:B------:R-:W3:Y:S01]  /*7d90*/  @P0 LDG.E.128 R8, desc[UR36][R8.64] ;  /* 0x0000002408080981 */ /* 0x000ee2000c1e1d00 */
[----:B------:R-:W-:Y:S01]  /*7da0*/  LEA R0, R0, R37, 0x1 ;  /* 0x0000002500007211 */ /* 0x000fe200078e08ff */
[----:B------:R-:W-:Y:S02]  /*7db0*/  IMAD R35, R33, R35, R32 ;  /* 0x0000002321237224 */ /* 0x000fe400078e0220 */
[----:B-----5:R-:W-:Y:S02]  /*7dc0*/  HFMA2 R24, R24, 1, 1, R4 ;  /* 0x3c003c0018187831 */ /* 0x020fe40000000004 */
[----:B------:R-:W-:Y:S02]  /*7dd0*/  IMAD R18, R18, 0x60, RZ ;  /* 0x0000006012127824 */ /* 0x000fe400078e02ff */
[----:B------:R-:W-:Y:S02]  /*7de0*/  HFMA2 R26, R26, 1, 1, R6 ;  /* 0x3c003c001a1a7831 */ /* 0x000fe40000000006 */
[----:B------:R-:W-:Y:S01]  /*7df0*/  HADD2 R25, R25, R5 ;  /* 0x0000000519197230 */ /* 0x000fe20000000000 */
[----:B------:R-:W0:Y:S01]  /*7e00*/  LDS.U16 R0, [R0] ;  /* 0x0000000000007984 */ /* 0x000e220000000400 */
[----:B-1----:R-:W-:Y:S01]  /*7e10*/  SHF.R.S32.HI R13, RZ, 0x1f, R35 ;  /* 0x0000001fff0d7819 */ /* 0x002fe20000011423 */
[----:B------:R-:W-:Y:S01]  /*7e20*/  HADD2 R27, R27, R7 ;  /* 0x000000071b1b7230 */ /* 0x000fe20000000000 */
[----:B------:R-:W-:-:S04]  /*7e30*/  IADD3 R35, P1, PT, R18, R35, RZ ;  /* 0x0000002312237210 */ /* 0x000fc80007f3e0ff */
[----:B------:R-:W-:Y:S02]  /*7e40*/  LEA.HI.X.SX32 R18, R18, R13, 0x1, P1 ;  /* 0x0000000d12127211 */ /* 0x000fe400008f0eff */
[----:B--2---:R-:W-:-:S04]  /*7e50*/  LEA R4, P1, R35, UR6, 0x1 ;  /* 0x0000000623047c11 */ /* 0x004fc8000f8208ff */
[----:B------:R-:W-:Y:S01]  /*7e60*/  LEA.HI.X R5, R35, UR7, R18, 0x1, P1 ;  /* 0x0000000723057c11 */ /* 0x000fe200088f0c12 */
[----:B0-----:R-:W-:Y:S02]  /*7e70*/  HADD2.F32 R7, -RZ, R0.H0_H0 ;  /* 0x20000000ff077230 */ /* 0x001fe40000004100 */
[----:B---3--:R-:W-:Y:S02]  /*7e80*/  @P0 HFMA2 R25, R25, R9, -RZ ;  /* 0x0000000919190231 */ /* 0x008fe400001000ff */
        /* <DEDUP_REMOVED lines=20> */
.L_x_2931:
[----:B------:R-:W-:Y:S05]  /*7fd0*/  BSYNC.RECONVERGENT B0 ;  /* 0x0000000000007941 */ /* 0x000fea0003800200 */
.L_x_2930:
[----:B------:R-:W-:Y:S01]  /*7fe0*/  BAR.SYNC.DEFER_BLOCKING 0x0 ;  /* 0x0000000000007b1d */ /* 0x000fe20000010000 */
[----:B------:R-:W-:-:S13]  /*7ff0*/  ISETP.GT.U32.AND P5, PT, R32, 0x5f, PT ;  /* 0x0000005f2000780c */ /* 0x000fda0003fa4070 */
[----:B------:R-:W-:Y:S05]  /*8000*/  @P5 BRA `(.L_x_2957) ;  /* 0x00000008002c5947 */ /* 0x000fea0003800000 */
[----:B------:R-:W0:Y:S01]  /*8010*/  S2UR UR5, SR_CgaCtaId ;  /* 0x00000000000579c3 */ /* 0x000e220000008800 */
[C---:B------:R-:W-:Y:S01]  /*8020*/  LOP3.LUT R0, R2.reuse, 0x380, RZ, 0xc0, !PT ;  /* 0x0000038002007812 */ /* 0x040fe200078ec0ff */
[----:B------:R-:W-:Y:S01]  /*8030*/  UMOV UR4, 0x400 ;  /* 0x0000040000047882 */ /* 0x000fe20000000000 */
[----:B-----5:R-:W-:Y:S01]  /*8040*/  LOP3.LUT R4, R2, 0x3c0, RZ, 0xc0, !PT ;  /* 0x000003c002047812 */ /* 0x020fe200078ec0ff */
[----:B------:R-:W-:Y:S01]  /*8050*/  UIADD3 UR4, UPT, UPT, UR4, 0x140, URZ ;  /* 0x0000014004047890 */ /* 0x000fe2000fffe0ff */
[----:B------:R-:W-:Y:S01]  /*8060*/  ISETP.NE.AND P6, PT, R0, 0x80, PT ;  /* 0x000000800000780c */ /* 0x000fe20003fc5270 */
[----:B------:R-:W-:Y:S01]  /*8070*/  IMAD R3, R3, 0x60, R32 ;  /* 0x0000006003037824 */ /* 0x000fe200078e0220 */
[----:B------:R-:W-:Y:S02]  /*8080*/  LOP3.LUT R0, R2, 0x3e0, RZ, 0xc0, !PT ;  /* 0x000003e002007812 */ /* 0x000fe400078ec0ff */
        /* <DEDUP_REMOVED lines=16> */
.L_x_2958:
[----:B------:R-:W-:Y:S05]  /*8190*/  WARPSYNC.ALL ;  /* 0x0000000000007948 */ /* 0x000fea0003800000 */
[----:B------:R-:W-:Y:S01]  /*81a0*/  BAR.SYNC.DEFER_BLOCKING 0x0 ;  /* 0x0000000000007b1d */ /* 0x000fe20000010000 */
[----:B------:R-:W-:-:S05]  /*81b0*/  ISETP.GT.U32.AND P6, PT, R2, 0xf, PT ;  /* 0x0000000f0200780c */ /* 0x000fca0003fc4070 */
[----:B------:R-:W-:Y:S04]  /*81c0*/  BSSY.RECONVERGENT B0, `(.L_x_2959) ;  /* 0x0000013000007945 */ /* 0x000fe80003800200 */
[----:B------:R-:W-:Y:S05]  /*81d0*/  @P1 BRA `(.L_x_2960) ;  /* 0x0000000000441947 */ /* 0x000fea0003800000 */
[----:B0-----:R-:W0:Y:S02]  /*81e0*/  LDS.128 R4, [R3] ;  /* 0x0000000003047984 */ /* 0x001e240000000c00 */
        /* <DEDUP_REMOVED lines=10> */
[--C-:B-1----:R-:W-:Y:S02]  /*8290*/  HADD2.F32 R13, -RZ, R7.reuse.H0_H0 ;  /* 0x20000007ff0d7230 */ /* 0x102fe40000004100 */
[----:B------:R-:W-:Y:S01]  /*82a0*/  FADD.FTZ R38, R38, R5 ;  /* 0x0000000526267221 */ /* 0x000fe20000010000 */
[----:B------:R-:W-:Y:S02]  /*82b0*/  HADD2.F32 R8, -RZ, R7.H1_H1 ;  /* 0x30000007ff087230 */ /* 0x000fe40000004100 */
[----:B------:R-:W-:Y:S01]  /*82c0*/  FADD.FTZ R45, R45, R6 ;  /* 0x000000062d2d7221 */ /* 0x000fe20000010000 */
[----:B------:R-:W-:-:S02]  /*82d0*/  FADD.FTZ R44, R44, R13 ;  /* 0x0000000d2c2c7221 */ /* 0x000fc40000010000 */
[----:B------:R-:W-:-:S07]  /*82e0*/  FADD.FTZ R47, R47, R8 ;  /* 0x000000082f2f7221 */ /* 0x000fce0000010000 */
.L_x_2960:
[----:B------:R-:W-:Y:S05]  /*82f0*/  BSYNC.RECONVERGENT B0 ;  /* 0x0000000000007941 */ /* 0x000fea0003800200 */
.L_x_2959:
        /* <DEDUP_REMOVED lines=8> */
.L_x_2962:
[----:B------:R-:W-:Y:S05]  /*8380*/  BSYNC.RECONVERGENT B0 ;  /* 0x0000000000007941 */ /* 0x000fea0003800200 */
.L_x_2961:
[----:B------:R-:W-:Y:S01]  /*8390*/  BAR.SYNC.DEFER_BLOCKING 0x0 ;  /* 0x0000000000007b1d */ /* 0x000fe20000010000 */
[----:B------:R-:W-:-:S05]  /*83a0*/  ISETP.GT.U32.AND P1, PT, R2, 0x3f, PT ;  /* 0x0000003f0200780c */ /* 0x000fca0003f24070 */
[----:B------:R-:W-:Y:S08]  /*83b0*/  BSSY.RECONVERGENT B0, `(.L_x_2963) ;  /* 0x0000013000007945 */ /* 0x000ff00003800200 */
[----:B------:R-:W-:Y:S05]  /*83c0*/  @P1 BRA `(.L_x_2964) ;  /* 0x0000000000441947 */ /* 0x000fea0003800000 */
[----:B0-2---:R-:W0:Y:S02]  /*83d0*/  LDS.128 R4, [R3] ;  /* 0x0000000003047984 */ /* 0x005e240000000c00 */
        /* <DEDUP_REMOVED lines=16> */
.L_x_2964:
[----:B------:R-:W-:Y:S05]  /*84e0*/  BSYNC.RECONVERGENT B0 ;  /* 0x0000000000007941 */ /* 0x000fea0003800200 */
.L_x_2963:
        /* <DEDUP_REMOVED lines=8> */
.L_x_2966:
[----:B------:R-:W-:Y:S05]  /*8570*/  BSYNC.RECONVERGENT B0 ;  /* 0x0000000000007941 */ /* 0x000fea0003800200 */
.L_x_2965:
[----:B------:R-:W-:Y:S06]  /*8580*/  BAR.SYNC.DEFER_BLOCKING 0x0 ;  /* 0x0000000000007b1d */ /* 0x000fec0000010000 */
[----:B------:R-:W-:Y:S04]  /*8590*/  BSSY.RECONVERGENT B0, `(.L_x_2967) ;  /* 0x0000013000007945 */ /* 0x000fe80003800200 */
[----:B------:R-:W-:Y:S05]  /*85a0*/  @P0 BRA `(.L_x_2968) ;  /* 0x0000000000440947 */ /* 0x000fea0003800000 */
[----:B0-2-4-:R-:W0:Y:S02]  /*85b0*/  LDS.128 R4, [R3] ;  /* 0x0000000003047984 */ /* 0x015e240000000c00 */
        /* <DEDUP_REMOVED lines=16> */
.L_x_2968:
[----:B------:R-:W-:Y:S05]  /*86c0*/  BSYNC.RECONVERGENT B0 ;  /* 0x0000000000007941 */ /* 0x000fea0003800200 */
.L_x_2967:
[----:B------:R-:W-:Y:S06]  /*86d0*/  BAR.SYNC.DEFER_BLOCKING 0x0 ;  /* 0x0000000000007b1d */ /* 0x000fec0000010000 */
[----:B------:R-:W-:Y:S04]  /*86e0*/  BSSY.RECONVERGENT B0, `(.L_x_2969) ;  /* 0x0000007000007945 */ /* 0x000fe80003800200 */
[----:B------:R-:W-:Y:S05]  /*86f0*/  @P2 BRA `(.L_x_2970) ;  /* 0x0000000000142947 */ /* 0x000fea0003800000 */
[----:B0-2-4-:R-:W-:Y:S02]  /*8700*/  F2FP.F16.F32.PACK_AB R4, R43, R40 ;  /* 0x000000282b04723e */ /* 0x015fe400000000ff */
[----:B------:R-:W-:Y:S02]  /*8710*/  F2FP.F16.F32.PACK_AB R5, R38, R39 ;  /* 0x000000272605723e */ /* 0x000fe400000000ff */
[----:B------:R-:W-:Y:S02]  /*8720*/  F2FP.F16.F32.PACK_AB R6, R45, R42 ;  /* 0x0000002a2d06723e */ /* 0x000fe400000000ff */
[----:B------:R-:W-:-:S05]  /*8730*/  F2FP.F16.F32.PACK_AB R7, R47, R44 ;  /* 0x0000002c2f07723e */ /* 0x000fca00000000ff */
[----:B------:R0:W-:Y:S02]  /*8740*/  STS.128 [R3+-0xc0], R4 ;  /* 0xffff400403007388 */ /* 0x0001e40000000c00 */
.L_x_2970:
[----:B------:R-:W-:Y:S05]  /*8750*/  BSYNC.RECONVERGENT B0 ;  /* 0x0000000000007941 */ /* 0x000fea0003800200 */
.L_x_2969:
        /* <DEDUP_REMOVED lines=20> */
.L_x_2972:
[----:B------:R-:W-:Y:S05]  /*88a0*/  BSYNC.RECONVERGENT B0 ;  /* 0x0000000000007941 */ /* 0x000fea0003800200 */
.L_x_2971:
[----:B------:R-:W-:Y:S06]  /*88b0*/  BAR.SYNC.DEFER_BLOCKING 0x0 ;  /* 0x0000000000007b1d */ /* 0x000fec0000010000 */
.L_x_2957:
[----:B------:R-:W-:-:S13]  /*88c0*/  ISETP.GT.U32.OR P5, PT, R2, 0xf, P5 ;  /* 0x0000000f0200780c */ /* 0x000fda0002fa4470 */
[----:B------:R-:W-:Y:S05]  /*88d0*/  @P5 EXIT ;  /* 0x000000000000594d */ /* 0x000fea0003800000 */
[----:B------:R-:W0:Y:S02]  /*88e0*/  LDCU UR4, c[0x0][0x478] ;  /* 0x00008f00ff0477ac */ /* 0x000e240008000800 */
[----:B0-----:R-:W-:-:S09]  /*88f0*/  UISETP.NE.AND UP0, UPT, UR4, 0x2, UPT ;  /* 0x000000020400788c */ /* 0x001fd2000bf05270 */
[----:B------:R-:W-:Y:S05]  /*8900*/  BRA.U UP0, `(.L_x_2973) ;  /* 0x0000000100e07547 */ /* 0x000fea000b800000 */
[----:B--2-4-:R-:W0:Y:S01]  /*8910*/  LDC.64 R2, c[0x0][0x470] ;  /* 0x00011c00ff027b82 */ /* 0x014e220000000a00 */
[----:B------:R-:W2:Y:S01]  /*8920*/  LDCU.64 UR4, c[0x0][0x380] ;  /* 0x00007000ff0477ac */ /* 0x000ea20008000a00 */
[----:B0-----:R-:W4:Y:S01]  /*8930*/  LDG.E R2, desc[UR36][R2.64] ;  /* 0x0000002402027981 */ /* 0x001f22000c1e1900 */
[----:B------:R-:W-:-:S04]  /*8940*/  IADD3 R32, PT, PT, R33, R32, RZ ;  /* 0x0000002021207210 */ /* 0x000fc80007ffe0ff */
[----:B--2---:R-:W-:Y:S01]  /*8950*/  IADD3 R8, P0, PT, R32, UR4, RZ ;  /* 0x0000000420087c10 */ /* 0x004fe2000ff1e0ff */
        /* <DEDUP_REMOVED lines=17> */
[----:B-----5:R-:W-:Y:S02]  /*8a70*/  LOP3.LUT R4, R0, 0xff0000, RZ, 0xc0, !PT ;  /* 0x00ff000000047812 */ /* 0x020fe400078ec0ff */
[----:B------:R-:W4:Y:S01]  /*8a80*/  F2I.S8.NTZ R43, R43 ;  /* 0x0000002b002b7305 */ /* 0x000f220000202100 */
[----:B0-----:R-:W-:Y:S02]  /*8a90*/  PRMT R45, R45, 0x8880, RZ ;  /* 0x000088802d2d7816 */ /* 0x001fe400000000ff */
[----:B------:R-:W-:Y:S02]  /*8aa0*/  PRMT R3, R4, 0x4210, R3 ;  /* 0x0000421004037816 */ /* 0x000fe40000000003 */
[----:B------:R-:W-:Y:S02]  /*8ab0*/  PRMT R0, R45, 0x7710, RZ ;  /* 0x000077102d007816 */ /* 0x000fe400000000ff */
[----:B--2---:R-:W-:Y:S01]  /*8ac0*/  PRMT R4, R38, 0x8880, RZ ;  /* 0x0000888026047816 */ /* 0x004fe200000000ff */
[----:B------:R-:W0:Y:S01]  /*8ad0*/  F2I.S8.NTZ R39, R39 ;  /* 0x0000002700277305 */ /* 0x000e220000202100 */
[----:B------:R-:W-:-:S02]  /*8ae0*/  SHF.L.U32 R0, R0, 0x8, RZ ;  /* 0x0000000800007819 */ /* 0x000fc400000006ff */
[----:B------:R-:W-:Y:S02]  /*8af0*/  PRMT R4, R4, 0x7710, RZ ;  /* 0x0000771004047816 */ /* 0x000fe400000000ff */
[----:B------:R-:W-:Y:S02]  /*8b00*/  LOP3.LUT R9, R3, 0xff00, R0, 0xf8, !PT ;  /* 0x0000ff0003097812 */ /* 0x000fe400078ef800 */
[----:B----4-:R-:W-:Y:S01]  /*8b10*/  PRMT R43, R43, 0x8880, RZ ;  /* 0x000088802b2b7816 */ /* 0x010fe200000000ff */
[----:B------:R-:W2:Y:S01]  /*8b20*/  F2I.S8.NTZ R42, R42 ;  /* 0x0000002a002a7305 */ /* 0x000ea20000202100 */
[----:B------:R-:W-:Y:S02]  /*8b30*/  LOP3.LUT R4, R4, 0xff, RZ, 0xc0, !PT ;  /* 0x000000ff04047812 */ /* 0x000fe400078ec0ff */
[----:B------:R-:W-:Y:S02]  /*8b40*/  PRMT R0, R43, 0x7710, RZ ;  /* 0x000077102b007816 */ /* 0x000fe400000000ff */
[----:B0-----:R-:W-:-:S03]  /*8b50*/  PRMT R39, R39, 0x8880, RZ ;  /* 0x0000888027277816 */ /* 0x001fc600000000ff */
[----:B------:R-:W0:Y:S01]  /*8b60*/  F2I.S8.NTZ R2, R2 ;  /* 0x0000000200027305 */ /* 0x000e220000202100 */
[----:B------:R-:W-:Y:S02]  /*8b70*/  LOP3.LUT R6, R0, 0xff, RZ, 0xc0, !PT ;  /* 0x000000ff00067812 */ /* 0x000fe400078ec0ff */
[----:B------:R-:W-:-:S03]  /*8b80*/  PRMT R3, R39, 0x7710, RZ ;  /* 0x0000771027037816 */ /* 0x000fc600000000ff */
[----:B------:R-:W-:Y:S01]  /*8b90*/  IMAD.WIDE.U32 R6, R6, 0x100, RZ ;  /* 0x0000010006067825 */ /* 0x000fe200078e00ff */
[----:B--2---:R-:W-:Y:S02]  /*8ba0*/  PRMT R42, R42, 0x8880, RZ ;  /* 0x000088802a2a7816 */ /* 0x004fe400000000ff */
        /* <DEDUP_REMOVED lines=14> */
.L_x_2973:
[----:B--2-4-:R-:W0:Y:S01]  /*8c90*/  LDC.64 R2, c[0x0][0x380] ;  /* 0x0000e000ff027b82 */ /* 0x014e220000000a00 */
        /* <DEDUP_REMOVED lines=11> */
.L_x_2870:
[----:B------:R-:W-:Y:S02]  /*8d50*/  HFMA2 R12, -RZ, RZ, 0, 9.5367431640625e-07 ;  /* 0x00000010ff0c7431 */ /* 0x000fe400000001ff */
[----:B------:R-:W-:Y:S01]  /*8d60*/  IMAD.MOV.U32 R11, RZ, RZ, 0x1f ;  /* 0x0000001fff0b7424 */ /* 0x000fe200078e00ff */
[----:B------:R-:W-:-:S07]  /*8d70*/  MOV R15, 0xffffffff ;  /* 0xffffffff000f7802 */ /* 0x000fce0000000f00 */
[----:B01---5:R-:W-:Y:S05]  /*8d80*/  WARPSYNC.COLLECTIVE R15, `(.L_x_2974) ;  /* 0x000000000f087348 */ /* 0x023fea0003c00000 */
[----:B------:R2:W3:Y:S02]  /*8d90*/  SHFL.BFLY P6, R14, R13, R12, R11 ;  /* 0x0c00000c0d0e7389 */ /* 0x0004e400000c000b */
[----:B0123-5:R-:W-:Y:S05]  /*8da0*/  ENDCOLLECTIVE ;  /* 0x000000000000791b */ /* 0x02ffea0003800000 */
.L_x_2974:
[----:B------:R-:W-:Y:S02]  /*8db0*/  HFMA2 R12, -RZ, RZ, 0, 4.76837158203125e-07 ;  /* 0x00000008ff0c7431 */ /* 0x000fe400000001ff */
[----:B------:R-:W-:-:S05]  /*8dc0*/  FADD.FTZ R0, R13, R14 ;  /* 0x0000000e0d007221 */ /* 0x000fca0000010000 */
[----:B------:R-:W-:-:S07]  /*8dd0*/  MOV R13, R0 ;  /* 0x00000000000d7202 */ /* 0x000fce0000000f00 */
[----:B------:R-:W-:Y:S05]  /*8de0*/  WARPSYNC.COLLECTIVE R15, `(.L_x_2975) ;  /* 0x000000000f087348 */ /* 0x000fea0003c00000 */
[----:B------:R0:W1:Y:S02]  /*8df0*/  SHFL.BFLY P6, R14, R13, R12, R11 ;  /* 0x0c00000c0d0e7389 */ /* 0x00006400000c000b */
[----:B01----:R-:W-:Y:S05]  /*8e00*/  ENDCOLLECTIVE ;  /* 0x000000000000791b */ /* 0x003fea0003800000 */
.L_x_2975:
[----:B------:R-:W-:Y:S02]  /*8e10*/  IMAD.MOV.U32 R12, RZ, RZ, 0x4 ;  /* 0x00000004ff0c7424 */ /* 0x000fe400078e00ff */
[----:B------:R-:W-:-:S05]  /*8e20*/  FADD.FTZ R2, R0, R14 ;  /* 0x0000000e00027221 */ /* 0x000fca0000010000 */
[----:B------:R-:W-:-:S07]  /*8e30*/  MOV R13, R2 ;  /* 0x00000002000d7202 */ /* 0x000fce0000000f00 */
[----:B------:R-:W-:Y:S05]  /*8e40*/  WARPSYNC.COLLECTIVE R15, `(.L_x_2976) ;  /* 0x000000000f087348 */ /* 0x000fea0003c00000 */
[----:B------:R0:W1:Y:S02]  /*8e50*/  SHFL.BFLY P6, R14, R13, R12, R11 ;  /* 0x0c00000c0d0e7389 */ /* 0x00006400000c000b */
[----:B01----:R-:W-:Y:S05]  /*8e60*/  ENDCOLLECTIVE ;  /* 0x000000000000791b */ /* 0x003fea0003800000 */
.L_x_2976:
[----:B------:R-:W-:Y:S02]  /*8e70*/  HFMA2 R12, -RZ, RZ, 0, 1.1920928955078125e-07 ;  /* 0x00000002ff0c7431 */ /* 0x000fe400000001ff */
[----:B------:R-:W-:-:S05]  /*8e80*/  FADD.FTZ R3, R2, R14 ;  /* 0x0000000e02037221 */ /* 0x000fca0000010000 */
[----:B------:R-:W-:-:S07]  /*8e90*/  MOV R13, R3 ;  /* 0x00000003000d7202 */ /* 0x000fce0000000f00 */
[----:B------:R-:W-:Y:S05]  /*8ea0*/  WARPSYNC.COLLECTIVE R15, `(.L_x_2977) ;  /* 0x000000000f087348 */ /* 0x000fea0003c00000 */
[----:B------:R0:W1:Y:S02]  /*8eb0*/  SHFL.BFLY P6, R14, R13, R12, R11 ;  /* 0x0c00000c0d0e7389 */ /* 0x00006400000c000b */
[----:B01----:R-:W-:Y:S05]  /*8ec0*/  ENDCOLLECTIVE ;  /* 0x000000000000791b */ /* 0x003fea0003800000 */
.L_x_2977:
[----:B------:R-:W-:Y:S02]  /*8ed0*/  HFMA2 R12, -RZ, RZ, 0, 5.9604644775390625e-08 ;  /* 0x00000001ff0c7431 */ /* 0x000fe400000001ff */
[----:B------:R-:W-:-:S05]  /*8ee0*/  FADD.FTZ R4, R3, R14 ;  /* 0x0000000e03047221 */ /* 0x000fca0000010000 */
[----:B------:R-:W-:-:S07]  /*8ef0*/  MOV R13, R4 ;  /* 0x00000004000d7202 */ /* 0x000fce0000000f00 */
[----:B------:R-:W-:Y:S05]  /*8f00*/  WARPSYNC.COLLECTIVE R15, `(.L_x_2978) ;  /* 0x000000000f087348 */ /* 0x000fea0003c00000 */
[----:B------:R0:W1:Y:S02]  /*8f10*/  SHFL.BFLY P6, R14, R13, R12, R11 ;  /* 0x0c00000c0d0e7389 */ /* 0x00006400000c000b */
[----:B01----:R-:W-:Y:S05]  /*8f20*/  ENDCOLLECTIVE ;  /* 0x000000000000791b */ /* 0x003fea0003800000 */
.L_x_2978:
[----:B------:R-:W-:Y:S05]  /*8f30*/  BRA `(.L_x_2979) ;  /* 0xffffff8c00147947 */ /* 0x000fea000383ffff */
.L_x_2980:
        /* <DEDUP_REMOVED lines=12> */
.L_x_4068:


//--------------------- .text._ZN4mmha33masked_multihead_attention_kernelItLi96ELi128ELi2ELi16ELi128ELb0ELb0EEEv26Multihead_attention_paramsIT_XT5_EE --------------------------
	.section	.text._ZN4mmha33masked_multihead_attention_kernelItLi96ELi128ELi2ELi16ELi128ELb0ELb0EEEv26Multihead_attention_paramsIT_XT5_EE,"ax",@progbits
	.align	128
        .global         _ZN4mmha33masked_multihead_attention_kernelItLi96ELi128ELi2ELi16ELi128ELb0ELb0EEEv26Multihead_attention_paramsIT_XT5_EE
        .type           _ZN4mmha33masked_multihead_attention_kernelItLi96ELi128ELi2ELi16ELi128ELb0ELb0EEEv26Multihead_attention_paramsIT_XT5_EE,@function
        .size           _ZN4mmha33masked_multihead_attention_kernelItLi96ELi128ELi2ELi16ELi128ELb0ELb0EEEv26Multihead_attention_paramsIT_XT5_EE,(.L_x_4069 - _ZN4mmha33masked_multihead_attention_kernelItLi96ELi128ELi2ELi16ELi128ELb0ELb0EEEv26Multihead_attention_paramsIT_XT5_EE)
        .other          _ZN4mmha33masked_multihead_attention_kernelItLi96ELi128ELi2ELi16ELi128ELb0ELb0EEEv26Multihead_attention_paramsIT_XT5_EE,@"STO_CUDA_ENTRY STV_DEFAULT"
_ZN4mmha33masked_multihead_attention_kernelItLi96ELi128ELi2ELi16ELi128ELb0ELb0EEEv26Multihead_attention_paramsIT_XT5_EE:
.text._ZN4mmha33masked_multihead_attention_kernelItLi96ELi128ELi2ELi16ELi128ELb0ELb0EEEv26Multihead_attention_paramsIT_XT5_EE:
        /* <DEDUP_REMOVED lines=12> */
.L_x_2981:
[----:B------:R-:W1:Y:S01]  /*00c0*/  LDC R10, c[0x0][0x3f0] ;  /* 0x0000fc00ff0a7b82 */ /* 0x000e620000000800 */
[----:B--2---:R-:W-:-:S07]  /*00d0*/  IABS R8, R23 ;  /* 0x0000001700087213 */ /* 0x004fce0000000000 */
[----:B------:R-:W2:Y:S08]  /*00e0*/  LDC.64 R4, c[0x0][0x4a0] ;  /* 0x00012800ff047b82 */ /* 0x000eb00000000a00 */
[----:B------:R-:W3:Y:S01]  /*00f0*/  LDC R14, c[0x0][0x3f4] ;  /* 0x0000fd00ff0e7b82 */ /* 0x000ee20000000800 */
[----:B-1----:R-:W-:Y:S01]  /*0100*/  IABS R7, R10 ;  /* 0x0000000a00077213 */ /* 0x002fe20000000000 */
[----:B------:R-:W-:Y:S01]  /*0110*/  HFMA2 R22, -RZ, RZ, 0, 0 ;  /* 0x00000000ff167431 */ /* 0x000fe200000001ff */
[----:B------:R-:W1:Y:S05]  /*0120*/  S2R R24, SR_TID.X ;  /* 0x0000000000187919 */ /* 0x000e6a0000002100 */
[----:B------:R-:W4:Y:S01]  /*0130*/  LDC R33, c[0x0][0x3f8] ;  /* 0x0000fe00ff217b82 */ /* 0x000f220000000800 */
[----:B------:R-:W0:Y:S01]  /*0140*/  I2F.RP R0, R7 ;  /* 0x0000000700007306 */ /* 0x000e220000209400 */
[----:B--2---:R-:W-:-:S04]  /*0150*/  ISETP.NE.U32.AND P0, PT, R4, RZ, PT ;  /* 0x000000ff0400720c */ /* 0x004fc80003f05070 */
[----:B------:R-:W-:-:S03]  /*0160*/  ISETP.NE.AND.EX P0, PT, R5, RZ, PT, P0 ;  /* 0x000000ff0500720c */ /* 0x000fc60003f05300 */
[----:B0-----:R-:W0:Y:S10]  /*0170*/  MUFU.RCP R0, R0 ;  /* 0x0000000000007308 */ /* 0x001e340000001000 */
[----:B------:R-:W2:Y:S01]  /*0180*/  @P0 LDC.64 R4, c[0x0][0x4a0] ;  /* 0x00012800ff040b82 */ /* 0x000ea20000000a00 */
[----:B0-----:R-:W-:-:S04]  /*0190*/  VIADD R6, R0, 0xffffffe ;  /* 0x0ffffffe00067836 */ /* 0x001fc80000000000 */
[----:B------:R-:W0:Y:S01]  /*01a0*/  F2I.FTZ.U32.TRUNC.NTZ R3, R6 ;  /* 0x0000000600037305 */ /* 0x000e22000021f000 */
[----:B--2---:R-:W-:Y:S01]  /*01b0*/  @P0 IMAD.WIDE.U32 R4, R23, 0x4, R4 ;  /* 0x0000000417040825 */ /* 0x004fe200078e0004 */
[----:B0-----:R-:W-:-:S05]  /*01c0*/  IADD3 R2, PT, PT, RZ, -R3, RZ ;  /* 0x80000003ff027210 */ /* 0x001fca0007ffe0ff */
[----:B------:R-:W-:Y:S02]  /*01d0*/  IMAD R9, R2, R7, RZ ;  /* 0x0000000702097224 */ /* 0x000fe400078e02ff */
[----:B------:R-:W-:-:S04]  /*01e0*/  IMAD.MOV.U32 R2, RZ, RZ, RZ ;  /* 0x000000ffff027224 */ /* 0x000fc800078e00ff */
[----:B------:R-:W-:Y:S02]  /*01f0*/  IMAD.HI.U32 R0, R3, R9, R2 ;  /* 0x0000000903007227 */ /* 0x000fe400078e0002 */
[----:B------:R0:W2:Y:S01]  /*0200*/  @P0 LDG.E R9, desc[UR36][R4.64] ;  /* 0x0000002404090981 */ /* 0x0000a2000c1e1900 */
[----:B------:R-:W3:Y:S03]  /*0210*/  LDC.64 R2, c[0x0][0x460] ;  /* 0x00011800ff027b82 */ /* 0x000ee60000000a00 */
[----:B------:R-:W-:-:S05]  /*0220*/  IMAD.HI.U32 R0, R0, R8, RZ ;  /* 0x0000000800007227 */ /* 0x000fca00078e00ff */
[----:B------:R-:W-:-:S05]  /*0230*/  IADD3 R6, PT, PT, -R0, RZ, RZ ;  /* 0x000000ff00067210 */ /* 0x000fca0007ffe1ff */
[----:B------:R-:W-:-:S05]  /*0240*/  IMAD R6, R7, R6, R8 ;  /* 0x0000000607067224 */ /* 0x000fca00078e0208 */
[----:B------:R-:W-:-:S13]  /*0250*/  ISETP.GT.U32.AND P3, PT, R7, R6, PT ;  /* 0x000000060700720c */ /* 0x000fda0003f64070 */
[----:B------:R-:W-:-:S05]  /*0260*/  @!P3 IMAD.IADD R6, R6, 0x1, -R7 ;  /* 0x000000010606b824 */ /* 0x000fca00078e0a07 */
[----:B------:R-:W-:Y:S02]  /*0270*/  ISETP.GE.U32.AND P2, PT, R6, R7, PT ;  /* 0x000000070600720c */ /* 0x000fe40003f46070 */
[----:B------:R-:W-:Y:S02]  /*0280*/  @!P3 IADD3 R0, PT, PT, R0, 0x1, RZ ;  /* 0x000000010000b810 */ /* 0x000fe40007ffe0ff */
[----:B---3--:R-:W-:Y:S02]  /*0290*/  ISETP.NE.U32.AND P1, PT, R2, RZ, PT ;  /* 0x000000ff0200720c */ /* 0x008fe40003f25070 */
[----:B------:R-:W-:Y:S02]  /*02a0*/  IABS R16, R14 ;  /* 0x0000000e00107213 */ /* 0x000fe40000000000 */
[----:B------:R-:W-:-:S05]  /*02b0*/  ISETP.NE.AND.EX P1, PT, R3, RZ, PT, P1 ;  /* 0x000000ff0300720c */ /* 0x000fca0003f25310 */
[----:B------:R-:W-:-:S05]  /*02c0*/  @P2 VIADD R0, R0, 0x1 ;  /* 0x0000000100002836 */ /* 0x000fca0000000000 */
[----:B------:R-:W-:Y:S02]  /*02d0*/  MOV R29, R0 ;  /* 0x00000000001d7202 */ /* 0x000fe40000000f00 */
[----:B------:R-:W3:Y:S01]  /*02e0*/  I2F.RP R0, R16 ;  /* 0x0000001000007306 */ /* 0x000ee20000209400 */
[----:B------:R-:W0:Y:S01]  /*02f0*/  @P1 LDC.64 R6, c[0x0][0x460] ;  /* 0x00011800ff061b82 */ /* 0x000e220000000a00 */
[----:B------:R-:W-:Y:S02]  /*0300*/  LOP3.LUT R8, R23, R10, RZ, 0x3c, !PT ;  /* 0x0000000a17087212 */ /* 0x000fe400078e3cff */
[----:B------:R-:W-:Y:S02]  /*0310*/  ISETP.NE.AND P3, PT, R10, RZ, PT ;  /* 0x000000ff0a00720c */ /* 0x000fe40003f65270 */
[----:B------:R-:W-:-:S03]  /*0320*/  ISETP.GE.AND P4, PT, R8, RZ, PT ;  /* 0x000000ff0800720c */ /* 0x000fc60003f86270 */
[----:B------:R-:W2:Y:S01]  /*0330*/  @!P0 LDC R19, c[0x0][0x40c] ;  /* 0x00010300ff138b82 */ /* 0x000ea20000000800 */
[----:B---3--:R-:W3:Y:S07]  /*0340*/  MUFU.RCP R0, R0 ;  /* 0x0000000000007308 */ /* 0x008eee0000001000 */
[----:B------:R-:W2:Y:S02]  /*0350*/  @P0 LDC R8, c[0x0][0x430] ;  /* 0x00010c00ff080b82 */ /* 0x000ea40000000800 */
[----:B------:R-:W-:Y:S01]  /*0360*/  @!P4 IMAD.MOV R29, RZ, RZ, -R29 ;  /* 0x000000ffff1dc224 */ /* 0x000fe200078e0a1d */
[----:B------:R-:W-:-:S05]  /*0370*/  @!P3 LOP3.LUT R29, RZ, R10, RZ, 0x33, !PT ;  /* 0x0000000aff1db212 */ /* 0x000fca00078e33ff */
[----:B0-----:R-:W-:-:S05]  /*0380*/  @P1 IMAD.WIDE R4, R29, 0x4, R6 ;  /* 0x000000041d041825 */ /* 0x001fca00078e0206 */
[----:B------:R0:W5:Y:S01]  /*0390*/  @P1 LDG.E R22, desc[UR36][R4.64] ;  /* 0x0000002404161981 */ /* 0x000162000c1e1900 */
[----:B---3--:R-:W-:-:S04]  /*03a0*/  VIADD R6, R0, 0xffffffe ;  /* 0x0ffffffe00067836 */ /* 0x008fc80000000000 */
[----:B------:R3:W1:Y:S01]  /*03b0*/  F2I.FTZ.U32.TRUNC.NTZ R7, R6 ;  /* 0x0000000600077305 */ /* 0x000662000021f000 */
[----:B0-----:R-:W0:Y:S01]  /*03c0*/  LDC R4, c[0x0][0x3e8] ;  /* 0x0000fa00ff047b82 */ /* 0x001e220000000800 */
[----:B------:R-:W4:Y:S01]  /*03d0*/  S2R R52, SR_CTAID.X ;  /* 0x0000000000347919 */ /* 0x000f220000002500 */
[----:B---3--:R-:W-:Y:S01]  /*03e0*/  HFMA2 R6, -RZ, RZ, 0, 0 ;  /* 0x00000000ff067431 */ /* 0x008fe200000001ff */
[----:B-1----:R-:W-:-:S05]  /*03f0*/  IADD3 R5, PT, PT, RZ, -R7, RZ ;  /* 0x80000007ff057210 */ /* 0x002fca0007ffe0ff */
[----:B------:R-:W-:-:S04]  /*0400*/  IMAD R5, R5, R16, RZ ;  /* 0x0000001005057224 */ /* 0x000fc800078e02ff */
[----:B------:R-:W-:Y:S01]  /*0410*/  IMAD.HI.U32 R7, R7, R5, R6 ;  /* 0x0000000507077227 */ /* 0x000fe200078e0006 */
[C---:B------:R-:W-:Y:S01]  /*0420*/  ISETP.GT.U32.AND P3, PT, R24.reuse, 0x17, PT ;  /* 0x000000171800780c */ /* 0x040fe20003f64070 */
[----:B------:R-:W-:Y:S02]  /*0430*/  BSSY.RECONVERGENT B0, `(.L_x_2982) ;  /* 0x0000027000007945 */ /* 0x000fe40003800200 */
[----:B------:R-:W-:Y:S02]  /*0440*/  IMAD.SHL.U32 R27, R24, 0x4, RZ ;  /* 0x00000004181b7824 */ /* 0x000fe400078e00ff */
[----:B----4-:R-:W-:Y:S02]  /*0450*/  IMAD R25, R23, R33, R52 ;  /* 0x0000002117197224 */ /* 0x010fe400078e0234 */
[----:B--2---:R-:W-:-:S05]  /*0460*/  @P0 IMAD.IADD R19, R9, 0x1, R8 ;  /* 0x0000000109130824 */ /* 0x004fca00078e0208 */
[----:B------:R-:W-:-:S05]  /*0470*/  IABS R17, R19 ;  /* 0x0000001300117213 */ /* 0x000fca0000000000 */
[----:B------:R-:W-:-:S04]  /*0480*/  IMAD.HI.U32 R7, R7, R17, RZ ;  /* 0x0000001107077227 */ /* 0x000fc800078e00ff */
[----:B------:R-:W-:Y:S01]  /*0490*/  IMAD.MOV R7, RZ, RZ, -R7 ;  /* 0x000000ffff077224 */ /* 0x000fe200078e0a07 */
[----:B0-----:R-:W-:-:S03]  /*04a0*/  ISETP.NE.AND P0, PT, R4, RZ, PT ;  /* 0x000000ff0400720c */ /* 0x001fc60003f05270 */
[----:B------:R-:W-:-:S05]  /*04b0*/  IMAD R17, R16, R7, R17 ;  /* 0x0000000710117224 */ /* 0x000fca00078e0211 */
[----:B------:R-:W-:-:S05]  /*04c0*/  ISETP.GT.U32.AND P1, PT, R16, R17, PT ;  /* 0x000000111000720c */ /* 0x000fca0003f24070 */
[----:B------:R-:W-:Y:S02]  /*04d0*/  @P0 IMAD R5, R23, R4, RZ ;  /* 0x0000000417050224 */ /* 0x000fe400078e02ff */
[----:B------:R-:W-:Y:S02]  /*04e0*/  @!P0 IMAD R18, R25, 0x60, RZ ;  /* 0x0000006019128824 */ /* 0x000fe400078e02ff */
[----:B------:R-:W-:-:S04]  /*04f0*/  @P0 IMAD R18, R52, 0x60, R5 ;  /* 0x0000006034120824 */ /* 0x000fc800078e0205 */
[----:B------:R-:W-:Y:S02]  /*0500*/  @!P1 IADD3 R17, PT, PT, R17, -R16, RZ ;  /* 0x8000001011119210 */ /* 0x000fe40007ffe0ff */
[----:B------:R-:W-:Y:S02]  /*0510*/  CS2R R4, SRZ ;  /* 0x0000000000047805 */ /* 0x000fe4000001ff00 */
[----:B------:R-:W-:Y:S02]  /*0520*/  IADD3 R35, PT, PT, R27, R18, RZ ;  /* 0x000000121b237210 */ /* 0x000fe40007ffe0ff */
        /* <DEDUP_REMOVED lines=23> */
.L_x_2983:
[----:B------:R-:W-:Y:S05]  /*06a0*/  BSYNC.RECONVERGENT B0 ;  /* 0x0000000000007941 */ /* 0x000fea0003800200 */
.L_x_2982:
[----:B------:R-:W1:Y:S01]  /*06b0*/  LDCU UR4, c[0x0][0x478] ;  /* 0x00008f00ff0477ac */ /* 0x000e620008000800 */
[----:B------:R-:W-:Y:S01]  /*06c0*/  ISETP.GE.AND P2, PT, R19, RZ, PT ;  /* 0x000000ff1300720c */ /* 0x000fe20003f46270 */
[----:B------:R-:W-:Y:S01]  /*06d0*/  IMAD R15, R52, 0x60, R27 ;  /* 0x00000060340f7824 */ /* 0x000fe200078e021b */
[----:B------:R-:W-:Y:S01]  /*06e0*/  ISETP.NE.AND P0, PT, R14, RZ, PT ;  /* 0x000000ff0e00720c */ /* 0x000fe20003f05270 */
[----:B------:R-:W-:Y:S01]  /*06f0*/  IMAD R29, R29, R33, RZ ;  /* 0x000000211d1d7224 */ /* 0x000fe200078e02ff */
[----:B------:R-:W-:Y:S02]  /*0700*/  @!P1 IADD3 R17, PT, PT, R17, -R16, RZ ;  /* 0x8000001011119210 */ /* 0x000fe40007ffe0ff */
[----:B------:R-:W-:-:S04]  /*0710*/  IADD3 R16, PT, PT, R19, 0x1, -R14 ;  /* 0x0000000113107810 */ /* 0x000fc80007ffe80e */
[----:B------:R-:W-:-:S03]  /*0720*/  VIMNMX R16, PT, PT, RZ, R16, !PT ;  /* 0x00000010ff107248 */ /* 0x000fc60007fe0100 */
[----:B------:R-:W-:Y:S02]  /*0730*/  @!P2 IMAD.MOV R17, RZ, RZ, -R17 ;  /* 0x000000ffff11a224 */ /* 0x000fe400078e0a11 */
        /* <DEDUP_REMOVED lines=20> */
.L_x_2984:
[----:B------:R-:W-:Y:S01]  /*0880*/  BSSY.RECONVERGENT B0, `(.L_x_2985) ;  /* 0x0000006000007945 */ /* 0x000fe20003800200 */
[----:B------:R-:W-:-:S03]  /*0890*/  CS2R R30, SRZ ;  /* 0x00000000001e7805 */ /* 0x000fc6000001ff00 */
[----:B------:R-:W-:Y:S05]  /*08a0*/  @P3 BRA `(.L_x_2986) ;  /* 0x00000000000c3947 */ /* 0x000fea0003800000 */
[----:B0-----:R-:W0:Y:S02]  /*08b0*/  LDC.64 R6, c[0x0][0x398] ;  /* 0x0000e600ff067b82 */ /* 0x001e240000000a00 */
[----:B0-----:R-:W-:-:S05]  /*08c0*/  IMAD.WIDE R6, R35, 0x2, R6 ;  /* 0x0000000223067825 */ /* 0x001fca00078e0206 */
[----:B------:R1:W5:Y:S02]  /*08d0*/  LDG.E.64 R30, desc[UR36][R6.64] ;  /* 0x00000024061e7981 */ /* 0x000364000c1e1b00 */
.L_x_2986:
[----:B------:R-:W-:Y:S05]  /*08e0*/  BSYNC.RECONVERGENT B0 ;  /* 0x0000000000007941 */ /* 0x000fea0003800200 */
.L_x_2985:
[----:B------:R-:W2:Y:S01]  /*08f0*/  LDCU.64 UR4, c[0x0][0x390] ;  /* 0x00007200ff0477ac */ /* 0x000ea20008000a00 */
[----:B------:R-:W3:Y:S01]  /*0900*/  LDC.64 R10, c[0x0][0x418] ;  /* 0x00010600ff0a7b82 */ /* 0x000ee20000000a00 */
[----:B------:R-:W-:Y:S01]  /*0910*/  ISETP.EQ.U32.AND P3, PT, R2, RZ, PT ;  /* 0x000000ff0200720c */ /* 0x000fe20003f62070 */
[----:B------:R-:W4:Y:S01]  /*0920*/  LDCU.64 UR6, c[0x0][0x3a0] ;  /* 0x00007400ff0677ac */ /* 0x000f220008000a00 */
[----:B------:R-:W-:-:S04]  /*0930*/  ISETP.GT.U32.AND P2, PT, R24, 0x1f, PT ;  /* 0x0000001f1800780c */ /* 0x000fc80003f44070 */
[----:B------:R-:W-:Y:S01]  /*0940*/  ISETP.EQ.OR.EX P2, PT, R3, RZ, P2, P3 ;  /* 0x000000ff0300720c */ /* 0x000fe20001742730 */
[----:B------:R-:W0:Y:S01]  /*0950*/  LDC R20, c[0x0][0x400] ;  /* 0x00010000ff147b82 */ /* 0x000e220000000800 */
[----:B--2---:R-:W-:Y:S01]  /*0960*/  ISETP.NE.U32.AND P0, PT, RZ, UR4, PT ;  /* 0x00000004ff007c0c */ /* 0x004fe2000bf05070 */
[----:B------:R-:W-:Y:S01]  /*0970*/  HFMA2 R2, -RZ, RZ, 0, 0 ;  /* 0x00000000ff027431 */ /* 0x000fe200000001ff */
[----:B------:R-:W2:Y:S01]  /*0980*/  LDCU.U8 UR4, c[0x0][0x404] ;  /* 0x00008080ff0477ac */ /* 0x000ea20008000000 */
[----:B----4-:R-:W-:-:S08]  /*0990*/  ISETP.NE.U32.AND P1, PT, RZ, UR6, PT ;  /* 0x00000006ff007c0c */ /* 0x010fd0000bf25070 */
[----:B-----5:R-:W-:Y:S01]  /*09a0*/  @!P2 IMAD R0, R22, R33, RZ ;  /* 0x000000211600a224 */ /* 0x020fe200078e02ff */
[----:B------:R-:W-:Y:S02]  /*09b0*/  ISETP.NE.AND.EX P0, PT, RZ, UR5, PT, P0 ;  /* 0x00000005ff007c0c */ /* 0x000fe4000bf05300 */
[----:B------:R-:W-:Y:S02]  /*09c0*/  CS2R R32, SRZ ;  /* 0x0000000000207805 */ /* 0x000fe4000001ff00 */
[----:B------:R-:W-:Y:S01]  /*09d0*/  ISETP.NE.AND.EX P1, PT, RZ, UR7, PT, P1 ;  /* 0x00000007ff007c0c */ /* 0x000fe2000bf25310 */
[----:B------:R-:W-:Y:S01]  /*09e0*/  @!P2 IMAD R3, R0, 0x60, R15 ;  /* 0x000000600003a824 */ /* 0x000fe200078e020f */
[C---:B------:R-:W-:Y:S02]  /*09f0*/  ISETP.GT.U32.OR P0, PT, R24.reuse, 0x17, !P0 ;  /* 0x000000171800780c */ /* 0x040fe40004704470 */
[----:B------:R-:W-:Y:S02]  /*0a00*/  ISETP.GT.U32.OR P1, PT, R24, 0x17, !P1 ;  /* 0x000000171800780c */ /* 0x000fe40004f24470 */
[----:B---3--:R-:W-:-:S04]  /*0a10*/  ISETP.NE.U32.AND P3, PT, R10, RZ, PT ;  /* 0x000000ff0a00720c */ /* 0x008fc80003f65070 */
[----:B------:R-:W-:Y:S02]  /*0a20*/  ISETP.NE.AND.EX P3, PT, R11, RZ, PT, P3 ;  /* 0x000000ff0b00720c */ /* 0x000fe40003f65330 */
[----:B------:R-:W3:Y:S08]  /*0a30*/  @!P2 LDC.64 R10, c[0x0][0x450] ;  /* 0x00011400ff0aab82 */ /* 0x000ef00000000a00 */
[----:B01----:R-:W0:Y:S08]  /*0a40*/  @!P0 LDC.64 R6, c[0x0][0x390] ;  /* 0x0000e400ff068b82 */ /* 0x003e300000000a00 */
[----:B------:R-:W1:Y:S08]  /*0a50*/  @!P1 LDC.64 R8, c[0x0][0x3a0] ;  /* 0x0000e800ff089b82 */ /* 0x000e700000000a00 */
[----:B------:R-:W4:Y:S01]  /*0a60*/  @P3 LDC.64 R12, c[0x0][0x418] ;  /* 0x00010600ff0c3b82 */ /* 0x000f220000000a00 */
[----:B---3--:R-:W-:-:S06]  /*0a70*/  @!P2 IMAD.WIDE R10, R3, 0x2, R10 ;  /* 0x00000002030aa825 */ /* 0x008fcc00078e020a */
[----:B------:R-:W3:Y:S01]  /*0a80*/  @!P2 LDG.E.64 R10, desc[UR36][R10.64] ;  /* 0x000000240a0aa981 */ /* 0x000ee2000c1e1b00 */
[----:B0-----:R-:W-:-:S05]  /*0a90*/  @!P0 IMAD.WIDE.U32 R6, R15, 0x2, R6 ;  /* 0x000000020f068825 */ /* 0x001fca00078e0006 */
[----:B------:R-:W3:Y:S01]  /*0aa0*/  @!P0 LDG.E.64 R32, desc[UR36][R6.64] ;  /* 0x0000002406208981 */ /* 0x000ee2000c1e1b00 */
[----:B-1----:R-:W-:Y:S01]  /*0ab0*/  @!P1 IMAD.WIDE.U32 R8, R15, 0x2, R8 ;  /* 0x000000020f089825 */ /* 0x002fe200078e0008 */
[----:B------:R-:W-:-:S06]  /*0ac0*/  CS2R R14, SRZ ;  /* 0x00000000000e7805 */ /* 0x000fcc000001ff00 */
[----:B------:R-:W3:Y:S01]  /*0ad0*/  @!P1 LDG.E.64 R14, desc[UR36][R8.64] ;  /* 0x00000024080e9981 */ /* 0x000ee2000c1e1b00 */
[----:B----4-:R-:W-:-:S05]  /*0ae0*/  @P3 IMAD.WIDE.U32 R12, R23, 0x4, R12 ;  /* 0x00000004170c3825 */ /* 0x010fca00078e000c */
[----:B------:R0:W5:Y:S01]  /*0af0*/  @P3 LDG.E R2, desc[UR36][R12.64] ;  /* 0x000000240c023981 */ /* 0x000162000c1e1900 */
[----:B--2---:R-:W-:-:S04]  /*0b00*/  ISETP.NE.AND P0, PT, RZ, UR4, PT ;  /* 0x00000004ff007c0c */ /* 0x004fc8000bf05270 */
[----:B------:R-:W-:Y:S01]  /*0b10*/  ISETP.LT.OR P0, PT, R20, 0x1, P0 ;  /* 0x000000011400780c */ /* 0x000fe20000701670 */
[----:B------:R-:W-:Y:S01]  /*0b20*/  BSSY.RECONVERGENT B6, `(.L_x_2987) ;  /* 0x00000dc000067945 */ /* 0x000fe20003800200 */
[----:B---3--:R-:W-:Y:S02]  /*0b30*/  HFMA2 R33, R5, 1, 1, R33 ;  /* 0x3c003c0005217831 */ /* 0x008fe40000000021 */
        /* <DEDUP_REMOVED lines=59> */
.L_x_2988:
        /* <DEDUP_REMOVED lines=28> */
[----:B------:R-:W-:-:S04]  /*10b0*/  ISETP.GE.AND P0, PT, R27, R20, PT ;  /* 0x000000141b00720c */ /* 0x000fc80003f06270 */
        /* <DEDUP_REMOVED lines=10> */
[----:B------:R-:W-:Y:S01]  /*1160*/  HFMA2 R8, -RZ, RZ, 0, 8.0049037933349609375e-05 ;  /* 0x0000053fff087431 */ /* 0x000fe200000001ff */
[----:B------:R-:W-:Y:S01]  /*1170*/  MOV R12, 0x1 ;  /* 0x00000001000c7802 */ /* 0x000fe20000000f00 */
[----:B------:R1:W2:Y:S01]  /*1180*/  LDC.64 R14, c[0x4][R0] ;  /* 0x01000000000e7b82 */ /* 0x0002a20000000a00 */
[----:B------:R-:W3:Y:S01]  /*1190*/  LDCU.64 UR6, c[0x4][0xd0] ;  /* 0x01001a00ff0677ac */ /* 0x000ee20008000a00 */
[----:B------:R-:W-:Y:S01]  /*11a0*/  IMAD.MOV.U32 R13, RZ, RZ, RZ ;  /* 0x000000ffff0d7224 */ /* 0x000fe200078e00ff */
[----:B------:R-:W4:Y:S01]  /*11b0*/  LDCU.64 UR8, c[0x4][0x40] ;  /* 0x01000800ff0877ac */ /* 0x000f220008000a00 */
[----:B0-----:R-:W-:Y:S02]  /*11c0*/  MOV R4, UR4 ;  /* 0x0000000400047c02 */ /* 0x001fe40008000f00 */
[----:B------:R-:W-:Y:S01]  /*11d0*/  MOV R5, UR5 ;  /* 0x0000000500057c02 */ /* 0x000fe20008000f00 */
[----:B---3--:R-:W-:Y:S01]  /*11e0*/  IMAD.U32 R6, RZ, RZ, UR6 ;  /* 0x00000006ff067e24 */ /* 0x008fe2000f8e00ff */
[----:B------:R-:W-:-:S02]  /*11f0*/  MOV R7, UR7 ;  /* 0x0000000700077c02 */ /* 0x000fc40008000f00 */
[----:B----4-:R-:W-:Y:S01]  /*1200*/  MOV R10, UR8 ;  /* 0x00000008000a7c02 */ /* 0x010fe20008000f00 */
[----:B-1----:R-:W-:-:S07]  /*1210*/  IMAD.U32 R11, RZ, RZ, UR9 ;  /* 0x00000009ff0b7e24 */ /* 0x002fce000f8e00ff */
[----:B------:R-:W-:-:S07]  /*1220*/  LEPC R20, `(.L_x_2990) ;  /* 0x000000001014794e */ /* 0x000fce0000000000 */
[----:B--2--5:R-:W-:Y:S05]  /*1230*/  CALL.ABS.NOINC R14 ;  /* 0x000000000e007343 */ /* 0x024fea0003c00000 */
.L_x_2990:
[----:B------:R-:W0:Y:S01]  /*1240*/  S2R R3, SR_CgaCtaId ;  /* 0x0000000000037919 */ /* 0x000e220000008800 */
[----:B------:R-:W1:Y:S01]  /*1250*/  LDC R9, c[0x0][0x400] ;  /* 0x00010000ff097b82 */ /* 0x000e620000000800 */
[----:B------:R-:W-:Y:S01]  /*1260*/  ISETP.NE.AND P6, PT, R34, RZ, PT ;  /* 0x000000ff2200720c */ /* 0x000fe20003fc5270 */
[----:B------:R-:W-:Y:S05]  /*1270*/  WARPSYNC.ALL ;  /* 0x0000000000007948 */ /* 0x000fea0003800000 */
[----:B------:R-:W-:-:S04]  /*1280*/  MOV R0, 0x400 ;  /* 0x0000040000007802 */ /* 0x000fc80000000f00 */
[----:B------:R-:W-:-:S03]  /*1290*/  IADD3 R0, PT, PT, R0, 0x120, RZ ;  /* 0x0000012000007810 */ /* 0x000fc60007ffe0ff */
[----:B------:R-:W-:Y:S01]  /*12a0*/  @!P6 IMAD R4, R26, R35, R28 ;  /* 0x000000231a04e224 */ /* 0x000fe200078e021c */
        /* <DEDUP_REMOVED lines=82> */
.L_x_2994:
[----:B------:R-:W-:Y:S05]  /*17d0*/  BSYNC.RECONVERGENT B1 ;  /* 0x0000000000017941 */ /* 0x000fea0003800200 */
.L_x_2993:
        /* <DEDUP_REMOVED lines=8> */
.L_x_2992:
[----:B------:R-:W-:Y:S05]  /*1860*/  BSYNC.RECONVERGENT B0 ;  /* 0x0000000000007941 */ /* 0x000fea0003800200 */
.L_x_2991:
[----:B------:R-:W-:Y:S01]  /*1870*/  BAR.SYNC.DEFER_BLOCKING 0x0 ;  /* 0x0000000000007b1d */ /* 0x000fe20000010000 */
[----:B------:R-:W-:-:S04]  /*1880*/  @!P6 IMAD R26, R26, R35, R28 ;  /* 0x000000231a1ae224 */ /* 0x000fc800078e021c */
[C---:B------:R-:W-:Y:S01]  /*1890*/  @!P6 IMAD R3, R26.reuse, 0x2, R3 ;  /* 0x000000021a03e824 */ /* 0x040fe200078e0203 */
[----:B------:R-:W-:-:S05]  /*18a0*/  @!P6 LEA R0, R26, R0, 0x1 ;  /* 0x000000001a00e211 */ /* 0x000fca00078e08ff */
[----:B------:R0:W2:Y:S04]  /*18b0*/  @!P6 LDS.64 R32, [R0] ;  /* 0x000000000020e984 */ /* 0x0000a80000000a00 */
[----:B------:R0:W3:Y:S01]  /*18c0*/  @!P6 LDS.64 R30, [R3] ;  /* 0x00000000031ee984 */ /* 0x0000e20000000a00 */
[----:B------:R-:W-:Y:S06]  /*18d0*/  BAR.SYNC.DEFER_BLOCKING 0x0 ;  /* 0x0000000000007b1d */ /* 0x000fec0000010000 */
.L_x_2989:
[----:B------:R-:W-:Y:S05]  /*18e0*/  BSYNC.RECONVERGENT B6 ;  /* 0x0000000000067941 */ /* 0x000fea0003800200 */
.L_x_2987:
[----:B------:R-:W-:Y:S02]  /*18f0*/  ISETP.GT.U32.AND P0, PT, R24, 0x1f, PT ;  /* 0x0000001f1800780c */ /* 0x000fe40003f04070 */
[----:B------:R-:W-:-:S11]  /*1900*/  MOV R85, 0xff7fffff ;  /* 0xff7fffff00557802 */ /* 0x000fd60000000f00 */
[----:B------:R-:W-:Y:S05]  /*1910*/  @P0 BRA `(.L_x_2995) ;  /* 0x0000000000e80947 */ /* 0x000fea0003800000 */
[----:B------:R-:W4:Y:S01]  /*1920*/  S2R R9, SR_CgaCtaId ;  /* 0x0000000000097919 */ /* 0x000f220000008800 */
[----:B------:R-:W-:Y:S01]  /*1930*/  MOV R7, 0x400 ;  /* 0x0000040000077802 */ /* 0x000fe20000000f00 */
[----:B-123--:R-:W-:Y:S01]  /*1940*/  HMUL2 R15, R33, R31 ;  /* 0x0000001f210f7232 */ /* 0x00efe20000000000 */
[----:B------:R-:W-:Y:S01]  /*1950*/  ISETP.GT.U32.AND P0, PT, R24, 0x17, PT ;  /* 0x000000171800780c */ /* 0x000fe20003f04070 */
[----:B------:R-:W-:Y:S01]  /*1960*/  BSSY.RECONVERGENT B0, `(.L_x_2996) ;  /* 0x0000013000007945 */ /* 0x000fe20003800200 */
[----:B0-----:R-:W-:Y:S01]  /*1970*/  IADD3 R0, PT, PT, R7, 0x20, RZ ;  /* 0x0000002007007810 */ /* 0x001fe20007ffe0ff */
[----:B------:R-:W-:-:S05]  /*1980*/  HFMA2 R15, R32, R30, R15 ;  /* 0x0000001e200f7231 */ /* 0x000fca000000000f */
[--C-:B------:R-:W-:Y:S02]  /*1990*/  HADD2.F32 R13, -RZ, R15.reuse.H0_H0 ;  /* 0x2000000fff0d7230 */ /* 0x100fe40000004100 */
[----:B------:R-:W-:Y:S01]  /*19a0*/  HADD2.F32 R8, -RZ, R15.H1_H1 ;  /* 0x3000000fff087230 */ /* 0x000fe20000004100 */
[----:B----4-:R-:W-:-:S05]  /*19b0*/  LEA R3, R9, R0, 0x18 ;  /* 0x0000000009037211 */ /* 0x010fca00078ec0ff */
[----:B------:R-:W-:-:S05]  /*19c0*/  IMAD R3, R24, 0x8, R3 ;  /* 0x0000000818037824 */ /* 0x000fca00078e0203 */
[----:B------:R0:W-:Y:S01]  /*19d0*/  STS.64 [R3], R32 ;  /* 0x0000002003007388 */ /* 0x0001e20000000a00 */
[----:B------:R-:W-:Y:S05]  /*19e0*/  @P0 BRA `(.L_x_2997) ;  /* 0x0000000000280947 */ /* 0x000fea0003800000 */
[----:B------:R-:W1:Y:S01]  /*19f0*/  LDCU UR4, c[0x0][0x3f4] ;  /* 0x00007e80ff0477ac */ /* 0x000e620008000800 */
[----:B------:R-:W2:Y:S01]  /*1a00*/  LDC.64 R4, c[0x0][0x3b8] ;  /* 0x0000ee00ff047b82 */ /* 0x000ea20000000a00 */
[----:B------:R-:W-:Y:S02]  /*1a10*/  SHF.R.U32.HI R6, RZ, 0x1, R24 ;  /* 0x00000001ff067819 */ /* 0x000fe40000011618 */
[----:B------:R-:W-:Y:S01]  /*1a20*/  LOP3.LUT R0, R27, 0x4, RZ, 0xc0, !PT ;  /* 0x000000041b007812 */ /* 0x000fe200078ec0ff */
[----:B-1----:R-:W-:Y:S02]  /*1a30*/  IMAD R25, R25, UR4, RZ ;  /* 0x0000000419197c24 */ /* 0x002fe4000f8e02ff */
[----:B0-----:R-:W-:Y:S02]  /*1a40*/  IMAD R3, R6, UR4, R17 ;  /* 0x0000000406037c24 */ /* 0x001fe4000f8e0211 */
[----:B------:R-:W-:-:S05]  /*1a50*/  IMAD R0, R25, 0x60, R0 ;  /* 0x0000006019007824 */ /* 0x000fca00078e0200 */
[----:B------:R-:W-:-:S05]  /*1a60*/  LEA R3, R3, R0, 0x3 ;  /* 0x0000000003037211 */ /* 0x000fca00078e18ff */
[----:B--2---:R-:W-:-:S05]  /*1a70*/  IMAD.WIDE R4, R3, 0x2, R4 ;  /* 0x0000000203047825 */ /* 0x004fca00078e0204 */
[----:B------:R1:W-:Y:S02]  /*1a80*/  STG.E.64 desc[UR36][R4.64], R30 ;  /* 0x0000001e04007986 */ /* 0x0003e4000c101b24 */
.L_x_2997:
[----:B------:R-:W-:Y:S05]  /*1a90*/  BSYNC.RECONVERGENT B0 ;  /* 0x0000000000007941 */ /* 0x000fea0003800200 */
.L_x_2996:
        /* <DEDUP_REMOVED lines=12> */
.L_x_3073:
        /* <DEDUP_REMOVED lines=14> */
[----:B------:R-:W-:Y:S01]  /*1c40*/  VIADD R0, R7, 0x120 ;  /* 0x0000012007007836 */ /* 0x000fe20000000000 */
[----:B------:R-:W-:Y:S01]  /*1c50*/  IADD3 R3, PT, PT, -R16, R19, RZ ;  /* 0x0000001310037210 */ /* 0x000fe20007ffe1ff */
[----:B-1----:R-:W-:-:S03]  /*1c60*/  FMUL.FTZ R85, R14, UR4 ;  /* 0x000000040e557c20 */ /* 0x002fc60008410000 */
[----:B------:R-:W-:-:S04]  /*1c70*/  LEA R6, R9, R0, 0x18 ;  /* 0x0000000009067211 */ /* 0x000fc800078ec0ff */
[----:B------:R-:W-:Y:S01]  /*1c80*/  LEA R6, R3, R6, 0x2 ;  /* 0x0000000603067211 */ /* 0x000fe200078e10ff */
[----:B--2---:R-:W-:-:S05]  /*1c90*/  @P0 HADD2.F32 R0, -RZ, R4.H0_H0 ;  /* 0x20000004ff000230 */ /* 0x004fca0000004100 */
[----:B------:R-:W-:-:S05]  /*1ca0*/  @P0 FADD.FTZ R85, R85, R0 ;  /* 0x0000000055550221 */ /* 0x000fca0000010000 */
[----:B------:R4:W-:Y:S02]  /*1cb0*/  STS [R6], R85 ;  /* 0x0000005506007388 */ /* 0x0009e40000000800 */
.L_x_2995:
[----:B------:R-:W-:Y:S05]  /*1cc0*/  WARPSYNC.ALL ;  /* 0x0000000000007948 */ /* 0x000fea0003800000 */
[----:B0-----:R-:W-:Y:S01]  /*1cd0*/  IMAD.IADD R0, R19, 0x1, -R16 ;  /* 0x0000000113007824 */ /* 0x001fe200078e0a10 */
[----:B------:R-:W0:Y:S01]  /*1ce0*/  LDCU UR4, c[0x0][0x3f0] ;  /* 0x00007e00ff0477ac */ /* 0x000e220008000800 */
[----:B-1----:R-:W-:Y:S01]  /*1cf0*/  SHF.R.U32.HI R15, RZ, 0x1, R24 ;  /* 0x00000001ff0f7819 */ /* 0x002fe20000011618 */
[----:B------:R-:W-:Y:S02]  /*1d00*/  BSSY B0, `(.L_x_2999) ;  /* 0x000018f000007945 */ /* 0x000fe40003800000 */
[----:B------:R-:W-:Y:S01]  /*1d10*/  IADD3 R3, PT, PT, R0, 0xf, RZ ;  /* 0x0000000f00037810 */ /* 0x000fe20007ffe0ff */
[----:B------:R-:W1:Y:S03]  /*1d20*/  LDCU UR7, c[0x0][0x410] ;  /* 0x00008200ff0777ac */ /* 0x000e660008000800 */
[----:B------:R-:W-:Y:S01]  /*1d30*/  SHF.R.S32.HI R4, RZ, 0x1f, R3 ;  /* 0x0000001fff047819 */ /* 0x000fe20000011403 */
[----:B------:R-:W1:Y:S03]  /*1d40*/  LDCU.64 UR12, c[0x0][0x438] ;  /* 0x00008700ff0c77ac */ /* 0x000e660008000a00 */
[----:B------:R-:W-:Y:S01]  /*1d50*/  LEA.HI R4, R4, R3, RZ, 0x4 ;  /* 0x0000000304047211 */ /* 0x000fe200078f20ff */
[----:B------:R-:W1:Y:S03]  /*1d60*/  LDCU.64 UR10, c[0x0][0x448] ;  /* 0x00008900ff0a77ac */ /* 0x000e660008000a00 */
[----:B------:R-:W-:Y:S01]  /*1d70*/  LOP3.LUT R4, R4, 0xfffffff0, RZ, 0xc0, !PT ;  /* 0xfffffff004047812 */ /* 0x000fe200078ec0ff */
[----:B0-----:R-:W-:Y:S01]  /*1d80*/  IMAD R3, R29, UR4, R52 ;  /* 0x000000041d037c24 */ /* 0x001fe2000f8e0234 */
[----:B------:R-:W-:Y:S02]  /*1d90*/  BAR.SYNC.DEFER_BLOCKING 0x0 ;  /* 0x0000000000007b1d */ /* 0x000fe40000010000 */
[----:B------:R-:W-:Y:S01]  /*1da0*/  ISETP.GE.AND P0, PT, R15, R4, PT ;  /* 0x000000040f00720c */ /* 0x000fe20003f06270 */
[----:B------:R-:W-:-:S12]  /*1db0*/  IMAD R3, R3, 0x60, RZ ;  /* 0x0000006003037824 */ /* 0x000fd800078e02ff */
[----:B-1----:R-:W-:Y:S05]  /*1dc0*/  @P0 BRA `(.L_x_3000) ;  /* 0x0000001800080947 */ /* 0x002fea0003800000 */
[----:B----4-:R-:W0:Y:S01]  /*1dd0*/  LDC R6, c[0x0][0x3f4] ;  /* 0x0000fd00ff067b82 */ /* 0x010e220000000800 */
[----:B------:R-:W-:Y:S01]  /*1de0*/  UMOV UR4, 0x400 ;  /* 0x0000040000047882 */ /* 0x000fe20000000000 */
[----:B------:R-:W-:Y:S01]  /*1df0*/  SHF.L.U32 R24, R24, 0x3, RZ ;  /* 0x0000000318187819 */ /* 0x000fe200000006ff */
[----:B------:R-:W-:Y:S01]  /*1e00*/  UIADD3 UR5, UPT, UPT, UR4, 0x20, URZ ;  /* 0x0000002004057890 */ /* 0x000fe2000fffe0ff */
[----:B------:R-:W-:Y:S01]  /*1e10*/  IADD3 R84, PT, PT, R16, R15, RZ ;  /* 0x0000000f10547210 */ /* 0x000fe20007ffe0ff */
[----:B------:R-:W1:Y:S01]  /*1e20*/  LDCU.64 UR8, c[0x0][0x420] ;  /* 0x00008400ff0877ac */ /* 0x000e620008000a00 */
[----:B------:R-:W-:Y:S02]  /*1e30*/  LOP3.LUT R5, R24, 0x8, RZ, 0xc0, !PT ;  /* 0x0000000818057812 */ /* 0x000fe400078ec0ff */
[----:B------:R-:W4:Y:S01]  /*1e40*/  S2UR UR6, SR_CgaCtaId ;  /* 0x00000000000679c3 */ /* 0x000f220000008800 */
[----:B------:R-:W-:Y:S01]  /*1e50*/  UIADD3 UR4, UPT, UPT, UR4, 0x120, URZ ;  /* 0x0000012004047890 */ /* 0x000fe2000fffe0ff */
[----:B-1----:R-:W-:Y:S01]  /*1e60*/  ISETP.NE.U32.AND P0, PT, RZ, UR8, PT ;  /* 0x00000008ff007c0c */ /* 0x002fe2000bf05070 */
[-C--:B0-----:R-:W-:Y:S01]  /*1e70*/  IMAD R23, R23, R6.reuse, RZ ;  /* 0x0000000617177224 */ /* 0x081fe200078e02ff */
[----:B------:R-:W-:-:S02]  /*1e80*/  IABS R4, R6 ;  /* 0x0000000600047213 */ /* 0x000fc40000000000 */
[----:B------:R-:W-:Y:S02]  /*1e90*/  ISETP.NE.AND.EX P0, PT, RZ, UR9, PT, P0 ;  /* 0x00000009ff007c0c */ /* 0x000fe4000bf05300 */
[----:B------:R-:W0:Y:S01]  /*1ea0*/  I2F.RP R7, R4 ;  /* 0x0000000400077306 */ /* 0x000e220000209400 */
[----:B------:R-:W-:Y:S01]  /*1eb0*/  IADD3 R6, P1, P2, R23, UR8, R84 ;  /* 0x0000000817067c10 */ /* 0x000fe2000fa3e054 */
[----:B----4-:R-:W-:Y:S02]  /*1ec0*/  ULEA UR5, UR6, UR5, 0x18 ;  /* 0x0000000506057291 */ /* 0x010fe4000f8ec0ff */
[----:B------:R-:W-:-:S07]  /*1ed0*/  ULEA UR4, UR6, UR4, 0x18 ;  /* 0x0000000406047291 */ /* 0x000fce000f8ec0ff */
[----:B------:R-:W1:Y:S01]  /*1ee0*/  LDS.64 R50, [R5+UR5] ;  /* 0x0000000505327984 */ /* 0x000e620008000a00 */
[----:B0-----:R-:W0:Y:S03]  /*1ef0*/  MUFU.RCP R7, R7 ;  /* 0x0000000700077308 */ /* 0x001e260000001000 */
[----:B------:R-:W4:Y:S04]  /*1f00*/  LDS.64 R48, [R5+UR5+0x10] ;  /* 0x0000100505307984 */ /* 0x000f280008000a00 */
[----:B------:R-:W1:Y:S04]  /*1f10*/  LDS.64 R46, [R5+UR5+0x20] ;  /* 0x00002005052e7984 */ /* 0x000e680008000a00 */
[----:B------:R-:W1:Y:S04]  /*1f20*/  LDS.64 R44, [R5+UR5+0x30] ;  /* 0x00003005052c7984 */ /* 0x000e680008000a00 */
[----:B------:R-:W1:Y:S01]  /*1f30*/  LDS.64 R42, [R5+UR5+0x40] ;  /* 0x00004005052a7984 */ /* 0x000e620008000a00 */
[----:B0-----:R-:W-:-:S03]  /*1f40*/  VIADD R10, R7, 0xffffffe ;  /* 0x0ffffffe070a7836 */ /* 0x001fc60000000000 */
[----:B------:R-:W0:Y:S01]  /*1f50*/  LDS.64 R40, [R5+UR5+0x50] ;  /* 0x0000500505287984 */ /* 0x000e220008000a00 */
[----:B------:R-:W-:Y:S01]  /*1f60*/  SHF.R.S32.HI R7, RZ, 0x1f, R23 ;  /* 0x0000001fff077819 */ /* 0x000fe20000011417 */
[----:B------:R2:W3:Y:S02]  /*1f70*/  F2I.FTZ.U32.TRUNC.NTZ R11, R10 ;  /* 0x0000000a000b7305 */ /* 0x0004e4000021f000 */
[----:B------:R-:W0:Y:S01]  /*1f80*/  LDS.64 R38, [R5+UR5+0x60] ;  /* 0x0000600505267984 */ /* 0x000e220008000a00 */
[----:B------:R-:W-:Y:S02]  /*1f90*/  IADD3.X R7, PT, PT, R7, UR9, RZ, P1, P2 ;  /* 0x0000000907077c10 */ /* 0x000fe40008fe44ff */
[----:B------:R-:W-:Y:S01]  /*1fa0*/  LEA R23, R15, UR4, 0x2 ;  /* 0x000000040f177c11 */ /* 0x000fe2000f8e10ff */
[----:B------:R-:W0:Y:S04]  /*1fb0*/  LDS.64 R36, [R5+UR5+0x70] ;  /* 0x0000700505247984 */ /* 0x000e280008000a00 */
[----:B------:R-:W0:Y:S01]  /*1fc0*/  LDS.64 R34, [R5+UR5+0x80] ;  /* 0x0000800505227984 */ /* 0x000e220008000a00 */
[----:B--2---:R-:W-:-:S03]  /*1fd0*/  IMAD.MOV.U32 R10, RZ, RZ, RZ ;  /* 0x000000ffff0a7224 */ /* 0x004fc600078e00ff */
[----:B------:R-:W2:Y:S01]  /*1fe0*/  LDS.64 R32, [R5+UR5+0x90] ;  /* 0x0000900505207984 */ /* 0x000ea20008000a00 */
[----:B---3--:R-:W-:-:S03]  /*1ff0*/  IADD3 R13, PT, PT, RZ, -R11, RZ ;  /* 0x8000000bff0d7210 */ /* 0x008fc60007ffe0ff */
[----:B------:R-:W3:Y:S04]  /*2000*/  LDS.64 R30, [R5+UR5+0xa0] ;  /* 0x0000a005051e7984 */ /* 0x000ee80008000a00 */
[----:B------:R-:W0:Y:S04]  /*2010*/  LDS.64 R28, [R5+UR5+0xb0] ;  /* 0x0000b005051c7984 */ /* 0x000e280008000a00 */
[----:B------:R-:W0:Y:S04]  /*2020*/  LDS.64 R26, [R5+UR5+0xc0] ;  /* 0x0000c005051a7984 */ /* 0x000e280008000a00 */
[----:B------:R-:W0:Y:S04]  /*2030*/  LDS.64 R24, [R5+UR5+0xd0] ;  /* 0x0000d00505187984 */ /* 0x000e280008000a00 */
[----:B------:R-:W0:Y:S04]  /*2040*/  LDS.64 R20, [R5+UR5+0xe0] ;  /* 0x0000e00505147984 */ /* 0x000e280008000a00 */
[----:B------:R4:W0:Y:S01]  /*2050*/  LDS.64 R8, [R5+UR5+0xf0] ;  /* 0x0000f00505087984 */ /* 0x0008220008000a00 */
[----:B------:R-:W1:Y:S01]  /*2060*/  LDCU UR5, c[0x0][0x440] ;  /* 0x00008800ff0577ac */ /* 0x000e620008000800 */
[----:B----4-:R-:W-:-:S04]  /*2070*/  IMAD R5, R13, R4, RZ ;  /* 0x000000040d057224 */ /* 0x010fc800078e02ff */
[----:B------:R-:W-:-:S04]  /*2080*/  IMAD.HI.U32 R5, R11, R5, R10 ;  /* 0x000000050b057227 */ /* 0x000fc800078e000a */
[----:B-1----:R-:W-:-:S04]  /*2090*/  IMAD R13, R52, UR5, R19 ;  /* 0x00000005340d7c24 */ /* 0x002fc8000f8e0213 */
[----:B--23--:R-:W-:-:S07]  /*20a0*/  IMAD R10, R13, UR5, R84 ;  /* 0x000000050d0a7c24 */ /* 0x00cfce000f8e0254 */
.L_x_3004:
[----:B------:R-:W1:Y:S01]  /*20b0*/  LDC R12, c[0x0][0x3f4] ;  /* 0x0000fd00ff0c7b82 */ /* 0x000e620000000800 */
[----:B------:R-:W-:Y:S02]  /*20c0*/  IABS R14, R84 ;  /* 0x00000054000e7213 */ /* 0x000fe40000000000 */
[----:B------:R-:W-:-:S03]  /*20d0*/  ISETP.GE.AND P2, PT, R84, RZ, PT ;  /* 0x000000ff5400720c */ /* 0x000fc60003f46270 */
[----:B------:R-:W-:-:S05]  /*20e0*/  IMAD.HI.U32 R11, R5, R14, RZ ;  /* 0x0000000e050b7227 */ /* 0x000fca00078e00ff */
[----:B------:R-:W-:Y:S02]  /*20f0*/  IADD3 R11, PT, PT, -R11, RZ, RZ ;  /* 0x000000ff0b0b7210 */ /* 0x000fe40007ffe1ff */
[----:B-1----:R-:W-:Y:S01]  /*2100*/  IABS R86, R12 ;  /* 0x0000000c00567213 */ /* 0x002fe20000000000 */
[C---:B0-----:R-:W-:Y:S01]  /*2110*/  IMAD R13, R12.reuse, 0x60, RZ ;  /* 0x000000600c0d7824 */ /* 0x041fe200078e02ff */
[----:B------:R-:W-:-:S03]  /*2120*/  ISETP.NE.AND P3, PT, R12, RZ, PT ;  /* 0x000000ff0c00720c */ /* 0x000fc60003f65270 */
[----:B------:R-:W-:Y:S02]  /*2130*/  IMAD R87, R86, R11, R14 ;  /* 0x0000000b56577224 */ /* 0x000fe400078e020e */
[----:B------:R-:W1:Y:S03]  /*2140*/  S2R R11, SR_TID.X ;  /* 0x00000000000b7919 */ /* 0x000e660000002100 */
[----:B------:R-:W-:-:S13]  /*2150*/  ISETP.GT.U32.AND P1, PT, R4, R87, PT ;  /* 0x000000570400720c */ /* 0x000fda0003f24070 */
[----:B------:R-:W-:-:S04]  /*2160*/  @!P1 IADD3 R87, PT, PT, R87, -R86, RZ ;  /* 0x8000005657579210 */ /* 0x000fc80007ffe0ff */
[----:B------:R-:W-:-:S13]  /*2170*/  ISETP.GT.U32.AND P1, PT, R4, R87, PT ;  /* 0x000000570400720c */ /* 0x000fda0003f24070 */
[----:B------:R-:W-:Y:S01]  /*2180*/  @!P1 IMAD.IADD R87, R87, 0x1, -R86 ;  /* 0x0000000157579824 */ /* 0x000fe200078e0a56 */
[----:B------:R-:W-:-:S04]  /*2190*/  ISETP.GE.AND P1, PT, R84, R19, PT ;  /* 0x000000135400720c */ /* 0x000fc80003f26270 */
[----:B------:R-:W-:Y:S02]  /*21a0*/  @!P2 IADD3 R87, PT, PT, -R87, RZ, RZ ;  /* 0x000000ff5757a210 */ /* 0x000fe40007ffe1ff */
[----:B------:R-:W-:-:S04]  /*21b0*/  @!P3 LOP3.LUT R87, RZ, R12, RZ, 0x33, !PT ;  /* 0x0000000cff57b212 */ /* 0x000fc800078e33ff */
[----:B------:R-:W-:-:S04]  /*21c0*/  SHF.L.U32 R86, R87, 0x3, RZ ;  /* 0x0000000357567819 */ /* 0x000fc800000006ff */
[----:B------:R-:W-:-:S13]  /*21d0*/  ISETP.GE.OR P4, PT, R86, R13, P1 ;  /* 0x0000000d5600720c */ /* 0x000fda0000f86670 */
[----:B------:R-:W2:Y:S01]  /*21e0*/  @!P4 LDC.64 R14, c[0x0][0x3b8] ;  /* 0x0000ee00ff0ecb82 */ /* 0x000ea20000000a00 */
[----:B-1----:R-:W-:-:S05]  /*21f0*/  @!P4 IMAD.SHL.U32 R13, R11, 0x4, RZ ;  /* 0x000000040b0dc824 */ /* 0x002fca00078e00ff */
[----:B------:R-:W-:-:S05]  /*2200*/  @!P4 LOP3.LUT R13, R13, 0x4, RZ, 0xc0, !PT ;  /* 0x000000040d0dc812 */ /* 0x000fca00078ec0ff */
[----:B------:R-:W-:-:S05]  /*2210*/  @!P4 IMAD R13, R3, R12, R13 ;  /* 0x0000000c030dc224 */ /* 0x000fca00078e020d */
[----:B------:R-:W-:-:S04]  /*2220*/  @!P4 IADD3 R86, P2, PT, R86, R13, RZ ;  /* 0x0000000d5656c210 */ /* 0x000fc80007f5e0ff */
[----:B------:R-:W-:Y:S02]  /*2230*/  @!P4 LEA.HI.X.SX32 R13, R13, RZ, 0x1, P2 ;  /* 0x000000ff0d0dc211 */ /* 0x000fe400010f0eff */
[----:B--2---:R-:W-:-:S04]  /*2240*/  @!P4 LEA R88, P2, R86, R14, 0x1 ;  /* 0x0000000e5658c211 */ /* 0x004fc800078408ff */
[----:B------:R-:W-:Y:S02]  /*2250*/  @!P4 LEA.HI.X R89, R86, R15, R13, 0x1, P2 ;  /* 0x0000000f5659c211 */ /* 0x000fe400010f0c0d */
[----:B------:R-:W-:Y:S02]  /*2260*/  SHF.L.U32 R13, R87, 0x3, RZ ;  /* 0x00000003570d7819 */ /* 0x000fe400000006ff */
[----:B------:R-:W-:Y:S02]  /*2270*/  ISETP.GE.AND P2, PT, R84, R19, PT ;  /* 0x000000135400720c */ /* 0x000fe40003f46270 */
[C---:B------:R-:W-:Y:S01]  /*2280*/  LEA R90, R12.reuse, R13, 0x4 ;  /* 0x0000000d0c5a7211 */ /* 0x040fe200078e20ff */
[----:B------:R-:W-:Y:S01]  /*2290*/  IMAD R13, R12, 0x60, RZ ;  /* 0x000000600c0d7824 */ /* 0x000fe200078e02ff */
[----:B------:R-:W-:Y:S02]  /*22a0*/  SEL R53, R53, RZ, P2 ;  /* 0x000000ff35357207 */ /* 0x000fe40001000000 */
[----:B------:R-:W-:-:S02]  /*22b0*/  SEL R52, R52, RZ, P2 ;  /* 0x000000ff34347207 */ /* 0x000fc40001000000 */
[----:B------:R-:W-:Y:S02]  /*22c0*/  ISETP.GE.OR P3, PT, R90, R13, P1 ;  /* 0x0000000d5a00720c */ /* 0x000fe40000f66670 */
[----:B------:R-:W-:Y:S02]  /*22d0*/  SHF.L.U32 R93, R87, 0x3, RZ ;  /* 0x00000003575d7819 */ /* 0x000fe400000006ff */
[----:B------:R1:W2:Y:S01]  /*22e0*/  @!P4 LDG.E.64 R52, desc[UR36][R88.64] ;  /* 0x000000245834c981 */ /* 0x0002a2000c1e1b00 */
[----:B------:R-:W-:Y:S02]  /*22f0*/  SEL R55, R55, RZ, P2 ;  /* 0x000000ff37377207 */ /* 0x000fe40001000000 */
[----:B------:R-:W-:-:S06]  /*2300*/  SEL R54, R54, RZ, P2 ;  /* 0x000000ff36367207 */ /* 0x000fcc0001000000 */
[----:B------:R-:W-:-:S05]  /*2310*/  @!P3 IMAD.SHL.U32 R14, R11, 0x4, RZ ;  /* 0x000000040b0eb824 */ /* 0x000fca00078e00ff */
[----:B------:R-:W-:Y:S02]  /*2320*/  @!P3 LOP3.LUT R86, R14, 0x4, RZ, 0xc0, !PT ;  /* 0x000000040e56b812 */ /* 0x000fe400078ec0ff */
[----:B------:R-:W1:Y:S03]  /*2330*/  @!P3 LDC.64 R14, c[0x0][0x3b8] ;  /* 0x0000ee00ff0ebb82 */ /* 0x000e660000000a00 */
[----:B------:R-:W-:Y:S01]  /*2340*/  @!P3 IMAD R91, R3, R12, R86 ;  /* 0x0000000c035bb224 */ /* 0x000fe200078e0256 */
[----:B------:R-:W-:-:S04]  /*2350*/  @!P3 SHF.R.S32.HI R86, RZ, 0x1f, R90 ;  /* 0x0000001fff56b819 */ /* 0x000fc8000001145a */
[----:B------:R-:W-:-:S04]  /*2360*/  @!P3 IADD3 R90, P4, PT, R91, R90, RZ ;  /* 0x0000005a5b5ab210 */ /* 0x000fc80007f9e0ff */
[----:B------:R-:W-:Y:S02]  /*2370*/  @!P3 LEA.HI.X.SX32 R91, R91, R86, 0x1, P4 ;  /* 0x000000565b5bb211 */ /* 0x000fe400020f0eff */
[----:B------:R-:W-:-:S04]  /*2380*/  LEA R86, R12, R93, 0x5 ;  /* 0x0000005d0c567211 */ /* 0x000fc800078e28ff */
[----:B------:R-:W-:Y:S02]  /*2390*/  ISETP.GE.OR P4, PT, R86, R13, P1 ;  /* 0x0000000d5600720c */ /* 0x000fe40000f86670 */
[----:B-1----:R-:W-:-:S04]  /*23a0*/  @!P3 LEA R88, P5, R90, R14, 0x1 ;  /* 0x0000000e5a58b211 */ /* 0x002fc800078a08ff */
[----:B------:R-:W-:-:S07]  /*23b0*/  @!P3 LEA.HI.X R89, R90, R15, R91, 0x1, P5 ;  /* 0x0000000f5a59b211 */ /* 0x000fce00028f0c5b */
[----:B------:R-:W-:Y:S01]  /*23c0*/  @!P4 IMAD.SHL.U32 R14, R11, 0x4, RZ ;  /* 0x000000040b0ec824 */ /* 0x000fe200078e00ff */
[----:B------:R-:W-:Y:S01]  /*23d0*/  @!P4 SHF.R.S32.HI R91, RZ, 0x1f, R86 ;  /* 0x0000001fff5bc819 */ /* 0x000fe20000011456 */
[----:B------:R1:W3:Y:S01]  /*23e0*/  @!P3 LDG.E.64 R54, desc[UR36][R88.64] ;  /* 0x000000245836b981 */ /* 0x0002e2000c1e1b00 */
[----:B------:R-:W-:Y:S02]  /*23f0*/  SEL R57, R57, RZ, P2 ;  /* 0x000000ff39397207 */ /* 0x000fe40001000000 */
[----:B------:R-:W-:Y:S02]  /*2400*/  @!P4 LOP3.LUT R90, R14, 0x4, RZ, 0xc0, !PT ;  /* 0x000000040e5ac812 */ /* 0x000fe400078ec0ff */
[----:B------:R-:W1:Y:S01]  /*2410*/  @!P4 LDC.64 R14, c[0x0][0x3b8] ;  /* 0x0000ee00ff0ecb82 */ /* 0x000e620000000a00 */
[----:B------:R-:W-:Y:S02]  /*2420*/  SEL R56, R56, RZ, P2 ;  /* 0x000000ff38387207 */ /* 0x000fe40001000000 */
[----:B------:R-:W-:-:S05]  /*2430*/  @!P4 IMAD R92, R3, R12, R90 ;  /* 0x0000000c035cc224 */ /* 0x000fca00078e025a */
[----:B------:R-:W-:Y:S02]  /*2440*/  @!P4 IADD3 R90, P3, PT, R92, R86, RZ ;  /* 0x000000565c5ac210 */ /* 0x000fe40007f7e0ff */
[----:B------:R-:W-:Y:S02]  /*2450*/  LEA R86, R12, R93, 0x6 ;  /* 0x0000005d0c567211 */ /* 0x000fe400078e30ff */
[----:B------:R-:W-:Y:S02]  /*2460*/  @!P4 LEA.HI.X.SX32 R91, R92, R91, 0x1, P3 ;  /* 0x0000005b5c5bc211 */ /* 0x000fe400018f0eff */
[----:B------:R-:W-:Y:S02]  /*2470*/  ISETP.GE.OR P5, PT, R86, R13, P1 ;  /* 0x0000000d5600720c */ /* 0x000fe40000fa6670 */
[----:B-1----:R-:W-:-:S04]  /*2480*/  @!P4 LEA R88, P3, R90, R14, 0x1 ;  /* 0x0000000e5a58c211 */ /* 0x002fc800078608ff */
[----:B------:R-:W-:-:S07]  /*2490*/  @!P4 LEA.HI.X R89, R90, R15, R91, 0x1, P3 ;  /* 0x0000000f5a59c211 */ /* 0x000fce00018f0c5b */
[----:B------:R-:W-:Y:S01]  /*24a0*/  @!P5 SHF.L.U32 R90, R11, 0x2, RZ ;  /* 0x000000020b5ad819 */ /* 0x000fe200000006ff */
[----:B------:R-:W1:Y:S01]  /*24b0*/  @!P5 LDC.64 R14, c[0x0][0x3b8] ;  /* 0x0000ee00ff0edb82 */ /* 0x000e620000000a00 */
[----:B------:R-:W-:Y:S01]  /*24c0*/  IMAD.IADD R91, R87, 0x1, R12 ;  /* 0x00000001575b7824 */ /* 0x000fe200078e020c */
[----:B------:R4:W3:Y:S01]  /*24d0*/  @!P4 LDG.E.64 R56, desc[UR36][R88.64] ;  /* 0x000000245838c981 */ /* 0x0008e2000c1e1b00 */
[----:B------:R-:W-:Y:S02]  /*24e0*/  @!P5 LOP3.LUT R90, R90, 0x4, RZ, 0xc0, !PT ;  /* 0x000000045a5ad812 */ /* 0x000fe400078ec0ff */
[----:B------:R-:W-:Y:S02]  /*24f0*/  SEL R59, R59, RZ, P2 ;  /* 0x000000ff3b3b7207 */ /* 0x000fe40001000000 */
[----:B------:R-:W-:Y:S01]  /*2500*/  SEL R58, R58, RZ, P2 ;  /* 0x000000ff3a3a7207 */ /* 0x000fe20001000000 */
[----:B------:R-:W-:Y:S01]  /*2510*/  @!P5 IMAD R93, R3, R12, R90 ;  /* 0x0000000c035dd224 */ /* 0x000fe200078e025a */
[----:B------:R-:W-:-:S04]  /*2520*/  @!P5 SHF.R.S32.HI R90, RZ, 0x1f, R86 ;  /* 0x0000001fff5ad819 */ /* 0x000fc80000011456 */
[----:B------:R-:W-:-:S04]  /*2530*/  @!P5 IADD3 R92, P3, PT, R93, R86, RZ ;  /* 0x000000565d5cd210 */ /* 0x000fc80007f7e0ff */
[----:B------:R-:W-:Y:S02]  /*2540*/  @!P5 LEA.HI.X.SX32 R87, R93, R90, 0x1, P3 ;  /* 0x0000005a5d57d211 */ /* 0x000fe400018f0eff */
[----:B------:R-:W-:-:S04]  /*2550*/  SHF.L.U32 R90, R91, 0x3, RZ ;  /* 0x000000035b5a7819 */ /* 0x000fc800000006ff */
[----:B------:R-:W-:Y:S02]  /*2560*/  ISETP.GE.OR P3, PT, R90, R13, P1 ;  /* 0x0000000d5a00720c */ /* 0x000fe40000f66670 */
[----:B-1----:R-:W-:-:S04]  /*2570*/  @!P5 LEA R86, P4, R92, R14, 0x1 ;  /* 0x0000000e5c56d211 */ /* 0x002fc800078808ff */
[----:B------:R-:W-:-:S05]  /*2580*/  @!P5 LEA.HI.X R87, R92, R15, R87, 0x1, P4 ;  /* 0x0000000f5c57d211 */ /* 0x000fca00020f0c57 */
[----:B------:R1:W3:Y:S01]  /*2590*/  @!P5 LDG.E.64 R58, desc[UR36][R86.64] ;  /* 0x00000024563ad981 */ /* 0x0002e2000c1e1b00 */
[----:B------:R-:W-:Y:S02]  /*25a0*/  SEL R61, R61, RZ, P2 ;  /* 0x000000ff3d3d7207 */ /* 0x000fe40001000000 */
[----:B------:R-:W-:Y:S02]  /*25b0*/  @!P3 SHF.L.U32 R14, R11, 0x2, RZ ;  /* 0x000000020b0eb819 */ /* 0x000fe400000006ff */
[----:B------:R-:W-:Y:S02]  /*25c0*/  SEL R60, R60, RZ, P2 ;  /* 0x000000ff3c3c7207 */ /* 0x000fe40001000000 */
[----:B----4-:R-:W-:Y:S02]  /*25d0*/  @!P3 LOP3.LUT R88, R14, 0x4, RZ, 0xc0, !PT ;  /* 0x000000040e58b812 */ /* 0x010fe400078ec0ff */
[----:B------:R-:W1:Y:S03]  /*25e0*/  @!P3 LDC.64 R14, c[0x0][0x3b8] ;  /* 0x0000ee00ff0ebb82 */ /* 0x000e660000000a00 */
[----:B------:R-:W-:Y:S01]  /*25f0*/  @!P3 IMAD R89, R3, R12, R88 ;  /* 0x0000000c0359b224 */ /* 0x000fe200078e0258 */
[----:B------:R-:W-:-:S04]  /*2600*/  @!P3 SHF.R.S32.HI R88, RZ, 0x1f, R90 ;  /* 0x0000001fff58b819 */ /* 0x000fc8000001145a */
[----:B------:R-:W-:-:S04]  /*2610*/  @!P3 IADD3 R90, P4, PT, R89, R90, RZ ;  /* 0x0000005a595ab210 */ /* 0x000fc80007f9e0ff */
[----:B------:R-:W-:Y:S01]  /*2620*/  @!P3 LEA.HI.X.SX32 R89, R89, R88, 0x1, P4 ;  /* 0x000000585959b211 */ /* 0x000fe200020f0eff */
[----:B------:R-:W-:-:S05]  /*2630*/  IMAD R88, R12, 0x2, R91 ;  /* 0x000000020c587824 */ /* 0x000fca00078e025b */
[----:B------:R-:W-:-:S04]  /*2640*/  SHF.L.U32 R88, R88, 0x3, RZ ;  /* 0x0000000358587819 */ /* 0x000fc800000006ff */
[----:B------:R-:W-:Y:S02]  /*2650*/  ISETP.GE.OR P4, PT, R88, R13, P1 ;  /* 0x0000000d5800720c */ /* 0x000fe40000f86670 */
[----:B-1----:R-:W-:-:S04]  /*2660*/  @!P3 LEA R86, P5, R90, R14, 0x1 ;  /* 0x0000000e5a56b211 */ /* 0x002fc800078a08ff */
[----:B------:R-:W-:Y:S01]  /*2670*/  @!P3 LEA.HI.X R87, R90, R15, R89, 0x1, P5 ;  /* 0x0000000f5a57b211 */ /* 0x000fe200028f0c59 */
[----:B------:R-:W-:-:S04]  /*2680*/  IMAD R91, R12, 0x4, R91 ;  /* 0x000000040c5b7824 */ /* 0x000fc800078e025b */
[----:B------:R1:W4:Y:S01]  /*2690*/  @!P3 LDG.E.64 R60, desc[UR36][R86.64] ;  /* 0x00000024563cb981 */ /* 0x000322000c1e1b00 */
[----:B------:R-:W-:Y:S01]  /*26a0*/  SEL R63, R63, RZ, P2 ;  /* 0x000000ff3f3f7207 */ /* 0x000fe20001000000 */
[----:B------:R-:W1:Y:S01]  /*26b0*/  @!P4 LDC.64 R14, c[0x0][0x3b8] ;  /* 0x0000ee00ff0ecb82 */ /* 0x000e620000000a00 */
[----:B------:R-:W-:Y:S02]  /*26c0*/  @!P4 SHF.L.U32 R89, R11, 0x2, RZ ;  /* 0x000000020b59c819 */ /* 0x000fe400000006ff */
[----:B------:R-:W-:Y:S02]  /*26d0*/  @!P4 SHF.R.S32.HI R90, RZ, 0x1f, R88 ;  /* 0x0000001fff5ac819 */ /* 0x000fe40000011458 */
[----:B------:R-:W-:Y:S02]  /*26e0*/  @!P4 LOP3.LUT R89, R89, 0x4, RZ, 0xc0, !PT ;  /* 0x000000045959c812 */ /* 0x000fe400078ec0ff */
[----:B------:R-:W-:-:S03]  /*26f0*/  SEL R62, R62, RZ, P2 ;  /* 0x000000ff3e3e7207 */ /* 0x000fc60001000000 */
[----:B------:R-:W-:-:S05]  /*2700*/  @!P4 IMAD R93, R3, R12, R89 ;  /* 0x0000000c035dc224 */ /* 0x000fca00078e0259 */
[----:B------:R-:W-:Y:S02]  /*2710*/  @!P4 IADD3 R89, P3, PT, R93, R88, RZ ;  /* 0x000000585d59c210 */ /* 0x000fe40007f7e0ff */
[----:B------:R-:W-:Y:S02]  /*2720*/  SHF.L.U32 R88, R91, 0x3, RZ ;  /* 0x000000035b587819 */ /* 0x000fe400000006ff */
[----:B------:R-:W-:Y:S02]  /*2730*/  @!P4 LEA.HI.X.SX32 R90, R93, R90, 0x1, P3 ;  /* 0x0000005a5d5ac211 */ /* 0x000fe400018f0eff */
[----:B------:R-:W-:Y:S02]  /*2740*/  ISETP.GE.OR P3, PT, R88, R13, P1 ;  /* 0x0000000d5800720c */ /* 0x000fe40000f66670 */
[----:B-1----:R-:W-:-:S04]  /*2750*/  @!P4 LEA R86, P5, R89, R14, 0x1 ;  /* 0x0000000e5956c211 */ /* 0x002fc800078a08ff */
[----:B------:R-:W-:Y:S01]  /*2760*/  @!P4 LEA.HI.X R87, R89, R15, R90, 0x1, P5 ;  /* 0x0000000f5957c211 */ /* 0x000fe200028f0c5a */
[----:B------:R-:W-:-:S04]  /*2770*/  IMAD.IADD R91, R91, 0x1, R12 ;  /* 0x000000015b5b7824 */ /* 0x000fc800078e020c */
[----:B------:R1:W3:Y:S02]  /*2780*/  @!P4 LDG.E.64 R62, desc[UR36][R86.64] ;  /* 0x00000024563ec981 */ /* 0x0002e4000c1e1b00 */
[----:B------:R-:W-:Y:S01]  /*2790*/  @!P3 SHF.L.U32 R89, R11, 0x2, RZ ;  /* 0x000000020b59b819 */ /* 0x000fe200000006ff */
[----:B------:R-:W1:Y:S01]  /*27a0*/  @!P3 LDC.64 R14, c[0x0][0x3b8] ;  /* 0x0000ee00ff0ebb82 */ /* 0x000e620000000a00 */
[----:B------:R-:W-:Y:S02]  /*27b0*/  @!P3 SHF.R.S32.HI R90, RZ, 0x1f, R88 ;  /* 0x0000001fff5ab819 */ /* 0x000fe40000011458 */
[----:B------:R-:W-:Y:S02]  /*27c0*/  @!P3 LOP3.LUT R89, R89, 0x4, RZ, 0xc0, !PT ;  /* 0x000000045959b812 */ /* 0x000fe400078ec0ff */
[----:B------:R-:W-:Y:S02]  /*27d0*/  SEL R65, R65, RZ, P2 ;  /* 0x000000ff41417207 */ /* 0x000fe40001000000 */
[----:B------:R-:W-:Y:S01]  /*27e0*/  SEL R64, R64, RZ, P2 ;  /* 0x000000ff40407207 */ /* 0x000fe20001000000 */
[----:B------:R-:W-:-:S05]  /*27f0*/  @!P3 IMAD R93, R3, R12, R89 ;  /* 0x0000000c035db224 */ /* 0x000fca00078e0259 */
[----:B------:R-:W-:Y:S02]  /*2800*/  @!P3 IADD3 R89, P4, PT, R93, R88, RZ ;  /* 0x000000585d59b210 */ /* 0x000fe40007f9e0ff */
[----:B------:R-:W-:Y:S02]  /*2810*/  SHF.L.U32 R88, R91, 0x3, RZ ;  /* 0x000000035b587819 */ /* 0x000fe400000006ff */
[----:B------:R-:W-:Y:S02]  /*2820*/  @!P3 LEA.HI.X.SX32 R90, R93, R90, 0x1, P4 ;  /* 0x0000005a5d5ab211 */ /* 0x000fe400020f0eff */
[----:B------:R-:W-:Y:S02]  /*2830*/  ISETP.GE.OR P4, PT, R88, R13, P1 ;  /* 0x0000000d5800720c */ /* 0x000fe40000f86670 */
[----:B-1----:R-:W-:-:S04]  /*2840*/  @!P3 LEA R86, P5, R89, R14, 0x1 ;  /* 0x0000000e5956b211 */ /* 0x002fc800078a08ff */
[----:B------:R-:W-:-:S07]  /*2850*/  @!P3 LEA.HI.X R87, R89, R15, R90, 0x1, P5 ;  /* 0x0000000f5957b211 */ /* 0x000fce00028f0c5a */
[----:B------:R-:W-:Y:S01]  /*2860*/  @!P4 SHF.L.U32 R89, R11, 0x2, RZ ;  /* 0x000000020b59c819 */ /* 0x000fe200000006ff */
[----:B------:R-:W1:Y:S01]  /*2870*/  @!P4 LDC.64 R14, c[0x0][0x3b8] ;  /* 0x0000ee00ff0ecb82 */ /* 0x000e620000000a00 */
[----:B------:R-:W-:Y:S01]  /*2880*/  IMAD.IADD R91, R91, 0x1, R12 ;  /* 0x000000015b5b7824 */ /* 0x000fe200078e020c */
[----:B------:R1:W0:Y:S01]  /*2890*/  @!P3 LDG.E.64 R64, desc[UR36][R86.64] ;  /* 0x000000245640b981 */ /* 0x000222000c1e1b00 */
[----:B------:R-:W-:Y:S02]  /*28a0*/  @!P4 LOP3.LUT R89, R89, 0x4, RZ, 0xc0, !PT ;  /* 0x000000045959c812 */ /* 0x000fe400078ec0ff */
[----:B------:R-:W-:Y:S02]  /*28b0*/  @!P4 SHF.R.S32.HI R90, RZ, 0x1f, R88 ;  /* 0x0000001fff5ac819 */ /* 0x000fe40000011458 */
[----:B------:R-:W-:Y:S01]  /*28c0*/  SEL R67, R67, RZ, P2 ;  /* 0x000000ff43437207 */ /* 0x000fe20001000000 */
[----:B------:R-:W-:Y:S01]  /*28d0*/  @!P4 IMAD R93, R3, R12, R89 ;  /* 0x0000000c035dc224 */ /* 0x000fe200078e0259 */
[----:B------:R-:W-:-:S04]  /*28e0*/  SEL R66, R66, RZ, P2 ;  /* 0x000000ff42427207 */ /* 0x000fc80001000000 */
        /* <DEDUP_REMOVED lines=8> */
[----:B------:R-:W-:Y:S01]  /*2970*/  IMAD R91, R12, 0x2, R91 ;  /* 0x000000020c5b7824 */ /* 0x000fe200078e025b */
[----:B------:R1:W3:Y:S01]  /*2980*/  @!P4 LDG.E.64 R66, desc[UR36][R86.64] ;  /* 0x000000245642c981 */ /* 0x0002e2000c1e1b00 */
        /* <DEDUP_REMOVED lines=72> */
[----:B------:R-:W-:Y:S01]  /*2e10*/  IMAD.IADD R91, R91, 0x1, R12 ;  /* 0x000000015b5b7824 */ /* 0x000fe200078e020c */
[----:B------:R1:W3:Y:S01]  /*2e20*/  @!P3 LDG.E.64 R76, desc[UR36][R86.64] ;  /* 0x00000024564cb981 */ /* 0x0002e2000c1e1b00 */
[----:B------:R-:W-:Y:S02]  /*2e30*/  @!P4 SHF.R.S32.HI R90, RZ, 0x1f, R88 ;  /* 0x0000001fff5ac819 */ /* 0x000fe40000011458 */
[----:B------:R-:W-:Y:S02]  /*2e40*/  @!P4 LOP3.LUT R14, R14, 0x4, RZ, 0xc0, !PT ;  /* 0x000000040e0ec812 */ /* 0x000fe400078ec0ff */
[----:B------:R-:W-:Y:S02]  /*2e50*/  SEL R79, R79, RZ, P2 ;  /* 0x000000ff4f4f7207 */ /* 0x000fe40001000000 */
[----:B------:R-:W-:Y:S01]  /*2e60*/  SEL R78, R78, RZ, P2 ;  /* 0x000000ff4e4e7207 */ /* 0x000fe20001000000 */
[----:B------:R-:W-:-:S02]  /*2e70*/  @!P4 IMAD R93, R3, R12, R14 ;  /* 0x0000000c035dc224 */ /* 0x000fc400078e020e */
[----:B------:R-:W1:Y:S03]  /*2e80*/  @!P4 LDC.64 R14, c[0x0][0x3b8] ;  /* 0x0000ee00ff0ecb82 */ /* 0x000e660000000a00 */
[----:B------:R-:W-:Y:S02]  /*2e90*/  @!P4 IADD3 R89, P3, PT, R93, R88, RZ ;  /* 0x000000585d59c210 */ /* 0x000fe40007f7e0ff */
[----:B------:R-:W-:Y:S02]  /*2ea0*/  SHF.L.U32 R88, R91, 0x3, RZ ;  /* 0x000000035b587819 */ /* 0x000fe400000006ff */
[----:B------:R-:W-:Y:S02]  /*2eb0*/  @!P4 LEA.HI.X.SX32 R90, R93, R90, 0x1, P3 ;  /* 0x0000005a5d5ac211 */ /* 0x000fe400018f0eff */
[----:B------:R-:W-:Y:S02]  /*2ec0*/  ISETP.GE.OR P3, PT, R88, R13, P1 ;  /* 0x0000000d5800720c */ /* 0x000fe40000f66670 */
[----:B-1----:R-:W-:-:S11]  /*2ed0*/  @!P4 LEA R86, P5, R89, R14, 0x1 ;  /* 0x0000000e5956c211 */ /* 0x002fd600078a08ff */
[----:B------:R-:W-:Y:S02]  /*2ee0*/  @!P3 SHF.L.U32 R14, R11, 0x2, RZ ;  /* 0x000000020b0eb819 */ /* 0x000fe400000006ff */
[----:B------:R-:W-:Y:S01]  /*2ef0*/  @!P4 LEA.HI.X R87, R89, R15, R90, 0x1, P5 ;  /* 0x0000000f5957c211 */ /* 0x000fe200028f0c5a */
[----:B------:R-:W-:Y:S01]  /*2f00*/  IMAD.IADD R90, R91, 0x1, R12 ;  /* 0x000000015b5a7824 */ /* 0x000fe200078e020c */
[----:B------:R-:W-:-:S03]  /*2f10*/  @!P3 LOP3.LUT R14, R14, 0x4, RZ, 0xc0, !PT ;  /* 0x000000040e0eb812 */ /* 0x000fc600078ec0ff */
[----:B------:R-:W3:Y:S01]  /*2f20*/  @!P4 LDG.E.64 R78, desc[UR36][R86.64] ;  /* 0x00000024564ec981 */ /* 0x000ee2000c1e1b00 */
[----:B------:R-:W-:Y:S01]  /*2f30*/  SHF.L.U32 R90, R90, 0x3, RZ ;  /* 0x000000035a5a7819 */ /* 0x000fe200000006ff */
[----:B------:R-:W-:Y:S01]  /*2f40*/  @!P3 IMAD R15, R3, R12, R14 ;  /* 0x0000000c030fb224 */ /* 0x000fe200078e020e */
[----:B------:R-:W-:Y:S02]  /*2f50*/  @!P3 SHF.R.S32.HI R14, RZ, 0x1f, R88 ;  /* 0x0000001fff0eb819 */ /* 0x000fe40000011458 */
[----:B------:R-:W-:Y:S02]  /*2f60*/  ISETP.GE.OR P5, PT, R90, R13, P1 ;  /* 0x0000000d5a00720c */ /* 0x000fe40000fa6670 */
[----:B------:R-:W-:-:S04]  /*2f70*/  @!P3 IADD3 R89, P6, PT, R15, R88, RZ ;  /* 0x000000580f59b210 */ /* 0x000fc80007fde0ff */
[----:B------:R-:W-:Y:S02]  /*2f80*/  @!P3 LEA.HI.X.SX32 R92, R15, R14, 0x1, P6 ;  /* 0x0000000e0f5cb211 */ /* 0x000fe400030f0eff */
[----:B------:R-:W1:Y:S05]  /*2f90*/  @!P3 LDC.64 R14, c[0x0][0x3b8] ;  /* 0x0000ee00ff0ebb82 */ /* 0x000e6a0000000a00 */
[----:B------:R-:W-:-:S04]  /*2fa0*/  @!P5 SHF.L.U32 R13, R11, 0x2, RZ ;  /* 0x000000020b0dd819 */ /* 0x000fc800000006ff */
[----:B------:R-:W-:-:S05]  /*2fb0*/  @!P5 LOP3.LUT R13, R13, 0x4, RZ, 0xc0, !PT ;  /* 0x000000040d0dd812 */ /* 0x000fca00078ec0ff */
[----:B------:R-:W-:Y:S01]  /*2fc0*/  @!P5 IMAD R13, R3, R12, R13 ;  /* 0x0000000c030dd224 */ /* 0x000fe200078e020d */
[----:B------:R-:W-:Y:S02]  /*2fd0*/  @!P5 SHF.R.S32.HI R12, RZ, 0x1f, R90 ;  /* 0x0000001fff0cd819 */ /* 0x000fe4000001145a */
[----:B-1----:R-:W-:-:S04]  /*2fe0*/  @!P3 LEA R88, P6, R89, R14, 0x1 ;  /* 0x0000000e5958b211 */ /* 0x002fc800078c08ff */
[----:B------:R-:W-:Y:S02]  /*2ff0*/  @!P3 LEA.HI.X R89, R89, R15, R92, 0x1, P6 ;  /* 0x0000000f5959b211 */ /* 0x000fe400030f0c5c */
[----:B------:R-:W1:Y:S01]  /*3000*/  @!P5 LDC.64 R14, c[0x0][0x3b8] ;  /* 0x0000ee00ff0edb82 */ /* 0x000e620000000a00 */
[----:B------:R-:W-:Y:S02]  /*3010*/  @!P5 IADD3 R90, P6, PT, R13, R90, RZ ;  /* 0x0000005a0d5ad210 */ /* 0x000fe40007fde0ff */
[----:B------:R-:W-:Y:S02]  /*3020*/  SEL R81, R81, RZ, P2 ;  /* 0x000000ff51517207 */ /* 0x000fe40001000000 */
[----:B------:R-:W-:Y:S02]  /*3030*/  SEL R80, R80, RZ, P2 ;  /* 0x000000ff50507207 */ /* 0x000fe40001000000 */
[----:B------:R-:W-:Y:S02]  /*3040*/  @!P5 LEA.HI.X.SX32 R12, R13, R12, 0x1, P6 ;  /* 0x0000000c0d0cd211 */ /* 0x000fe400030f0eff */
[----:B------:R-:W-:-:S02]  /*3050*/  SEL R83, R83, RZ, P2 ;  /* 0x000000ff53537207 */ /* 0x000fc40001000000 */
[----:B------:R-:W3:Y:S01]  /*3060*/  @!P3 LDG.E.64 R80, desc[UR36][R88.64] ;  /* 0x000000245850b981 */ /* 0x000ee2000c1e1b00 */
[----:B------:R-:W-:Y:S02]  /*3070*/  SEL R82, R82, RZ, P2 ;  /* 0x000000ff52527207 */ /* 0x000fe40001000000 */
[----:B-1----:R-:W-:-:S04]  /*3080*/  @!P5 LEA R14, P6, R90, R14, 0x1 ;  /* 0x0000000e5a0ed211 */ /* 0x002fc800078c08ff */
[----:B------:R-:W-:Y:S02]  /*3090*/  @!P5 LEA.HI.X R15, R90, R15, R12, 0x1, P6 ;  /* 0x0000000f5a0fd211 */ /* 0x000fe400030f0c0c */
[----:B------:R-:W3:Y:S04]  /*30a0*/  @P0 LDG.E.U8 R12, desc[UR36][R6.64] ;  /* 0x00000024060c0981 */ /* 0x000ee8000c1e1100 */
[----:B------:R1:W3:Y:S01]  /*30b0*/  @!P5 LDG.E.64 R82, desc[UR36][R14.64] ;  /* 0x000000240e52d981 */ /* 0x0002e2000c1e1b00 */
[----:B--2---:R-:W-:-:S04]  /*30c0*/  HMUL2 R13, R50, R52 ;  /* 0x00000034320d7232 */ /* 0x004fc80000000000 */
[----:B----4-:R-:W-:-:S04]  /*30d0*/  HFMA2 R13, R48, R60, R13 ;  /* 0x0000003c300d7231 */ /* 0x010fc8000000000d */
[----:B---3--:R-:W-:-:S04]  /*30e0*/  HFMA2 R13, R46, R54, R13 ;  /* 0x000000362e0d7231 */ /* 0x008fc8000000000d */
[----:B------:R-:W-:-:S04]  /*30f0*/  HFMA2 R13, R44, R62, R13 ;  /* 0x0000003e2c0d7231 */ /* 0x000fc8000000000d */
[----:B------:R-:W-:-:S04]  /*3100*/  HFMA2 R13, R42, R56, R13 ;  /* 0x000000382a0d7231 */ /* 0x000fc8000000000d */
[----:B0-----:R-:W-:-:S04]  /*3110*/  HFMA2 R13, R40, R64, R13 ;  /* 0x00000040280d7231 */ /* 0x001fc8000000000d */
[----:B------:R-:W-:Y:S02]  /*3120*/  HFMA2 R13, R38, R66, R13 ;  /* 0x00000042260d7231 */ /* 0x000fe4000000000d */
[----:B-1----:R-:W-:Y:S02]  /*3130*/  HFMA2 R15, R51, R53, -RZ ;  /* 0x00000035330f7231 */ /* 0x002fe400001000ff */
[----:B------:R-:W-:-:S04]  /*3140*/  HFMA2 R13, R36, R68, R13 ;  /* 0x00000044240d7231 */ /* 0x000fc8000000000d */
[----:B------:R-:W-:Y:S02]  /*3150*/  HFMA2 R13, R34, R58, R13 ;  /* 0x0000003a220d7231 */ /* 0x000fe4000000000d */
[----:B------:R-:W-:-:S04]  /*3160*/  HFMA2 R15, R49, R61, R15 ;  /* 0x0000003d310f7231 */ /* 0x000fc8000000000f */
[----:B------:R-:W-:-:S04]  /*3170*/  HFMA2 R15, R47, R55, R15 ;  /* 0x000000372f0f7231 */ /* 0x000fc8000000000f */
[----:B------:R-:W-:Y:S02]  /*3180*/  HFMA2 R15, R45, R63, R15 ;  /* 0x0000003f2d0f7231 */ /* 0x000fe4000000000f */
[----:B------:R-:W-:Y:S02]  /*3190*/  HFMA2 R13, R32, R70, R13 ;  /* 0x00000046200d7231 */ /* 0x000fe4000000000d */
[----:B------:R-:W-:-:S04]  /*31a0*/  HFMA2 R15, R43, R57, R15 ;  /* 0x000000392b0f7231 */ /* 0x000fc8000000000f */
[----:B------:R-:W-:-:S04]  /*31b0*/  HFMA2 R15, R41, R65, R15 ;  /* 0x00000041290f7231 */ /* 0x000fc8000000000f */
[----:B------:R-:W-:-:S04]  /*31c0*/  HFMA2 R15, R39, R67, R15 ;  /* 0x00000043270f7231 */ /* 0x000fc8000000000f */
[----:B------:R-:W-:Y:S02]  /*31d0*/  HFMA2 R15, R37, R69, R15 ;  /* 0x00000045250f7231 */ /* 0x000fe4000000000f */
[----:B------:R-:W-:Y:S02]  /*31e0*/  HFMA2 R14, R30, R72, R13 ;  /* 0x000000481e0e7231 */ /* 0x000fe4000000000d */
[----:B------:R-:W-:-:S04]  /*31f0*/  HFMA2 R15, R35, R59, R15 ;  /* 0x0000003b230f7231 */ /* 0x000fc8000000000f */
[----:B------:R-:W-:-:S04]  /*3200*/  HFMA2 R15, R33, R71, R15 ;  /* 0x00000047210f7231 */ /* 0x000fc8000000000f */
[----:B------:R-:W-:Y:S02]  /*3210*/  HFMA2 R15, R31, R73, R15 ;  /* 0x000000491f0f7231 */ /* 0x000fe4000000000f */
[----:B------:R-:W-:Y:S02]  /*3220*/  HFMA2 R13, R28, R74, R14 ;  /* 0x0000004a1c0d7231 */ /* 0x000fe4000000000e */
[----:B------:R-:W-:Y:S02]  /*3230*/  HFMA2 R15, R29, R75, R15 ;  /* 0x0000004b1d0f7231 */ /* 0x000fe4000000000f */
[----:B------:R-:W-:Y:S02]  /*3240*/  HFMA2 R13, R26, R76, R13 ;  /* 0x0000004c1a0d7231 */ /* 0x000fe4000000000d */
[----:B------:R-:W-:Y:S01]  /*3250*/  HFMA2 R15, R27, R77, R15 ;  /* 0x0000004d1b0f7231 */ /* 0x000fe2000000000f */
[----:B------:R-:W-:Y:S01]  /*3260*/  UMOV UR4, 0xffffffff ;  /* 0xffffffff00047882 */ /* 0x000fe20000000000 */
[----:B------:R-:W-:Y:S01]  /*3270*/  LOP3.LUT R86, R11, 0x1, RZ, 0xc0, !PT ;  /* 0x000000010b567812 */ /* 0x000fe200078ec0ff */
[----:B------:R-:W-:-:S02]  /*3280*/  HFMA2 R13, R24, R78, R13 ;  /* 0x0000004e180d7231 */ /* 0x000fc4000000000d */
[----:B------:R-:W-:Y:S02]  /*3290*/  HFMA2 R15, R25, R79, R15 ;  /* 0x0000004f190f7231 */ /* 0x000fe4000000000f */
[----:B------:R-:W-:Y:S02]  /*32a0*/  HFMA2 R13, R20, R80, R13 ;  /* 0x00000050140d7231 */ /* 0x000fe4000000000d */
[----:B------:R-:W-:Y:S02]  /*32b0*/  HFMA2 R15, R21, R81, R15 ;  /* 0x00000051150f7231 */ /* 0x000fe4000000000f */
[----:B------:R-:W-:Y:S02]  /*32c0*/  HFMA2 R13, R8, R82, R13 ;  /* 0x00000052080d7231 */ /* 0x000fe4000000000d */
[----:B------:R-:W-:Y:S01]  /*32d0*/  HFMA2 R15, R9, R83, R15 ;  /* 0x00000053090f7231 */ /* 0x000fe2000000000f */
[----:B------:R-:W-:-:S03]  /*32e0*/  ISETP.NE.AND P2, PT, R12, RZ, P0 ;  /* 0x000000ff0c00720c */ /* 0x000fc60000745270 */
[----:B------:R-:W-:-:S05]  /*32f0*/  HADD2 R13, R13, R15 ;  /* 0x0000000f0d0d7230 */ /* 0x000fca0000000000 */
[--C-:B------:R-:W-:Y:S02]  /*3300*/  HADD2.F32 R12, -RZ, R13.reuse.H0_H0 ;  /* 0x2000000dff0c7230 */ /* 0x100fe40000004100 */
[----:B------:R-:W-:-:S05]  /*3310*/  HADD2.F32 R13, -RZ, R13.H1_H1 ;  /* 0x3000000dff0d7230 */ /* 0x000fca0000004100 */
[----:B------:R-:W-:Y:S01]  /*3320*/  FADD.FTZ R13, R12, R13 ;  /* 0x0000000d0c0d7221 */ /* 0x000fe20000010000 */
[----:B------:R-:W-:Y:S06]  /*3330*/  BRA.DIV UR4, `(.L_x_3001) ;  /* 0x0000005604dc7947 */ /* 0x000fec000b800000 */
[----:B------:R0:W1:Y:S02]  /*3340*/  SHFL.BFLY PT, R14, R13, 0x1, 0x1f ;  /* 0x0c201f000d0e7f89 */ /* 0x00006400000e0000 */
.L_x_3076:
        /* <DEDUP_REMOVED lines=13> */
[----:B0-----:R-:W-:-:S04]  /*3420*/  @P3 IMAD.WIDE R12, R10, 0x2, R12 ;  /* 0x000000020a0c3825 */ /* 0x001fc800078e020c */
[----:B-1----:R-:W-:Y:S02]  /*3430*/  @P1 IMAD.WIDE.U32 R14, R87, 0x2, R14 ;  /* 0x00000002570e1825 */ /* 0x002fe400078e000e */
[----:B------:R-:W3:Y:S01]  /*3440*/  @P3 LDG.E.U16 R12, desc[UR36][R12.64] ;  /* 0x000000240c0c3981 */ /* 0x000ee2000c1e1500 */
[----:B------:R-:W2:Y:S03]  /*3450*/  @P1 LDC R87, c[0x0][0x408] ;  /* 0x00010200ff571b82 */ /* 0x000ea60000000800 */
[----:B------:R-:W4:Y:S01]  /*3460*/  @P1 LDG.E.U16 R14, desc[UR36][R14.64] ;  /* 0x000000240e0e1981 */ /* 0x000f22000c1e1500 */
[----:B--2---:R-:W-:-:S05]  /*3470*/  @P1 IMAD.IADD R87, R86, 0x1, R87 ;  /* 0x0000000156571824 */ /* 0x004fca00078e0257 */
[----:B------:R-:W-:-:S04]  /*3480*/  @P1 ISETP.GE.AND P4, PT, R84, R87, PT ;  /* 0x000000575400120c */ /* 0x000fc80003f86270 */
[----:B-----5:R-:W-:-:S04]  /*3490*/  @P1 SEL R87, R2, RZ, !P4 ;  /* 0x000000ff02571207 */ /* 0x020fc80006000000 */
[----:B------:R-:W-:Y:S01]  /*34a0*/  @P1 IADD3 R87, PT, PT, R84, R87, -R19 ;  /* 0x0000005754571210 */ /* 0x000fe20007ffe813 */
[----:B---3--:R-:W-:-:S03]  /*34b0*/  @P3 HADD2.F32 R86, -RZ, R12.H0_H0 ;  /* 0x2000000cff563230 */ /* 0x008fc60000004100 */
[----:B------:R-:W-:Y:S01]  /*34c0*/  @P1 I2FP.F32.S32 R12, R87 ;  /* 0x00000057000c1245 */ /* 0x000fe20000201400 */
[----:B----4-:R-:W-:Y:S02]  /*34d0*/  @P1 HADD2.F32 R13, -RZ, R14.H0_H0 ;  /* 0x2000000eff0d1230 */ /* 0x010fe40000004100 */
[----:B------:R-:W-:-:S04]  /*34e0*/  @P3 FADD.FTZ R11, R11, R86 ;  /* 0x000000560b0b3221 */ /* 0x000fc80000010000 */
[----:B------:R-:W-:-:S05]  /*34f0*/  @P1 FFMA.FTZ R11, R12, R13, R11 ;  /* 0x0000000d0c0b1223 */ /* 0x000fca000001000b */
[----:B------:R1:W-:Y:S01]  /*3500*/  STS [R23], R11 ;  /* 0x0000000b17007388 */ /* 0x0003e20000000800 */
[----:B------:R-:W-:-:S07]  /*3510*/  @!P2 FMNMX.FTZ R85, R85, R11, !PT ;  /* 0x0000000b5555a209 */ /* 0x000fce0007810000 */
.L_x_3003:
[----:B------:R-:W-:Y:S05]  /*3520*/  BSYNC.RECONVERGENT B1 ;  /* 0x0000000000017941 */ /* 0x000fea0003800200 */
.L_x_3002:
[----:B-1----:R-:W-:Y:S02]  /*3530*/  IADD3 R11, PT, PT, R0, 0xf, RZ ;  /* 0x0000000f000b7810 */ /* 0x002fe40007ffe0ff */
[----:B------:R-:W-:Y:S02]  /*3540*/  IADD3 R84, PT, PT, R84, 0x40, RZ ;  /* 0x0000004054547810 */ /* 0x000fe40007ffe0ff */
[----:B------:R-:W-:Y:S02]  /*3550*/  SHF.R.S32.HI R12, RZ, 0x1f, R11 ;  /* 0x0000001fff0c7819 */ /* 0x000fe4000001140b */
[----:B------:R-:W-:Y:S02]  /*3560*/  IADD3 R6, P2, PT, R6, 0x40, RZ ;  /* 0x0000004006067810 */ /* 0x000fe40007f5e0ff */
[----:B------:R-:W-:Y:S02]  /*3570*/  LEA.HI R12, R12, R11, RZ, 0x4 ;  /* 0x0000000b0c0c7211 */ /* 0x000fe400078f20ff */
[----:B------:R-:W-:Y:S01]  /*3580*/  IADD3 R23, PT, PT, R23, 0x100, RZ ;  /* 0x0000010017177810 */ /* 0x000fe20007ffe0ff */
[----:B------:R-:W-:Y:S01]  /*3590*/  IMAD.X R7, RZ, RZ, R7, P2 ;  /* 0x000000ffff077224 */ /* 0x000fe200010e0607 */
[----:B------:R-:W-:-:S02]  /*35a0*/  LOP3.LUT R11, R12, 0xfffffff0, RZ, 0xc0, !PT ;  /* 0xfffffff00c0b7812 */ /* 0x000fc400078ec0ff */
[----:B------:R-:W-:-:S03]  /*35b0*/  IADD3 R10, PT, PT, R10, 0x40, RZ ;  /* 0x000000400a0a7810 */ /* 0x000fc60007ffe0ff */
[----:B------:R-:W-:-:S05]  /*35c0*/  IMAD.IADD R11, R16, 0x1, R11 ;  /* 0x00000001100b7824 */ /* 0x000fca00078e020b */
[----:B------:R-:W-:-:S13]  /*35d0*/  ISETP.GE.AND P1, PT, R84, R11, PT ;  /* 0x0000000b5400720c */ /* 0x000fda0003f26270 */
[----:B------:R-:W-:Y:S05]  /*35e0*/  @!P1 BRA `(.L_x_3004) ;  /* 0xffffffe800b09947 */ /* 0x000fea000383ffff */
.L_x_3000:
[----:B------:R-:W-:Y:S05]  /*35f0*/  BSYNC B0 ;  /* 0x0000000000007941 */ /* 0x000fea0003800000 */
.L_x_2999:
        /* <DEDUP_REMOVED lines=9> */
.L_x_3082:
[----:B------:R-:W5:Y:S01]  /*3690*/  S2R R21, SR_TID.X ;  /* 0x0000000000157919 */ /* 0x000f620000002100 */
[----:B------:R-:W-:Y:S01]  /*36a0*/  MOV R15, 0x400 ;  /* 0x00000400000f7802 */ /* 0x000fe20000000f00 */
[----:B------:R-:W-:Y:S05]  /*36b0*/  WARPSYNC.ALL ;  /* 0x0000000000007948 */ /* 0x000fea0003800000 */
[----:B------:R-:W4:Y:S01]  /*36c0*/  S2R R20, SR_CgaCtaId ;  /* 0x0000000000147919 */ /* 0x000f220000008800 */
[----:B-1----:R-:W-:Y:S02]  /*36d0*/  FMNMX.FTZ R14, R4, R14, !PT ;  /* 0x0000000e040e7209 */ /* 0x002fe40007810000 */
[----:B-----5:R-:W-:-:S02]  /*36e0*/  LOP3.LUT P0, R2, R21, 0x1f, RZ, 0xc0, !PT ;  /* 0x0000001f15027812 */ /* 0x020fc4000780c0ff */
[----:B----4-:R-:W-:-:S04]  /*36f0*/  LEA R6, R20, R15, 0x18 ;  /* 0x0000000f14067211 */ /* 0x010fc800078ec0ff */
[----:B------:R-:W-:-:S07]  /*3700*/  LEA.HI R5, R21, R6, RZ, 0x1d ;  /* 0x0000000615057211 */ /* 0x000fce00078fe8ff */
[----:B------:R-:W-:Y:S01]  /*3710*/  @!P0 STS [R5], R14 ;  /* 0x0000000e05008388 */ /* 0x000fe20000000800 */
[----:B------:R-:W-:Y:S01]  /*3720*/  BAR.SYNC.DEFER_BLOCKING 0x0 ;  /* 0x0000000000007b1d */ /* 0x000fe20000010000 */
[C---:B------:R-:W-:Y:S01]  /*3730*/  ISETP.GT.U32.AND P0, PT, R2.reuse, 0x3, PT ;  /* 0x000000030200780c */ /* 0x040fe20003f04070 */
[----:B------:R-:W-:Y:S01]  /*3740*/  HFMA2 R9, -RZ, RZ, 0, 0 ;  /* 0x00000000ff097431 */ /* 0x000fe200000001ff */
[----:B------:R-:W-:Y:S02]  /*3750*/  MOV R10, 0xff7fffff ;  /* 0xff7fffff000a7802 */ /* 0x000fe40000000f00 */
[----:B------:R-:W-:Y:S01]  /*3760*/  LEA R6, R2, R6, 0x2 ;  /* 0x0000000602067211 */ /* 0x000fe200078e10ff */
[----:B------:R-:W-:Y:S08]  /*3770*/  BSSY.RECONVERGENT B0, `(.L_x_3006) ;  /* 0x0000171000007945 */ /* 0x000ff00003800200 */
[----:B------:R-:W1:Y:S04]  /*3780*/  @!P0 LDS R10, [R6] ;  /* 0x00000000060a8984 */ /* 0x000e680000000800 */
[----:B-1----:R-:W1:Y:S02]  /*3790*/  SHFL.BFLY PT, R7, R10, 0x2, 0x1f ;  /* 0x0c401f000a077f89 */ /* 0x002e6400000e0000 */
[----:B-1----:R-:W-:-:S02]  /*37a0*/  FMNMX.FTZ R11, R7, R10, !PT ;  /* 0x0000000a070b7209 */ /* 0x002fc40007810000 */
[----:B------:R-:W-:-:S03]  /*37b0*/  IADD3 R7, PT, PT, R19, 0x1, RZ ;  /* 0x0000000113077810 */ /* 0x000fc60007ffe0ff */
        /* <DEDUP_REMOVED lines=18> */
[----:B------:R-:W-:-:S12]  /*38e0*/  IMAD.MOV.U32 R9, RZ, RZ, RZ ;  /* 0x000000ffff097224 */ /* 0x000fd800078e00ff */
[----:B------:R-:W-:Y:S05]  /*38f0*/  @!P0 BRA `(.L_x_3010) ;  /* 0x00000000004c8947 */ /* 0x000fea0003800000 */
[----:B------:R-:W-:Y:S02]  /*3900*/  LEA.HI R9, R11, 0x1, RZ, 0x19 ;  /* 0x000000010b097811 */ /* 0x000fe400078fc8ff */
[----:B------:R-:W-:Y:S02]  /*3910*/  IADD3 R13, PT, PT, R15, 0x120, RZ ;  /* 0x000001200f0d7810 */ /* 0x000fe40007ffe0ff */
[----:B------:R-:W-:Y:S01]  /*3920*/  LOP3.LUT R11, R9, 0x3, RZ, 0xc0, !PT ;  /* 0x00000003090b7812 */ /* 0x000fe200078ec0ff */
[----:B------:R-:W-:Y:S01]  /*3930*/  IMAD.MOV.U32 R9, RZ, RZ, RZ ;  /* 0x000000ffff097224 */ /* 0x000fe200078e00ff */
[----:B------:R-:W-:Y:S02]  /*3940*/  LEA R12, R20, R13, 0x18 ;  /* 0x0000000d140c7211 */ /* 0x000fe400078ec0ff */
[----:B------:R-:W-:Y:S01]  /*3950*/  MOV R10, R4 ;  /* 0x00000004000a7202 */ /* 0x000fe20000000f00 */
[----:B------:R-:W-:Y:S01]  /*3960*/  IMAD.MOV R11, RZ, RZ, -R11 ;  /* 0x000000ffff0b7224 */ /* 0x000fe200078e0a0b */
[----:B------:R-:W-:-:S07]  /*3970*/  LEA R12, R21, R12, 0x2 ;  /* 0x0000000c150c7211 */ /* 0x000fce00078e10ff */
.L_x_3011:
[----:B------:R-:W0:Y:S01]  /*3980*/  LDS R13, [R12] ;  /* 0x000000000c0d7984 */ /* 0x000e220000000800 */
[----:B------:R-:W-:Y:S02]  /*3990*/  IADD3 R11, PT, PT, R11, 0x1, RZ ;  /* 0x000000010b0b7810 */ /* 0x000fe40007ffe0ff */
[----:B------:R-:W-:Y:S02]  /*39a0*/  IADD3 R10, PT, PT, R10, 0x80, RZ ;  /* 0x000000800a0a7810 */ /* 0x000fe40007ffe0ff */
        /* <DEDUP_REMOVED lines=8> */
.L_x_3010:
[----:B------:R-:W-:Y:S05]  /*3a30*/  BSYNC.RECONVERGENT B1 ;  /* 0x0000000000017941 */ /* 0x000fea0003800200 */
.L_x_3009:
[----:B------:R-:W-:Y:S05]  /*3a40*/  @!P1 BRA `(.L_x_3007) ;  /* 0x00000014000c9947 */ /* 0x000fea0003800000 */
[----:B------:R-:W-:Y:S02]  /*3a50*/  SHF.L.U32 R11, R16, 0x2, RZ ;  /* 0x00000002100b7819 */ /* 0x000fe400000006ff */
[----:B------:R-:W-:-:S03]  /*3a60*/  IADD3 R15, PT, PT, R15, 0x120, RZ ;  /* 0x000001200f0f7810 */ /* 0x000fc60007ffe0ff */
[----:B------:R-:W-:Y:S01]  /*3a70*/  IMAD R11, R10, 0x4, -R11 ;  /* 0x000000040a0b7824 */ /* 0x000fe200078e0a0b */
[----:B------:R-:W-:Y:S02]  /*3a80*/  LEA R20, R20, R15, 0x18 ;  /* 0x0000000f14147211 */ /* 0x000fe400078ec0ff */
[----:B------:R-:W-:Y:S02]  /*3a90*/  IADD3 R10, PT, PT, R10, 0x200, RZ ;  /* 0x000002000a0a7810 */ /* 0x000fe40007ffe0ff */
[----:B------:R-:W-:Y:S02]  /*3aa0*/  IADD3 R11, PT, PT, R20, R11, RZ ;  /* 0x0000000b140b7210 */ /* 0x000fe40007ffe0ff */
[----:B------:R-:W-:-:S03]  /*3ab0*/  ISETP.GT.AND P0, PT, R10, R19, PT ;  /* 0x000000130a00720c */ /* 0x000fc60003f04270 */
[----:B------:R-:W0:Y:S04]  /*3ac0*/  LDS R13, [R11] ;  /* 0x000000000b0d7984 */ /* 0x000e280000000800 */
[----:B------:R-:W1:Y:S04]  /*3ad0*/  LDS R15, [R11+0x200] ;  /* 0x000200000b0f7984 */ /* 0x000e680000000800 */
[----:B------:R-:W4:Y:S04]  /*3ae0*/  LDS R23, [R11+0x400] ;  /* 0x000400000b177984 */ /* 0x000f280000000800 */
[----:B------:R-:W5:Y:S01]  /*3af0*/  LDS R25, [R11+0x600] ;  /* 0x000600000b197984 */ /* 0x000f620000000800 */
[C---:B0-----:R-:W-:Y:S01]  /*3b00*/  FADD.FTZ R13, -R8.reuse, R13 ;  /* 0x0000000d080d7221 */ /* 0x041fe20000010100 */
[----:B-1----:R-:W-:-:S03]  /*3b10*/  FADD.FTZ R15, -R8, R15 ;  /* 0x0000000f080f7221 */ /* 0x002fc60000010100 */
[----:B------:R-:W-:Y:S01]  /*3b20*/  FMUL.FTZ R13, R13, 1.4426950216293334961 ;  /* 0x3fb8aa3b0d0d7820 */ /* 0x000fe20000410000 */
[C---:B----4-:R-:W-:Y:S01]  /*3b30*/  FADD.FTZ R23, -R8.reuse, R23 ;  /* 0x0000001708177221 */ /* 0x050fe20000010100 */
[----:B------:R-:W-:Y:S02]  /*3b40*/  FMUL.FTZ R15, R15, 1.4426950216293334961 ;  /* 0x3fb8aa3b0f0f7820 */ /* 0x000fe40000410000 */
        /* <DEDUP_REMOVED lines=16> */
[----:B0-----:R-:W-:Y:S01]  /*3c50*/  IMAD.MOV.U32 R12, RZ, RZ, R10 ;  /* 0x000000ffff0c7224 */ /* 0x001fe200078e000a */
[----:B------:R-:W-:Y:S01]  /*3c60*/  BSSY.RECONVERGENT B1, `(.L_x_3012) ;  /* 0x000006c000017945 */ /* 0x000fe20003800200 */
[----:B------:R-:W-:-:S03]  /*3c70*/  PLOP3.LUT P0, PT, PT, PT, PT, 0x80, 0x8 ;  /* 0x000000000008781c */ /* 0x000fc60003f0f070 */
[----:B------:R-:W-:-:S04]  /*3c80*/  IADD3 R10, PT, PT, -R12, R19, RZ ;  /* 0x000000130c0a7210 */ /* 0x000fc80007ffe1ff */
[----:B------:R-:W-:Y:S02]  /*3c90*/  ISETP.GT.AND P1, PT, R10, 0x5ff, PT ;  /* 0x000005ff0a00780c */ /* 0x000fe40003f24270 */
[----:B------:R-:W-:-:S11]  /*3ca0*/  IADD3 R10, PT, PT, R11, 0xc00, RZ ;  /* 0x00000c000b0a7810 */ /* 0x000fd60007ffe0ff */
[----:B------:R-:W-:Y:S05]  /*3cb0*/  @!P1 BRA `(.L_x_3013) ;  /* 0x0000000400989947 */ /* 0x000fea0003800000 */
[----:B------:R-:W-:Y:S01]  /*3cc0*/  PLOP3.LUT P0, PT, PT, PT, PT, 0x8, 0x80 ;  /* 0x000000000080781c */ /* 0x000fe20003f0e170 */
[----:B------:R-:W-:-:S12]  /*3cd0*/  VIADD R11, R19, 0xfffffa01 ;  /* 0xfffffa01130b7836 */ /* 0x000fd80000000000 */
.L_x_3014:
[----:B------:R-:W0:Y:S01]  /*3ce0*/  LDS R13, [R10+-0x400] ;  /* 0xfffc00000a0d7984 */ /* 0x000e220000000800 */
[----:B------:R-:W-:-:S03]  /*3cf0*/  IADD3 R12, PT, PT, R12, 0x800, RZ ;  /* 0x000008000c0c7810 */ /* 0x000fc60007ffe0ff */
[----:B------:R-:W1:Y:S01]  /*3d00*/  LDS R15, [R10+-0x200] ;  /* 0xfffe00000a0f7984 */ /* 0x000e620000000800 */
[----:B------:R-:W-:-:S03]  /*3d10*/  ISETP.GE.AND P1, PT, R12, R11, PT ;  /* 0x0000000b0c00720c */ /* 0x000fc60003f26270 */
        /* <DEDUP_REMOVED lines=96> */
.L_x_3013:
[----:B------:R-:W-:Y:S05]  /*4320*/  BSYNC.RECONVERGENT B1 ;  /* 0x0000000000017941 */ /* 0x000fea0003800200 */
.L_x_3012:
[----:B------:R-:W-:Y:S01]  /*4330*/  IMAD.IADD R11, R19, 0x1, -R12 ;  /* 0x00000001130b7824 */ /* 0x000fe200078e0a0c */
[----:B------:R-:W-:Y:S04]  /*4340*/  BSSY.RECONVERGENT B1, `(.L_x_3015) ;  /* 0x0000036000017945 */ /* 0x000fe80003800200 */
        /* <DEDUP_REMOVED lines=8> */
[----:B------:R-:W2:Y:S04]  /*43d0*/  LDS R25, [R10+0x400] ;  /* 0x000400000a197984 */ /* 0x000ea80000000800 */
[----:B------:R-:W2:Y:S04]  /*43e0*/  LDS R27, [R10+0x600] ;  /* 0x000600000a1b7984 */ /* 0x000ea80000000800 */
[----:B------:R-:W2:Y:S04]  /*43f0*/  LDS R29, [R10+0x800] ;  /* 0x000800000a1d7984 */ /* 0x000ea80000000800 */
[----:B---3--:R-:W3:Y:S01]  /*4400*/  LDS R31, [R10+0xa00] ;  /* 0x000a00000a1f7984 */ /* 0x008ee20000000800 */
        /* <DEDUP_REMOVED lines=8> */
[----:B--2---:R-:W-:-:S03]  /*4490*/  FADD.FTZ R25, -R8, R25 ;  /* 0x0000001908197221 */ /* 0x004fc60000010100 */
        /* <DEDUP_REMOVED lines=8> */
[----:B---3--:R-:W-:Y:S01]  /*4520*/  FADD.FTZ R31, -R8, R31 ;  /* 0x0000001f081f7221 */ /* 0x008fe20000010100 */
        /* <DEDUP_REMOVED lines=23> */
.L_x_3016:
[----:B------:R-:W-:Y:S05]  /*46a0*/  BSYNC.RECONVERGENT B1 ;  /* 0x0000000000017941 */ /* 0x000fea0003800200 */
.L_x_3015:
[----:B------:R-:W-:-:S13]  /*46b0*/  ISETP.GT.AND P1, PT, R12, R19, PT ;  /* 0x000000130c00720c */ /* 0x000fda0003f24270 */
        /* <DEDUP_REMOVED lines=26> */
.L_x_3008:
[----:B------:R-:W1:Y:S01]  /*4860*/  S2UR UR4, SR_CTAID.Y ;  /* 0x00000000000479c3 */ /* 0x000e620000002600 */
[----:B------:R-:W-:Y:S01]  /*4870*/  VIADDMNMX R13, R4, 0x80, R7, !PT ;  /* 0x00000080040d7846 */ /* 0x000fe20007800107 */
[----:B------:R-:W-:Y:S01]  /*4880*/  BSSY.RECONVERGENT B1, `(.L_x_3017) ;  /* 0x0000027000017945 */ /* 0x000fe20003800200 */
[----:B------:R-:W-:-:S04]  /*4890*/  LOP3.LUT R12, RZ, R21, RZ, 0x33, !PT ;  /* 0x00000015ff0c7212 */ /* 0x000fc800078e33ff */
[----:B------:R-:W-:Y:S01]  /*48a0*/  IADD3 R13, PT, PT, -R16, R13, R12 ;  /* 0x0000000d100d7210 */ /* 0x000fe20007ffe10c */
[----:B------:R-:W1:Y:S03]  /*48b0*/  LDC R9, c[0x0][0x3f4] ;  /* 0x0000fd00ff097b82 */ /* 0x000e660000000800 */
[C---:B------:R-:W-:Y:S02]  /*48c0*/  LOP3.LUT R12, R13.reuse, 0x180, RZ, 0xc0, !PT ;  /* 0x000001800d0c7812 */ /* 0x040fe400078ec0ff */
[----:B------:R-:W-:Y:S02]  /*48d0*/  ISETP.GE.U32.AND P1, PT, R13, 0x180, PT ;  /* 0x000001800d00780c */ /* 0x000fe40003f26070 */
[----:B------:R-:W-:Y:S02]  /*48e0*/  ISETP.NE.AND P0, PT, R12, 0x180, PT ;  /* 0x000001800c00780c */ /* 0x000fe40003f05270 */
[----:B------:R-:W-:Y:S01]  /*48f0*/  MOV R12, R4 ;  /* 0x00000004000c7202 */ /* 0x000fe20000000f00 */
[----:B-1----:R-:W-:-:S02]  /*4900*/  IMAD R25, R9, UR4, RZ ;  /* 0x0000000409197c24 */ /* 0x002fc4000f8e02ff */
[----:B------:R-:W-:-:S03]  /*4910*/  IMAD.MOV.U32 R9, RZ, RZ, RZ ;  /* 0x000000ffff097224 */ /* 0x000fc600078e00ff */
[----:B------:R-:W-:-:S05]  /*4920*/  SHF.R.S32.HI R24, RZ, 0x1f, R25 ;  /* 0x0000001fff187819 */ /* 0x000fca0000011419 */
[----:B------:R-:W-:Y:S05]  /*4930*/  @!P0 BRA `(.L_x_3018) ;  /* 0x00000000006c8947 */ /* 0x000fea0003800000 */
[----:B------:R-:W-:Y:S02]  /*4940*/  LEA.HI R9, R13, 0x1, RZ, 0x19 ;  /* 0x000000010d097811 */ /* 0x000fe400078fc8ff */
[----:B------:R-:W-:Y:S02]  /*4950*/  IADD3 R15, PT, PT, R15, 0x120, RZ ;  /* 0x000001200f0f7810 */ /* 0x000fe40007ffe0ff */
[----:B------:R-:W-:Y:S02]  /*4960*/  IADD3 R23, P0, P2, R25, R10, R4 ;  /* 0x0000000a19177210 */ /* 0x000fe40007a1e004 */
[----:B------:R-:W-:Y:S01]  /*4970*/  LOP3.LUT R10, R9, 0x3, RZ, 0xc0, !PT ;  /* 0x00000003090a7812 */ /* 0x000fe200078ec0ff */
[----:B------:R-:W-:Y:S01]  /*4980*/  IMAD.MOV.U32 R9, RZ, RZ, RZ ;  /* 0x000000ffff097224 */ /* 0x000fe200078e00ff */
[----:B------:R-:W-:Y:S02]  /*4990*/  LEA R20, R20, R15, 0x18 ;  /* 0x0000000f14147211 */ /* 0x000fe400078ec0ff */
[----:B------:R-:W-:Y:S01]  /*49a0*/  IADD3.X R11, PT, PT, R24, R11, RZ, P0, P2 ;  /* 0x0000000b180b7210 */ /* 0x000fe200007e44ff */
[----:B------:R-:W-:Y:S01]  /*49b0*/  IMAD.MOV R14, RZ, RZ, -R10 ;  /* 0x000000ffff0e7224 */ /* 0x000fe200078e0a0a */
[----:B------:R-:W-:-:S02]  /*49c0*/  MOV R12, R4 ;  /* 0x00000004000c7202 */ /* 0x000fc40000000f00 */
[----:B------:R-:W-:-:S07]  /*49d0*/  LEA R13, R21, R20, 0x2 ;  /* 0x00000014150d7211 */ /* 0x000fce00078e10ff */
.L_x_3019:
[----:B------:R-:W-:-:S06]  /*49e0*/  MOV R10, R23 ;  /* 0x00000017000a7202 */ /* 0x000fcc0000000f00 */
[----:B------:R1:W4:Y:S01]  /*49f0*/  LDG.E.U8 R10, desc[UR36][R10.64] ;  /* 0x000000240a0a7981 */ /* 0x000322000c1e1100 */
[----:B------:R-:W-:Y:S02]  /*4a00*/  HFMA2 R20, -RZ, RZ, 0, 0 ;  /* 0x00000000ff147431 */ /* 0x000fe400000001ff */
[----:B------:R-:W-:Y:S01]  /*4a10*/  VIADD R14, R14, 0x1 ;  /* 0x000000010e0e7836 */ /* 0x000fe20000000000 */
[----:B------:R-:W-:Y:S02]  /*4a20*/  IADD3 R23, P2, PT, R23, 0x80, RZ ;  /* 0x0000008017177810 */ /* 0x000fe40007f5e0ff */
[----:B------:R-:W-:Y:S02]  /*4a30*/  IADD3 R12, PT, PT, R12, 0x80, RZ ;  /* 0x000000800c0c7810 */ /* 0x000fe40007ffe0ff */
[----:B-1----:R-:W-:Y:S02]  /*4a40*/  IADD3.X R11, PT, PT, RZ, R11, RZ, P2, !PT ;  /* 0x0000000bff0b7210 */ /* 0x002fe400017fe4ff */
        /* <DEDUP_REMOVED lines=10> */
.L_x_3018:
[----:B------:R-:W-:Y:S05]  /*4af0*/  BSYNC.RECONVERGENT B1 ;  /* 0x0000000000017941 */ /* 0x000fea0003800200 */
.L_x_3017:
[----:B------:R-:W-:Y:S05]  /*4b00*/  @!P1 BRA `(.L_x_3007) ;  /* 0x0000000000dc9947 */ /* 0x000fea0003800000 */
[----:B------:R-:W1:Y:S01]  /*4b10*/  S2R R14, SR_CgaCtaId ;  /* 0x00000000000e7919 */ /* 0x000e620000008800 */
[----:B------:R-:W4:Y:S01]  /*4b20*/  LDCU.64 UR4, c[0x0][0x420] ;  /* 0x00008400ff0477ac */ /* 0x000f220008000a00 */
[----:B------:R-:W-:Y:S02]  /*4b30*/  MOV R10, 0x400 ;  /* 0x00000400000a7802 */ /* 0x000fe40000000f00 */
[----:B------:R-:W-:Y:S02]  /*4b40*/  SHF.L.U32 R11, R16, 0x2, RZ ;  /* 0x00000002100b7819 */ /* 0x000fe400000006ff */
[----:B------:R-:W-:-:S03]  /*4b50*/  IADD3 R13, PT, PT, R10, 0x120, RZ ;  /* 0x000001200a0d7810 */ /* 0x000fc60007ffe0ff */
[----:B------:R-:W-:Y:S01]  /*4b60*/  IMAD R10, R12, 0x4, -R11 ;  /* 0x000000040c0a7824 */ /* 0x000fe200078e0a0b */
[----:B----4-:R-:W-:-:S04]  /*4b70*/  IADD3 R15, P0, P1, R25, UR4, R12 ;  /* 0x00000004190f7c10 */ /* 0x010fc8000f91e00c */
[----:B------:R-:W-:Y:S02]  /*4b80*/  IADD3 R15, P2, PT, R15, 0x100, RZ ;  /* 0x000001000f0f7810 */ /* 0x000fe40007f5e0ff */
[----:B------:R-:W-:-:S04]  /*4b90*/  IADD3.X R11, PT, PT, R24, UR5, RZ, P0, P1 ;  /* 0x00000005180b7c10 */ /* 0x000fc800087e24ff */
[----:B------:R-:W-:Y:S02]  /*4ba0*/  IADD3.X R11, PT, PT, RZ, R11, RZ, P2, !PT ;  /* 0x0000000bff0b7210 */ /* 0x000fe400017fe4ff */
[----:B-1----:R-:W-:-:S04]  /*4bb0*/  LEA R13, R14, R13, 0x18 ;  /* 0x0000000d0e0d7211 */ /* 0x002fc800078ec0ff */
[----:B------:R-:W-:-:S07]  /*4bc0*/  IADD3 R13, PT, PT, R10, 0x400, R13 ;  /* 0x000004000a0d7810 */ /* 0x000fce0007ffe00d */
.L_x_3020:
[----:B------:R-:W-:-:S05]  /*4bd0*/  MOV R10, R15 ;  /* 0x0000000f000a7202 */ /* 0x000fca0000000f00 */
[----:B------:R-:W4:Y:S04]  /*4be0*/  LDG.E.U8 R15, desc[UR36][R10.64+-0x100] ;  /* 0xffff00240a0f7981 */ /* 0x000f28000c1e1100 */
[----:B------:R-:W5:Y:S04]  /*4bf0*/  LDG.E.U8 R14, desc[UR36][R10.64+-0x80] ;  /* 0xffff80240a0e7981 */ /* 0x000f68000c1e1100 */
[----:B------:R-:W2:Y:S04]  /*4c00*/  LDG.E.U8 R20, desc[UR36][R10.64] ;  /* 0x000000240a147981 */ /* 0x000ea8000c1e1100 */
[----:B------:R-:W3:Y:S01]  /*4c10*/  LDG.E.U8 R24, desc[UR36][R10.64+0x80] ;  /* 0x000080240a187981 */ /* 0x000ee2000c1e1100 */
[----:B------:R-:W-:Y:S01]  /*4c20*/  IMAD.MOV.U32 R26, RZ, RZ, RZ ;  /* 0x000000ffff1a7224 */ /* 0x000fe200078e00ff */
[----:B------:R-:W-:-:S02]  /*4c30*/  IADD3 R12, PT, PT, R12, 0x200, RZ ;  /* 0x000002000c0c7810 */ /* 0x000fc40007ffe0ff */
[----:B----4-:R-:W-:Y:S02]  /*4c40*/  ISETP.NE.AND P0, PT, R15, RZ, PT ;  /* 0x000000ff0f00720c */ /* 0x010fe40003f05270 */
[----:B-----5:R-:W-:Y:S01]  /*4c50*/  ISETP.NE.AND P1, PT, R14, RZ, PT ;  /* 0x000000ff0e00720c */ /* 0x020fe20003f25270 */
[----:B------:R-:W-:Y:S01]  /*4c60*/  IMAD.MOV.U32 R14, RZ, RZ, RZ ;  /* 0x000000ffff0e7224 */ /* 0x000fe200078e00ff */
[----:B--2---:R-:W-:Y:S01]  /*4c70*/  ISETP.NE.AND P2, PT, R20, RZ, PT ;  /* 0x000000ff1400720c */ /* 0x004fe20003f45270 */
[----:B------:R-:W-:Y:S01]  /*4c80*/  HFMA2 R20, -RZ, RZ, 0, 0 ;  /* 0x00000000ff147431 */ /* 0x000fe200000001ff */
        /* <DEDUP_REMOVED lines=31> */
.L_x_3007:
[----:B------:R-:W-:Y:S05]  /*4e80*/  BSYNC.RECONVERGENT B0 ;  /* 0x0000000000007941 */ /* 0x000fea0003800200 */
.L_x_3006:
[----:B0-----:R-:W0:Y:S01]  /*4e90*/  SHFL.BFLY PT, R8, R9, 0x10, 0x1f ;  /* 0x0e001f0009087f89 */ /* 0x001e2200000e0000 */
[C---:B------:R-:W-:Y:S01]  /*4ea0*/  ISETP.NE.AND P0, PT, R2.reuse, RZ, PT ;  /* 0x000000ff0200720c */ /* 0x040fe20003f05270 */
[----:B------:R-:W1:Y:S01]  /*4eb0*/  LDCU UR4, c[0x0][0x40c] ;  /* 0x00008180ff0477ac */ /* 0x000e620008000800 */
[----:B------:R-:W-:Y:S01]  /*4ec0*/  ISETP.GT.U32.AND P1, PT, R2, 0x3, PT ;  /* 0x000000030200780c */ /* 0x000fe20003f24070 */
[----:B------:R-:W2:Y:S01]  /*4ed0*/  S2R R45, SR_CTAID.X ;  /* 0x00000000002d7919 */ /* 0x000ea20000002500 */
[----:B------:R-:W2:Y:S01]  /*4ee0*/  S2UR UR6, SR_CTAID.Y ;  /* 0x00000000000679c3 */ /* 0x000ea20000002600 */
[----:B------:R-:W1:Y:S01]  /*4ef0*/  LDCU UR5, c[0x0][0x3f4] ;  /* 0x00007e80ff0577ac */ /* 0x000e620008000800 */
[----:B------:R-:W4:Y:S01]  /*4f00*/  LDCU.U8 UR7, c[0x0][0x48c] ;  /* 0x00009180ff0777ac */ /* 0x000f220008000000 */
        /* <DEDUP_REMOVED lines=18> */
[----:B----4-:R-:W-:-:S05]  /*5030*/  ISETP.NE.AND P0, PT, RZ, UR7, PT ;  /* 0x00000007ff007c0c */ /* 0x010fca000bf05270 */
[----:B------:R0:W1:Y:S01]  /*5040*/  @!P1 LDS R12, [R6+0x10] ;  /* 0x00001000060c9984 */ /* 0x0000620000000800 */
[----:B------:R-:W-:Y:S01]  /*5050*/  ISETP.GT.AND P1, PT, R4, R19, PT ;  /* 0x000000130400720c */ /* 0x000fe20003f24270 */
[----:B0-----:R-:W2:Y:S02]  /*5060*/  LDC R6, c[0x0][0x3f8] ;  /* 0x0000fe00ff067b82 */ /* 0x001ea40000000800 */
[----:B--2---:R-:W-:Y:S01]  /*5070*/  IMAD R33, R6, UR6, R45 ;  /* 0x0000000606217c24 */ /* 0x004fe2000f8e022d */
[----:B-1----:R-:W0:Y:S02]  /*5080*/  SHFL.BFLY PT, R9, R12, 0x2, 0x1f ;  /* 0x0c401f000c097f89 */ /* 0x002e2400000e0000 */
[----:B0-----:R-:W-:-:S05]  /*5090*/  FADD.FTZ R9, R9, R12 ;  /* 0x0000000c09097221 */ /* 0x001fca0000010000 */
[----:B------:R-:W0:Y:S02]  /*50a0*/  SHFL.BFLY PT, R2, R9, 0x1, 0x1f ;  /* 0x0c201f0009027f89 */ /* 0x000e2400000e0000 */
[----:B0-----:R-:W-:Y:S01]  /*50b0*/  FADD.FTZ R2, R9, R2 ;  /* 0x0000000209027221 */ /* 0x001fe20000010000 */
[----:B------:R-:W-:-:S05]  /*50c0*/  CS2R R8, SRZ ;  /* 0x0000000000087805 */ /* 0x000fca000001ff00 */
[----:B------:R-:W0:Y:S02]  /*50d0*/  SHFL.IDX PT, R2, R2, RZ, 0x1f ;  /* 0x00001fff02027589 */ /* 0x000e2400000e0000 */
[----:B0-----:R-:W-:-:S04]  /*50e0*/  FADD.FTZ R5, R2, 9.9999999747524270788e-07 ;  /* 0x358637bd02057421 */ /* 0x001fc80000010000 */
[----:B------:R0:W1:Y:S01]  /*50f0*/  MUFU.RCP R15, R5 ;  /* 0x00000005000f7308 */ /* 0x0000620000001000 */
[----:B------:R-:W-:Y:S05]  /*5100*/  @!P0 BRA `(.L_x_3021) ;  /* 0x0000000000188947 */ /* 0x000fea0003800000 */
[----:B------:R-:W2:Y:S08]  /*5110*/  LDC R2, c[0x0][0x488] ;  /* 0x00012200ff027b82 */ /* 0x000eb00000000800 */
[----:B0-----:R-:W2:Y:S08]  /*5120*/  LDC R5, c[0x0][0x40c] ;  /* 0x00010300ff057b82 */ /* 0x001eb00000000800 */
[----:B------:R-:W0:Y:S01]  /*5130*/  LDC R9, c[0x0][0x3f4] ;  /* 0x0000fd00ff097b82 */ /* 0x000e220000000800 */
[----:B--2---:R-:W-:-:S04]  /*5140*/  IMAD R2, R33, R2, R5 ;  /* 0x0000000221027224 */ /* 0x004fc800078e0205 */
[----:B0-----:R-:W-:-:S05]  /*5150*/  IMAD R8, R2, R9, RZ ;  /* 0x0000000902087224 */ /* 0x001fca00078e02ff */
[----:B------:R-:W-:-:S07]  /*5160*/  SHF.R.S32.HI R9, RZ, 0x1f, R8 ;  /* 0x0000001fff097819 */ /* 0x000fce0000011408 */
.L_x_3021:
[----:B------:R-:W-:Y:S04]  /*5170*/  BSSY.RECONVERGENT B0, `(.L_x_3022) ;  /* 0x0000061000007945 */ /* 0x000fe80003800200 */
[----:B------:R-:W-:Y:S05]  /*5180*/  @P1 BRA `(.L_x_3023) ;  /* 0x00000004007c1947 */ /* 0x000fea0003800000 */
[----:B------:R-:W-:Y:S01]  /*5190*/  VIADDMNMX R7, R4, 0x80, R7, !PT ;  /* 0x0000008004077846 */ /* 0x000fe20007800107 */
[----:B------:R-:W-:Y:S01]  /*51a0*/  BSSY.RECONVERGENT B1, `(.L_x_3024) ;  /* 0x0000028000017945 */ /* 0x000fe20003800200 */
[----:B------:R-:W-:-:S04]  /*51b0*/  LOP3.LUT R2, RZ, R21, RZ, 0x33, !PT ;  /* 0x00000015ff027212 */ /* 0x000fc800078e33ff */
[----:B------:R-:W-:-:S04]  /*51c0*/  IADD3 R2, PT, PT, -R16, R7, R2 ;  /* 0x0000000710027210 */ /* 0x000fc80007ffe102 */
[C---:B0-----:R-:W-:Y:S02]  /*51d0*/  LOP3.LUT R5, R2.reuse, 0x180, RZ, 0xc0, !PT ;  /* 0x0000018002057812 */ /* 0x041fe400078ec0ff */
        /* <DEDUP_REMOVED lines=18> */
[----:B0-----:R-:W-:-:S06]  /*5300*/  ULEA UR4, UR6, UR4, 0x18 ;  /* 0x0000000406047291 */ /* 0x001fcc000f8ec0ff */
[----:B------:R-:W-:Y:S02]  /*5310*/  IADD3 R5, PT, PT, R5, UR4, RZ ;  /* 0x0000000405057c10 */ /* 0x000fe4000fffe0ff */
[----:B------:R-:W-:-:S07]  /*5320*/  LEA R2, R21, UR4, 0x2 ;  /* 0x0000000415027c11 */ /* 0x000fce000f8e10ff */
.L_x_3026:
[----:B--2---:R0:W1:Y:S01]  /*5330*/  LDS R6, [R2] ;  /* 0x0000000002067984 */ /* 0x0040620000000800 */
[----:B------:R-:W-:Y:S02]  /*5340*/  @P0 MOV R7, R12 ;  /* 0x0000000c00070202 */ /* 0x000fe40000000f00 */
[----:B------:R-:W-:-:S04]  /*5350*/  IADD3 R10, PT, PT, R10, 0x1, RZ ;  /* 0x000000010a0a7810 */ /* 0x000fc80007ffe0ff */
[----:B------:R-:W-:Y:S01]  /*5360*/  ISETP.NE.AND P3, PT, R10, RZ, PT ;  /* 0x000000ff0a00720c */ /* 0x000fe20003f65270 */
[----:B0-----:R-:W-:Y:S02]  /*5370*/  VIADD R2, R2, 0x200 ;  /* 0x0000020002027836 */ /* 0x001fe40000000000 */
        /* <DEDUP_REMOVED lines=8> */
[----:B0-----:R-:W-:Y:S01]  /*5400*/  IADD3 R5, PT, PT, R5, 0x100, RZ ;  /* 0x0000010005057810 */ /* 0x001fe20007ffe0ff */
[----:B------:R-:W-:Y:S06]  /*5410*/  @P3 BRA `(.L_x_3026) ;  /* 0xfffffffc00c43947 */ /* 0x000fec000383ffff */
.L_x_3025:
[----:B------:R-:W-:Y:S05]  /*5420*/  BSYNC.RECONVERGENT B1 ;  /* 0x0000000000017941 */ /* 0x000fea0003800200 */
.L_x_3024:
[----:B------:R-:W-:Y:S05]  /*5430*/  @!P2 BRA `(.L_x_3023) ;  /* 0x0000000000d0a947 */ /* 0x000fea0003800000 */
[----:B------:R-:W0:Y:S01]  /*5440*/  S2R R5, SR_CgaCtaId ;  /* 0x0000000000057919 */ /* 0x000e220000008800 */
[----:B------:R-:W4:Y:S01]  /*5450*/  LDCU.64 UR8, c[0x0][0x480] ;  /* 0x00009000ff0877ac */ /* 0x000f220008000a00 */
[----:B------:R-:W-:Y:S02]  /*5460*/  MOV R2, 0x400 ;  /* 0x0000040000027802 */ /* 0x000fe40000000f00 */
[----:B------:R-:W-:Y:S01]  /*5470*/  IADD3 R8, P0, PT, R4, R8, RZ ;  /* 0x0000000804087210 */ /* 0x000fe20007f1e0ff */
[----:B------:R-:W-:Y:S01]  /*5480*/  UISETP.NE.AND UP0, UPT, UR7, URZ, UPT ;  /* 0x000000ff0700728c */ /* 0x000fe2000bf05270 */
[----:B--2---:R-:W-:Y:S01]  /*5490*/  SHF.L.U32 R7, R16, 0x2, RZ ;  /* 0x0000000210077819 */ /* 0x004fe200000006ff */
[----:B------:R-:W-:Y:S01]  /*54a0*/  VIADD R2, R2, 0x120 ;  /* 0x0000012002027836 */ /* 0x000fe20000000000 */
[----:B------:R-:W-:Y:S02]  /*54b0*/  IADD3.X R11, PT, PT, RZ, R9, RZ, P0, !PT ;  /* 0x00000009ff0b7210 */ /* 0x000fe400007fe4ff */
[----:B------:R-:W-:-:S02]  /*54c0*/  ISETP.NE.AND P1, PT, RZ, UR7, PT ;  /* 0x00000007ff007c0c */ /* 0x000fc4000bf25270 */
[----:B------:R-:W-:Y:S02]  /*54d0*/  PLOP3.LUT P0, PT, PT, PT, UP0, 0x80, 0x8 ;  /* 0x000000000008781c */ /* 0x000fe40003f0f008 */
[----:B----4-:R-:W-:-:S04]  /*54e0*/  LEA R9, P3, R8, UR8, 0x2 ;  /* 0x0000000808097c11 */ /* 0x010fc8000f8610ff */
[----:B------:R-:W-:Y:S02]  /*54f0*/  IADD3 R9, P2, PT, R9, 0x400, RZ ;  /* 0x0000040009097810 */ /* 0x000fe40007f5e0ff */
[----:B------:R-:W-:-:S04]  /*5500*/  LEA.HI.X R11, R8, UR9, R11, 0x2, P3 ;  /* 0x00000009080b7c11 */ /* 0x000fc800098f140b */
[----:B------:R-:W-:Y:S02]  /*5510*/  IADD3.X R10, PT, PT, RZ, R11, RZ, P2, !PT ;  /* 0x0000000bff0a7210 */ /* 0x000fe400017fe4ff */
[----:B0-----:R-:W-:Y:S01]  /*5520*/  LEA R6, R5, R2, 0x18 ;  /* 0x0000000205067211 */ /* 0x001fe200078ec0ff */
[C---:B------:R-:W-:Y:S01]  /*5530*/  IMAD R2, R4.reuse, 0x4, -R7 ;  /* 0x0000000404027824 */ /* 0x040fe200078e0a07 */
[----:B------:R-:W-:-:S04]  /*5540*/  LEA R5, R4, UR5, 0x1 ;  /* 0x0000000504057c11 */ /* 0x000fc8000f8e08ff */
[----:B------:R-:W-:Y:S01]  /*5550*/  IADD3 R2, PT, PT, R2, 0x400, R6 ;  /* 0x0000040002027810 */ /* 0x000fe20007ffe006 */
[----:B------:R-:W-:-:S05]  /*5560*/  IMAD R5, R16, -0x2, R5 ;  /* 0xfffffffe10057824 */ /* 0x000fca00078e0205 */
[----:B------:R-:W-:-:S07]  /*5570*/  IADD3 R5, PT, PT, R5, 0x200, R6 ;  /* 0x0000020005057810 */ /* 0x000fce0007ffe006 */
.L_x_3027:
        /* <DEDUP_REMOVED lines=32> */
.L_x_3023:
[----:B------:R-:W-:Y:S05]  /*5780*/  BSYNC.RECONVERGENT B0 ;  /* 0x0000000000007941 */ /* 0x000fea0003800200 */
.L_x_3022:
[----:B------:R-:W-:Y:S01]  /*5790*/  SHF.R.S32.HI R2, RZ, 0x1f, R19 ;  /* 0x0000001fff027819 */ /* 0x000fe20000011413 */
[----:B------:R-:W4:Y:S01]  /*57a0*/  LDCU.64 UR6, c[0x0][0x3b0] ;  /* 0x00007600ff0677ac */ /* 0x000f220008000a00 */
[----:B------:R-:W-:Y:S02]  /*57b0*/  SHF.L.U32 R20, R21, 0x3, RZ ;  /* 0x0000000315147819 */ /* 0x000fe400000006ff */
[----:B--2---:R-:W-:Y:S02]  /*57c0*/  CS2R R6, SRZ ;  /* 0x0000000000067805 */ /* 0x004fe4000001ff00 */
[----:B------:R-:W-:Y:S02]  /*57d0*/  LEA.HI R2, R2, R19, RZ, 0x3 ;  /* 0x0000001302027211 */ /* 0x000fe400078f18ff */
[----:B------:R-:W-:Y:S02]  /*57e0*/  SHF.R.U32.HI R23, RZ, 0x4, R21 ;  /* 0x00000004ff177819 */ /* 0x000fe40000011615 */
[----:B------:R-:W-:-:S02]  /*57f0*/  LOP3.LUT R2, R2, 0xfffffff8, RZ, 0xc0, !PT ;  /* 0xfffffff802027812 */ /* 0x000fc400078ec0ff */
[----:B------:R-:W-:-:S03]  /*5800*/  LOP3.LUT R20, R20, 0x78, RZ, 0xc0, !PT ;  /* 0x0000007814147812 */ /* 0x000fc600078ec0ff */
[----:B------:R-:W-:-:S05]  /*5810*/  IMAD.IADD R42, R19, 0x1, -R2 ;  /* 0x00000001132a7824 */ /* 0x000fca00078e0a02 */
[----:B------:R-:W-:Y:S02]  /*5820*/  ISETP.NE.AND P0, PT, R23, R42, PT ;  /* 0x0000002a1700720c */ /* 0x000fe40003f05270 */
[----:B----4-:R-:W-:Y:S02]  /*5830*/  ISETP.EQ.U32.AND P1, PT, RZ, UR6, PT ;  /* 0x00000006ff007c0c */ /* 0x010fe4000bf22070 */
[----:B------:R-:W-:-:S04]  /*5840*/  ISETP.GT.U32.OR P0, PT, R20, 0x5f, P0 ;  /* 0x0000005f1400780c */ /* 0x000fc80000704470 */
[----:B------:R-:W-:-:S13]  /*5850*/  ISETP.EQ.OR.EX P0, PT, RZ, UR7, P0, P1 ;  /* 0x00000007ff007c0c */ /* 0x000fda0008702710 */
[----:B------:R-:W2:Y:S01]  /*5860*/  @!P0 LDC.64 R8, c[0x0][0x3b0] ;  /* 0x0000ec00ff088b82 */ /* 0x000ea20000000a00 */
[----:B0-----:R-:W-:Y:S01]  /*5870*/  @!P0 IMAD R5, R45, 0x60, R20 ;  /* 0x000000602d058824 */ /* 0x001fe200078e0214 */
[----:B------:R-:W-:Y:S01]  /*5880*/  BSSY.RECONVERGENT B0, `(.L_x_3028) ;  /* 0x000024f000007945 */ /* 0x000fe20003800200 */
[----:B------:R-:W-:Y:S02]  /*5890*/  HFMA2 R32, -RZ, RZ, 0, 0 ;  /* 0x00000000ff207431 */ /* 0x000fe400000001ff */
[----:B--2---:R-:W-:Y:S01]  /*58a0*/  @!P0 IMAD.WIDE.U32 R8, R5, 0x2, R8 ;  /* 0x0000000205088825 */ /* 0x004fe200078e0008 */
[----:B------:R-:W-:-:S06]  /*58b0*/  CS2R R4, SRZ ;  /* 0x0000000000047805 */ /* 0x000fcc000001ff00 */
[----:B------:R0:W5:Y:S01]  /*58c0*/  @!P0 LDG.E.128 R4, desc[UR36][R8.64] ;  /* 0x0000002408048981 */ /* 0x000162000c1e1d00 */
[----:B------:R-:W-:Y:S01]  /*58d0*/  BAR.SYNC.DEFER_BLOCKING 0x0 ;  /* 0x0000000000007b1d */ /* 0x000fe20000010000 */
[----:B------:R-:W-:Y:S01]  /*58e0*/  ISETP.GT.U32.AND P0, PT, R20, 0x5f, PT ;  /* 0x0000005f1400780c */ /* 0x000fe20003f04070 */
[----:B------:R-:W-:Y:S01]  /*58f0*/  IMAD R33, R33, 0x60, RZ ;  /* 0x0000006021217824 */ /* 0x000fe200078e02ff */
[----:B------:R-:W-:Y:S02]  /*5900*/  CS2R R34, SRZ ;  /* 0x0000000000227805 */ /* 0x000fe4000001ff00 */
[----:B------:R-:W-:Y:S02]  /*5910*/  CS2R R36, SRZ ;  /* 0x0000000000247805 */ /* 0x000fe4000001ff00 */
[----:B------:R-:W-:Y:S02]  /*5920*/  CS2R R38, SRZ ;  /* 0x0000000000267805 */ /* 0x000fe4000001ff00 */
[----:B------:R-:W-:-:S05]  /*5930*/  MOV R41, RZ ;  /* 0x000000ff00297202 */ /* 0x000fca0000000f00 */
[----:B0-----:R-:W-:Y:S05]  /*5940*/  @P0 BRA `(.L_x_3029) ;  /* 0x0000002400080947 */ /* 0x001fea0003800000 */
[----:B------:R-:W0:Y:S01]  /*5950*/  LDCU UR4, c[0x0][0x3f4] ;  /* 0x00007e80ff0477ac */ /* 0x000e220008000800 */
[----:B------:R-:W2:Y:S01]  /*5960*/  S2R R13, SR_CgaCtaId ;  /* 0x00000000000d7919 */ /* 0x000ea20000008800 */
[----:B------:R-:W4:Y:S01]  /*5970*/  LDC.64 R8, c[0x0][0x3c0] ;  /* 0x0000f000ff087b82 */ /* 0x000f220000000a00 */
[----:B------:R-:W-:Y:S01]  /*5980*/  IADD3 R44, PT, PT, R16, R23, RZ ;  /* 0x00000017102c7210 */ /* 0x000fe20007ffe0ff */
[----:B------:R-:W-:Y:S01]  /*5990*/  BSSY.RECONVERGENT B1, `(.L_x_3030) ;  /* 0x00000c4000017945 */ /* 0x000fe20003800200 */
[----:B------:R-:W-:Y:S01]  /*59a0*/  MOV R2, 0x400 ;  /* 0x0000040000027802 */ /* 0x000fe20000000f00 */
[----:B------:R-:W-:-:S03]  /*59b0*/  IMAD.MOV.U32 R32, RZ, RZ, RZ ;  /* 0x000000ffff207224 */ /* 0x000fc600078e00ff */
[----:B------:R-:W-:Y:S01]  /*59c0*/  IADD3 R2, PT, PT, R2, 0x120, RZ ;  /* 0x0000012002027810 */ /* 0x000fe20007ffe0ff */
[----:B0-----:R-:W-:-:S04]  /*59d0*/  IMAD.U32 R40, RZ, RZ, UR4 ;  /* 0x00000004ff287e24 */ /* 0x001fc8000f8e00ff */
[-C--:B------:R-:W-:Y:S01]  /*59e0*/  IMAD R3, R3, R40.reuse, R20 ;  /* 0x0000002803037224 */ /* 0x080fe200078e0214 */
[----:B------:R-:W-:-:S04]  /*59f0*/  VIMNMX R11, PT, PT, R19, R40, PT ;  /* 0x00000028130b7248 */ /* 0x000fc80003fe0100 */
[----:B------:R-:W-:Y:S02]  /*5a00*/  ISETP.GE.AND P0, PT, R44, R11, PT ;  /* 0x0000000b2c00720c */ /* 0x000fe40003f06270 */
[----:B--2---:R-:W-:Y:S01]  /*5a10*/  LEA R46, R13, R2, 0x18 ;  /* 0x000000020d2e7211 */ /* 0x004fe200078ec0ff */
[----:B----4-:R-:W-:-:S03]  /*5a20*/  IMAD.WIDE R2, R3, 0x2, R8 ;  /* 0x0000000203027825 */ /* 0x010fc600078e0208 */
[----:B------:R-:W-:-:S07]  /*5a30*/  IADD3 R43, PT, PT, R46, UR5, RZ ;  /* 0x000000052e2b7c10 */ /* 0x000fce000fffe0ff */
[----:B------:R-:W-:Y:S05]  /*5a40*/  @P0 BRA `(.L_x_3031) ;  /* 0x0000000800e00947 */ /* 0x000fea0003800000 */
[----:B------:R-:W-:Y:S01]  /*5a50*/  VIADDMNMX R48, R44, 0x8, R11, !PT ;  /* 0x000000082c307846 */ /* 0x000fe2000780010b */
[----:B------:R-:W-:Y:S01]  /*5a60*/  BSSY.RECONVERGENT B2, `(.L_x_3032) ;  /* 0x000006b000027945 */ /* 0x000fe20003800200 */
[----:B------:R-:W-:Y:S01]  /*5a70*/  LOP3.LUT R8, RZ, R16, RZ, 0x33, !PT ;  /* 0x00000010ff087212 */ /* 0x000fe200078e33ff */
[----:B------:R-:W-:Y:S02]  /*5a80*/  HFMA2 R41, -RZ, RZ, 0, 0 ;  /* 0x00000000ff297431 */ /* 0x000fe400000001ff */
[----:B------:R-:W-:Y:S01]  /*5a90*/  IMAD.MOV.U32 R47, RZ, RZ, R44 ;  /* 0x000000ffff2f7224 */ /* 0x000fe200078e002c */
[----:B------:R-:W-:Y:S02]  /*5aa0*/  CS2R R38, SRZ ;  /* 0x0000000000267805 */ /* 0x000fe4000001ff00 */
[----:B------:R-:W-:Y:S02]  /*5ab0*/  IADD3 R48, PT, PT, -R23, R48, R8 ;  /* 0x0000003017307210 */ /* 0x000fe40007ffe108 */
[----:B------:R-:W-:-:S02]  /*5ac0*/  CS2R R36, SRZ ;  /* 0x0000000000247805 */ /* 0x000fc4000001ff00 */
[----:B------:R-:W-:Y:S02]  /*5ad0*/  CS2R R34, SRZ ;  /* 0x0000000000227805 */ /* 0x000fe4000001ff00 */
[----:B------:R-:W-:Y:S02]  /*5ae0*/  MOV R32, RZ ;  /* 0x000000ff00207202 */ /* 0x000fe40000000f00 */
        /* <DEDUP_REMOVED lines=8> */
.L_x_3034:
[----:B------:R-:W-:-:S04]  /*5b70*/  IMAD R29, R47, 0x60, RZ ;  /* 0x000000602f1d7824 */ /* 0x000fc800078e02ff */
[----:B------:R-:W-:-:S06]  /*5b80*/  IMAD.WIDE.U32 R8, R29, 0x2, R2 ;  /* 0x000000021d087825 */ /* 0x000fcc00078e0002 */
[----:B------:R-:W2:Y:S01]  /*5b90*/  LDG.E.128 R8, desc[UR36][R8.64] ;  /* 0x0000002408087981 */ /* 0x000ea2000c1e1d00 */
[C---:B------:R-:W-:Y:S01]  /*5ba0*/  IADD3 R13, PT, PT, R29.reuse, 0x300, RZ ;  /* 0x000003001d0d7810 */ /* 0x040fe20007ffe0ff */
[----:B------:R-:W-:-:S04]  /*5bb0*/  VIADD R25, R29, 0x600 ;  /* 0x000006001d197836 */ /* 0x000fc80000000000 */
[----:B------:R-:W-:Y:S01]  /*5bc0*/  IMAD.WIDE.U32 R12, R13, 0x2, R2 ;  /* 0x000000020d0c7825 */ /* 0x000fe200078e0002 */
[----:B------:R-:W-:-:S03]  /*5bd0*/  IADD3 R29, PT, PT, R29, 0x900, RZ ;  /* 0x000009001d1d7810 */ /* 0x000fc60007ffe0ff */
[--C-:B------:R-:W-:Y:S02]  /*5be0*/  IMAD.WIDE.U32 R24, R25, 0x2, R2.reuse ;  /* 0x0000000219187825 */ /* 0x100fe400078e0002 */
[----:B-1----:R-:W4:Y:S02]  /*5bf0*/  LDG.E.128 R12, desc[UR36][R12.64] ;  /* 0x000000240c0c7981 */ /* 0x002f24000c1e1d00 */
[----:B------:R-:W-:Y:S02]  /*5c00*/  IMAD.WIDE.U32 R28, R29, 0x2, R2 ;  /* 0x000000021d1c7825 */ /* 0x000fe400078e0002 */
[----:B------:R-:W4:Y:S04]  /*5c10*/  LDG.E.128 R24, desc[UR36][R24.64] ;  /* 0x0000002418187981 */ /* 0x000f28000c1e1d00 */
[----:B---3--:R-:W3:Y:S01]  /*5c20*/  LDG.E.128 R28, desc[UR36][R28.64] ;  /* 0x000000241c1c7981 */ /* 0x008ee2000c1e1d00 */
[----:B------:R-:W-:-:S02]  /*5c30*/  IADD3 R52, PT, PT, -R16, R47, RZ ;  /* 0x0000002f10347210 */ /* 0x000fc40007ffe1ff */
[----:B------:R-:W-:Y:S02]  /*5c40*/  IADD3 R50, PT, PT, R50, 0x4, RZ ;  /* 0x0000000432327810 */ /* 0x000fe40007ffe0ff */
[----:B------:R-:W-:Y:S01]  /*5c50*/  IADD3 R47, PT, PT, R47, 0x20, RZ ;  /* 0x000000202f2f7810 */ /* 0x000fe20007ffe0ff */
[----:B------:R-:W-:Y:S01]  /*5c60*/  IMAD R52, R52, 0x2, R43 ;  /* 0x0000000234347824 */ /* 0x000fe200078e022b */
[----:B------:R-:W-:-:S04]  /*5c70*/  ISETP.NE.AND P0, PT, R50, R49, PT ;  /* 0x000000313200720c */ /* 0x000fc80003f05270 */
[----:B------:R-:W0:Y:S04]  /*5c80*/  LDS.U16 R51, [R52] ;  /* 0x0000000034337984 */ /* 0x000e280000000400 */
[----:B------:R-:W-:Y:S04]  /*5c90*/  LDS.U16 R57, [R52+0x10] ;  /* 0x0000100034397984 */ /* 0x000fe80000000400 */
[----:B------:R-:W1:Y:S01]  /*5ca0*/  LDS.U16 R59, [R52+0x20] ;  /* 0x00002000343b7984 */ /* 0x000e620000000400 */
[----:B0-----:R-:W-:Y:S02]  /*5cb0*/  HADD2.F32 R54, -RZ, R51.H0_H0 ;  /* 0x20000033ff367230 */ /* 0x001fe40000004100 */
[----:B-1----:R-:W-:-:S02]  /*5cc0*/  HADD2.F32 R59, -RZ, R59.H0_H0 ;  /* 0x2000003bff3b7230 */ /* 0x002fc40000004100 */
[--C-:B--2---:R-:W-:Y:S02]  /*5cd0*/  HADD2.F32 R53, -RZ, R8.reuse.H0_H0 ;  /* 0x20000008ff357230 */ /* 0x104fe40000004100 */
[----:B------:R-:W-:Y:S02]  /*5ce0*/  HADD2.F32 R55, -RZ, R8.H1_H1 ;  /* 0x30000008ff377230 */ /* 0x000fe40000004100 */
[----:B------:R-:W-:Y:S02]  /*5cf0*/  HADD2.F32 R8, -RZ, R9.H0_H0 ;  /* 0x20000009ff087230 */ /* 0x000fe40000004100 */
[C---:B------:R-:W-:Y:S01]  /*5d00*/  FFMA.FTZ R53, R54.reuse, R53, R41 ;  /* 0x0000003536357223 */ /* 0x040fe20000010029 */
[--C-:B------:R-:W-:Y:S02]  /*5d10*/  HADD2.F32 R56, -RZ, R10.reuse.H0_H0 ;  /* 0x2000000aff387230 */ /* 0x100fe40000004100 */
[----:B------:R-:W-:Y:S01]  /*5d20*/  FFMA.FTZ R55, R54, R55, R38 ;  /* 0x0000003736377223 */ /* 0x000fe20000010026 */
[----:B------:R-:W-:-:S02]  /*5d30*/  HADD2.F32 R51, -RZ, R10.H1_H1 ;  /* 0x3000000aff337230 */ /* 0x000fc40000004100 */
[C---:B------:R-:W-:Y:S01]  /*5d40*/  FFMA.FTZ R39, R54.reuse, R8, R39 ;  /* 0x0000000836277223 */ /* 0x040fe20000010027 */
[----:B------:R-:W-:Y:S01]  /*5d50*/  HADD2.F32 R10, -RZ, R11.H0_H0 ;  /* 0x2000000bff0a7230 */ /* 0x000fe20000004100 */
[----:B------:R0:W1:Y:S01]  /*5d60*/  LDS.U16 R8, [R52+0x30] ;  /* 0x0000300034087984 */ /* 0x0000620000000400 */
[----:B------:R-:W-:Y:S02]  /*5d70*/  HADD2.F32 R9, -RZ, R9.H1_H1 ;  /* 0x30000009ff097230 */ /* 0x000fe40000004100 */
[C---:B------:R-:W-:Y:S01]  /*5d80*/  FFMA.FTZ R51, R54.reuse, R51, R34 ;  /* 0x0000003336337223 */ /* 0x040fe20000010022 */
[----:B------:R-:W-:Y:S02]  /*5d90*/  HADD2.F32 R11, -RZ, R11.H1_H1 ;  /* 0x3000000bff0b7230 */ /* 0x000fe40000004100 */
[C---:B------:R-:W-:Y:S01]  /*5da0*/  FFMA.FTZ R10, R54.reuse, R10, R35 ;  /* 0x0000000a360a7223 */ /* 0x040fe20000010023 */
[--C-:B----4-:R-:W-:Y:S02]  /*5db0*/  HADD2.F32 R38, -RZ, R13.reuse.H1_H1 ;  /* 0x3000000dff267230 */ /* 0x110fe40000004100 */
[----:B------:R-:W-:Y:S01]  /*5dc0*/  FFMA.FTZ R9, R54, R9, R36 ;  /* 0x0000000936097223 */ /* 0x000fe20000010024 */
[----:B------:R-:W-:-:S02]  /*5dd0*/  HADD2.F32 R36, -RZ, R13.H0_H0 ;  /* 0x2000000dff247230 */ /* 0x000fc40000004100 */
[C---:B------:R-:W-:Y:S01]  /*5de0*/  FFMA.FTZ R11, R54.reuse, R11, R32 ;  /* 0x0000000b360b7223 */ /* 0x040fe20000010020 */
[----:B------:R-:W-:Y:S02]  /*5df0*/  HADD2.F32 R32, -RZ, R57.H0_H0 ;  /* 0x20000039ff207230 */ /* 0x000fe40000004100 */
[----:B------:R-:W-:Y:S01]  /*5e00*/  FFMA.FTZ R56, R54, R56, R37 ;  /* 0x0000003836387223 */ /* 0x000fe20000010025 */
        /* <DEDUP_REMOVED lines=9> */
[----:B0-----:R-:W-:Y:S02]  /*5ea0*/  HADD2.F32 R52, -RZ, R15.H1_H1 ;  /* 0x3000000fff347230 */ /* 0x001fe40000004100 */
[C---:B------:R-:W-:Y:S01]  /*5eb0*/  FFMA.FTZ R12, R32.reuse, R12, R55 ;  /* 0x0000000c200c7223 */ /* 0x040fe20000010037 */
[--C-:B------:R-:W-:Y:S02]  /*5ec0*/  HADD2.F32 R15, -RZ, R24.reuse.H0_H0 ;  /* 0x20000018ff0f7230 */ /* 0x100fe40000004100 */
[----:B------:R-:W-:Y:S01]  /*5ed0*/  FFMA.FTZ R13, R32, R13, R56 ;  /* 0x0000000d200d7223 */ /* 0x000fe20000010038 */
[----:B------:R-:W-:-:S02]  /*5ee0*/  HADD2.F32 R35, -RZ, R24.H1_H1 ;  /* 0x30000018ff237230 */ /* 0x000fc40000004100 */
[C---:B------:R-:W-:Y:S01]  /*5ef0*/  FFMA.FTZ R14, R32.reuse, R14, R51 ;  /* 0x0000000e200e7223 */ /* 0x040fe20000010033 */
[----:B------:R-:W-:Y:S01]  /*5f00*/  FFMA.FTZ R11, R32, R52, R11 ;  /* 0x00000034200b7223 */ /* 0x000fe2000001000b */
        /* <DEDUP_REMOVED lines=12> */
[----:B-1----:R-:W-:Y:S02]  /*5fd0*/  HADD2.F32 R8, -RZ, R8.H0_H0 ;  /* 0x20000008ff087230 */ /* 0x002fe40000004100 */
[----:B------:R-:W-:Y:S01]  /*5fe0*/  FFMA.FTZ R10, R59, R39, R10 ;  /* 0x000000273b0a7223 */ /* 0x000fe2000001000a */
[----:B---3--:R-:W-:-:S02]  /*5ff0*/  HADD2.F32 R39, -RZ, R29.H0_H0 ;  /* 0x2000001dff277230 */ /* 0x008fc40000004100 */
[----:B------:R-:W-:Y:S01]  /*6000*/  FFMA.FTZ R11, R59, R26, R11 ;  /* 0x0000001a3b0b7223 */ /* 0x000fe2000001000b */
[--C-:B------:R-:W-:Y:S02]  /*6010*/  HADD2.F32 R41, -RZ, R28.reuse.H0_H0 ;  /* 0x2000001cff297230 */ /* 0x100fe40000004100 */
        /* <DEDUP_REMOVED lines=13> */
[----:B------:R-:W-:Y:S01]  /*60f0*/  FFMA.FTZ R32, R8, R32, R11 ;  /* 0x0000002008207223 */ /* 0x000fe2000001000b */
[----:B------:R-:W-:Y:S06]  /*6100*/  @P0 BRA `(.L_x_3034) ;  /* 0xfffffff800980947 */ /* 0x000fec000383ffff */
.L_x_3033:
[----:B------:R-:W-:Y:S05]  /*6110*/  BSYNC.RECONVERGENT B2 ;  /* 0x0000000000027941 */ /* 0x000fea0003800200 */
.L_x_3032:
[----:B------:R-:W-:Y:S05]  /*6120*/  @!P1 BRA `(.L_x_3031) ;  /* 0x0000000400289947 */ /* 0x000fea0003800000 */
[----:B------:R-:W-:Y:S01]  /*6130*/  ISETP.NE.AND P1, PT, R58, 0x1, PT ;  /* 0x000000013a00780c */ /* 0x000fe20003f25270 */
[----:B------:R-:W-:Y:S01]  /*6140*/  BSSY.RECONVERGENT B2, `(.L_x_3035) ;  /* 0x0000030000027945 */ /* 0x000fe20003800200 */
[----:B------:R-:W-:-:S11]  /*6150*/  LOP3.LUT P0, RZ, R48, 0x8, RZ, 0xc0, !PT ;  /* 0x0000000830ff7812 */ /* 0x000fd6000780c0ff */
[----:B------:R-:W-:Y:S05]  /*6160*/  @!P1 BRA `(.L_x_3036) ;  /* 0x0000000000b49947 */ /* 0x000fea0003800000 */
[----:B------:R-:W-:-:S04]  /*6170*/  IMAD R13, R47, 0x60, RZ ;  /* 0x000000602f0d7824 */ /* 0x000fc800078e02ff */
[----:B------:R-:W-:-:S04]  /*6180*/  IMAD.WIDE.U32 R8, R13, 0x2, R2 ;  /* 0x000000020d087825 */ /* 0x000fc800078e0002 */
[----:B------:R-:W-:Y:S02]  /*6190*/  VIADD R13, R13, 0x300 ;  /* 0x000003000d0d7836 */ /* 0x000fe40000000000 */
[----:B------:R-:W2:Y:S02]  /*61a0*/  LDG.E.128 R8, desc[UR36][R8.64] ;  /* 0x0000002408087981 */ /* 0x000ea4000c1e1d00 */
[----:B------:R-:W-:-:S06]  /*61b0*/  IMAD.WIDE.U32 R12, R13, 0x2, R2 ;  /* 0x000000020d0c7825 */ /* 0x000fcc00078e0002 */
[----:B-1----:R-:W4:Y:S01]  /*61c0*/  LDG.E.128 R12, desc[UR36][R12.64] ;  /* 0x000000240c0c7981 */ /* 0x002f22000c1e1d00 */
[----:B------:R-:W-:Y:S01]  /*61d0*/  IADD3 R24, PT, PT, -R16, R47, RZ ;  /* 0x0000002f10187210 */ /* 0x000fe20007ffe1ff */
[----:B------:R-:W-:-:S03]  /*61e0*/  VIADD R47, R47, 0x10 ;  /* 0x000000102f2f7836 */ /* 0x000fc60000000000 */
[----:B------:R-:W-:-:S05]  /*61f0*/  LEA R24, R24, R43, 0x1 ;  /* 0x0000002b18187211 */ /* 0x000fca00078e08ff */
[----:B------:R-:W-:Y:S04]  /*6200*/  LDS.U16 R25, [R24] ;  /* 0x0000000018197984 */ /* 0x000fe80000000400 */
[----:B------:R-:W0:Y:S02]  /*6210*/  LDS.U16 R29, [R24+0x10] ;  /* 0x00001000181d7984 */ /* 0x000e240000000400 */
[----:B0-----:R-:W-:Y:S02]  /*6220*/  HADD2.F32 R29, -RZ, R29.H0_H0 ;  /* 0x2000001dff1d7230 */ /* 0x001fe40000004100 */
[--C-:B--2---:R-:W-:Y:S02]  /*6230*/  HADD2.F32 R26, -RZ, R8.reuse.H0_H0 ;  /* 0x20000008ff1a7230 */ /* 0x104fe40000004100 */
[----:B------:R-:W-:-:S02]  /*6240*/  HADD2.F32 R27, -RZ, R8.H1_H1 ;  /* 0x30000008ff1b7230 */ /* 0x000fc40000004100 */
[----:B------:R-:W-:Y:S02]  /*6250*/  HADD2.F32 R8, -RZ, R25.H0_H0 ;  /* 0x20000019ff087230 */ /* 0x000fe40000004100 */
[--C-:B---3--:R-:W-:Y:S02]  /*6260*/  HADD2.F32 R30, -RZ, R10.reuse.H0_H0 ;  /* 0x2000000aff1e7230 */ /* 0x108fe40000004100 */
[----:B------:R-:W-:Y:S02]  /*6270*/  HADD2.F32 R25, -RZ, R10.H1_H1 ;  /* 0x3000000aff197230 */ /* 0x000fe40000004100 */
        /* <DEDUP_REMOVED lines=9> */
[----:B----4-:R-:W-:Y:S02]  /*6310*/  HADD2.F32 R41, -RZ, R12.H0_H0 ;  /* 0x2000000cff297230 */ /* 0x010fe40000004100 */
        /* <DEDUP_REMOVED lines=17> */
[----:B------:R-:W-:-:S07]  /*6430*/  FFMA.FTZ R32, R29, R32, R11 ;  /* 0x000000201d207223 */ /* 0x000fce000001000b */
.L_x_3036:
[----:B------:R-:W-:Y:S05]  /*6440*/  BSYNC.RECONVERGENT B2 ;  /* 0x0000000000027941 */ /* 0x000fea0003800200 */
.L_x_3035:
[----:B------:R-:W-:Y:S05]  /*6450*/  @P0 BRA `(.L_x_3031) ;  /* 0x00000000005c0947 */ /* 0x000fea0003800000 */
[----:B------:R-:W-:-:S04]  /*6460*/  IMAD R9, R47, 0x60, RZ ;  /* 0x000000602f097824 */ /* 0x000fc800078e02ff */
[----:B------:R-:W-:-:S06]  /*6470*/  IMAD.WIDE.U32 R8, R9, 0x2, R2 ;  /* 0x0000000209087825 */ /* 0x000fcc00078e0002 */
[----:B------:R-:W2:Y:S01]  /*6480*/  LDG.E.128 R8, desc[UR36][R8.64] ;  /* 0x0000002408087981 */ /* 0x000ea2000c1e1d00 */
[----:B------:R-:W-:-:S04]  /*6490*/  IADD3 R12, PT, PT, -R16, R47, RZ ;  /* 0x0000002f100c7210 */ /* 0x000fc80007ffe1ff */
[----:B------:R-:W-:-:S06]  /*64a0*/  LEA R12, R12, R43, 0x1 ;  /* 0x0000002b0c0c7211 */ /* 0x000fcc00078e08ff */
[----:B------:R-:W0:Y:S02]  /*64b0*/  LDS.U16 R12, [R12] ;  /* 0x000000000c0c7984 */ /* 0x000e240000000400 */
[----:B0-----:R-:W-:Y:S02]  /*64c0*/  HADD2.F32 R14, -RZ, R12.H0_H0 ;  /* 0x2000000cff0e7230 */ /* 0x001fe40000004100 */
[--C-:B--2---:R-:W-:Y:S02]  /*64d0*/  HADD2.F32 R13, -RZ, R8.reuse.H0_H0 ;  /* 0x20000008ff0d7230 */ /* 0x104fe40000004100 */
[----:B-1----:R-:W-:Y:S02]  /*64e0*/  HADD2.F32 R15, -RZ, R8.H1_H1 ;  /* 0x30000008ff0f7230 */ /* 0x002fe40000004100 */
        /* <DEDUP_REMOVED lines=14> */
.L_x_3031:
[----:B------:R-:W-:Y:S05]  /*65d0*/  BSYNC.RECONVERGENT B1 ;  /* 0x0000000000017941 */ /* 0x000fea0003800200 */
.L_x_3030:
        /* <DEDUP_REMOVED lines=16> */
.L_x_3043:
        /* <DEDUP_REMOVED lines=12> */
[----:B------:R0:W2:Y:S02]  /*67a0*/  F2I.FTZ.U32.TRUNC.NTZ R9, R13 ;  /* 0x0000000d00097305 */ /* 0x0000a4000021f000 */
[----:B0-----:R-:W0:Y:S01]  /*67b0*/  LDS.U16 R13, [R46] ;  /* 0x000000002e0d7984 */ /* 0x001e220000000400 */
        /* <DEDUP_REMOVED lines=34> */
.L_x_3042:
[----:B------:R-:W-:Y:S05]  /*69e0*/  BSYNC.RECONVERGENT B3 ;  /* 0x0000000000037941 */ /* 0x000fea0003800200 */
.L_x_3041:
[----:B------:R-:W-:Y:S01]  /*69f0*/  IADD3 R44, PT, PT, R44, 0x8, RZ ;  /* 0x000000082c2c7810 */ /* 0x000fe20007ffe0ff */
[----:B------:R-:W-:Y:S01]  /*6a00*/  VIADD R46, R46, 0x10 ;  /* 0x000000102e2e7836 */ /* 0x000fe20000000000 */
[----:B------:R-:W-:Y:S06]  /*6a10*/  @P2 BRA `(.L_x_3043) ;  /* 0xfffffffc00302947 */ /* 0x000fec000383ffff */
.L_x_3040:
[----:B------:R-:W-:Y:S05]  /*6a20*/  BSYNC.RECONVERGENT B2 ;  /* 0x0000000000027941 */ /* 0x000fea0003800200 */
.L_x_3039:
[----:B------:R-:W-:-:S13]  /*6a30*/  ISETP.GE.U32.AND P0, PT, R28, 0x18, PT ;  /* 0x000000181c00780c */ /* 0x000fda0003f06070 */
[----:B------:R-:W-:Y:S05]  /*6a40*/  @!P0 BRA `(.L_x_3038) ;  /* 0x0000000c00148947 */ /* 0x000fea0003800000 */
[----:B------:R-:W0:Y:S02]  /*6a50*/  LDC R40, c[0x0][0x3f4] ;  /* 0x0000fd00ff287b82 */ /* 0x000e240000000800 */
.L_x_3052:
[C---:B0-----:R-:W-:Y:S01]  /*6a60*/  ISETP.GE.AND P3, PT, R44.reuse, R40, PT ;  /* 0x000000282c00720c */ /* 0x041fe20003f66270 */
[C---:B------:R-:W-:Y:S01]  /*6a70*/  VIADD R13, R44.reuse, 0x18 ;  /* 0x000000182c0d7836 */ /* 0x040fe20000000000 */
[C---:B---3--:R-:W-:Y:S01]  /*6a80*/  IADD3 R31, PT, PT, R44.reuse, 0x8, RZ ;  /* 0x000000082c1f7810 */ /* 0x048fe20007ffe0ff */
[----:B------:R-:W-:Y:S01]  /*6a90*/  BSSY.RECONVERGENT B2, `(.L_x_3044) ;  /* 0x0000033000027945 */ /* 0x000fe20003800200 */
[----:B-1----:R-:W-:Y:S02]  /*6aa0*/  IADD3 R15, PT, PT, R44, 0x10, RZ ;  /* 0x000000102c0f7810 */ /* 0x002fe40007ffe0ff */
        /* <DEDUP_REMOVED lines=12> */
[----:B0-----:R-:W-:-:S06]  /*6b70*/  VIADD R14, R10, 0xffffffe ;  /* 0x0ffffffe0a0e7836 */ /* 0x001fcc0000000000 */
[----:B------:R0:W1:Y:S02]  /*6b80*/  F2I.FTZ.U32.TRUNC.NTZ R9, R14 ;  /* 0x0000000e00097305 */ /* 0x000064000021f000 */
[----:B0-----:R-:W0:Y:S01]  /*6b90*/  LDS.U16 R14, [R12] ;  /* 0x000000000c0e7984 */ /* 0x001e220000000400 */
[----:B-1----:R-:W-:-:S05]  /*6ba0*/  IADD3 R8, PT, PT, RZ, -R9, RZ ;  /* 0x80000009ff087210 */ /* 0x002fca0007ffe0ff */
        /* <DEDUP_REMOVED lines=33> */
.L_x_3045:
[----:B------:R-:W-:Y:S05]  /*6dc0*/  BSYNC.RECONVERGENT B2 ;  /* 0x0000000000027941 */ /* 0x000fea0003800200 */
.L_x_3044:
        /* <DEDUP_REMOVED lines=10> */
[----:B0-----:R-:W0:Y:S01]  /*6e70*/  LDS.U16 R14, [R12+0x10] ;  /* 0x000010000c0e7984 */ /* 0x001e220000000400 */
[----:B-1----:R-:W-:-:S04]  /*6e80*/  IMAD.MOV R8, RZ, RZ, -R9 ;  /* 0x000000ffff087224 */ /* 0x002fc800078e0a09 */
        /* <DEDUP_REMOVED lines=33> */
.L_x_3047:
[----:B------:R-:W-:Y:S05]  /*70a0*/  BSYNC.RECONVERGENT B2 ;  /* 0x0000000000027941 */ /* 0x000fea0003800200 */
.L_x_3046:
        /* <DEDUP_REMOVED lines=45> */
.L_x_3049:
[----:B------:R-:W-:Y:S05]  /*7380*/  BSYNC.RECONVERGENT B2 ;  /* 0x0000000000027941 */ /* 0x000fea0003800200 */
.L_x_3048:
[----:B------:R-:W-:Y:S04]  /*7390*/  BSSY.RECONVERGENT B2, `(.L_x_3050) ;  /* 0x000002d000027945 */ /* 0x000fe80003800200 */
[----:B------:R-:W-:Y:S05]  /*73a0*/  @!P1 BRA `(.L_x_3051) ;  /* 0x0000000000ac9947 */ /* 0x000fea0003800000 */
[----:B------:R-:W-:Y:S01]  /*73b0*/  IABS R11, R40 ;  /* 0x00000028000b7213 */ /* 0x000fe20000000000 */
[----:B------:R-:W0:Y:S01]  /*73c0*/  LDS.U16 R12, [R12+0x30] ;  /* 0x000030000c0c7984 */ /* 0x000e220000000400 */
[----:B------:R-:W-:Y:S02]  /*73d0*/  IABS R24, R13 ;  /* 0x0000000d00187213 */ /* 0x000fe40000000000 */
[----:B------:R-:W1:Y:S01]  /*73e0*/  I2F.RP R10, R11 ;  /* 0x0000000b000a7306 */ /* 0x000e620000209400 */
[----:B------:R-:W-:Y:S02]  /*73f0*/  ISETP.GE.AND P1, PT, R13, RZ, PT ;  /* 0x000000ff0d00720c */ /* 0x000fe40003f26270 */
[----:B------:R-:W-:-:S05]  /*7400*/  ISETP.NE.AND P2, PT, R40, RZ, PT ;  /* 0x000000ff2800720c */ /* 0x000fca0003f45270 */
[----:B-1----:R-:W1:Y:S02]  /*7410*/  MUFU.RCP R10, R10 ;  /* 0x0000000a000a7308 */ /* 0x002e640000001000 */
[----:B-1----:R-:W-:-:S06]  /*7420*/  VIADD R14, R10, 0xffffffe ;  /* 0x0ffffffe0a0e7836 */ /* 0x002fcc0000000000 */
[----:B------:R-:W1:Y:S02]  /*7430*/  F2I.FTZ.U32.TRUNC.NTZ R9, R14 ;  /* 0x0000000e00097305 */ /* 0x000e64000021f000 */
[----:B-1----:R-:W-:-:S05]  /*7440*/  IADD3 R8, PT, PT, RZ, -R9, RZ ;  /* 0x80000009ff087210 */ /* 0x002fca0007ffe0ff */
        /* <DEDUP_REMOVED lines=33> */
.L_x_3051:
[----:B------:R-:W-:Y:S05]  /*7660*/  BSYNC.RECONVERGENT B2 ;  /* 0x0000000000027941 */ /* 0x000fea0003800200 */
.L_x_3050:
[----:B------:R-:W-:-:S04]  /*7670*/  IADD3 R44, PT, PT, R44, 0x20, RZ ;  /* 0x000000202c2c7810 */ /* 0x000fc80007ffe0ff */
[----:B------:R-:W-:-:S13]  /*7680*/  ISETP.GE.AND P0, PT, R44, R19, PT ;  /* 0x000000132c00720c */ /* 0x000fda0003f06270 */
[----:B------:R-:W-:Y:S05]  /*7690*/  @!P0 BRA `(.L_x_3052) ;  /* 0xfffffff000f08947 */ /* 0x000fea000383ffff */
.L_x_3038:
[----:B------:R-:W-:Y:S05]  /*76a0*/  BSYNC.RECONVERGENT B1 ;  /* 0x0000000000017941 */ /* 0x000fea0003800200 */
.L_x_3037:
        /* <DEDUP_REMOVED lines=8> */
[----:B------:R-:W-:-:S05]  /*7730*/  LEA.HI.X.SX32 R3, R3, UR7, 0x1, P0 ;  /* 0x0000000703037c11 */ /* 0x000fca00080f0eff */
[----:B------:R-:W1:Y:S01]  /*7740*/  LDG.E.64 R18, desc[UR36][R2.64] ;  /* 0x0000002402127981 */ /* 0x000e62000c1e1b00 */
[----:B------:R-:W0:Y:S03]  /*7750*/  LDC.64 R8, c[0x0][0x468] ;  /* 0x00011a00ff087b82 */ /* 0x000e260000000a00 */
[----:B0-----:R0:W2:Y:S01]  /*7760*/  LDG.E R8, desc[UR36][R8.64+0x8] ;  /* 0x0000082408087981 */ /* 0x0010a2000c1e1900 */
[----:B-1----:R-:W-:Y:S01]  /*7770*/  LOP3.LUT R15, R19, 0xff, RZ, 0xc0, !PT ;  /* 0x000000ff130f7812 */ /* 0x002fe200078ec0ff */
[----:B------:R-:W2:Y:S01]  /*7780*/  I2F.S8 R11, R18 ;  /* 0x00000012000b7306 */ /* 0x000ea20000001400 */
        /* <DEDUP_REMOVED lines=12> */
[----:B--2---:R-:W-:Y:S01]  /*7850*/  FMUL.FTZ R11, R8, R11 ;  /* 0x0000000b080b7220 */ /* 0x004fe20000410000 */
        /* <DEDUP_REMOVED lines=33> */
.L_x_3053:
[----:B------:R-:W0:Y:S02]  /*7a70*/  LDC.64 R8, c[0x0][0x3a8] ;  /* 0x0000ea00ff087b82 */ /* 0x000e240000000a00 */
[----:B0-----:R-:W-:-:S06]  /*7a80*/  IMAD.WIDE R8, R3, 0x2, R8 ;  /* 0x0000000203087825 */ /* 0x001fcc00078e0208 */
[----:B------:R-:W5:Y:S02]  /*7a90*/  LDG.E.128 R8, desc[UR36][R8.64] ;  /* 0x0000002408087981 */ /* 0x000f64000c1e1d00 */
.L_x_3054:
[----:B------:R-:W0:Y:S02]  /*7aa0*/  LDCU.64 UR6, c[0x0][0x460] ;  /* 0x00008c00ff0677ac */ /* 0x000e240008000a00 */
[----:B0-----:R-:W-:-:S04]  /*7ab0*/  ISETP.NE.U32.AND P0, PT, RZ, UR6, PT ;  /* 0x00000006ff007c0c */ /* 0x001fc8000bf05070 */
[----:B------:R-:W-:Y:S01]  /*7ac0*/  ISETP.NE.AND.EX P0, PT, RZ, UR7, PT, P0 ;  /* 0x00000007ff007c0c */ /* 0x000fe2000bf05300 */
[----:B------:R-:W-:Y:S01]  /*7ad0*/  IMAD R0, R0, 0x2, R43 ;  /* 0x0000000200007824 */ /* 0x000fe200078e022b */
[----:B------:R-:W0:Y:S05]  /*7ae0*/  LDCU.64 UR6, c[0x0][0x3c0] ;  /* 0x00007800ff0677ac */ /* 0x000e2a0008000a00 */
[----:B------:R-:W2:Y:S06]  /*7af0*/  LDS.U16 R0, [R0] ;  /* 0x0000000000007984 */ /* 0x000eac0000000400 */
[----:B------:R-:W4:Y:S08]  /*7b00*/  @P0 LDC R2, c[0x0][0x3f8] ;  /* 0x0000fe00ff020b82 */ /* 0x000f300000000800 */
[----:B------:R-:W1:Y:S01]  /*7b10*/  @P0 LDC.64 R12, c[0x0][0x458] ;  /* 0x00011600ff0c0b82 */ /* 0x000e620000000a00 */
[----:B----4-:R-:W-:-:S04]  /*7b20*/  @P0 IMAD R45, R22, R2, R45 ;  /* 0x00000002162d0224 */ /* 0x010fc800078e022d */
[----:B------:R-:W-:-:S04]  /*7b30*/  @P0 IMAD R45, R45, 0x60, R20 ;  /* 0x000000602d2d0824 */ /* 0x000fc800078e0214 */
[----:B-1----:R-:W-:-:S06]  /*7b40*/  @P0 IMAD.WIDE R12, R45, 0x2, R12 ;  /* 0x000000022d0c0825 */ /* 0x002fcc00078e020c */
[----:B------:R-:W4:Y:S01]  /*7b50*/  @P0 LDG.E.128 R12, desc[UR36][R12.64] ;  /* 0x000000240c0c0981 */ /* 0x000f22000c1e1d00 */
[----:B------:R-:W-:Y:S02]  /*7b60*/  IMAD R40, R33, R40, R20 ;  /* 0x0000002821287224 */ /* 0x000fe400078e0214 */
[----:B-----5:R-:W-:Y:S02]  /*7b70*/  HFMA2 R4, R8, 1, 1, R4 ;  /* 0x3c003c0008047831 */ /* 0x020fe40000000004 */
[----:B------:R-:W-:Y:S02]  /*7b80*/  IMAD R17, R17, 0x60, RZ ;  /* 0x0000006011117824 */ /* 0x000fe400078e02ff */
[----:B------:R-:W-:Y:S02]  /*7b90*/  HFMA2 R6, R10, 1, 1, R6 ;  /* 0x3c003c000a067831 */ /* 0x000fe40000000006 */
[----:B------:R-:W-:Y:S01]  /*7ba0*/  HADD2 R5, R9, R5 ;  /* 0x0000000509057230 */ /* 0x000fe20000000000 */
[----:B------:R-:W-:Y:S01]  /*7bb0*/  SHF.R.S32.HI R2, RZ, 0x1f, R40 ;  /* 0x0000001fff027819 */ /* 0x000fe20000011428 */
[----:B------:R-:W-:Y:S01]  /*7bc0*/  HADD2 R7, R11, R7 ;  /* 0x000000070b077230 */ /* 0x000fe20000000000 */
[----:B------:R-:W-:Y:S01]  /*7bd0*/  IADD3 R40, P1, PT, R17, R40, RZ ;  /* 0x0000002811287210 */ /* 0x000fe20007f3e0ff */
[----:B--2---:R-:W-:-:S03]  /*7be0*/  HADD2.F32 R0, -RZ, R0.H0_H0 ;  /* 0x20000000ff007230 */ /* 0x004fc60000004100 */
[----:B------:R-:W-:Y:S02]  /*7bf0*/  LEA.HI.X.SX32 R17, R17, R2, 0x1, P1 ;  /* 0x0000000211117211 */ /* 0x000fe400008f0eff */
[----:B0-----:R-:W-:-:S04]  /*7c00*/  LEA R2, P1, R40, UR6, 0x1 ;  /* 0x0000000628027c11 */ /* 0x001fc8000f8208ff */
[----:B------:R-:W-:Y:S01]  /*7c10*/  LEA.HI.X R3, R40, UR7, R17, 0x1, P1 ;  /* 0x0000000728037c11 */ /* 0x000fe200088f0c11 */
[----:B----4-:R-:W-:Y:S02]  /*7c20*/  @P0 HFMA2 R5, R5, R13, -RZ ;  /* 0x0000000d05050231 */ /* 0x010fe400001000ff */
[----:B------:R-:W-:Y:S02]  /*7c30*/  @P0 HMUL2 R4, R4, R12 ;  /* 0x0000000c04040232 */ /* 0x000fe40000000000 */
[----:B------:R-:W-:Y:S02]  /*7c40*/  @P0 HFMA2 R7, R7, R15, -RZ ;  /* 0x0000000f07070231 */ /* 0x000fe400001000ff */
[----:B------:R-:W-:Y:S02]  /*7c50*/  @P0 HMUL2 R6, R6, R14 ;  /* 0x0000000e06060232 */ /* 0x000fe40000000000 */
[--C-:B------:R-:W-:Y:S02]  /*7c60*/  HADD2.F32 R8, -RZ, R4.reuse.H0_H0 ;  /* 0x20000004ff087230 */ /* 0x100fe40000004100 */
[----:B------:R-:W-:Y:S01]  /*7c70*/  HADD2.F32 R9, -RZ, R4.H1_H1 ;  /* 0x30000004ff097230 */ /* 0x000fe20000004100 */
[----:B------:R0:W-:Y:S01]  /*7c80*/  STG.E.128 desc[UR36][R2.64], R4 ;  /* 0x0000000402007986 */ /* 0x0001e2000c101d24 */
        /* <DEDUP_REMOVED lines=13> */
[----:B0-----:R-:W-:-:S07]  /*7d60*/  FFMA.FTZ R32, R0, R15, R32 ;  /* 0x0000000f00207223 */ /* 0x001fce0000010020 */
.L_x_3029:
[----:B------:R-:W-:Y:S05]  /*7d70*/  BSYNC.RECONVERGENT B0 ;  /* 0x0000000000007941 */ /* 0x000fea0003800200 */
.L_x_3028:
        /* <DEDUP_REMOVED lines=24> */
.L_x_3056:
[----:B------:R-:W-:Y:S05]  /*7f00*/  WARPSYNC.ALL ;  /* 0x0000000000007948 */ /* 0x000fea0003800000 */
[----:B------:R-:W-:Y:S06]  /*7f10*/  BAR.SYNC.DEFER_BLOCKING 0x0 ;  /* 0x0000000000007b1d */ /* 0x000fec0000010000 */
[----:B------:R-:W-:Y:S04]  /*7f20*/  BSSY.RECONVERGENT B0, `(.L_x_3057) ;  /* 0x0000013000007945 */ /* 0x000fe80003800200 */
[----:B------:R-:W-:Y:S05]  /*7f30*/  @P2 BRA `(.L_x_3058) ;  /* 0x0000000000442947 */ /* 0x000fea0003800000 */
[----:B0----5:R-:W0:Y:S02]  /*7f40*/  LDS.128 R4, [R23] ;  /* 0x0000000017047984 */ /* 0x021e240000000c00 */
        /* <DEDUP_REMOVED lines=16> */
.L_x_3058:
[----:B------:R-:W-:Y:S05]  /*8050*/  BSYNC.RECONVERGENT B0 ;  /* 0x0000000000007941 */ /* 0x000fea0003800200 */
.L_x_3057:
        /* <DEDUP_REMOVED lines=8> */
.L_x_3060:
[----:B------:R-:W-:Y:S05]  /*80e0*/  BSYNC.RECONVERGENT B0 ;  /* 0x0000000000007941 */ /* 0x000fea0003800200 */
.L_x_3059:
[----:B------:R-:W-:Y:S06]  /*80f0*/  BAR.SYNC.DEFER_BLOCKING 0x0 ;  /* 0x0000000000007b1d */ /* 0x000fec0000010000 */
[----:B------:R-:W-:Y:S04]  /*8100*/  BSSY.RECONVERGENT B0, `(.L_x_3061) ;  /* 0x0000013000007945 */ /* 0x000fe80003800200 */
[----:B------:R-:W-:Y:S05]  /*8110*/  @P6 BRA `(.L_x_3062) ;  /* 0x0000000000446947 */ /* 0x000fea0003800000 */
[----:B0-2--5:R-:W0:Y:S02]  /*8120*/  LDS.128 R4, [R23] ;  /* 0x0000000017047984 */ /* 0x025e240000000c00 */
        /* <DEDUP_REMOVED lines=16> */
.L_x_3062:
[----:B------:R-:W-:Y:S05]  /*8230*/  BSYNC.RECONVERGENT B0 ;  /* 0x0000000000007941 */ /* 0x000fea0003800200 */
.L_x_3061:
[----:B------:R-:W-:Y:S06]  /*8240*/  BAR.SYNC.DEFER_BLOCKING 0x0 ;  /* 0x0000000000007b1d */ /* 0x000fec0000010000 */
[----:B------:R-:W-:Y:S04]  /*8250*/  BSSY.RECONVERGENT B0, `(.L_x_3063) ;  /* 0x0000007000007945 */ /* 0x000fe80003800200 */
[----:B------:R-:W-:Y:S05]  /*8260*/  @P4 BRA `(.L_x_3064) ;  /* 0x0000000000144947 */ /* 0x000fea0003800000 */
[----:B0-2--5:R-:W-:Y:S02]  /*8270*/  F2FP.F16.F32.PACK_AB R4, R38, R41 ;  /* 0x000000292604723e */ /* 0x025fe400000000ff */
[----:B------:R-:W-:Y:S02]  /*8280*/  F2FP.F16.F32.PACK_AB R5, R36, R39 ;  /* 0x000000272405723e */ /* 0x000fe400000000ff */
[----:B------:R-:W-:Y:S02]  /*8290*/  F2FP.F16.F32.PACK_AB R6, R34, R37 ;  /* 0x000000252206723e */ /* 0x000fe400000000ff */
[----:B------:R-:W-:-:S05]  /*82a0*/  F2FP.F16.F32.PACK_AB R7, R32, R35 ;  /* 0x000000232007723e */ /* 0x000fca00000000ff */
[----:B------:R4:W-:Y:S02]  /*82b0*/  STS.128 [R23+-0xc0], R4 ;  /* 0xffff400417007388 */ /* 0x0009e40000000c00 */
.L_x_3064:
[----:B------:R-:W-:Y:S05]  /*82c0*/  BSYNC.RECONVERGENT B0 ;  /* 0x0000000000007941 */ /* 0x000fea0003800200 */
.L_x_3063:
        /* <DEDUP_REMOVED lines=20> */
.L_x_3066:
[----:B------:R-:W-:Y:S05]  /*8410*/  BSYNC.RECONVERGENT B0 ;  /* 0x0000000000007941 */ /* 0x000fea0003800200 */
.L_x_3065:
[----:B------:R-:W-:Y:S06]  /*8420*/  BAR.SYNC.DEFER_BLOCKING 0x0 ;  /* 0x0000000000007b1d */ /* 0x000fec0000010000 */
.L_x_3055:
[----:B------:R-:W-:-:S13]  /*8430*/  ISETP.GT.U32.OR P0, PT, R21, 0xf, P0 ;  /* 0x0000000f1500780c */ /* 0x000fda0000704470 */
[----:B------:R-:W-:Y:S05]  /*8440*/  @P0 EXIT ;  /* 0x000000000000094d */ /* 0x000fea0003800000 */
[----:B------:R-:W0:Y:S02]  /*8450*/  LDCU UR4, c[0x0][0x478] ;  /* 0x00008f00ff0477ac */ /* 0x000e240008000800 */
[----:B0-----:R-:W-:-:S09]  /*8460*/  UISETP.NE.AND UP0, UPT, UR4, 0x2, UPT ;  /* 0x000000020400788c */ /* 0x001fd2000bf05270 */
[----:B------:R-:W-:Y:S05]  /*8470*/  BRA.U UP0, `(.L_x_3067) ;  /* 0x0000000100e07547 */ /* 0x000fea000b800000 */
[----:B------:R-:W0:Y:S01]  /*8480*/  LDC.64 R2, c[0x0][0x470] ;  /* 0x00011c00ff027b82 */ /* 0x000e220000000a00 */
[----:B------:R-:W1:Y:S01]  /*8490*/  LDCU.64 UR4, c[0x0][0x380] ;  /* 0x00007000ff0477ac */ /* 0x000e620008000a00 */
[----:B0-----:R-:W2:Y:S01]  /*84a0*/  LDG.E R2, desc[UR36][R2.64] ;  /* 0x0000002402027981 */ /* 0x001ea2000c1e1900 */
[----:B------:R-:W-:-:S04]  /*84b0*/  IADD3 R20, PT, PT, R33, R20, RZ ;  /* 0x0000001421147210 */ /* 0x000fc80007ffe0ff */
        /* <DEDUP_REMOVED lines=17> */
[----:B----45:R-:W-:Y:S02]  /*85d0*/  LOP3.LUT R4, R0, 0xff0000, RZ, 0xc0, !PT ;  /* 0x00ff000000047812 */ /* 0x030fe400078ec0ff */
[----:B------:R-:W-:Y:S02]  /*85e0*/  PRMT R0, R34, 0x7710, RZ ;  /* 0x0000771022007816 */ /* 0x000fe400000000ff */
[----:B0-----:R-:W-:Y:S01]  /*85f0*/  PRMT R3, R32, 0x8880, RZ ;  /* 0x0000888020037816 */ /* 0x001fe200000000ff */
[----:B------:R-:W0:Y:S02]  /*8600*/  F2I.S8.NTZ R38, R38 ;  /* 0x0000002600267305 */ /* 0x000e240000202100 */
[----:B------:R-:W-:Y:S01]  /*8610*/  IMAD.SHL.U32 R0, R0, 0x100, RZ ;  /* 0x0000010000007824 */ /* 0x000fe200078e00ff */
[----:B------:R-:W-:-:S04]  /*8620*/  PRMT R3, R3, 0x7710, RZ ;  /* 0x0000771003037816 */ /* 0x000fc800000000ff */
[----:B------:R-:W-:Y:S01]  /*8630*/  PRMT R3, R4, 0x4210, R3 ;  /* 0x0000421004037816 */ /* 0x000fe20000000003 */
[----:B------:R-:W1:Y:S01]  /*8640*/  F2I.S8.NTZ R39, R39 ;  /* 0x0000002700277305 */ /* 0x000e620000202100 */
[----:B--2---:R-:W-:Y:S02]  /*8650*/  PRMT R4, R36, 0x8880, RZ ;  /* 0x0000888024047816 */ /* 0x004fe400000000ff */
        /* <DEDUP_REMOVED lines=26> */
.L_x_3067:
        /* <DEDUP_REMOVED lines=12> */
.L_x_2998:
[----:B------:R-:W-:Y:S02]  /*88c0*/  HFMA2 R12, -RZ, RZ, 0, 9.5367431640625e-07 ;  /* 0x00000010ff0c7431 */ /* 0x000fe400000001ff */
[----:B------:R-:W-:Y:S01]  /*88d0*/  IMAD.MOV.U32 R11, RZ, RZ, 0x1f ;  /* 0x0000001fff0b7424 */ /* 0x000fe200078e00ff */
[----:B------:R-:W-:-:S07]  /*88e0*/  MOV R15, 0xffffffff ;  /* 0xffffffff000f7802 */ /* 0x000fce0000000f00 */
[----:B01---5:R-:W-:Y:S05]  /*88f0*/  WARPSYNC.COLLECTIVE R15, `(.L_x_3068) ;  /* 0x000000000f087348 */ /* 0x023fea0003c00000 */
[----:B------:R2:W3:Y:S02]  /*8900*/  SHFL.BFLY P6, R14, R13, R12, R11 ;  /* 0x0c00000c0d0e7389 */ /* 0x0004e400000c000b */
[----:B0123-5:R-:W-:Y:S05]  /*8910*/  ENDCOLLECTIVE ;  /* 0x000000000000791b */ /* 0x02ffea0003800000 */
.L_x_3068:
[----:B------:R-:W-:Y:S02]  /*8920*/  IMAD.MOV.U32 R12, RZ, RZ, 0x8 ;  /* 0x00000008ff0c7424 */ /* 0x000fe400078e00ff */
[----:B------:R-:W-:-:S05]  /*8930*/  FADD.FTZ R0, R13, R14 ;  /* 0x0000000e0d007221 */ /* 0x000fca0000010000 */
[----:B------:R-:W-:-:S07]  /*8940*/  MOV R13, R0 ;  /* 0x00000000000d7202 */ /* 0x000fce0000000f00 */
[----:B------:R-:W-:Y:S05]  /*8950*/  WARPSYNC.COLLECTIVE R15, `(.L_x_3069) ;  /* 0x000000000f087348 */ /* 0x000fea0003c00000 */
[----:B------:R0:W1:Y:S02]  /*8960*/  SHFL.BFLY P6, R14, R13, R12, R11 ;  /* 0x0c00000c0d0e7389 */ /* 0x00006400000c000b */
[----:B01----:R-:W-:Y:S05]  /*8970*/  ENDCOLLECTIVE ;  /* 0x000000000000791b */ /* 0x003fea0003800000 */
.L_x_3069:
[----:B------:R-:W-:Y:S02]  /*8980*/  HFMA2 R12, -RZ, RZ, 0, 2.384185791015625e-07 ;  /* 0x00000004ff0c7431 */ /* 0x000fe400000001ff */
[----:B------:R-:W-:-:S05]  /*8990*/  FADD.FTZ R3, R0, R14 ;  /* 0x0000000e00037221 */ /* 0x000fca0000010000 */
[----:B------:R-:W-:-:S07]  /*89a0*/  MOV R13, R3 ;  /* 0x00000003000d7202 */ /* 0x000fce0000000f00 */
[----:B------:R-:W-:Y:S05]  /*89b0*/  WARPSYNC.COLLECTIVE R15, `(.L_x_3070) ;  /* 0x000000000f087348 */ /* 0x000fea0003c00000 */
[----:B------:R0:W1:Y:S02]  /*89c0*/  SHFL.BFLY P6, R14, R13, R12, R11 ;  /* 0x0c00000c0d0e7389 */ /* 0x00006400000c000b */
[----:B01----:R-:W-:Y:S05]  /*89d0*/  ENDCOLLECTIVE ;  /* 0x000000000000791b */ /* 0x003fea0003800000 */
.L_x_3070:
[----:B------:R-:W-:Y:S01]  /*89e0*/  MOV R12, 0x2 ;  /* 0x00000002000c7802 */ /* 0x000fe20000000f00 */
[----:B------:R-:W-:-:S04]  /*89f0*/  FADD.FTZ R4, R3, R14 ;  /* 0x0000000e03047221 */ /* 0x000fc80000010000 */
[----:B------:R-:W-:-:S07]  /*8a00*/  IMAD.MOV.U32 R13, RZ, RZ, R4 ;  /* 0x000000ffff0d7224 */ /* 0x000fce00078e0004 */
[----:B------:R-:W-:Y:S05]  /*8a10*/  WARPSYNC.COLLECTIVE R15, `(.L_x_3071) ;  /* 0x000000000f087348 */ /* 0x000fea0003c00000 */
[----:B------:R0:W1:Y:S02]  /*8a20*/  SHFL.BFLY P6, R14, R13, R12, R11 ;  /* 0x0c00000c0d0e7389 */ /* 0x00006400000c000b */
[----:B01----:R-:W-:Y:S05]  /*8a30*/  ENDCOLLECTIVE ;  /* 0x000000000000791b */ /* 0x003fea0003800000 */
.L_x_3071:
[----:B------:R-:W-:Y:S02]  /*8a40*/  IMAD.MOV.U32 R12, RZ, RZ, 0x1 ;  /* 0x00000001ff0c7424 */ /* 0x000fe400078e00ff */
[----:B------:R-:W-:-:S05]  /*8a50*/  FADD.FTZ R5, R4, R14 ;  /* 0x0000000e04057221 */ /* 0x000fca0000010000 */
[----:B------:R-:W-:-:S07]  /*8a60*/  MOV R13, R5 ;  /* 0x00000005000d7202 */ /* 0x000fce0000000f00 */
[----:B------:R-:W-:Y:S05]  /*8a70*/  WARPSYNC.COLLECTIVE R15, `(.L_x_3072) ;  /* 0x000000000f087348 */ /* 0x000fea0003c00000 */
[----:B------:R0:W1:Y:S02]  /*8a80*/  SHFL.BFLY P6, R14, R13, R12, R11 ;  /* 0x0c00000c0d0e7389 */ /* 0x00006400000c000b */
[----:B01----:R-:W-:Y:S05]  /*8a90*/  ENDCOLLECTIVE ;  /* 0x000000000000791b */ /* 0x003fea0003800000 */
.L_x_3072:
[----:B------:R-:W-:Y:S05]  /*8aa0*/  BRA `(.L_x_3073) ;  /* 0xffffff90002c7947 */ /* 0x000fea000383ffff */
.L_x_3001:
[----:B------:R-:W-:Y:S01]  /*8ab0*/  BSSY B1, `(.L_x_3074) ;  /* 0x0000007000017945 */ /* 0x000fe20003800000 */
[----:B------:R-:W-:Y:S01]  /*8ac0*/  MOV R12, 0x1 ;  /* 0x00000001000c7802 */ /* 0x000fe20000000f00 */
[----:B------:R-:W-:Y:S01]  /*8ad0*/  IMAD.MOV.U32 R15, RZ, RZ, -0x1 ;  /* 0xffffffffff0f7424 */ /* 0x000fe200078e00ff */
[----:B------:R-:W-:-:S07]  /*8ae0*/  MOV R11, 0x1f ;  /* 0x0000001f000b7802 */ /* 0x000fce0000000f00 */
[----:B-----5:R-:W-:Y:S05]  /*8af0*/  WARPSYNC.COLLECTIVE R15, `(.L_x_3075) ;  /* 0x000000000f087348 */ /* 0x020fea0003c00000 */
[----:B------:R0:W1:Y:S02]  /*8b00*/  SHFL.BFLY P6, R14, R13, R12, R11 ;  /* 0x0c00000c0d0e7389 */ /* 0x00006400000c000b */
[----:B01---5:R-:W-:Y:S05]  /*8b10*/  ENDCOLLECTIVE ;  /* 0x000000000000791b */ /* 0x023fea0003800000 */
.L_x_3075:
[----:B------:R-:W-:Y:S05]  /*8b20*/  BSYNC B1 ;  /* 0x0000000000017941 */ /* 0x000fea0003800000 */
.L_x_3074:
[----:B------:R-:W-:Y:S05]  /*8b30*/  BRA `(.L_x_3076) ;  /* 0xffffffa800047947 */ /* 0x000fea000383ffff */
.L_x_3005:
[----:B------:R-:W-:Y:S01]  /*8b40*/  HFMA2 R12, -RZ, RZ, 0, 9.5367431640625e-07 ;  /* 0x00000010ff0c7431 */ /* 0x000fe200000001ff */
[----:B------:R-:W-:Y:S01]  /*8b50*/  BSSY B0, `(.L_x_3077) ;  /* 0x0000007000007945 */ /* 0x000fe20003800000 */
[----:B0-----:R-:W-:Y:S01]  /*8b60*/  MOV R13, R85 ;  /* 0x00000055000d7202 */ /* 0x001fe20000000f00 */
[----:B------:R-:W-:Y:S01]  /*8b70*/  IMAD.MOV.U32 R11, RZ, RZ, 0x1f ;  /* 0x0000001fff0b7424 */ /* 0x000fe200078e00ff */
[----:B------:R-:W-:-:S07]  /*8b80*/  MOV R15, 0xffffffff ;  /* 0xffffffff000f7802 */ /* 0x000fce0000000f00 */
[----:B--2345:R-:W-:Y:S05]  /*8b90*/  WARPSYNC.COLLECTIVE R15, `(.L_x_3078) ;  /* 0x000000000f087348 */ /* 0x03cfea0003c00000 */
[----:B------:R0:W1:Y:S02]  /*8ba0*/  SHFL.BFLY P6, R14, R13, R12, R11 ;  /* 0x0c00000c0d0e7389 */ /* 0x00006400000c000b */
[----:B012345:R-:W-:Y:S05]  /*8bb0*/  ENDCOLLECTIVE ;  /* 0x000000000000791b */ /* 0x03ffea0003800000 */
.L_x_3078:
[----:B------:R-:W-:Y:S05]  /*8bc0*/  BSYNC B0 ;  /* 0x0000000000007941 */ /* 0x000fea0003800000 */
.L_x_3077:
[----:B------:R-:W-:Y:S01]  /*8bd0*/  HFMA2 R12, -RZ, RZ, 0, 4.76837158203125e-07 ;  /* 0x00000008ff0c7431 */ /* 0x000fe200000001ff */
[----:B------:R-:W-:Y:S01]  /*8be0*/  FMNMX.FTZ R13, R14, R85, !PT ;  /* 0x000000550e0d7209 */ /* 0x000fe20007810000 */
[----:B------:R-:W-:Y:S01]  /*8bf0*/  IMAD.MOV.U32 R11, RZ, RZ, 0x1f ;  /* 0x0000001fff0b7424 */ /* 0x000fe200078e00ff */
[----:B------:R-:W-:-:S07]  /*8c00*/  MOV R15, 0xffffffff ;  /* 0xffffffff000f7802 */ /* 0x000fce0000000f00 */
[----:B------:R-:W-:Y:S05]  /*8c10*/  WARPSYNC.COLLECTIVE R15, `(.L_x_3079) ;  /* 0x000000000f087348 */ /* 0x000fea0003c00000 */
[----:B------:R0:W1:Y:S02]  /*8c20*/  SHFL.BFLY P6, R14, R13, R12, R11 ;  /* 0x0c00000c0d0e7389 */ /* 0x00006400000c000b */
[----:B01----:R-:W-:Y:S05]  /*8c30*/  ENDCOLLECTIVE ;  /* 0x000000000000791b */ /* 0x003fea0003800000 */
.L_x_3079:
[----:B------:R-:W-:Y:S01]  /*8c40*/  IMAD.MOV.U32 R12, RZ, RZ, 0x4 ;  /* 0x00000004ff0c7424 */ /* 0x000fe200078e00ff */
[----:B------:R-:W-:-:S04]  /*8c50*/  FMNMX.FTZ R2, R13, R14, !PT ;  /* 0x0000000e0d027209 */ /* 0x000fc80007810000 */
[----:B------:R-:W-:-:S07]  /*8c60*/  MOV R13, R2 ;  /* 0x00000002000d7202 */ /* 0x000fce0000000f00 */
[----:B------:R-:W-:Y:S05]  /*8c70*/  WARPSYNC.COLLECTIVE R15, `(.L_x_3080) ;  /* 0x000000000f087348 */ /* 0x000fea0003c00000 */
[----:B------:R0:W1:Y:S02]  /*8c80*/  SHFL.BFLY P6, R14, R13, R12, R11 ;  /* 0x0c00000c0d0e7389 */ /* 0x00006400000c000b */
[----:B01----:R-:W-:Y:S05]  /*8c90*/  ENDCOLLECTIVE ;  /* 0x000000000000791b */ /* 0x003fea0003800000 */
.L_x_3080:
[----:B------:R-:W-:Y:S01]  /*8ca0*/  HFMA2 R12, -RZ, RZ, 0, 1.1920928955078125e-07 ;  /* 0x00000002ff0c7431 */ /* 0x000fe200000001ff */
[----:B------:R-:W-:-:S04]  /*8cb0*/  FMNMX.FTZ R4, R2, R14, !PT ;  /* 0x0000000e02047209 */ /* 0x000fc80007810000 */
[----:B------:R-:W-:-:S07]  /*8cc0*/  MOV R13, R4 ;  /* 0x00000004000d7202 */ /* 0x000fce0000000f00 */
[----:B------:R-:W-:Y:S05]  /*8cd0*/  WARPSYNC.COLLECTIVE R15, `(.L_x_3081) ;  /* 0x000000000f087348 */ /* 0x000fea0003c00000 */
[----:B------:R0:W1:Y:S02]  /*8ce0*/  SHFL.BFLY P6, R14, R13, R12, R11 ;  /* 0x0c00000c0d0e7389 */ /* 0x00006400000c000b */
[----:B01----:R-:W-:Y:S05]  /*8cf0*/  ENDCOLLECTIVE ;  /* 0x000000000000791b */ /* 0x003fea0003800000 */
.L_x_3081:
[----:B------:R-:W-:Y:S05]  /*8d00*/  BRA `(.L_x_3082) ;  /* 0xffffffa800607947 */ /* 0x000fea000383ffff */
.L_x_3083:
        /* <DEDUP_REMOVED lines=15> */
.L_x_4069:


//--------------------- .text._ZN4mmha33masked_multihead_attention_kernelItLi96ELi128ELi4ELi16ELi64ELb0ELb0EEEv26Multihead_attention_paramsIT_XT5_EE --------------------------
	.section	.text._ZN4mmha33masked_multihead_attention_kernelItLi96ELi128ELi4ELi16ELi64ELb0ELb0EEEv26Multihead_attention_paramsIT_XT5_EE,"ax",@progbits
	.align	128
        .global         _ZN4mmha33masked_multihead_attention_kernelItLi96ELi128ELi4ELi16ELi64ELb0ELb0EEEv26Multihead_attention_paramsIT_XT5_EE
        .type           _ZN4mmha33masked_multihead_attention_kernelItLi96ELi128ELi4ELi16ELi64ELb0ELb0EEEv26Multihead_attention_paramsIT_XT5_EE,@function
        .size           _ZN4mmha33masked_multihead_attention_kernelItLi96ELi128ELi4ELi16ELi64ELb0ELb0EEEv26Multihead_attention_paramsIT_XT5_EE,(.L_x_4070 - _ZN4mmha33masked_multihead_attention_kernelItLi96ELi128ELi4ELi16ELi64ELb0ELb0EEEv26Multihead_attention_paramsIT_XT5_EE)
        .other          _ZN4mmha33masked_multihead_attention_kernelItLi96ELi128ELi4ELi16ELi64ELb0ELb0EEEv26Multihead_attention_paramsIT_XT5_EE,@"STO_CUDA_ENTRY STV_DEFAULT"
_ZN4mmha33masked_multihead_attention_kernelItLi96ELi128ELi4ELi16ELi64ELb0ELb0EEEv26Multihead_attention_paramsIT_XT5_EE:
.text._ZN4mmha33masked_multihead_attention_kernelItLi96ELi128ELi4ELi16ELi64ELb0ELb0EEEv26Multihead_attention_paramsIT_XT5_EE:
        /* <DEDUP_REMOVED lines=12> */
.L_x_3084:
[----:B------:R-:W1:Y:S01]  /*00c0*/  LDC.64 R2, c[0x0][0x4a0] ;  /* 0x00012800ff027b82 */ /* 0x000e620000000a00 */
[----:B------:R-:W3:Y:S07]  /*00d0*/  LDCU UR4, c[0x0][0x3f4] ;  /* 0x00007e80ff0477ac */ /* 0x000eee0008000800 */
[----:B------:R-:W4:Y:S01]  /*00e0*/  LDC R11, c[0x0][0x3f0] ;  /* 0x0000fc00ff0b7b82 */ /* 0x000f220000000800 */
[----:B-1----:R-:W-:-:S04]  /*00f0*/  ISETP.NE.U32.AND P0, PT, R2, RZ, PT ;  /* 0x000000ff0200720c */ /* 0x002fc80003f05070 */
[----:B------:R-:W-:Y:S02]  /*0100*/  ISETP.NE.AND.EX P0, PT, R3, RZ, PT, P0 ;  /* 0x000000ff0300720c */ /* 0x000fe40003f05300 */
[----:B----4-:R-:W-:-:S04]  /*0110*/  IABS R9, R11 ;  /* 0x0000000b00097213 */ /* 0x010fc80000000000 */
[----:B------:R-:W1:Y:S07]  /*0120*/  I2F.RP R6, R9 ;  /* 0x0000000900067306 */ /* 0x000e6e0000209400 */
[----:B------:R-:W2:Y:S08]  /*0130*/  @P0 LDC.64 R2, c[0x0][0x4a0] ;  /* 0x00012800ff020b82 */ /* 0x000eb00000000a00 */
[----:B------:R-:W4:Y:S01]  /*0140*/  @P0 LDC R12, c[0x0][0x430] ;  /* 0x00010c00ff0c0b82 */ /* 0x000f220000000800 */
[----:B-1----:R-:W1:Y:S01]  /*0150*/  MUFU.RCP R6, R6 ;  /* 0x0000000600067308 */ /* 0x002e620000001000 */
[----:B--2---:R-:W-:-:S06]  /*0160*/  @P0 IMAD.WIDE.U32 R2, R0, 0x4, R2 ;  /* 0x0000000400020825 */ /* 0x004fcc00078e0002 */
[----:B------:R2:W4:Y:S01]  /*0170*/  @P0 LDG.E R3, desc[UR36][R2.64] ;  /* 0x0000002402030981 */ /* 0x000522000c1e1900 */
[----:B-1----:R-:W-:Y:S02]  /*0180*/  IADD3 R7, PT, PT, R6, 0xffffffe, RZ ;  /* 0x0ffffffe06077810 */ /* 0x002fe40007ffe0ff */
[----:B------:R-:W-:Y:S02]  /*0190*/  IABS R6, R0 ;  /* 0x0000000000067213 */ /* 0x000fe40000000000 */
[----:B------:R-:W1:Y:S02]  /*01a0*/  F2I.FTZ.U32.TRUNC.NTZ R5, R7 ;  /* 0x0000000700057305 */ /* 0x000e64000021f000 */
[----:B-1----:R-:W-:-:S04]  /*01b0*/  IMAD.MOV R4, RZ, RZ, -R5 ;  /* 0x000000ffff047224 */ /* 0x002fc800078e0a05 */
[----:B------:R-:W-:Y:S02]  /*01c0*/  IMAD R13, R4, R9, RZ ;  /* 0x00000009040d7224 */ /* 0x000fe400078e02ff */
[----:B------:R-:W-:-:S05]  /*01d0*/  HFMA2 R4, -RZ, RZ, 0, 0 ;  /* 0x00000000ff047431 */ /* 0x000fca00000001ff */
[----:B------:R-:W-:Y:S02]  /*01e0*/  IMAD.HI.U32 R8, R5, R13, R4 ;  /* 0x0000000d05087227 */ /* 0x000fe400078e0004 */
[----:B------:R-:W1:Y:S04]  /*01f0*/  LDC.64 R4, c[0x0][0x460] ;  /* 0x00011800ff047b82 */ /* 0x000e680000000a00 */
[----:B------:R-:W-:-:S04]  /*0200*/  IMAD.HI.U32 R24, R8, R6, RZ ;  /* 0x0000000608187227 */ /* 0x000fc800078e00ff */
[----:B--2---:R-:W-:-:S04]  /*0210*/  IMAD.MOV R2, RZ, RZ, -R24 ;  /* 0x000000ffff027224 */ /* 0x004fc800078e0a18 */
[----:B------:R-:W-:-:S05]  /*0220*/  IMAD R2, R9, R2, R6 ;  /* 0x0000000209027224 */ /* 0x000fca00078e0206 */
[----:B------:R-:W-:Y:S02]  /*0230*/  ISETP.GT.U32.AND P3, PT, R9, R2, PT ;  /* 0x000000020900720c */ /* 0x000fe40003f64070 */
[----:B-1----:R-:W-:Y:S01]  /*0240*/  ISETP.NE.U32.AND P1, PT, R4, RZ, PT ;  /* 0x000000ff0400720c */ /* 0x002fe20003f25070 */
[----:B---3--:R-:W-:-:S03]  /*0250*/  IMAD.U32 R8, RZ, RZ, UR4 ;  /* 0x00000004ff087e24 */ /* 0x008fc6000f8e00ff */
[----:B------:R-:W-:-:S07]  /*0260*/  ISETP.NE.AND.EX P1, PT, R5, RZ, PT, P1 ;  /* 0x000000ff0500720c */ /* 0x000fce0003f25310 */
[-C--:B------:R-:W-:Y:S02]  /*0270*/  @!P3 IADD3 R2, PT, PT, R2, -R9.reuse, RZ ;  /* 0x800000090202b210 */ /* 0x080fe40007ffe0ff */
[----:B------:R-:W-:Y:S02]  /*0280*/  @!P3 IADD3 R24, PT, PT, R24, 0x1, RZ ;  /* 0x000000011818b810 */ /* 0x000fe40007ffe0ff */
[----:B------:R-:W-:Y:S02]  /*0290*/  ISETP.GE.U32.AND P2, PT, R2, R9, PT ;  /* 0x000000090200720c */ /* 0x000fe40003f46070 */
[----:B------:R-:W-:Y:S02]  /*02a0*/  LOP3.LUT R2, R0, R11, RZ, 0x3c, !PT ;  /* 0x0000000b00027212 */ /* 0x000fe400078e3cff */
[----:B------:R-:W-:Y:S02]  /*02b0*/  ISETP.NE.AND P3, PT, R11, RZ, PT ;  /* 0x000000ff0b00720c */ /* 0x000fe40003f65270 */
[----:B------:R-:W-:Y:S01]  /*02c0*/  ISETP.GE.AND P4, PT, R2, RZ, PT ;  /* 0x000000ff0200720c */ /* 0x000fe20003f86270 */
[----:B------:R-:W1:Y:S01]  /*02d0*/  @P1 LDC.64 R6, c[0x0][0x460] ;  /* 0x00011800ff061b82 */ /* 0x000e620000000a00 */
[----:B------:R-:W-:-:S05]  /*02e0*/  MOV R2, RZ ;  /* 0x000000ff00027202 */ /* 0x000fca0000000f00 */
[----:B------:R-:W-:-:S06]  /*02f0*/  @P2 VIADD R24, R24, 0x1 ;  /* 0x0000000118182836 */ /* 0x000fcc0000000000 */
[----:B------:R-:W-:Y:S02]  /*0300*/  @!P4 IADD3 R24, PT, PT, -R24, RZ, RZ ;  /* 0x000000ff1818c210 */ /* 0x000fe40007ffe1ff */
[----:B------:R-:W-:Y:S02]  /*0310*/  @!P3 LOP3.LUT R24, RZ, R11, RZ, 0x33, !PT ;  /* 0x0000000bff18b212 */ /* 0x000fe400078e33ff */
[----:B------:R-:W-:-:S04]  /*0320*/  IABS R11, R8 ;  /* 0x00000008000b7213 */ /* 0x000fc80000000000 */
[----:B------:R-:W2:Y:S01]  /*0330*/  I2F.RP R10, R11 ;  /* 0x0000000b000a7306 */ /* 0x000ea20000209400 */
[----:B------:R-:W3:Y:S01]  /*0340*/  @!P0 LDC R16, c[0x0][0x40c] ;  /* 0x00010300ff108b82 */ /* 0x000ee20000000800 */
[----:B-1----:R-:W-:-:S05]  /*0350*/  @P1 IMAD.WIDE R6, R24, 0x4, R6 ;  /* 0x0000000418061825 */ /* 0x002fca00078e0206 */
[----:B------:R1:W5:Y:S01]  /*0360*/  @P1 LDG.E R2, desc[UR36][R6.64] ;  /* 0x0000002406021981 */ /* 0x000362000c1e1900 */
[----:B------:R-:W-:Y:S02]  /*0370*/  UISETP.NE.AND UP0, UPT, UR4, URZ, UPT ;  /* 0x000000ff0400728c */ /* 0x000fe4000bf05270 */
[----:B------:R-:W-:Y:S01]  /*0380*/  IMAD R23, R0, UR4, RZ ;  /* 0x0000000400177c24 */ /* 0x000fe2000f8e02ff */
[----:B------:R-:W-:Y:S01]  /*0390*/  BSSY.RECONVERGENT B0, `(.L_x_3085) ;  /* 0x000003d000007945 */ /* 0x000fe20003800200 */
[----:B------:R-:W0:Y:S01]  /*03a0*/  S2R R17, SR_CTAID.X ;  /* 0x0000000000117919 */ /* 0x000e220000002500 */
[----:B------:R-:W-:Y:S01]  /*03b0*/  CS2R R30, SRZ ;  /* 0x00000000001e7805 */ /* 0x000fe2000001ff00 */
[----:B--2---:R-:W2:Y:S01]  /*03c0*/  MUFU.RCP R10, R10 ;  /* 0x0000000a000a7308 */ /* 0x004ea20000001000 */
[----:B------:R-:W3:Y:S01]  /*03d0*/  S2R R27, SR_TID.X ;  /* 0x00000000001b7919 */ /* 0x000ee20000002100 */
[----:B-1----:R-:W1:Y:S01]  /*03e0*/  LDC R7, c[0x0][0x3e8] ;  /* 0x0000fa00ff077b82 */ /* 0x002e620000000800 */
[----:B--2---:R-:W-:-:S05]  /*03f0*/  IADD3 R8, PT, PT, R10, 0xffffffe, RZ ;  /* 0x0ffffffe0a087810 */ /* 0x004fca0007ffe0ff */
[----:B------:R2:W0:Y:S02]  /*0400*/  F2I.FTZ.U32.TRUNC.NTZ R9, R8 ;  /* 0x0000000800097305 */ /* 0x000424000021f000 */
[----:B--2---:R-:W-:Y:S02]  /*0410*/  HFMA2 R8, -RZ, RZ, 0, 0 ;  /* 0x00000000ff087431 */ /* 0x004fe400000001ff */
[----:B---3--:R-:W-:Y:S01]  /*0420*/  IMAD.SHL.U32 R26, R27, 0x4, RZ ;  /* 0x000000041b1a7824 */ /* 0x008fe200078e00ff */
[----:B0-----:R-:W-:Y:S01]  /*0430*/  IADD3 R6, PT, PT, RZ, -R9, RZ ;  /* 0x80000009ff067210 */ /* 0x001fe20007ffe0ff */
[----:B----4-:R-:W-:-:S04]  /*0440*/  @P0 IMAD.IADD R16, R3, 0x1, R12 ;  /* 0x0000000103100824 */ /* 0x010fc800078e020c */
[----:B------:R-:W-:Y:S01]  /*0450*/  IMAD R3, R6, R11, RZ ;  /* 0x0000000b06037224 */ /* 0x000fe200078e02ff */
[----:B------:R-:W-:-:S03]  /*0460*/  IABS R6, R16 ;  /* 0x0000001000067213 */ /* 0x000fc60000000000 */
[----:B------:R-:W-:Y:S01]  /*0470*/  IMAD.HI.U32 R9, R9, R3, R8 ;  /* 0x0000000309097227 */ /* 0x000fe200078e0008 */
[C---:B------:R-:W-:Y:S02]  /*0480*/  ISETP.GE.AND P2, PT, R16.reuse, RZ, PT ;  /* 0x000000ff1000720c */ /* 0x040fe40003f46270 */
[----:B------:R-:W-:-:S03]  /*0490*/  IADD3 R37, PT, PT, R16, 0x1, RZ ;  /* 0x0000000110257810 */ /* 0x000fc60007ffe0ff */
[----:B------:R-:W-:Y:S01]  /*04a0*/  IMAD.HI.U32 R9, R9, R6, RZ ;  /* 0x0000000609097227 */ /* 0x000fe200078e00ff */
[----:B------:R-:W-:-:S04]  /*04b0*/  VIADDMNMX R37, R37, -UR4, RZ, !PT ;  /* 0x8000000425257c46 */ /* 0x000fc8000f8001ff */
[----:B------:R-:W-:-:S03]  /*04c0*/  IADD3 R9, PT, PT, -R9, RZ, RZ ;  /* 0x000000ff09097210 */ /* 0x000fc60007ffe1ff */
[----:B------:R-:W-:Y:S02]  /*04d0*/  VOTEU.ANY UP1, P2 ;  /* 0x0000000000ff7886 */ /* 0x000fe40001020100 */
[----:B------:R-:W-:-:S05]  /*04e0*/  IMAD R9, R11, R9, R6 ;  /* 0x000000090b097224 */ /* 0x000fca00078e0206 */
[----:B------:R-:W-:-:S13]  /*04f0*/  R2UR UR38, R9 ;  /* 0x00000000092672ca */ /* 0x000fda00000e0000 */
[----:B------:R-:W-:-:S13]  /*0500*/  ISETP.GT.U32.AND P0, PT, R11, UR38, PT ;  /* 0x000000260b007c0c */ /* 0x000fda000bf04070 */
[----:B------:R-:W-:-:S04]  /*0510*/  @!P0 IADD3 R3, PT, PT, -R11, UR38, RZ ;  /* 0x000000260b038c10 */ /* 0x000fc8000fffe1ff */
[----:B------:R-:W-:Y:S02]  /*0520*/  @!P0 R2UR UR38, R3 ;  /* 0x00000000032682ca */ /* 0x000fe400000e0000 */
[----:B------:R-:W0:Y:S01]  /*0530*/  LDC R3, c[0x0][0x3f8] ;  /* 0x0000fe00ff037b82 */ /* 0x000e220000000800 */
[----:B-1----:R-:W-:-:S10]  /*0540*/  ISETP.NE.AND P0, PT, R7, RZ, PT ;  /* 0x000000ff0700720c */ /* 0x002fd40003f05270 */
[----:B------:R-:W-:-:S03]  /*0550*/  ISETP.GT.U32.AND P1, PT, R11, UR38, PT ;  /* 0x000000260b007c0c */ /* 0x000fc6000bf24070 */
[----:B------:R-:W-:-:S10]  /*0560*/  @P0 IMAD R6, R0, R7, RZ ;  /* 0x0000000700060224 */ /* 0x000fd400078e02ff */
[----:B------:R-:W-:Y:S01]  /*0570*/  @!P1 IADD3 R11, PT, PT, -R11, UR38, RZ ;  /* 0x000000260b0b9c10 */ /* 0x000fe2000fffe1ff */
[----:B0-----:R-:W-:-:S03]  /*0580*/  IMAD R18, R0, R3, R17 ;  /* 0x0000000300127224 */ /* 0x001fc600078e0211 */
[----:B------:R-:W-:Y:S01]  /*0590*/  @!P1 R2UR UR38, R11 ;  /* 0x000000000b2692ca */ /* 0x000fe200000e0000 */
[----:B------:R-:W-:Y:S02]  /*05a0*/  @!P0 IMAD R19, R18, 0x60, RZ ;  /* 0x0000006012138824 */ /* 0x000fe400078e02ff */
[----:B------:R-:W-:Y:S01]  /*05b0*/  @P0 IMAD R19, R17, 0x60, R6 ;  /* 0x0000006011130824 */ /* 0x000fe200078e0206 */
[----:B------:R-:W-:-:S04]  /*05c0*/  ISETP.GT.U32.AND P0, PT, R27, 0x17, PT ;  /* 0x000000171b00780c */ /* 0x000fc80003f04070 */
[----:B------:R-:W-:-:S05]  /*05d0*/  IADD3 R33, PT, PT, R26, R19, RZ ;  /* 0x000000131a217210 */ /* 0x000fca0007ffe0ff */
        /* <DEDUP_REMOVED lines=24> */
.L_x_3086:
[----:B------:R-:W-:Y:S05]  /*0760*/  BSYNC.RECONVERGENT B0 ;  /* 0x0000000000007941 */ /* 0x000fea0003800200 */
.L_x_3085:
        /* <DEDUP_REMOVED lines=23> */
.L_x_3087:
[----:B------:R-:W-:Y:S01]  /*08e0*/  BSSY.RECONVERGENT B0, `(.L_x_3088) ;  /* 0x0000006000007945 */ /* 0x000fe20003800200 */
[----:B------:R-:W-:-:S03]  /*08f0*/  CS2R R28, SRZ ;  /* 0x00000000001c7805 */ /* 0x000fc6000001ff00 */
[----:B------:R-:W-:Y:S05]  /*0900*/  @P0 BRA `(.L_x_3089) ;  /* 0x00000000000c0947 */ /* 0x000fea0003800000 */
[----:B------:R-:W1:Y:S02]  /*0910*/  LDC.64 R28, c[0x0][0x398] ;  /* 0x0000e600ff1c7b82 */ /* 0x000e640000000a00 */
[----:B-1----:R-:W-:-:S06]  /*0920*/  IMAD.WIDE R28, R33, 0x2, R28 ;  /* 0x00000002211c7825 */ /* 0x002fcc00078e021c */
[----:B------:R-:W5:Y:S02]  /*0930*/  LDG.E.64 R28, desc[UR36][R28.64] ;  /* 0x000000241c1c7981 */ /* 0x000f64000c1e1b00 */
.L_x_3089:
[----:B------:R-:W-:Y:S05]  /*0940*/  BSYNC.RECONVERGENT B0 ;  /* 0x0000000000007941 */ /* 0x000fea0003800200 */
.L_x_3088:
[----:B------:R-:W1:Y:S01]  /*0950*/  LDCU.64 UR6, c[0x0][0x3a0] ;  /* 0x00007400ff0677ac */ /* 0x000e620008000a00 */
[----:B0-----:R-:W0:Y:S01]  /*0960*/  LDC.64 R6, c[0x0][0x418] ;  /* 0x00010600ff067b82 */ /* 0x001e220000000a00 */
[----:B------:R-:W-:Y:S02]  /*0970*/  ISETP.EQ.U32.AND P3, PT, R4, RZ, PT ;  /* 0x000000ff0400720c */ /* 0x000fe40003f62070 */
[----:B------:R-:W-:Y:S01]  /*0980*/  CS2R R14, SRZ ;  /* 0x00000000000e7805 */ /* 0x000fe2000001ff00 */
[----:B------:R-:W2:Y:S01]  /*0990*/  LDCU.64 UR4, c[0x0][0x390] ;  /* 0x00007200ff0477ac */ /* 0x000ea20008000a00 */
[----:B------:R-:W-:-:S04]  /*09a0*/  ISETP.GT.U32.AND P1, PT, R27, 0x1f, PT ;  /* 0x0000001f1b00780c */ /* 0x000fc80003f24070 */
[----:B------:R-:W-:Y:S02]  /*09b0*/  ISETP.EQ.OR.EX P1, PT, R5, RZ, P1, P3 ;  /* 0x000000ff0500720c */ /* 0x000fe40000f22730 */
[----:B-1----:R-:W-:-:S04]  /*09c0*/  ISETP.NE.U32.AND P2, PT, RZ, UR6, PT ;  /* 0x00000006ff007c0c */ /* 0x002fc8000bf45070 */
[----:B------:R-:W-:-:S07]  /*09d0*/  ISETP.NE.AND.EX P2, PT, RZ, UR7, PT, P2 ;  /* 0x00000007ff007c0c */ /* 0x000fce000bf45320 */
[----:B------:R-:W1:Y:S01]  /*09e0*/  @!P1 LDC.64 R8, c[0x0][0x450] ;  /* 0x00011400ff089b82 */ /* 0x000e620000000a00 */
[----:B--2---:R-:W-:Y:S01]  /*09f0*/  ISETP.NE.U32.AND P0, PT, RZ, UR4, PT ;  /* 0x00000004ff007c0c */ /* 0x004fe2000bf05070 */
[----:B-----5:R-:W-:Y:S01]  /*0a00*/  @!P1 IMAD R12, R2, R3, RZ ;  /* 0x00000003020c9224 */ /* 0x020fe200078e02ff */
[C---:B------:R-:W-:Y:S01]  /*0a10*/  ISETP.GT.U32.OR P2, PT, R27.reuse, 0x17, !P2 ;  /* 0x000000171b00780c */ /* 0x040fe20005744470 */
[----:B------:R-:W-:Y:S01]  /*0a20*/  IMAD.MOV.U32 R25, RZ, RZ, RZ ;  /* 0x000000ffff197224 */ /* 0x000fe200078e00ff */
[----:B------:R-:W-:Y:S01]  /*0a30*/  ISETP.NE.AND.EX P0, PT, RZ, UR5, PT, P0 ;  /* 0x00000005ff007c0c */ /* 0x000fe2000bf05300 */
[----:B------:R-:W-:Y:S01]  /*0a40*/  @!P1 IMAD R3, R12, 0x60, R13 ;  /* 0x000000600c039824 */ /* 0x000fe200078e020d */
[----:B0-----:R-:W-:Y:S01]  /*0a50*/  ISETP.NE.U32.AND P3, PT, R6, RZ, PT ;  /* 0x000000ff0600720c */ /* 0x001fe20003f65070 */
[----:B------:R-:W0:Y:S01]  /*0a60*/  LDCU.U8 UR4, c[0x0][0x404] ;  /* 0x00008080ff0477ac */ /* 0x000e220008000000 */
[----:B------:R-:W-:Y:S02]  /*0a70*/  ISETP.GT.U32.OR P0, PT, R27, 0x17, !P0 ;  /* 0x000000171b00780c */ /* 0x000fe40004704470 */
[----:B------:R-:W-:-:S05]  /*0a80*/  ISETP.NE.AND.EX P3, PT, R7, RZ, PT, P3 ;  /* 0x000000ff0700720c */ /* 0x000fca0003f65330 */
[----:B------:R-:W2:Y:S08]  /*0a90*/  @!P2 LDC.64 R6, c[0x0][0x3a0] ;  /* 0x0000e800ff06ab82 */ /* 0x000eb00000000a00 */
[----:B------:R-:W3:Y:S01]  /*0aa0*/  @!P0 LDC.64 R4, c[0x0][0x390] ;  /* 0x0000e400ff048b82 */ /* 0x000ee20000000a00 */
[----:B-1----:R-:W-:-:S06]  /*0ab0*/  @!P1 IMAD.WIDE R8, R3, 0x2, R8 ;  /* 0x0000000203089825 */ /* 0x002fcc00078e0208 */
[----:B------:R-:W4:Y:S01]  /*0ac0*/  @!P1 LDG.E.64 R8, desc[UR36][R8.64] ;  /* 0x0000002408089981 */ /* 0x000f22000c1e1b00 */
[----:B------:R-:W1:Y:S01]  /*0ad0*/  @P3 LDC.64 R10, c[0x0][0x418] ;  /* 0x00010600ff0a3b82 */ /* 0x000e620000000a00 */
[----:B--2---:R-:W-:-:S07]  /*0ae0*/  @!P2 IMAD.WIDE.U32 R6, R13, 0x2, R6 ;  /* 0x000000020d06a825 */ /* 0x004fce00078e0006 */
[----:B------:R-:W2:Y:S01]  /*0af0*/  LDC R3, c[0x0][0x400] ;  /* 0x00010000ff037b82 */ /* 0x000ea20000000800 */
[----:B------:R-:W4:Y:S01]  /*0b00*/  @!P2 LDG.E.64 R14, desc[UR36][R6.64] ;  /* 0x00000024060ea981 */ /* 0x000f22000c1e1b00 */
[----:B---3--:R-:W-:Y:S01]  /*0b10*/  @!P0 IMAD.WIDE.U32 R4, R13, 0x2, R4 ;  /* 0x000000020d048825 */ /* 0x008fe200078e0004 */
[----:B------:R-:W-:-:S06]  /*0b20*/  CS2R R12, SRZ ;  /* 0x00000000000c7805 */ /* 0x000fcc000001ff00 */
[----:B------:R-:W3:Y:S01]  /*0b30*/  @!P0 LDG.E.64 R12, desc[UR36][R4.64] ;  /* 0x00000024040c8981 */ /* 0x000ee2000c1e1b00 */
[----:B-1----:R-:W-:-:S05]  /*0b40*/  @P3 IMAD.WIDE.U32 R10, R0, 0x4, R10 ;  /* 0x00000004000a3825 */ /* 0x002fca00078e000a */
[----:B------:R1:W5:Y:S01]  /*0b50*/  @P3 LDG.E R25, desc[UR36][R10.64] ;  /* 0x000000240a193981 */ /* 0x000362000c1e1900 */
[----:B0-----:R-:W-:-:S04]  /*0b60*/  ISETP.NE.AND P0, PT, RZ, UR4, PT ;  /* 0x00000004ff007c0c */ /* 0x001fc8000bf05270 */
[----:B--2---:R-:W-:Y:S01]  /*0b70*/  ISETP.LT.OR P0, PT, R3, 0x1, P0 ;  /* 0x000000010300780c */ /* 0x004fe20000701670 */
[----:B------:R-:W-:Y:S01]  /*0b80*/  BSSY.RECONVERGENT B6, `(.L_x_3090) ;  /* 0x00000dc000067945 */ /* 0x000fe20003800200 */
[----:B----4-:R-:W-:Y:S02]  /*0b90*/  HFMA2 R29, R29, 1, 1, R15 ;  /* 0x3c003c001d1d7831 */ /* 0x010fe4000000000f */
[----:B------:R-:W-:-:S04]  /*0ba0*/  HADD2 R28, R28, R14 ;  /* 0x0000000e1c1c7230 */ /* 0x000fc80000000000 */
[----:B------:R-:W-:Y:S02]  /*0bb0*/  @!P1 HMUL2 R28, R28, R8 ;  /* 0x000000081c1c9232 */ /* 0x000fe40000000000 */
[----:B------:R-:W-:Y:S02]  /*0bc0*/  @!P1 HFMA2 R29, R29, R9, -RZ ;  /* 0x000000091d1d9231 */ /* 0x000fe400001000ff */
[----:B---3--:R-:W-:Y:S02]  /*0bd0*/  HFMA2 R31, R31, 1, 1, R13 ;  /* 0x3c003c001f1f7831 */ /* 0x008fe4000000000d */
[----:B------:R-:W-:Y:S01]  /*0be0*/  HADD2 R30, R30, R12 ;  /* 0x0000000c1e1e7230 */ /* 0x000fe20000000000 */
[----:B-1----:R-:W-:Y:S06]  /*0bf0*/  @P0 BRA `(.L_x_3091) ;  /* 0x0000000000d40947 */ /* 0x002fec0003800000 */
        /* <DEDUP_REMOVED lines=53> */
.L_x_3091:
        /* <DEDUP_REMOVED lines=41> */
[----:B------:R-:W1:Y:S02]  /*11e0*/  LDCU.64 UR6, c[0x4][0xd0] ;  /* 0x01001a00ff0677ac */ /* 0x000e640008000a00 */
[----:B------:R-:W2:Y:S01]  /*11f0*/  LDC.64 R14, c[0x4][R14] ;  /* 0x010000000e0e7b82 */ /* 0x000ea20000000a00 */
[----:B------:R-:W-:Y:S01]  /*1200*/  MOV R13, RZ ;  /* 0x000000ff000d7202 */ /* 0x000fe20000000f00 */
[----:B------:R-:W3:Y:S01]  /*1210*/  LDCU.64 UR8, c[0x4][0x38] ;  /* 0x01000700ff0877ac */ /* 0x000ee20008000a00 */
[----:B0-----:R-:W-:Y:S01]  /*1220*/  IMAD.U32 R4, RZ, RZ, UR4 ;  /* 0x00000004ff047e24 */ /* 0x001fe2000f8e00ff */
[----:B------:R-:W-:-:S02]  /*1230*/  MOV R5, UR5 ;  /* 0x0000000500057c02 */ /* 0x000fc40008000f00 */
[----:B-1----:R-:W-:Y:S01]  /*1240*/  MOV R6, UR6 ;  /* 0x0000000600067c02 */ /* 0x002fe20008000f00 */
[----:B------:R-:W-:Y:S01]  /*1250*/  IMAD.U32 R7, RZ, RZ, UR7 ;  /* 0x00000007ff077e24 */ /* 0x000fe2000f8e00ff */
[----:B---3--:R-:W-:Y:S02]  /*1260*/  MOV R10, UR8 ;  /* 0x00000008000a7c02 */ /* 0x008fe40008000f00 */
[----:B------:R-:W-:-:S07]  /*1270*/  MOV R11, UR9 ;  /* 0x00000009000b7c02 */ /* 0x000fce0008000f00 */
[----:B------:R-:W-:-:S07]  /*1280*/  LEPC R20, `(.L_x_3093) ;  /* 0x000000001014794e */ /* 0x000fce0000000000 */
[----:B--2--5:R-:W-:Y:S05]  /*1290*/  CALL.ABS.NOINC R14 ;  /* 0x000000000e007343 */ /* 0x024fea0003c00000 */
.L_x_3093:
        /* <DEDUP_REMOVED lines=89> */
.L_x_3097:
[----:B------:R-:W-:Y:S05]  /*1830*/  BSYNC.RECONVERGENT B1 ;  /* 0x0000000000017941 */ /* 0x000fea0003800200 */
.L_x_3096:
        /* <DEDUP_REMOVED lines=8> */
.L_x_3095:
[----:B------:R-:W-:Y:S05]  /*18c0*/  BSYNC.RECONVERGENT B0 ;  /* 0x0000000000007941 */ /* 0x000fea0003800200 */
.L_x_3094:
[----:B------:R-:W-:Y:S01]  /*18d0*/  BAR.SYNC.DEFER_BLOCKING 0x0 ;  /* 0x0000000000007b1d */ /* 0x000fe20000010000 */
[----:B------:R-:W-:-:S05]  /*18e0*/  @!P6 IMAD R32, R33, R32, R34 ;  /* 0x000000202120e224 */ /* 0x000fca00078e0222 */
[C---:B------:R-:W-:Y:S02]  /*18f0*/  @!P6 LEA R0, R32.reuse, R0, 0x1 ;  /* 0x000000002000e211 */ /* 0x040fe400078e08ff */
[----:B------:R-:W-:-:S03]  /*1900*/  @!P6 LEA R3, R32, R3, 0x1 ;  /* 0x000000032003e211 */ /* 0x000fc600078e08ff */
[----:B------:R0:W2:Y:S04]  /*1910*/  @!P6 LDS.64 R30, [R0] ;  /* 0x00000000001ee984 */ /* 0x0000a80000000a00 */
[----:B------:R0:W3:Y:S01]  /*1920*/  @!P6 LDS.64 R28, [R3] ;  /* 0x00000000031ce984 */ /* 0x0000e20000000a00 */
[----:B------:R-:W-:Y:S06]  /*1930*/  BAR.SYNC.DEFER_BLOCKING 0x0 ;  /* 0x0000000000007b1d */ /* 0x000fec0000010000 */
.L_x_3092:
[----:B------:R-:W-:Y:S05]  /*1940*/  BSYNC.RECONVERGENT B6 ;  /* 0x0000000000067941 */ /* 0x000fea0003800200 */
.L_x_3090:
[----:B------:R-:W-:Y:S01]  /*1950*/  ISETP.GT.U32.AND P0, PT, R27, 0x1f, PT ;  /* 0x0000001f1b00780c */ /* 0x000fe20003f04070 */
[----:B0-----:R-:W-:-:S12]  /*1960*/  IMAD.MOV.U32 R0, RZ, RZ, -0x800001 ;  /* 0xff7fffffff007424 */ /* 0x001fd800078e00ff */
[----:B------:R-:W-:Y:S05]  /*1970*/  @P0 BRA `(.L_x_3098) ;  /* 0x0000000000ec0947 */ /* 0x000fea0003800000 */
[----:B------:R-:W0:Y:S01]  /*1980*/  S2R R7, SR_CgaCtaId ;  /* 0x0000000000077919 */ /* 0x000e220000008800 */
[----:B-1----:R-:W-:Y:S01]  /*1990*/  MOV R8, 0x400 ;  /* 0x0000040000087802 */ /* 0x002fe20000000f00 */
        /* <DEDUP_REMOVED lines=11> */
[----:B------:R-:W1:Y:S01]  /*1a50*/  LDCU UR4, c[0x0][0x3f4] ;  /* 0x00007e80ff0477ac */ /* 0x000e620008000800 */
[----:B0-----:R-:W0:Y:S01]  /*1a60*/  LDC.64 R4, c[0x0][0x3b8] ;  /* 0x0000ee00ff047b82 */ /* 0x001e220000000a00 */
[----:B------:R-:W-:Y:S02]  /*1a70*/  LOP3.LUT R6, R26, 0x4, RZ, 0xc0, !PT ;  /* 0x000000041a067812 */ /* 0x000fe400078ec0ff */
[----:B------:R-:W-:Y:S01]  /*1a80*/  SHF.R.U32.HI R9, RZ, 0x1, R27 ;  /* 0x00000001ff097819 */ /* 0x000fe2000001161b */
[----:B-1----:R-:W-:Y:S02]  /*1a90*/  IMAD R3, R18, UR4, RZ ;  /* 0x0000000412037c24 */ /* 0x002fe4000f8e02ff */
[----:B------:R-:W-:Y:S02]  /*1aa0*/  IMAD.U32 R10, RZ, RZ, UR4 ;  /* 0x00000004ff0a7e24 */ /* 0x000fe4000f8e00ff */
[----:B------:R-:W-:Y:S02]  /*1ab0*/  IMAD R3, R3, 0x60, R6 ;  /* 0x0000006003037824 */ /* 0x000fe400078e0206 */
[----:B------:R-:W-:-:S05]  /*1ac0*/  IMAD R6, R9, R10, UR38 ;  /* 0x0000002609067e24 */ /* 0x000fca000f8e020a */
[----:B------:R-:W-:-:S05]  /*1ad0*/  LEA R3, R6, R3, 0x3 ;  /* 0x0000000306037211 */ /* 0x000fca00078e18ff */
[----:B0-----:R-:W-:-:S05]  /*1ae0*/  IMAD.WIDE R4, R3, 0x2, R4 ;  /* 0x0000000203047825 */ /* 0x001fca00078e0204 */
[----:B------:R1:W-:Y:S02]  /*1af0*/  STG.E.64 desc[UR36][R4.64], R28 ;  /* 0x0000001c04007986 */ /* 0x0003e4000c101b24 */
.L_x_3100:
[----:B------:R-:W-:Y:S05]  /*1b00*/  BSYNC.RECONVERGENT B0 ;  /* 0x0000000000007941 */ /* 0x000fea0003800200 */
.L_x_3099:
[----:B------:R-:W-:Y:S01]  /*1b10*/  UMOV UR4, 0xffffffff ;  /* 0xffffffff00047882 */ /* 0x000fe20000000000 */
[----:B------:R-:W-:Y:S02]  /*1b20*/  FADD.FTZ R13, R13, R14 ;  /* 0x0000000e0d0d7221 */ /* 0x000fe40000010000 */
[----:B------:R-:W-:Y:S05]  /*1b30*/  BRA.DIV UR4, `(.L_x_3101) ;  /* 0x0000006604687947 */ /* 0x000fea000b800000 */
[----:B------:R-:W2:Y:S02]  /*1b40*/  SHFL.BFLY PT, R14, R13, 0x10, 0x1f ;  /* 0x0e001f000d0e7f89 */ /* 0x000ea400000e0000 */
[----:B--2---:R-:W-:-:S05]  /*1b50*/  FADD.FTZ R3, R13, R14 ;  /* 0x0000000e0d037221 */ /* 0x004fca0000010000 */
[----:B------:R-:W0:Y:S02]  /*1b60*/  SHFL.BFLY PT, R14, R3, 0x8, 0x1f ;  /* 0x0d001f00030e7f89 */ /* 0x000e2400000e0000 */
[----:B01----:R-:W-:-:S05]  /*1b70*/  FADD.FTZ R4, R3, R14 ;  /* 0x0000000e03047221 */ /* 0x003fca0000010000 */
[----:B------:R-:W0:Y:S02]  /*1b80*/  SHFL.BFLY PT, R14, R4, 0x4, 0x1f ;  /* 0x0c801f00040e7f89 */ /* 0x000e2400000e0000 */
[----:B0-----:R-:W-:-:S05]  /*1b90*/  FADD.FTZ R5, R4, R14 ;  /* 0x0000000e04057221 */ /* 0x001fca0000010000 */
[----:B------:R-:W0:Y:S02]  /*1ba0*/  SHFL.BFLY PT, R14, R5, 0x2, 0x1f ;  /* 0x0c401f00050e7f89 */ /* 0x000e2400000e0000 */
[----:B0-----:R-:W-:-:S05]  /*1bb0*/  FADD.FTZ R6, R5, R14 ;  /* 0x0000000e05067221 */ /* 0x001fca0000010000 */
[----:B------:R0:W1:Y:S02]  /*1bc0*/  SHFL.BFLY PT, R14, R6, 0x1, 0x1f ;  /* 0x0c201f00060e7f89 */ /* 0x00006400000e0000 */
.L_x_3172:
        /* <DEDUP_REMOVED lines=22> */
.L_x_3098:
[----:B------:R-:W-:Y:S05]  /*1d30*/  WARPSYNC.ALL ;  /* 0x0000000000007948 */ /* 0x000fea0003800000 */
[----:B------:R-:W-:Y:S01]  /*1d40*/  IMAD.IADD R3, R16, 0x1, -R37 ;  /* 0x0000000110037824 */ /* 0x000fe200078e0a25 */
[----:B-1----:R-:W1:Y:S01]  /*1d50*/  LDC.64 R10, c[0x0][0x3f0] ;  /* 0x0000fc00ff0a7b82 */ /* 0x002e620000000a00 */
        /* <DEDUP_REMOVED lines=9> */
[----:B------:R-:W0:Y:S01]  /*1df0*/  LDCU UR12, c[0x0][0x410] ;  /* 0x00008200ff0c77ac */ /* 0x000e220008000800 */
[----:B------:R-:W-:-:S02]  /*1e00*/  SHF.L.U32 R12, R27, 0x1, RZ ;  /* 0x000000011b0c7819 */ /* 0x000fc400000006ff */
[----:B------:R-:W-:Y:S01]  /*1e10*/  LEA.HI R5, R5, R4, RZ, 0x3 ;  /* 0x0000000405057211 */ /* 0x000fe200078f18ff */
[----:B------:R-:W0:Y:S03]  /*1e20*/  LDCU.64 UR14, c[0x0][0x438] ;  /* 0x00008700ff0e77ac */ /* 0x000e260008000a00 */
[----:B------:R-:W-:Y:S01]  /*1e30*/  LOP3.LUT R5, R5, 0xfffffff8, RZ, 0xc0, !PT ;  /* 0xfffffff805057812 */ /* 0x000fe200078ec0ff */
[----:B------:R-:W-:Y:S03]  /*1e40*/  BAR.SYNC.DEFER_BLOCKING 0x0 ;  /* 0x0000000000007b1d */ /* 0x000fe60000010000 */
[----:B------:R-:W-:Y:S01]  /*1e50*/  ISETP.GE.AND P0, PT, R56, R5, PT ;  /* 0x000000053800720c */ /* 0x000fe20003f06270 */
[----:B-1----:R-:W-:-:S04]  /*1e60*/  IMAD R4, R24, R10, R17 ;  /* 0x0000000a18047224 */ /* 0x002fc800078e0211 */
[----:B------:R-:W-:Y:S01]  /*1e70*/  IMAD R4, R4, 0x60, RZ ;  /* 0x0000006004047824 */ /* 0x000fe200078e02ff */
[----:B--2---:R-:W-:-:S07]  /*1e80*/  ULEA UR4, UR10, UR4, 0x18 ;  /* 0x000000040a047291 */ /* 0x004fce000f8ec0ff */
[----:B0-----:R-:W-:Y:S05]  /*1e90*/  @P0 BRA `(.L_x_3103) ;  /* 0x0000001000780947 */ /* 0x001fea0003800000 */
[----:B------:R0:W1:Y:S01]  /*1ea0*/  LDS R35, [R13+UR4] ;  /* 0x000000040d237984 */ /* 0x0000620008000800 */
[----:B------:R-:W2:Y:S01]  /*1eb0*/  LDC R58, c[0x0][0x430] ;  /* 0x00010c00ff3a7b82 */ /* 0x000ea20000000800 */
[----:B------:R-:W3:Y:S01]  /*1ec0*/  LDCU.64 UR8, c[0x0][0x420] ;  /* 0x00008400ff0877ac */ /* 0x000ee20008000a00 */
[----:B------:R-:W-:Y:S01]  /*1ed0*/  IMAD.IADD R37, R37, 0x1, R56 ;  /* 0x0000000125257824 */ /* 0x000fe200078e0238 */
[----:B------:R0:W0:Y:S01]  /*1ee0*/  LDS R5, [R13+UR4+0x10] ;  /* 0x000010040d057984 */ /* 0x0000220008000800 */
[----:B------:R-:W-:Y:S01]  /*1ef0*/  LOP3.LUT R12, R12, 0x6, RZ, 0xc0, !PT ;  /* 0x000000060c0c7812 */ /* 0x000fe200078ec0ff */
[----:B------:R-:W3:Y:S01]  /*1f00*/  LDCU UR11, c[0x0][0x440] ;  /* 0x00008800ff0b77ac */ /* 0x000ee20008000800 */
[----:B------:R-:W-:Y:S01]  /*1f10*/  IMAD R32, R11, 0x60, RZ ;  /* 0x000000600b207824 */ /* 0x000fe200078e02ff */
[----:B------:R0:W0:Y:S01]  /*1f20*/  LDS R6, [R13+UR4+0x20] ;  /* 0x000020040d067984 */ /* 0x0000220008000800 */
[-C--:B------:R-:W-:Y:S01]  /*1f30*/  IABS R36, R11.reuse ;  /* 0x0000000b00247213 */ /* 0x080fe20000000000 */
[----:B------:R-:W2:Y:S01]  /*1f40*/  LDCU UR6, c[0x0][0x408] ;  /* 0x00008100ff0677ac */ /* 0x000ea20008000800 */
[----:B------:R-:W-:Y:S01]  /*1f50*/  IMAD R33, R4, R11, R12 ;  /* 0x0000000b04217224 */ /* 0x000fe200078e020c */
[----:B----4-:R4:W0:Y:S01]  /*1f60*/  LDS R7, [R13+UR4+0x30] ;  /* 0x000030040d077984 */ /* 0x0108220008000800 */
[----:B------:R-:W-:-:S03]  /*1f70*/  UIADD3 UR5, UPT, UPT, UR7, 0x110, URZ ;  /* 0x0000011007057890 */ /* 0x000fc6000fffe0ff */
[----:B------:R4:W0:Y:S01]  /*1f80*/  LDS R8, [R13+UR4+0x40] ;  /* 0x000040040d087984 */ /* 0x0008220008000800 */
[----:B------:R-:W-:-:S03]  /*1f90*/  ULEA UR5, UR10, UR5, 0x18 ;  /* 0x000000050a057291 */ /* 0x000fc6000f8ec0ff */
[----:B------:R4:W0:Y:S01]  /*1fa0*/  LDS R9, [R13+UR4+0x50] ;  /* 0x000050040d097984 */ /* 0x0008220008000800 */
[----:B---3--:R-:W-:Y:S02]  /*1fb0*/  ISETP.NE.U32.AND P0, PT, RZ, UR8, PT ;  /* 0x00000008ff007c0c */ /* 0x008fe4000bf05070 */
[--C-:B------:R-:W-:Y:S01]  /*1fc0*/  IADD3 R34, P1, P2, R23, UR8, R37.reuse ;  /* 0x0000000817227c10 */ /* 0x100fe2000fa3e025 */
[----:B------:R4:W3:Y:S01]  /*1fd0*/  LDS R10, [R13+UR4+0x60] ;  /* 0x000060040d0a7984 */ /* 0x0008e20008000800 */
[----:B------:R-:W-:Y:S01]  /*1fe0*/  IMAD R54, R17, UR11, R16 ;  /* 0x0000000b11367c24 */ /* 0x000fe2000f8e0210 */
[----:B------:R-:W-:Y:S02]  /*1ff0*/  ISETP.NE.AND.EX P0, PT, RZ, UR9, PT, P0 ;  /* 0x00000009ff007c0c */ /* 0x000fe4000bf05300 */
[----:B------:R4:W0:Y:S01]  /*2000*/  LDS R20, [R13+UR4+0x70] ;  /* 0x000070040d147984 */ /* 0x0008220008000800 */
[----:B------:R-:W-:Y:S01]  /*2010*/  IADD3.X R39, PT, PT, R22, UR9, RZ, P1, P2 ;  /* 0x0000000916277c10 */ /* 0x000fe20008fe44ff */
[----:B------:R-:W-:Y:S01]  /*2020*/  IMAD R54, R54, UR11, R37 ;  /* 0x0000000b36367c24 */ /* 0x000fe2000f8e0225 */
[----:B--2---:R-:W-:Y:S01]  /*2030*/  IADD3 R58, PT, PT, R58, UR6, RZ ;  /* 0x000000063a3a7c10 */ /* 0x004fe2000fffe0ff */
[----:B------:R4:W2:Y:S01]  /*2040*/  LDS R21, [R13+UR4+0x80] ;  /* 0x000080040d157984 */ /* 0x0008a20008000800 */
[----:B------:R-:W-:-:S03]  /*2050*/  LEA R56, R56, UR5, 0x2 ;  /* 0x0000000538387c11 */ /* 0x000fc6000f8e10ff */
[----:B------:R4:W0:Y:S04]  /*2060*/  LDS R24, [R13+UR4+0x90] ;  /* 0x000090040d187984 */ /* 0x0008280008000800 */
[----:B------:R4:W0:Y:S04]  /*2070*/  LDS R26, [R13+UR4+0xa0] ;  /* 0x0000a0040d1a7984 */ /* 0x0008280008000800 */
[----:B------:R4:W0:Y:S04]  /*2080*/  LDS R27, [R13+UR4+0xb0] ;  /* 0x0000b0040d1b7984 */ /* 0x0008280008000800 */
[----:B------:R4:W0:Y:S04]  /*2090*/  LDS R28, [R13+UR4+0xc0] ;  /* 0x0000c0040d1c7984 */ /* 0x0008280008000800 */
[----:B------:R4:W0:Y:S04]  /*20a0*/  LDS R29, [R13+UR4+0xd0] ;  /* 0x0000d0040d1d7984 */ /* 0x0008280008000800 */
[----:B------:R4:W0:Y:S04]  /*20b0*/  LDS R30, [R13+UR4+0xe0] ;  /* 0x0000e0040d1e7984 */ /* 0x0008280008000800 */
[----:B-1-3--:R4:W0:Y:S02]  /*20c0*/  LDS R31, [R13+UR4+0xf0] ;  /* 0x0000f0040d1f7984 */ /* 0x00a8240008000800 */
.L_x_3107:
[----:B------:R-:W1:Y:S01]  /*20d0*/  I2F.RP R11, R36 ;  /* 0x00000024000b7306 */ /* 0x000e620000209400 */
[----:B------:R-:W3:Y:S01]  /*20e0*/  LDC R14, c[0x0][0x3f4] ;  /* 0x0000fd00ff0e7b82 */ /* 0x000ee20000000800 */
[----:B------:R-:W-:-:S06]  /*20f0*/  ISETP.GE.AND P2, PT, R37, RZ, PT ;  /* 0x000000ff2500720c */ /* 0x000fcc0003f46270 */
[----:B-1----:R-:W1:Y:S02]  /*2100*/  MUFU.RCP R11, R11 ;  /* 0x0000000b000b7308 */ /* 0x002e640000001000 */
[----:B-1----:R-:W-:-:S06]  /*2110*/  IADD3 R12, PT, PT, R11, 0xffffffe, RZ ;  /* 0x0ffffffe0b0c7810 */ /* 0x002fcc0007ffe0ff */
[----:B0---4-:R0:W1:Y:S02]  /*2120*/  F2I.FTZ.U32.TRUNC.NTZ R13, R12 ;  /* 0x0000000c000d7305 */ /* 0x011064000021f000 */
[----:B0-----:R-:W-:Y:S02]  /*2130*/  HFMA2 R12, -RZ, RZ, 0, 0 ;  /* 0x00000000ff0c7431 */ /* 0x001fe400000001ff */
[----:B-1----:R-:W-:-:S04]  /*2140*/  IMAD.MOV R15, RZ, RZ, -R13 ;  /* 0x000000ffff0f7224 */ /* 0x002fc800078e0a0d */
[----:B------:R-:W-:-:S04]  /*2150*/  IMAD R15, R15, R36, RZ ;  /* 0x000000240f0f7224 */ /* 0x000fc800078e02ff */
[----:B------:R-:W-:Y:S01]  /*2160*/  IMAD.HI.U32 R60, R13, R15, R12 ;  /* 0x0000000f0d3c7227 */ /* 0x000fe200078e000c */
[----:B------:R-:W-:-:S05]  /*2170*/  IABS R15, R37 ;  /* 0x00000025000f7213 */ /* 0x000fca0000000000 */
[----:B------:R-:W-:Y:S01]  /*2180*/  IMAD.HI.U32 R11, R60, R15, RZ ;  /* 0x0000000f3c0b7227 */ /* 0x000fe200078e00ff */
[----:B---3--:R-:W-:-:S04]  /*2190*/  IABS R60, R14 ;  /* 0x0000000e003c7213 */ /* 0x008fc80000000000 */
[----:B------:R-:W-:Y:S02]  /*21a0*/  IADD3 R12, PT, PT, -R11, RZ, RZ ;  /* 0x000000ff0b0c7210 */ /* 0x000fe40007ffe1ff */
[----:B------:R-:W-:-:S03]  /*21b0*/  SHF.R.S32.HI R11, RZ, 0x1f, R33 ;  /* 0x0000001fff0b7819 */ /* 0x000fc60000011421 */
[----:B------:R-:W-:-:S05]  /*21c0*/  IMAD R15, R60, R12, R15 ;  /* 0x0000000c3c0f7224 */ /* 0x000fca00078e020f */
[----:B------:R-:W-:-:S13]  /*21d0*/  ISETP.GT.U32.AND P1, PT, R36, R15, PT ;  /* 0x0000000f2400720c */ /* 0x000fda0003f24070 */
[----:B------:R-:W-:-:S05]  /*21e0*/  @!P1 IMAD.IADD R15, R15, 0x1, -R60 ;  /* 0x000000010f0f9824 */ /* 0x000fca00078e0a3c */
[----:B------:R-:W-:-:S13]  /*21f0*/  ISETP.GT.U32.AND P1, PT, R36, R15, PT ;  /* 0x0000000f2400720c */ /* 0x000fda0003f24070 */
[----:B------:R-:W-:Y:S02]  /*2200*/  @!P1 IADD3 R15, PT, PT, R15, -R60, RZ ;  /* 0x8000003c0f0f9210 */ /* 0x000fe40007ffe0ff */
[----:B------:R-:W-:Y:S02]  /*2210*/  ISETP.NE.AND P1, PT, R14, RZ, PT ;  /* 0x000000ff0e00720c */ /* 0x000fe40003f25270 */
[----:B------:R-:W-:-:S11]  /*2220*/  @!P2 IADD3 R15, PT, PT, -R15, RZ, RZ ;  /* 0x000000ff0f0fa210 */ /* 0x000fd60007ffe1ff */
[----:B------:R-:W-:Y:S02]  /*2230*/  @!P1 LOP3.LUT R15, RZ, R14, RZ, 0x33, !PT ;  /* 0x0000000eff0f9212 */ /* 0x000fe400078e33ff */
[----:B------:R-:W-:-:S03]  /*2240*/  ISETP.GE.AND P1, PT, R37, R16, PT ;  /* 0x000000102500720c */ /* 0x000fc60003f26270 */
[----:B------:R-:W-:-:S05]  /*2250*/  IMAD.SHL.U32 R57, R15, 0x8, RZ ;  /* 0x000000080f397824 */ /* 0x000fca00078e00ff */
[----:B------:R-:W-:-:S04]  /*2260*/  LEA R60, R14, R57, 0x4 ;  /* 0x000000390e3c7211 */ /* 0x000fc800078e20ff */
[----:B------:R-:W-:-:S13]  /*2270*/  ISETP.GE.OR P3, PT, R60, R32, P1 ;  /* 0x000000203c00720c */ /* 0x000fda0000f66670 */
[----:B------:R-:W0:Y:S01]  /*2280*/  @!P3 LDC.64 R12, c[0x0][0x3b8] ;  /* 0x0000ee00ff0cbb82 */ /* 0x000e220000000a00 */
[----:B------:R-:W-:-:S04]  /*2290*/  @!P3 IADD3 R59, P2, PT, R33, R60, RZ ;  /* 0x0000003c213bb210 */ /* 0x000fc80007f5e0ff */
[----:B------:R-:W-:Y:S02]  /*22a0*/  @!P3 LEA.HI.X.SX32 R60, R60, R11, 0x1, P2 ;  /* 0x0000000b3c3cb211 */ /* 0x000fe400010f0eff */
[----:B0-----:R-:W-:-:S04]  /*22b0*/  @!P3 LEA R12, P2, R59, R12, 0x1 ;  /* 0x0000000c3b0cb211 */ /* 0x001fc800078408ff */
[----:B------:R-:W-:Y:S02]  /*22c0*/  @!P3 LEA.HI.X R13, R59, R13, R60, 0x1, P2 ;  /* 0x0000000d3b0db211 */ /* 0x000fe400010f0c3c */
[----:B------:R-:W-:Y:S02]  /*22d0*/  LEA R60, R14, R57, 0x5 ;  /* 0x000000390e3c7211 */ /* 0x000fe400078e28ff */
[----:B------:R-:W-:Y:S02]  /*22e0*/  ISETP.GE.AND P2, PT, R37, R16, PT ;  /* 0x000000102500720c */ /* 0x000fe40003f46270 */
[----:B------:R-:W-:Y:S02]  /*22f0*/  ISETP.GE.OR P4, PT, R60, R32, P1 ;  /* 0x000000203c00720c */ /* 0x000fe40000f86670 */
[----:B------:R-:W-:-:S06]  /*2300*/  SEL R41, R41, RZ, P2 ;  /* 0x000000ff29297207 */ /* 0x000fcc0001000000 */
[----:B------:R0:W3:Y:S01]  /*2310*/  @!P3 LDG.E R41, desc[UR36][R12.64] ;  /* 0x000000240c29b981 */ /* 0x0000e2000c1e1900 */
[----:B------:R-:W-:-:S04]  /*2320*/  SEL R43, R43, RZ, P2 ;  /* 0x000000ff2b2b7207 */ /* 0x000fc80001000000 */
[----:B------:R-:W-:-:S04]  /*2330*/  @!P4 IADD3 R59, P3, PT, R33, R60, RZ ;  /* 0x0000003c213bc210 */ /* 0x000fc80007f7e0ff */
[----:B------:R-:W-:Y:S01]  /*2340*/  @!P4 LEA.HI.X.SX32 R60, R60, R11, 0x1, P3 ;  /* 0x0000000b3c3cc211 */ /* 0x000fe200018f0eff */
[----:B0-----:R-:W0:Y:S02]  /*2350*/  @!P4 LDC.64 R12, c[0x0][0x3b8] ;  /* 0x0000ee00ff0ccb82 */ /* 0x001e240000000a00 */
[----:B0-----:R-:W-:-:S04]  /*2360*/  @!P4 LEA R12, P3, R59, R12, 0x1 ;  /* 0x0000000c3b0cc211 */ /* 0x001fc800078608ff */
[----:B------:R-:W-:Y:S02]  /*2370*/  @!P4 LEA.HI.X R13, R59, R13, R60, 0x1, P3 ;  /* 0x0000000d3b0dc211 */ /* 0x000fe400018f0c3c */
[----:B------:R-:W-:-:S03]  /*2380*/  ISETP.GE.OR P3, PT, R57, R32, P1 ;  /* 0x000000203900720c */ /* 0x000fc60000f66670 */
[----:B------:R0:W4:Y:S01]  /*2390*/  @!P4 LDG.E R43, desc[UR36][R12.64] ;  /* 0x000000240c2bc981 */ /* 0x000122000c1e1900 */
[----:B------:R-:W-:-:S09]  /*23a0*/  SEL R38, R38, RZ, P2 ;  /* 0x000000ff26267207 */ /* 0x000fd20001000000 */
[----:B0-----:R-:W0:Y:S01]  /*23b0*/  @!P3 LDC.64 R12, c[0x0][0x3b8] ;  /* 0x0000ee00ff0cbb82 */ /* 0x001e220000000a00 */
[----:B------:R-:W-:-:S05]  /*23c0*/  @!P3 IADD3 R59, P4, PT, R33, R57, RZ ;  /* 0x00000039213bb210 */ /* 0x000fca0007f9e0ff */
[----:B------:R-:W-:Y:S01]  /*23d0*/  @!P3 IMAD.X R61, RZ, RZ, R11, P4 ;  /* 0x000000ffff3db224 */ /* 0x000fe200020e060b */
[----:B0-----:R-:W-:-:S04]  /*23e0*/  @!P3 LEA R60, P5, R59, R12, 0x1 ;  /* 0x0000000c3b3cb211 */ /* 0x001fc800078a08ff */
[----:B------:R-:W-:Y:S02]  /*23f0*/  @!P3 LEA.HI.X R61, R59, R13, R61, 0x1, P5 ;  /* 0x0000000d3b3db211 */ /* 0x000fe400028f0c3d */
[----:B------:R-:W-:-:S03]  /*2400*/  LEA R59, R14, R57, 0x6 ;  /* 0x000000390e3b7211 */ /* 0x000fc600078e30ff */
[----:B------:R0:W2:Y:S01]  /*2410*/  @!P3 LDG.E R38, desc[UR36][R60.64] ;  /* 0x000000243c26b981 */ /* 0x0000a2000c1e1900 */
[----:B------:R-:W-:-:S13]  /*2420*/  ISETP.GE.OR P4, PT, R59, R32, P1 ;  /* 0x000000203b00720c */ /* 0x000fda0000f86670 */
[----:B------:R-:W0:Y:S01]  /*2430*/  @!P4 LDC.64 R12, c[0x0][0x3b8] ;  /* 0x0000ee00ff0ccb82 */ /* 0x000e220000000a00 */
[----:B------:R-:W-:Y:S02]  /*2440*/  @!P4 IADD3 R57, P3, PT, R33, R59, RZ ;  /* 0x0000003b2139c210 */ /* 0x000fe40007f7e0ff */
[----:B------:R-:W-:Y:S02]  /*2450*/  IADD3 R15, PT, PT, R15, R14, RZ ;  /* 0x0000000e0f0f7210 */ /* 0x000fe40007ffe0ff */
[----:B------:R-:W-:Y:S02]  /*2460*/  @!P4 LEA.HI.X.SX32 R59, R59, R11, 0x1, P3 ;  /* 0x0000000b3b3bc211 */ /* 0x000fe400018f0eff */
[----:B0-----:R-:W-:-:S04]  /*2470*/  @!P4 LEA R60, P3, R57, R12, 0x1 ;  /* 0x0000000c393cc211 */ /* 0x001fc800078608ff */
[----:B------:R-:W-:Y:S01]  /*2480*/  @!P4 LEA.HI.X R61, R57, R13, R59, 0x1, P3 ;  /* 0x0000000d393dc211 */ /* 0x000fe200018f0c3b */
[----:B------:R-:W-:-:S05]  /*2490*/  IMAD.SHL.U32 R57, R15, 0x8, RZ ;  /* 0x000000080f397824 */ /* 0x000fca00078e00ff */
[----:B------:R-:W-:-:S13]  /*24a0*/  ISETP.GE.OR P3, PT, R57, R32, P1 ;  /* 0x000000203900720c */ /* 0x000fda0000f66670 */
[----:B------:R-:W0:Y:S01]  /*24b0*/  @!P3 LDC.64 R12, c[0x0][0x3b8] ;  /* 0x0000ee00ff0cbb82 */ /* 0x000e220000000a00 */
[----:B------:R-:W-:-:S06]  /*24c0*/  SEL R46, R46, RZ, P2 ;  /* 0x000000ff2e2e7207 */ /* 0x000fcc0001000000 */
[----:B------:R1:W4:Y:S01]  /*24d0*/  @!P4 LDG.E R46, desc[UR36][R60.64] ;  /* 0x000000243c2ec981 */ /* 0x000322000c1e1900 */
[----:B------:R-:W-:-:S04]  /*24e0*/  @!P3 IADD3 R59, P4, PT, R33, R57, RZ ;  /* 0x00000039213bb210 */ /* 0x000fc80007f9e0ff */
[----:B-1----:R-:W-:Y:S02]  /*24f0*/  @!P3 LEA.HI.X.SX32 R60, R57, R11, 0x1, P4 ;  /* 0x0000000b393cb211 */ /* 0x002fe400020f0eff */
[----:B0-----:R-:W-:-:S04]  /*2500*/  @!P3 LEA R12, P5, R59, R12, 0x1 ;  /* 0x0000000c3b0cb211 */ /* 0x001fc800078a08ff */
[----:B------:R-:W-:Y:S02]  /*2510*/  @!P3 LEA.HI.X R13, R59, R13, R60, 0x1, P5 ;  /* 0x0000000d3b0db211 */ /* 0x000fe400028f0c3c */
[----:B------:R-:W-:-:S04]  /*2520*/  LEA R59, R14, R57, 0x4 ;  /* 0x000000390e3b7211 */ /* 0x000fc800078e20ff */
[----:B------:R-:W-:Y:S02]  /*2530*/  ISETP.GE.OR P4, PT, R59, R32, P1 ;  /* 0x000000203b00720c */ /* 0x000fe40000f86670 */
[----:B------:R-:W-:-:S06]  /*2540*/  SEL R40, R40, RZ, P2 ;  /* 0x000000ff28287207 */ /* 0x000fcc0001000000 */
[----:B------:R0:W3:Y:S05]  /*2550*/  @!P3 LDG.E R40, desc[UR36][R12.64] ;  /* 0x000000240c28b981 */ /* 0x0000ea000c1e1900 */
[----:B0-----:R-:W0:Y:S01]  /*2560*/  @!P4 LDC.64 R12, c[0x0][0x3b8] ;  /* 0x0000ee00ff0ccb82 */ /* 0x001e220000000a00 */
[----:B------:R-:W-:Y:S02]  /*2570*/  @!P4 IADD3 R57, P3, PT, R33, R59, RZ ;  /* 0x0000003b2139c210 */ /* 0x000fe40007f7e0ff */
[----:B------:R-:W-:Y:S02]  /*2580*/  LEA R15, R14, R15, 0x2 ;  /* 0x0000000f0e0f7211 */ /* 0x000fe400078e10ff */
[----:B------:R-:W-:-:S02]  /*2590*/  @!P4 LEA.HI.X.SX32 R59, R59, R11, 0x1, P3 ;  /* 0x0000000b3b3bc211 */ /* 0x000fc400018f0eff */
[----:B0-----:R-:W-:-:S04]  /*25a0*/  @!P4 LEA R60, P3, R57, R12, 0x1 ;  /* 0x0000000c393cc211 */ /* 0x001fc800078608ff */
[----:B------:R-:W-:Y:S01]  /*25b0*/  @!P4 LEA.HI.X R61, R57, R13, R59, 0x1, P3 ;  /* 0x0000000d393dc211 */ /* 0x000fe200018f0c3b */
[----:B------:R-:W-:-:S05]  /*25c0*/  IMAD.SHL.U32 R59, R15, 0x8, RZ ;  /* 0x000000080f3b7824 */ /* 0x000fca00078e00ff */
[----:B------:R-:W-:-:S13]  /*25d0*/  ISETP.GE.OR P3, PT, R59, R32, P1 ;  /* 0x000000203b00720c */ /* 0x000fda0000f66670 */
[----:B------:R-:W0:Y:S01]  /*25e0*/  @!P3 LDC.64 R12, c[0x0][0x3b8] ;  /* 0x0000ee00ff0cbb82 */ /* 0x000e220000000a00 */
[----:B------:R-:W-:-:S06]  /*25f0*/  SEL R42, R42, RZ, P2 ;  /* 0x000000ff2a2a7207 */ /* 0x000fcc0001000000 */
[----:B------:R-:W4:Y:S01]  /*2600*/  @!P4 LDG.E R42, desc[UR36][R60.64] ;  /* 0x000000243c2ac981 */ /* 0x000f22000c1e1900 */
[----:B------:R-:W-:Y:S02]  /*2610*/  @!P3 IADD3 R57, P4, PT, R33, R59, RZ ;  /* 0x0000003b2139b210 */ /* 0x000fe40007f9e0ff */
[----:B------:R-:W-:Y:S02]  /*2620*/  IADD3 R15, PT, PT, R15, R14, RZ ;  /* 0x0000000e0f0f7210 */ /* 0x000fe40007ffe0ff */
[----:B------:R-:W-:Y:S02]  /*2630*/  @!P3 LEA.HI.X.SX32 R59, R59, R11, 0x1, P4 ;  /* 0x0000000b3b3bb211 */ /* 0x000fe400020f0eff */
[----:B0-----:R-:W-:-:S04]  /*2640*/  @!P3 LEA R12, P4, R57, R12, 0x1 ;  /* 0x0000000c390cb211 */ /* 0x001fc800078808ff */
[----:B------:R-:W-:Y:S02]  /*2650*/  @!P3 LEA.HI.X R13, R57, R13, R59, 0x1, P4 ;  /* 0x0000000d390db211 */ /* 0x000fe400020f0c3b */
[----:B------:R-:W-:-:S04]  /*2660*/  SHF.L.U32 R59, R15, 0x3, RZ ;  /* 0x000000030f3b7819 */ /* 0x000fc800000006ff */
[----:B------:R-:W-:Y:S02]  /*2670*/  ISETP.GE.OR P4, PT, R59, R32, P1 ;  /* 0x000000203b00720c */ /* 0x000fe40000f86670 */
[----:B------:R-:W-:-:S06]  /*2680*/  SEL R44, R44, RZ, P2 ;  /* 0x000000ff2c2c7207 */ /* 0x000fcc0001000000 */
[----:B------:R0:W4:Y:S05]  /*2690*/  @!P3 LDG.E R44, desc[UR36][R12.64] ;  /* 0x000000240c2cb981 */ /* 0x00012a000c1e1900 */
[----:B0-----:R-:W0:Y:S01]  /*26a0*/  @!P4 LDC.64 R12, c[0x0][0x3b8] ;  /* 0x0000ee00ff0ccb82 */ /* 0x001e220000000a00 */
[----:B------:R-:W-:Y:S01]  /*26b0*/  @!P4 IADD3 R57, P3, PT, R33, R59, RZ ;  /* 0x0000003b2139c210 */ /* 0x000fe20007f7e0ff */
[----:B------:R-:W-:-:S03]  /*26c0*/  IMAD.IADD R15, R15, 0x1, R14 ;  /* 0x000000010f0f7824 */ /* 0x000fc600078e020e */
[----:B------:R-:W-:Y:S02]  /*26d0*/  @!P4 LEA.HI.X.SX32 R59, R59, R11, 0x1, P3 ;  /* 0x0000000b3b3bc211 */ /* 0x000fe400018f0eff */
[----:B0-----:R-:W-:-:S04]  /*26e0*/  @!P4 LEA R60, P3, R57, R12, 0x1 ;  /* 0x0000000c393cc211 */ /* 0x001fc800078608ff */
[----:B------:R-:W-:Y:S02]  /*26f0*/  @!P4 LEA.HI.X R61, R57, R13, R59, 0x1, P3 ;  /* 0x0000000d393dc211 */ /* 0x000fe400018f0c3b */
[----:B------:R-:W-:-:S04]  /*2700*/  SHF.L.U32 R59, R15, 0x3, RZ ;  /* 0x000000030f3b7819 */ /* 0x000fc800000006ff */
[----:B------:R-:W-:-:S13]  /*2710*/  ISETP.GE.OR P3, PT, R59, R32, P1 ;  /* 0x000000203b00720c */ /* 0x000fda0000f66670 */
[----:B------:R-:W0:Y:S01]  /*2720*/  @!P3 LDC.64 R12, c[0x0][0x3b8] ;  /* 0x0000ee00ff0cbb82 */ /* 0x000e220000000a00 */
[----:B------:R-:W-:-:S06]  /*2730*/  SEL R45, R45, RZ, P2 ;  /* 0x000000ff2d2d7207 */ /* 0x000fcc0001000000 */
[----:B------:R-:W4:Y:S01]  /*2740*/  @!P4 LDG.E R45, desc[UR36][R60.64] ;  /* 0x000000243c2dc981 */ /* 0x000f22000c1e1900 */
[----:B------:R-:W-:Y:S02]  /*2750*/  @!P3 IADD3 R57, P4, PT, R33, R59, RZ ;  /* 0x0000003b2139b210 */ /* 0x000fe40007f9e0ff */
[----:B------:R-:W-:Y:S02]  /*2760*/  LEA R15, R14, R15, 0x1 ;  /* 0x0000000f0e0f7211 */ /* 0x000fe400078e08ff */
[----:B------:R-:W-:Y:S02]  /*2770*/  @!P3 LEA.HI.X.SX32 R59, R59, R11, 0x1, P4 ;  /* 0x0000000b3b3bb211 */ /* 0x000fe400020f0eff */
[----:B0-----:R-:W-:-:S04]  /*2780*/  @!P3 LEA R12, P4, R57, R12, 0x1 ;  /* 0x0000000c390cb211 */ /* 0x001fc800078808ff */
[----:B------:R-:W-:Y:S01]  /*2790*/  @!P3 LEA.HI.X R13, R57, R13, R59, 0x1, P4 ;  /* 0x0000000d390db211 */ /* 0x000fe200020f0c3b */
[----:B------:R-:W-:-:S05]  /*27a0*/  IMAD.SHL.U32 R59, R15, 0x8, RZ ;  /* 0x000000080f3b7824 */ /* 0x000fca00078e00ff */
[----:B------:R-:W-:Y:S02]  /*27b0*/  ISETP.GE.OR P4, PT, R59, R32, P1 ;  /* 0x000000203b00720c */ /* 0x000fe40000f86670 */
[----:B------:R-:W-:-:S06]  /*27c0*/  SEL R47, R47, RZ, P2 ;  /* 0x000000ff2f2f7207 */ /* 0x000fcc0001000000 */
[----:B------:R0:W4:Y:S05]  /*27d0*/  @!P3 LDG.E R47, desc[UR36][R12.64] ;  /* 0x000000240c2fb981 */ /* 0x00012a000c1e1900 */
[----:B0-----:R-:W0:Y:S01]  /*27e0*/  @!P4 LDC.64 R12, c[0x0][0x3b8] ;  /* 0x0000ee00ff0ccb82 */ /* 0x001e220000000a00 */
[----:B------:R-:W-:Y:S02]  /*27f0*/  @!P4 IADD3 R57, P3, PT, R33, R59, RZ ;  /* 0x0000003b2139c210 */ /* 0x000fe40007f7e0ff */
[----:B------:R-:W-:Y:S02]  /*2800*/  IADD3 R15, PT, PT, R15, R14, RZ ;  /* 0x0000000e0f0f7210 */ /* 0x000fe40007ffe0ff */
[----:B------:R-:W-:-:S02]  /*2810*/  @!P4 LEA.HI.X.SX32 R59, R59, R11, 0x1, P3 ;  /* 0x0000000b3b3bc211 */ /* 0x000fc400018f0eff */
[----:B0-----:R-:W-:-:S04]  /*2820*/  @!P4 LEA R60, P3, R57, R12, 0x1 ;  /* 0x0000000c393cc211 */ /* 0x001fc800078608ff */
[----:B------:R-:W-:Y:S02]  /*2830*/  @!P4 LEA.HI.X R61, R57, R13, R59, 0x1, P3 ;  /* 0x0000000d393dc211 */ /* 0x000fe400018f0c3b */
[----:B------:R-:W-:-:S04]  /*2840*/  SHF.L.U32 R59, R15, 0x3, RZ ;  /* 0x000000030f3b7819 */ /* 0x000fc800000006ff */
[----:B------:R-:W-:-:S13]  /*2850*/  ISETP.GE.OR P3, PT, R59, R32, P1 ;  /* 0x000000203b00720c */ /* 0x000fda0000f66670 */
[----:B------:R-:W0:Y:S01]  /*2860*/  @!P3 LDC.64 R12, c[0x0][0x3b8] ;  /* 0x0000ee00ff0cbb82 */ /* 0x000e220000000a00 */
[----:B------:R-:W-:-:S06]  /*2870*/  SEL R49, R49, RZ, P2 ;  /* 0x000000ff31317207 */ /* 0x000fcc0001000000 */
[----:B------:R-:W4:Y:S01]  /*2880*/  @!P4 LDG.E R49, desc[UR36][R60.64] ;  /* 0x000000243c31c981 */ /* 0x000f22000c1e1900 */
[----:B------:R-:W-:Y:S01]  /*2890*/  @!P3 IADD3 R57, P4, PT, R33, R59, RZ ;  /* 0x0000003b2139b210 */ /* 0x000fe20007f9e0ff */
[----:B------:R-:W-:-:S03]  /*28a0*/  IMAD.IADD R15, R15, 0x1, R14 ;  /* 0x000000010f0f7824 */ /* 0x000fc600078e020e */
        /* <DEDUP_REMOVED lines=28> */
[----:B------:R-:W-:-:S04]  /*2a70*/  @!P4 IADD3 R57, P3, PT, R33, R59, RZ ;  /* 0x0000003b2139c210 */ /* 0x000fc80007f7e0ff */
[----:B------:R-:W-:Y:S02]  /*2a80*/  @!P4 LEA.HI.X.SX32 R59, R59, R11, 0x1, P3 ;  /* 0x0000000b3b3bc211 */ /* 0x000fe400018f0eff */
[----:B0-----:R-:W-:-:S04]  /*2a90*/  @!P4 LEA R60, P3, R57, R12, 0x1 ;  /* 0x0000000c393cc211 */ /* 0x001fc800078608ff */
[----:B------:R-:W-:Y:S01]  /*2aa0*/  @!P4 LEA.HI.X R61, R57, R13, R59, 0x1, P3 ;  /* 0x0000000d393dc211 */ /* 0x000fe200018f0c3b */
[----:B------:R-:W-:-:S05]  /*2ab0*/  IMAD.IADD R57, R15, 0x1, R14 ;  /* 0x000000010f397824 */ /* 0x000fca00078e020e */
[----:B------:R-:W-:-:S04]  /*2ac0*/  SHF.L.U32 R15, R57, 0x3, RZ ;  /* 0x00000003390f7819 */ /* 0x000fc800000006ff */
[----:B------:R-:W-:Y:S02]  /*2ad0*/  ISETP.GE.OR P3, PT, R15, R32, P1 ;  /* 0x000000200f00720c */ /* 0x000fe40000f66670 */
[----:B------:R-:W-:-:S11]  /*2ae0*/  IADD3 R57, PT, PT, R57, R14, RZ ;  /* 0x0000000e39397210 */ /* 0x000fd60007ffe0ff */
[----:B------:R-:W0:Y:S01]  /*2af0*/  @!P3 LDC.64 R12, c[0x0][0x3b8] ;  /* 0x0000ee00ff0cbb82 */ /* 0x000e220000000a00 */
[----:B------:R-:W-:Y:S01]  /*2b00*/  IMAD.SHL.U32 R57, R57, 0x8, RZ ;  /* 0x0000000839397824 */ /* 0x000fe200078e00ff */
[----:B------:R-:W-:-:S04]  /*2b10*/  SEL R50, R50, RZ, P2 ;  /* 0x000000ff32327207 */ /* 0x000fc80001000000 */
[----:B------:R-:W-:Y:S02]  /*2b20*/  ISETP.GE.OR P1, PT, R57, R32, P1 ;  /* 0x000000203900720c */ /* 0x000fe40000f26670 */
[----:B------:R1:W4:Y:S01]  /*2b30*/  @!P4 LDG.E R50, desc[UR36][R60.64] ;  /* 0x000000243c32c981 */ /* 0x000322000c1e1900 */
[----:B------:R-:W-:-:S04]  /*2b40*/  @!P3 IADD3 R59, P4, PT, R33, R15, RZ ;  /* 0x0000000f213bb210 */ /* 0x000fc80007f9e0ff */
[----:B------:R-:W-:Y:S02]  /*2b50*/  @!P3 LEA.HI.X.SX32 R15, R15, R11, 0x1, P4 ;  /* 0x0000000b0f0fb211 */ /* 0x000fe400020f0eff */
[----:B0-----:R-:W-:-:S04]  /*2b60*/  @!P3 LEA R14, P4, R59, R12, 0x1 ;  /* 0x0000000c3b0eb211 */ /* 0x001fc800078808ff */
[----:B------:R-:W-:Y:S02]  /*2b70*/  @!P3 LEA.HI.X R15, R59, R13, R15, 0x1, P4 ;  /* 0x0000000d3b0fb211 */ /* 0x000fe400020f0c0f */
[----:B------:R-:W0:Y:S01]  /*2b80*/  @!P1 LDC.64 R12, c[0x0][0x3b8] ;  /* 0x0000ee00ff0c9b82 */ /* 0x000e220000000a00 */
[----:B------:R-:W-:-:S06]  /*2b90*/  SEL R55, R55, RZ, P2 ;  /* 0x000000ff37377207 */ /* 0x000fcc0001000000 */
[----:B------:R-:W4:Y:S01]  /*2ba0*/  @!P3 LDG.E R55, desc[UR36][R14.64] ;  /* 0x000000240e37b981 */ /* 0x000f22000c1e1900 */
[----:B------:R-:W-:-:S04]  /*2bb0*/  @!P1 IADD3 R59, P3, PT, R33, R57, RZ ;  /* 0x00000039213b9210 */ /* 0x000fc80007f7e0ff */
[----:B-1----:R-:W-:Y:S02]  /*2bc0*/  @!P1 LEA.HI.X.SX32 R60, R57, R11, 0x1, P3 ;  /* 0x0000000b393c9211 */ /* 0x002fe400018f0eff */
[----:B------:R-:W-:Y:S02]  /*2bd0*/  SEL R52, R52, RZ, P2 ;  /* 0x000000ff34347207 */ /* 0x000fe40001000000 */
[----:B0-----:R-:W-:-:S04]  /*2be0*/  @!P1 LEA R12, P3, R59, R12, 0x1 ;  /* 0x0000000c3b0c9211 */ /* 0x001fc800078608ff */
[----:B------:R-:W-:-:S05]  /*2bf0*/  @!P1 LEA.HI.X R13, R59, R13, R60, 0x1, P3 ;  /* 0x0000000d3b0d9211 */ /* 0x000fca00018f0c3c */
[----:B------:R0:W4:Y:S02]  /*2c00*/  @!P1 LDG.E R52, desc[UR36][R12.64] ;  /* 0x000000240c349981 */ /* 0x000124000c1e1900 */
[----:B0-----:R-:W-:Y:S02]  /*2c10*/  @P0 MOV R12, R34 ;  /* 0x00000022000c0202 */ /* 0x001fe40000000f00 */
[----:B------:R-:W-:-:S05]  /*2c20*/  @P0 MOV R13, R39 ;  /* 0x00000027000d0202 */ /* 0x000fca0000000f00 */
[----:B------:R2:W4:Y:S02]  /*2c30*/  @P0 LDG.E.U8 R11, desc[UR36][R12.64] ;  /* 0x000000240c0b0981 */ /* 0x000524000c1e1100 */
[----:B--2---:R-:W-:-:S04]  /*2c40*/  HMUL2 R13, R35, R38 ;  /* 0x00000026230d7232 */ /* 0x004fc80000000000 */
[----:B---3--:R-:W-:-:S04]  /*2c50*/  HFMA2 R13, R5, R40, R13 ;  /* 0x00000028050d7231 */ /* 0x008fc8000000000d */
[----:B------:R-:W-:-:S04]  /*2c60*/  HFMA2 R13, R6, R41, R13 ;  /* 0x00000029060d7231 */ /* 0x000fc8000000000d */
[----:B----4-:R-:W-:-:S04]  /*2c70*/  HFMA2 R13, R7, R42, R13 ;  /* 0x0000002a070d7231 */ /* 0x010fc8000000000d */
[----:B------:R-:W-:-:S04]  /*2c80*/  HFMA2 R13, R8, R43, R13 ;  /* 0x0000002b080d7231 */ /* 0x000fc8000000000d */
[----:B------:R-:W-:-:S04]  /*2c90*/  HFMA2 R13, R9, R44, R13 ;  /* 0x0000002c090d7231 */ /* 0x000fc8000000000d */
[----:B------:R-:W-:-:S04]  /*2ca0*/  HFMA2 R13, R10, R45, R13 ;  /* 0x0000002d0a0d7231 */ /* 0x000fc8000000000d */
[----:B------:R-:W-:-:S04]  /*2cb0*/  HFMA2 R13, R20, R47, R13 ;  /* 0x0000002f140d7231 */ /* 0x000fc8000000000d */
[----:B------:R-:W-:-:S04]  /*2cc0*/  HFMA2 R13, R21, R46, R13 ;  /* 0x0000002e150d7231 */ /* 0x000fc8000000000d */
[----:B------:R-:W-:-:S04]  /*2cd0*/  HFMA2 R13, R24, R49, R13 ;  /* 0x00000031180d7231 */ /* 0x000fc8000000000d */
[----:B------:R-:W-:Y:S01]  /*2ce0*/  HFMA2 R13, R26, R51, R13 ;  /* 0x000000331a0d7231 */ /* 0x000fe2000000000d */
[----:B------:R-:W0:Y:S03]  /*2cf0*/  S2R R14, SR_TID.X ;  /* 0x00000000000e7919 */ /* 0x000e260000002100 */
[----:B------:R-:W-:Y:S01]  /*2d00*/  HFMA2 R13, R27, R48, R13 ;  /* 0x000000301b0d7231 */ /* 0x000fe2000000000d */
[----:B------:R-:W-:-:S03]  /*2d10*/  UMOV UR5, 0xffffffff ;  /* 0xffffffff00057882 */ /* 0x000fc60000000000 */
[----:B------:R-:W-:Y:S01]  /*2d20*/  HFMA2 R13, R28, R53, R13 ;  /* 0x000000351c0d7231 */ /* 0x000fe2000000000d */
[----:B0-----:R-:W-:-:S03]  /*2d30*/  LOP3.LUT P1, RZ, R14, 0x3, RZ, 0xc0, !PT ;  /* 0x000000030eff7812 */ /* 0x001fc6000782c0ff */
[----:B------:R-:W-:-:S04]  /*2d40*/  HFMA2 R15, R29, R50, R13 ;  /* 0x000000321d0f7231 */ /* 0x000fc8000000000d */
[----:B------:R-:W-:-:S04]  /*2d50*/  HFMA2 R15, R30, R55, R15 ;  /* 0x000000371e0f7231 */ /* 0x000fc8000000000f */
        /* <DEDUP_REMOVED lines=9> */
.L_x_3176:
[----:B------:R-:W-:Y:S01]  /*2df0*/  ISETP.GE.OR P1, PT, R37, R16, P1 ;  /* 0x000000102500720c */ /* 0x000fe20000f26670 */
[----:B-1----:R-:W-:Y:S01]  /*2e00*/  FADD.FTZ R11, R13, R14 ;  /* 0x0000000e0d0b7221 */ /* 0x002fe20000010000 */
[----:B------:R-:W-:Y:S03]  /*2e10*/  BSSY.RECONVERGENT B1, `(.L_x_3105) ;  /* 0x0000018000017945 */ /* 0x000fe60003800200 */
[----:B------:R-:W-:-:S08]  /*2e20*/  FMUL.FTZ R11, R11, UR12 ;  /* 0x0000000c0b0b7c20 */ /* 0x000fd00008410000 */
[----:B------:R-:W-:Y:S05]  /*2e30*/  @P1 BRA `(.L_x_3106) ;  /* 0x0000000000541947 */ /* 0x000fea0003800000 */
[----:B0-----:R-:W0:Y:S01]  /*2e40*/  LDC.64 R12, c[0x0][0x448] ;  /* 0x00011200ff0c7b82 */ /* 0x001e220000000a00 */
[----:B------:R-:W-:-:S04]  /*2e50*/  ISETP.NE.U32.AND P1, PT, RZ, UR14, PT ;  /* 0x0000000eff007c0c */ /* 0x000fc8000bf25070 */
[----:B------:R-:W-:Y:S02]  /*2e60*/  ISETP.NE.AND.EX P3, PT, RZ, UR15, PT, P1 ;  /* 0x0000000fff007c0c */ /* 0x000fe4000bf65310 */
[----:B0-----:R-:W-:-:S04]  /*2e70*/  ISETP.NE.U32.AND P1, PT, R12, RZ, PT ;  /* 0x000000ff0c00720c */ /* 0x001fc80003f25070 */
[----:B------:R-:W-:-:S07]  /*2e80*/  ISETP.NE.AND.EX P1, PT, R13, RZ, PT, P1 ;  /* 0x000000ff0d00720c */ /* 0x000fce0003f25310 */
[----:B------:R-:W0:Y:S08]  /*2e90*/  @P3 LDC.64 R12, c[0x0][0x438] ;  /* 0x00010e00ff0c3b82 */ /* 0x000e300000000a00 */
[----:B------:R-:W1:Y:S01]  /*2ea0*/  @P1 LDC.64 R14, c[0x0][0x448] ;  /* 0x00011200ff0e1b82 */ /* 0x000e620000000a00 */
[----:B0-----:R-:W-:-:S06]  /*2eb0*/  @P3 IMAD.WIDE R12, R54, 0x2, R12 ;  /* 0x00000002360c3825 */ /* 0x001fcc00078e020c */
[----:B------:R-:W2:Y:S01]  /*2ec0*/  @P3 LDG.E.U16 R12, desc[UR36][R12.64] ;  /* 0x000000240c0c3981 */ /* 0x000ea2000c1e1500 */
[----:B-1----:R-:W-:-:S06]  /*2ed0*/  @P1 IMAD.WIDE.U32 R14, R17, 0x2, R14 ;  /* 0x00000002110e1825 */ /* 0x002fcc00078e000e */
[----:B------:R-:W3:Y:S01]  /*2ee0*/  @P1 LDG.E.U16 R14, desc[UR36][R14.64] ;  /* 0x000000240e0e1981 */ /* 0x000ee2000c1e1500 */
[----:B------:R-:W-:-:S04]  /*2ef0*/  @P1 ISETP.GE.AND P4, PT, R37, R58, PT ;  /* 0x0000003a2500120c */ /* 0x000fc80003f86270 */
[----:B-----5:R-:W-:-:S04]  /*2f00*/  @P1 SEL R57, R25, RZ, !P4 ;  /* 0x000000ff19391207 */ /* 0x020fc80006000000 */
[----:B------:R-:W-:Y:S01]  /*2f10*/  @P1 IADD3 R57, PT, PT, R37, R57, -R16 ;  /* 0x0000003925391210 */ /* 0x000fe20007ffe810 */
[----:B--2---:R-:W-:-:S05]  /*2f20*/  @P3 HADD2.F32 R60, -RZ, R12.H0_H0 ;  /* 0x2000000cff3c3230 */ /* 0x004fca0000004100 */
[----:B------:R-:W-:Y:S01]  /*2f30*/  @P3 FADD.FTZ R11, R11, R60 ;  /* 0x0000003c0b0b3221 */ /* 0x000fe20000010000 */
[----:B------:R-:W-:Y:S01]  /*2f40*/  @P1 I2FP.F32.S32 R60, R57 ;  /* 0x00000039003c1245 */ /* 0x000fe20000201400 */
[----:B---3--:R-:W-:-:S05]  /*2f50*/  @P1 HADD2.F32 R57, -RZ, R14.H0_H0 ;  /* 0x2000000eff391230 */ /* 0x008fca0000004100 */
[----:B------:R-:W-:-:S05]  /*2f60*/  @P1 FFMA.FTZ R11, R60, R57, R11 ;  /* 0x000000393c0b1223 */ /* 0x000fca000001000b */
[----:B------:R1:W-:Y:S01]  /*2f70*/  STS [R56], R11 ;  /* 0x0000000b38007388 */ /* 0x0003e20000000800 */
[----:B------:R-:W-:-:S07]  /*2f80*/  @!P2 FMNMX.FTZ R0, R0, R11, !PT ;  /* 0x0000000b0000a209 */ /* 0x000fce0007810000 */
.L_x_3106:
[----:B------:R-:W-:Y:S05]  /*2f90*/  BSYNC.RECONVERGENT B1 ;  /* 0x0000000000017941 */ /* 0x000fea0003800200 */
.L_x_3105:
[----:B------:R-:W-:Y:S01]  /*2fa0*/  VIADD R12, R3, 0x7 ;  /* 0x00000007030c7836 */ /* 0x000fe20000000000 */
[----:B-1----:R-:W-:Y:S02]  /*2fb0*/  IADD3 R11, PT, PT, R16, 0x1, RZ ;  /* 0x00000001100b7810 */ /* 0x002fe40007ffe0ff */
[----:B------:R-:W-:Y:S02]  /*2fc0*/  IADD3 R37, PT, PT, R37, 0x10, RZ ;  /* 0x0000001025257810 */ /* 0x000fe40007ffe0ff */
[----:B0-----:R-:W-:Y:S02]  /*2fd0*/  SHF.R.S32.HI R13, RZ, 0x1f, R12 ;  /* 0x0000001fff0d7819 */ /* 0x001fe4000001140c */
[----:B------:R-:W-:Y:S02]  /*2fe0*/  VIADDMNMX R11, R11, -UR13, RZ, !PT ;  /* 0x8000000d0b0b7c46 */ /* 0x000fe4000f8001ff */
[----:B------:R-:W-:Y:S02]  /*2ff0*/  LEA.HI R13, R13, R12, RZ, 0x3 ;  /* 0x0000000c0d0d7211 */ /* 0x000fe400078f18ff */
[----:B------:R-:W-:-:S02]  /*3000*/  IADD3 R34, P2, PT, R34, 0x10, RZ ;  /* 0x0000001022227810 */ /* 0x000fc40007f5e0ff */
[----:B------:R-:W-:Y:S02]  /*3010*/  LOP3.LUT R12, R13, 0xfffffff8, RZ, 0xc0, !PT ;  /* 0xfffffff80d0c7812 */ /* 0x000fe400078ec0ff */
[----:B------:R-:W-:Y:S01]  /*3020*/  IADD3 R56, PT, PT, R56, 0x40, RZ ;  /* 0x0000004038387810 */ /* 0x000fe20007ffe0ff */
[----:B------:R-:W-:Y:S01]  /*3030*/  IMAD.X R39, RZ, RZ, R39, P2 ;  /* 0x000000ffff277224 */ /* 0x000fe200010e0627 */
[----:B------:R-:W-:Y:S01]  /*3040*/  IADD3 R54, PT, PT, R54, 0x10, RZ ;  /* 0x0000001036367810 */ /* 0x000fe20007ffe0ff */
[----:B------:R-:W-:-:S05]  /*3050*/  IMAD.IADD R12, R11, 0x1, R12 ;  /* 0x000000010b0c7824 */ /* 0x000fca00078e020c */
[----:B------:R-:W-:-:S13]  /*3060*/  ISETP.GE.AND P1, PT, R37, R12, PT ;  /* 0x0000000c2500720c */ /* 0x000fda0003f26270 */
[----:B------:R-:W-:Y:S05]  /*3070*/  @!P1 BRA `(.L_x_3107) ;  /* 0xfffffff000149947 */ /* 0x000fea000383ffff */
.L_x_3103:
[----:B------:R-:W-:Y:S05]  /*3080*/  BSYNC B0 ;  /* 0x0000000000007941 */ /* 0x000fea0003800000 */
.L_x_3102:
[----:B------:R-:W0:Y:S01]  /*3090*/  S2R R5, SR_TID.X ;  /* 0x0000000000057919 */ /* 0x000e220000002100 */
[----:B------:R-:W1:Y:S01]  /*30a0*/  LDCU UR5, c[0x0][0x3f4] ;  /* 0x00007e80ff0577ac */ /* 0x000e620008000800 */
[----:B------:R-:W-:-:S04]  /*30b0*/  IADD3 R8, PT, PT, R16, 0x1, RZ ;  /* 0x0000000110087810 */ /* 0x000fc80007ffe0ff */
[----:B-1----:R-:W-:Y:S01]  /*30c0*/  VIADDMNMX R6, R8, -UR5, RZ, !PT ;  /* 0x8000000508067c46 */ /* 0x002fe2000f8001ff */
[----:B------:R-:W-:Y:S01]  /*30d0*/  UMOV UR5, 0xffffffff ;  /* 0xffffffff00057882 */ /* 0x000fe20000000000 */
[----:B0-----:R-:W-:Y:S02]  /*30e0*/  SHF.L.U32 R9, R5, 0x2, RZ ;  /* 0x0000000205097819 */ /* 0x001fe400000006ff */
[----:B------:R-:W-:Y:S05]  /*30f0*/  BRA.DIV UR5, `(.L_x_3108) ;  /* 0x0000005205b47947 */ /* 0x000fea000b800000 */
[----:B------:R-:W0:Y:S02]  /*3100*/  SHFL.BFLY PT, R14, R0, 0x10, 0x1f ;  /* 0x0e001f00000e7f89 */ /* 0x000e2400000e0000 */
[----:B0-----:R-:W-:-:S05]  /*3110*/  FMNMX.FTZ R13, R14, R0, !PT ;  /* 0x000000000e0d7209 */ /* 0x001fca0007810000 */
[----:B------:R-:W4:Y:S02]  /*3120*/  SHFL.BFLY PT, R14, R13, 0x8, 0x1f ;  /* 0x0d001f000d0e7f89 */ /* 0x000f2400000e0000 */
[----:B----4-:R-:W-:-:S05]  /*3130*/  FMNMX.FTZ R7, R13, R14, !PT ;  /* 0x0000000e0d077209 */ /* 0x010fca0007810000 */
[----:B------:R0:W1:Y:S02]  /*3140*/  SHFL.BFLY PT, R14, R7, 0x4, 0x1f ;  /* 0x0c801f00070e7f89 */ /* 0x00006400000e0000 */
.L_x_3181:
[----:B-----5:R-:W2:Y:S01]  /*3150*/  S2R R25, SR_CgaCtaId ;  /* 0x0000000000197919 */ /* 0x020ea20000008800 */
        /* <DEDUP_REMOVED lines=11> */
[----:B------:R-:W-:Y:S02]  /*3210*/  IMAD.MOV.U32 R13, RZ, RZ, RZ ;  /* 0x000000ffff0d7224 */ /* 0x000fe400078e00ff */
[----:B------:R-:W-:Y:S08]  /*3220*/  BSSY.RECONVERGENT B0, `(.L_x_3109) ;  /* 0x000016a000007945 */ /* 0x000ff00003800200 */
[----:B------:R-:W0:Y:S04]  /*3230*/  @!P0 LDS R14, [R11] ;  /* 0x000000000b0e8984 */ /* 0x000e280000000800 */
[----:B0-----:R-:W0:Y:S02]  /*3240*/  SHFL.BFLY PT, R7, R14, 0x1, 0x1f ;  /* 0x0c201f000e077f89 */ /* 0x001e2400000e0000 */
[----:B0-----:R-:W-:-:S02]  /*3250*/  FMNMX.FTZ R12, R7, R14, !PT ;  /* 0x0000000e070c7209 */ /* 0x001fc40007810000 */
[----:B------:R-:W-:-:S04]  /*3260*/  IADD3 R7, PT, PT, R6, R5, RZ ;  /* 0x0000000506077210 */ /* 0x000fc80007ffe0ff */
        /* <DEDUP_REMOVED lines=17> */
[----:B------:R-:W-:Y:S01]  /*3380*/  VIADD R14, R24, 0x110 ;  /* 0x00000110180e7836 */ /* 0x000fe20000000000 */
[----:B------:R-:W-:-:S04]  /*3390*/  LEA.HI R13, R15, 0x1, RZ, 0x1a ;  /* 0x000000010f0d7811 */ /* 0x000fc800078fd0ff */
[----:B------:R-:W-:Y:S02]  /*33a0*/  LEA R20, R25, R14, 0x18 ;  /* 0x0000000e19147211 */ /* 0x000fe400078ec0ff */
[----:B------:R-:W-:Y:S02]  /*33b0*/  LOP3.LUT R15, R13, 0x3, RZ, 0xc0, !PT ;  /* 0x000000030d0f7812 */ /* 0x000fe400078ec0ff */
[----:B------:R-:W-:Y:S01]  /*33c0*/  MOV R13, RZ ;  /* 0x000000ff000d7202 */ /* 0x000fe20000000f00 */
[----:B------:R-:W-:Y:S01]  /*33d0*/  IMAD.IADD R20, R9, 0x1, R20 ;  /* 0x0000000109147824 */ /* 0x000fe200078e0214 */
[----:B------:R-:W-:Y:S02]  /*33e0*/  MOV R14, R7 ;  /* 0x00000007000e7202 */ /* 0x000fe40000000f00 */
[----:B------:R-:W-:-:S07]  /*33f0*/  IADD3 R15, PT, PT, -R15, RZ, RZ ;  /* 0x000000ff0f0f7210 */ /* 0x000fce0007ffe1ff */
.L_x_3114:
        /* <DEDUP_REMOVED lines=11> */
.L_x_3113:
[----:B------:R-:W-:Y:S05]  /*34b0*/  BSYNC.RECONVERGENT B1 ;  /* 0x0000000000017941 */ /* 0x000fea0003800200 */
.L_x_3112:
[----:B------:R-:W-:Y:S05]  /*34c0*/  @!P1 BRA `(.L_x_3110) ;  /* 0x0000001000fc9947 */ /* 0x000fea0003800000 */
[----:B------:R-:W-:Y:S01]  /*34d0*/  IMAD.SHL.U32 R15, R6, 0x4, RZ ;  /* 0x00000004060f7824 */ /* 0x000fe200078e00ff */
[----:B------:R-:W-:Y:S01]  /*34e0*/  IADD3 R24, PT, PT, R24, 0x110, RZ ;  /* 0x0000011018187810 */ /* 0x000fe20007ffe0ff */
[----:B------:R-:W-:-:S03]  /*34f0*/  VIADD R27, R14, 0x100 ;  /* 0x000001000e1b7836 */ /* 0x000fc60000000000 */
[----:B------:R-:W-:Y:S02]  /*3500*/  LEA R20, R25, R24, 0x18 ;  /* 0x0000001819147211 */ /* 0x000fe400078ec0ff */
[----:B------:R-:W-:Y:S02]  /*3510*/  LEA R15, R14, -R15, 0x2 ;  /* 0x8000000f0e0f7211 */ /* 0x000fe400078e10ff */
[----:B------:R-:W-:Y:S02]  /*3520*/  ISETP.GT.AND P0, PT, R27, R16, PT ;  /* 0x000000101b00720c */ /* 0x000fe40003f04270 */
[----:B------:R-:W-:-:S05]  /*3530*/  IADD3 R20, PT, PT, R20, R15, RZ ;  /* 0x0000000f14147210 */ /* 0x000fca0007ffe0ff */
[----:B------:R-:W0:Y:S04]  /*3540*/  LDS R15, [R20] ;  /* 0x00000000140f7984 */ /* 0x000e280000000800 */
[----:B------:R-:W1:Y:S04]  /*3550*/  LDS R21, [R20+0x100] ;  /* 0x0001000014157984 */ /* 0x000e680000000800 */
[----:B------:R-:W2:Y:S04]  /*3560*/  LDS R23, [R20+0x200] ;  /* 0x0002000014177984 */ /* 0x000ea80000000800 */
        /* <DEDUP_REMOVED lines=24> */
[----:B------:R-:W-:Y:S02]  /*36f0*/  PLOP3.LUT P0, PT, PT, PT, PT, 0x80, 0x8 ;  /* 0x000000000008781c */ /* 0x000fe40003f0f070 */
[----:B------:R-:W-:-:S04]  /*3700*/  IADD3 R14, PT, PT, -R15, R16, RZ ;  /* 0x000000100f0e7210 */ /* 0x000fc80007ffe1ff */
[----:B------:R-:W-:Y:S01]  /*3710*/  ISETP.GT.AND P1, PT, R14, 0x2ff, PT ;  /* 0x000002ff0e00780c */ /* 0x000fe20003f24270 */
[----:B------:R-:W-:-:S12]  /*3720*/  VIADD R14, R20, 0x600 ;  /* 0x00000600140e7836 */ /* 0x000fd80000000000 */
[----:B------:R-:W-:Y:S05]  /*3730*/  @!P1 BRA `(.L_x_3116) ;  /* 0x0000000400989947 */ /* 0x000fea0003800000 */
[----:B------:R-:W-:Y:S02]  /*3740*/  PLOP3.LUT P0, PT, PT, PT, PT, 0x8, 0x80 ;  /* 0x000000000080781c */ /* 0x000fe40003f0e170 */
[----:B------:R-:W-:-:S11]  /*3750*/  IADD3 R20, PT, PT, R16, -0x2ff, RZ ;  /* 0xfffffd0110147810 */ /* 0x000fd60007ffe0ff */
.L_x_3117:
[----:B------:R-:W0:Y:S01]  /*3760*/  LDS R21, [R14+-0x200] ;  /* 0xfffe00000e157984 */ /* 0x000e220000000800 */
[----:B------:R-:W-:-:S03]  /*3770*/  IADD3 R15, PT, PT, R15, 0x400, RZ ;  /* 0x000004000f0f7810 */ /* 0x000fc60007ffe0ff */
[----:B------:R-:W1:Y:S01]  /*3780*/  LDS R23, [R14+-0x100] ;  /* 0xffff00000e177984 */ /* 0x000e620000000800 */
[----:B------:R-:W-:-:S03]  /*3790*/  ISETP.GE.AND P1, PT, R15, R20, PT ;  /* 0x000000140f00720c */ /* 0x000fc60003f26270 */
        /* <DEDUP_REMOVED lines=96> */
.L_x_3116:
[----:B------:R-:W-:Y:S05]  /*3da0*/  BSYNC.RECONVERGENT B1 ;  /* 0x0000000000017941 */ /* 0x000fea0003800200 */
.L_x_3115:
[----:B------:R-:W-:Y:S01]  /*3db0*/  IADD3 R20, PT, PT, -R15, R16, RZ ;  /* 0x000000100f147210 */ /* 0x000fe20007ffe1ff */
        /* <DEDUP_REMOVED lines=54> */
.L_x_3119:
[----:B------:R-:W-:Y:S05]  /*4120*/  BSYNC.RECONVERGENT B1 ;  /* 0x0000000000017941 */ /* 0x000fea0003800200 */
.L_x_3118:
        /* <DEDUP_REMOVED lines=27> */
.L_x_3111:
        /* <DEDUP_REMOVED lines=12> */
[----:B------:R-:W-:Y:S02]  /*43a0*/  IADD3 R27, P1, P2, R23, R14, R7 ;  /* 0x0000000e171b7210 */ /* 0x000fe40007a3e007 */
[----:B------:R-:W-:Y:S02]  /*43b0*/  LEA R24, R25, R24, 0x18 ;  /* 0x0000001819187211 */ /* 0x000fe400078ec0ff */
[----:B------:R-:W-:Y:S02]  /*43c0*/  LOP3.LUT R14, R13, 0x3, RZ, 0xc0, !PT ;  /* 0x000000030d0e7812 */ /* 0x000fe400078ec0ff */
[----:B------:R-:W-:Y:S01]  /*43d0*/  IADD3.X R15, PT, PT, R22, R15, RZ, P1, P2 ;  /* 0x0000000f160f7210 */ /* 0x000fe20000fe44ff */
[----:B------:R-:W-:Y:S01]  /*43e0*/  IMAD.IADD R21, R9, 0x1, R24 ;  /* 0x0000000109157824 */ /* 0x000fe200078e0218 */
[----:B------:R-:W-:-:S02]  /*43f0*/  MOV R13, RZ ;  /* 0x000000ff000d7202 */ /* 0x000fc40000000f00 */
[----:B------:R-:W-:Y:S02]  /*4400*/  MOV R20, R7 ;  /* 0x0000000700147202 */ /* 0x000fe40000000f00 */
[----:B------:R-:W-:-:S07]  /*4410*/  IADD3 R24, PT, PT, -R14, RZ, RZ ;  /* 0x000000ff0e187210 */ /* 0x000fce0007ffe1ff */
.L_x_3122:
[----:B------:R-:W-:-:S06]  /*4420*/  MOV R14, R27 ;  /* 0x0000001b000e7202 */ /* 0x000fcc0000000f00 */
[----:B------:R1:W2:Y:S01]  /*4430*/  LDG.E.U8 R14, desc[UR36][R14.64] ;  /* 0x000000240e0e7981 */ /* 0x0002a2000c1e1100 */
[----:B------:R-:W-:Y:S01]  /*4440*/  IMAD.MOV.U32 R26, RZ, RZ, RZ ;  /* 0x000000ffff1a7224 */ /* 0x000fe200078e00ff */
[----:B------:R-:W-:Y:S02]  /*4450*/  IADD3 R24, PT, PT, R24, 0x1, RZ ;  /* 0x0000000118187810 */ /* 0x000fe40007ffe0ff */
        /* <DEDUP_REMOVED lines=13> */
.L_x_3121:
[----:B------:R-:W-:Y:S05]  /*4530*/  BSYNC.RECONVERGENT B1 ;  /* 0x0000000000017941 */ /* 0x000fea0003800200 */
.L_x_3120:
[----:B------:R-:W-:Y:S05]  /*4540*/  @!P0 BRA `(.L_x_3110) ;  /* 0x0000000000dc8947 */ /* 0x000fea0003800000 */
[----:B------:R-:W1:Y:S01]  /*4550*/  S2R R24, SR_CgaCtaId ;  /* 0x0000000000187919 */ /* 0x000e620000008800 */
[----:B------:R-:W2:Y:S01]  /*4560*/  LDCU.64 UR4, c[0x0][0x420] ;  /* 0x00008400ff0477ac */ /* 0x000ea20008000a00 */
[----:B------:R-:W-:Y:S02]  /*4570*/  MOV R14, 0x400 ;  /* 0x00000400000e7802 */ /* 0x000fe40000000f00 */
[----:B------:R-:W-:-:S03]  /*4580*/  SHF.L.U32 R15, R6, 0x2, RZ ;  /* 0x00000002060f7819 */ /* 0x000fc600000006ff */
[----:B------:R-:W-:Y:S01]  /*4590*/  VIADD R21, R14, 0x110 ;  /* 0x000001100e157836 */ /* 0x000fe20000000000 */
[----:B------:R-:W-:Y:S02]  /*45a0*/  LEA R14, R20, -R15, 0x2 ;  /* 0x8000000f140e7211 */ /* 0x000fe400078e10ff */
[----:B--2---:R-:W-:-:S04]  /*45b0*/  IADD3 R23, P0, P1, R23, UR4, R20 ;  /* 0x0000000417177c10 */ /* 0x004fc8000f91e014 */
[----:B------:R-:W-:Y:S02]  /*45c0*/  IADD3 R23, P2, PT, R23, 0x80, RZ ;  /* 0x0000008017177810 */ /* 0x000fe40007f5e0ff */
[----:B------:R-:W-:-:S04]  /*45d0*/  IADD3.X R15, PT, PT, R22, UR5, RZ, P0, P1 ;  /* 0x00000005160f7c10 */ /* 0x000fc800087e24ff */
[----:B------:R-:W-:Y:S02]  /*45e0*/  IADD3.X R15, PT, PT, RZ, R15, RZ, P2, !PT ;  /* 0x0000000fff0f7210 */ /* 0x000fe400017fe4ff */
[----:B-1----:R-:W-:-:S04]  /*45f0*/  LEA R21, R24, R21, 0x18 ;  /* 0x0000001518157211 */ /* 0x002fc800078ec0ff */
[----:B------:R-:W-:-:S07]  /*4600*/  IADD3 R21, PT, PT, R14, 0x200, R21 ;  /* 0x000002000e157810 */ /* 0x000fce0007ffe015 */
.L_x_3123:
[----:B------:R-:W-:-:S05]  /*4610*/  IMAD.MOV.U32 R14, RZ, RZ, R23 ;  /* 0x000000ffff0e7224 */ /* 0x000fca00078e0017 */
[----:B------:R-:W2:Y:S04]  /*4620*/  LDG.E.U8 R23, desc[UR36][R14.64+-0x80] ;  /* 0xffff80240e177981 */ /* 0x000ea8000c1e1100 */
[----:B------:R-:W4:Y:S04]  /*4630*/  LDG.E.U8 R22, desc[UR36][R14.64+-0x40] ;  /* 0xffffc0240e167981 */ /* 0x000f28000c1e1100 */
[----:B------:R-:W5:Y:S04]  /*4640*/  LDG.E.U8 R24, desc[UR36][R14.64] ;  /* 0x000000240e187981 */ /* 0x000f68000c1e1100 */
[----:B------:R-:W5:Y:S01]  /*4650*/  LDG.E.U8 R26, desc[UR36][R14.64+0x40] ;  /* 0x000040240e1a7981 */ /* 0x000f62000c1e1100 */
[----:B---3--:R-:W-:Y:S01]  /*4660*/  HFMA2 R28, -RZ, RZ, 0, 0 ;  /* 0x00000000ff1c7431 */ /* 0x008fe200000001ff */
[----:B------:R-:W-:-:S02]  /*4670*/  IADD3 R20, PT, PT, R20, 0x100, RZ ;  /* 0x0000010014147810 */ /* 0x000fc40007ffe0ff */
[----:B--2---:R-:W-:Y:S02]  /*4680*/  ISETP.NE.AND P0, PT, R23, RZ, PT ;  /* 0x000000ff1700720c */ /* 0x004fe40003f05270 */
[----:B----4-:R-:W-:Y:S01]  /*4690*/  ISETP.NE.AND P1, PT, R22, RZ, PT ;  /* 0x000000ff1600720c */ /* 0x010fe20003f25270 */
[----:B------:R-:W-:Y:S01]  /*46a0*/  HFMA2 R22, -RZ, RZ, 0, 0 ;  /* 0x00000000ff167431 */ /* 0x000fe200000001ff */
[----:B-----5:R-:W-:Y:S02]  /*46b0*/  ISETP.NE.AND P2, PT, R24, RZ, PT ;  /* 0x000000ff1800720c */ /* 0x020fe40003f45270 */
[----:B------:R-:W-:Y:S02]  /*46c0*/  MOV R24, RZ ;  /* 0x000000ff00187202 */ /* 0x000fe40000000f00 */
[----:B------:R-:W-:-:S05]  /*46d0*/  ISETP.NE.AND P3, PT, R26, RZ, PT ;  /* 0x000000ff1a00720c */ /* 0x000fca0003f65270 */
        /* <DEDUP_REMOVED lines=30> */
.L_x_3110:
[----:B------:R-:W-:Y:S05]  /*48c0*/  BSYNC.RECONVERGENT B0 ;  /* 0x0000000000007941 */ /* 0x000fea0003800200 */
.L_x_3109:
        /* <DEDUP_REMOVED lines=25> */
[----:B------:R0:W1:Y:S01]  /*4a60*/  @!P1 LDS R13, [R11+0x8] ;  /* 0x000008000b0d9984 */ /* 0x0000620000000800 */
[----:B------:R-:W-:Y:S02]  /*4a70*/  ISETP.GT.AND P1, PT, R7, R16, PT ;  /* 0x000000100700720c */ /* 0x000fe40003f24270 */
[----:B0-----:R-:W-:Y:S01]  /*4a80*/  CS2R R10, SRZ ;  /* 0x00000000000a7805 */ /* 0x001fe2000001ff00 */
[----:B-1----:R-:W0:Y:S02]  /*4a90*/  SHFL.BFLY PT, R0, R13, 0x1, 0x1f ;  /* 0x0c201f000d007f89 */ /* 0x002e2400000e0000 */
[----:B0-----:R-:W-:-:S06]  /*4aa0*/  FADD.FTZ R12, R0, R13 ;  /* 0x0000000d000c7221 */ /* 0x001fcc0000010000 */
[----:B------:R-:W0:Y:S02]  /*4ab0*/  SHFL.IDX PT, R12, R12, RZ, 0x1f ;  /* 0x00001fff0c0c7589 */ /* 0x000e2400000e0000 */
[----:B0-----:R-:W-:-:S06]  /*4ac0*/  FADD.FTZ R0, R12, 9.9999999747524270788e-07 ;  /* 0x358637bd0c007421 */ /* 0x001fcc0000010000 */
        /* <DEDUP_REMOVED lines=8> */
.L_x_3124:
        /* <DEDUP_REMOVED lines=10> */
[----:B------:R-:W1:Y:S01]  /*4bf0*/  S2R R21, SR_CgaCtaId ;  /* 0x0000000000157919 */ /* 0x000e620000008800 */
[----:B------:R-:W2:Y:S01]  /*4c00*/  LDCU.64 UR8, c[0x0][0x480] ;  /* 0x00009000ff0877ac */ /* 0x000ea20008000a00 */
[----:B------:R-:W-:Y:S02]  /*4c10*/  MOV R12, 0x400 ;  /* 0x00000400000c7802 */ /* 0x000fe40000000f00 */
[----:B------:R-:W-:Y:S02]  /*4c20*/  LEA.HI R8, R8, 0x1, RZ, 0x1a ;  /* 0x0000000108087811 */ /* 0x000fe400078fd0ff */
[----:B------:R-:W-:Y:S02]  /*4c30*/  IADD3 R14, PT, PT, R12, 0x110, RZ ;  /* 0x000001100c0e7810 */ /* 0x000fe40007ffe0ff */
[----:B------:R-:W-:Y:S01]  /*4c40*/  IADD3 R20, P2, PT, R7, R10, RZ ;  /* 0x0000000a07147210 */ /* 0x000fe20007f5e0ff */
[C---:B------:R-:W-:Y:S01]  /*4c50*/  IMAD.SHL.U32 R12, R8.reuse, 0x40, RZ ;  /* 0x00000040080c7824 */ /* 0x040fe200078e00ff */
[----:B------:R-:W-:-:S02]  /*4c60*/  LOP3.LUT R8, R8, 0x3, RZ, 0xc0, !PT ;  /* 0x0000000308087812 */ /* 0x000fc400078ec0ff */
[----:B------:R-:W-:Y:S02]  /*4c70*/  IADD3.X R13, PT, PT, RZ, R11, RZ, P2, !PT ;  /* 0x0000000bff0d7210 */ /* 0x000fe400017fe4ff */
[----:B------:R-:W-:Y:S02]  /*4c80*/  LOP3.LUT R12, R12, 0xc0, RZ, 0xc0, !PT ;  /* 0x000000c00c0c7812 */ /* 0x000fe400078ec0ff */
[----:B--2---:R-:W-:-:S03]  /*4c90*/  LEA R15, P2, R20, UR8, 0x2 ;  /* 0x00000008140f7c11 */ /* 0x004fc6000f8410ff */
[----:B------:R-:W-:Y:S01]  /*4ca0*/  IMAD.IADD R7, R7, 0x1, R12 ;  /* 0x0000000107077824 */ /* 0x000fe200078e020c */
[----:B------:R-:W-:Y:S02]  /*4cb0*/  LEA.HI.X R20, R20, UR9, R13, 0x2, P2 ;  /* 0x0000000914147c11 */ /* 0x000fe400090f140d */
[----:B-1----:R-:W-:Y:S02]  /*4cc0*/  LEA R14, R21, R14, 0x18 ;  /* 0x0000000e150e7211 */ /* 0x002fe400078ec0ff */
[----:B------:R-:W-:Y:S02]  /*4cd0*/  SHF.L.U32 R21, R5, 0x1, RZ ;  /* 0x0000000105157819 */ /* 0x000fe400000006ff */
[----:B------:R-:W-:Y:S02]  /*4ce0*/  IADD3 R13, PT, PT, R9, R14, RZ ;  /* 0x0000000e090d7210 */ /* 0x000fe40007ffe0ff */
[----:B------:R-:W-:Y:S02]  /*4cf0*/  IADD3 R12, PT, PT, R14, UR5, R21 ;  /* 0x000000050e0c7c10 */ /* 0x000fe4000fffe015 */
[----:B------:R-:W-:-:S07]  /*4d00*/  IADD3 R14, PT, PT, -R8, RZ, RZ ;  /* 0x000000ff080e7210 */ /* 0x000fce0007ffe1ff */
.L_x_3129:
[----:B-1----:R1:W0:Y:S01]  /*4d10*/  LDS R9, [R13] ;  /* 0x000000000d097984 */ /* 0x0022220000000800 */
[----:B------:R-:W-:-:S04]  /*4d20*/  IADD3 R14, PT, PT, R14, 0x1, RZ ;  /* 0x000000010e0e7810 */ /* 0x000fc80007ffe0ff */
[----:B------:R-:W-:Y:S01]  /*4d30*/  ISETP.NE.AND P3, PT, R14, RZ, PT ;  /* 0x000000ff0e00720c */ /* 0x000fe20003f65270 */
[----:B-1----:R-:W-:Y:S02]  /*4d40*/  VIADD R13, R13, 0x100 ;  /* 0x000001000d0d7836 */ /* 0x002fe40000000000 */
[----:B0-----:R-:W-:Y:S01]  /*4d50*/  FMUL.FTZ R21, R9, R0 ;  /* 0x0000000009157220 */ /* 0x001fe20000410000 */
[----:B------:R-:W-:-:S04]  /*4d60*/  @P0 MOV R9, R20 ;  /* 0x0000001400090202 */ /* 0x000fc80000000f00 */
        /* <DEDUP_REMOVED lines=9> */
.L_x_3128:
[----:B------:R-:W-:Y:S05]  /*4e00*/  BSYNC.RECONVERGENT B1 ;  /* 0x0000000000017941 */ /* 0x000fea0003800200 */
.L_x_3127:
[----:B------:R-:W-:Y:S05]  /*4e10*/  @!P1 BRA `(.L_x_3126) ;  /* 0x0000000000d49947 */ /* 0x000fea0003800000 */
[----:B-1----:R-:W1:Y:S01]  /*4e20*/  S2R R9, SR_CgaCtaId ;  /* 0x0000000000097919 */ /* 0x002e620000008800 */
[----:B------:R-:W2:Y:S01]  /*4e30*/  LDCU.64 UR8, c[0x0][0x480] ;  /* 0x00009000ff0877ac */ /* 0x000ea20008000a00 */
[----:B------:R-:W-:Y:S02]  /*4e40*/  MOV R8, 0x400 ;  /* 0x0000040000087802 */ /* 0x000fe40000000f00 */
[----:B------:R-:W-:Y:S01]  /*4e50*/  IADD3 R10, P0, PT, R7, R10, RZ ;  /* 0x0000000a070a7210 */ /* 0x000fe20007f1e0ff */
[----:B------:R-:W-:Y:S02]  /*4e60*/  UISETP.NE.AND UP0, UPT, UR6, URZ, UPT ;  /* 0x000000ff0600728c */ /* 0x000fe4000bf05270 */
[----:B------:R-:W-:Y:S01]  /*4e70*/  ISETP.NE.AND P1, PT, RZ, UR6, PT ;  /* 0x00000006ff007c0c */ /* 0x000fe2000bf25270 */
[----:B------:R-:W-:Y:S01]  /*4e80*/  VIADD R8, R8, 0x110 ;  /* 0x0000011008087836 */ /* 0x000fe20000000000 */
[----:B------:R-:W-:Y:S02]  /*4e90*/  IADD3.X R13, PT, PT, RZ, R11, RZ, P0, !PT ;  /* 0x0000000bff0d7210 */ /* 0x000fe400007fe4ff */
[----:B------:R-:W-:-:S02]  /*4ea0*/  PLOP3.LUT P0, PT, PT, PT, UP0, 0x80, 0x8 ;  /* 0x000000000008781c */ /* 0x000fc40003f0f008 */
[----:B--2---:R-:W-:-:S04]  /*4eb0*/  LEA R12, P3, R10, UR8, 0x2 ;  /* 0x000000080a0c7c11 */ /* 0x004fc8000f8610ff */
[----:B------:R-:W-:Y:S02]  /*4ec0*/  IADD3 R12, P2, PT, R12, 0x200, RZ ;  /* 0x000002000c0c7810 */ /* 0x000fe40007f5e0ff */
[----:B------:R-:W-:-:S04]  /*4ed0*/  LEA.HI.X R13, R10, UR9, R13, 0x2, P3 ;  /* 0x000000090a0d7c11 */ /* 0x000fc800098f140d */
[----:B------:R-:W-:Y:S02]  /*4ee0*/  IADD3.X R15, PT, PT, RZ, R13, RZ, P2, !PT ;  /* 0x0000000dff0f7210 */ /* 0x000fe400017fe4ff */
[----:B-1----:R-:W-:Y:S02]  /*4ef0*/  LEA R11, R9, R8, 0x18 ;  /* 0x00000008090b7211 */ /* 0x002fe400078ec0ff */
[----:B------:R-:W-:Y:S02]  /*4f00*/  SHF.L.U32 R8, R6, 0x2, RZ ;  /* 0x0000000206087819 */ /* 0x000fe400000006ff */
[----:B------:R-:W-:-:S03]  /*4f10*/  LEA R9, R7, UR5, 0x1 ;  /* 0x0000000507097c11 */ /* 0x000fc6000f8e08ff */
[----:B------:R-:W-:Y:S02]  /*4f20*/  IMAD R8, R7, 0x4, -R8 ;  /* 0x0000000407087824 */ /* 0x000fe400078e0a08 */
[----:B------:R-:W-:-:S03]  /*4f30*/  IMAD R9, R6, -0x2, R9 ;  /* 0xfffffffe06097824 */ /* 0x000fc600078e0209 */
[--C-:B------:R-:W-:Y:S02]  /*4f40*/  IADD3 R10, PT, PT, R8, 0x200, R11.reuse ;  /* 0x00000200080a7810 */ /* 0x100fe40007ffe00b */
[----:B------:R-:W-:-:S07]  /*4f50*/  IADD3 R11, PT, PT, R9, 0x100, R11 ;  /* 0x00000100090b7810 */ /* 0x000fce0007ffe00b */
.L_x_3130:
        /* <DEDUP_REMOVED lines=13> */
[----:B0-----:R-:W-:Y:S01]  /*5030*/  FMUL.FTZ R25, R9, R0 ;  /* 0x0000000009197220 */ /* 0x001fe20000410000 */
[----:B------:R-:W-:-:S04]  /*5040*/  IMAD.MOV.U32 R9, RZ, RZ, R15 ;  /* 0x000000ffff097224 */ /* 0x000fc800078e000f */
[----:B------:R-:W-:-:S05]  /*5050*/  F2FP.F16.F32.PACK_AB R8, RZ, R25 ;  /* 0x00000019ff08723e */ /* 0x000fca00000000ff */
[----:B------:R0:W-:Y:S04]  /*5060*/  STS.U16 [R11], R8 ;  /* 0x000000080b007388 */ /* 0x0001e80000000400 */
[----:B------:R1:W2:Y:S01]  /*5070*/  LDS R13, [R10+0x100] ;  /* 0x000100000a0d7984 */ /* 0x0002a20000000800 */
[----:B0-----:R-:W-:Y:S01]  /*5080*/  MOV R8, R12 ;  /* 0x0000000c00087202 */ /* 0x001fe20000000f00 */
[----:B-1----:R-:W-:-:S04]  /*5090*/  VIADD R10, R10, 0x400 ;  /* 0x000004000a0a7836 */ /* 0x002fc80000000000 */
        /* <DEDUP_REMOVED lines=9> */
[----:B------:R0:W-:Y:S01]  /*5130*/  STS.U16 [R11+0x80], R14 ;  /* 0x0000800e0b007388 */ /* 0x0001e20000000400 */
[----:B------:R-:W-:Y:S02]  /*5140*/  IADD3.X R15, PT, PT, RZ, R9, RZ, P3, !PT ;  /* 0x00000009ff0f7210 */ /* 0x000fe40001ffe4ff */
[----:B0-----:R-:W-:Y:S01]  /*5150*/  IADD3 R11, PT, PT, R11, 0x200, RZ ;  /* 0x000002000b0b7810 */ /* 0x001fe20007ffe0ff */
[----:B------:R-:W-:Y:S06]  /*5160*/  @!P2 BRA `(.L_x_3130) ;  /* 0xfffffffc007ca947 */ /* 0x000fec000383ffff */
.L_x_3126:
[----:B------:R-:W-:Y:S05]  /*5170*/  BSYNC.RECONVERGENT B0 ;  /* 0x0000000000007941 */ /* 0x000fea0003800200 */
.L_x_3125:
[----:B------:R-:W-:Y:S01]  /*5180*/  SHF.R.S32.HI R7, RZ, 0x1f, R16 ;  /* 0x0000001fff077819 */ /* 0x000fe20000011410 */
[----:B------:R-:W2:Y:S01]  /*5190*/  LDCU.64 UR6, c[0x0][0x3b0] ;  /* 0x00007600ff0677ac */ /* 0x000ea20008000a00 */
[----:B0-----:R-:W-:Y:S02]  /*51a0*/  SHF.L.U32 R0, R5, 0x3, RZ ;  /* 0x0000000305007819 */ /* 0x001fe400000006ff */
[----:B------:R-:W-:Y:S02]  /*51b0*/  CS2R R10, SRZ ;  /* 0x00000000000a7805 */ /* 0x000fe4000001ff00 */
[----:B------:R-:W-:Y:S02]  /*51c0*/  LEA.HI R7, R7, R16, RZ, 0x2 ;  /* 0x0000001007077211 */ /* 0x000fe400078f10ff */
[----:B------:R-:W-:Y:S02]  /*51d0*/  LOP3.LUT R0, R0, 0x78, RZ, 0xc0, !PT ;  /* 0x0000007800007812 */ /* 0x000fe400078ec0ff */
[----:B-1----:R-:W-:-:S02]  /*51e0*/  LOP3.LUT R9, R7, 0xfffffffc, RZ, 0xc0, !PT ;  /* 0xfffffffc07097812 */ /* 0x002fc400078ec0ff */
[----:B------:R-:W-:-:S03]  /*51f0*/  SHF.R.U32.HI R7, RZ, 0x4, R5 ;  /* 0x00000004ff077819 */ /* 0x000fc60000011605 */
[----:B------:R-:W-:-:S05]  /*5200*/  IMAD.IADD R38, R16, 0x1, -R9 ;  /* 0x0000000110267824 */ /* 0x000fca00078e0a09 */
[----:B------:R-:W-:Y:S02]  /*5210*/  ISETP.NE.AND P0, PT, R7, R38, PT ;  /* 0x000000260700720c */ /* 0x000fe40003f05270 */
[----:B--2---:R-:W-:Y:S02]  /*5220*/  ISETP.EQ.U32.AND P1, PT, RZ, UR6, PT ;  /* 0x00000006ff007c0c */ /* 0x004fe4000bf22070 */
        /* <DEDUP_REMOVED lines=14> */
[----:B------:R-:W-:Y:S01]  /*5310*/  MOV R41, RZ ;  /* 0x000000ff00297202 */ /* 0x000fe20000000f00 */
[----:B------:R-:W-:Y:S01]  /*5320*/  IMAD.MOV.U32 R34, RZ, RZ, RZ ;  /* 0x000000ffff227224 */ /* 0x000fe200078e00ff */
[----:B------:R-:W-:Y:S01]  /*5330*/  MOV R32, RZ ;  /* 0x000000ff00207202 */ /* 0x000fe20000000f00 */
[----:B------:R-:W-:-:S04]  /*5340*/  IMAD.MOV.U32 R18, RZ, RZ, RZ ;  /* 0x000000ffff127224 */ /* 0x000fc800078e00ff */
[----:B0-----:R-:W-:Y:S05]  /*5350*/  @P0 BRA `(.L_x_3132) ;  /* 0x0000002400100947 */ /* 0x001fea0003800000 */
[----:B------:R-:W0:Y:S01]  /*5360*/  LDCU UR4, c[0x0][0x3f4] ;  /* 0x00007e80ff0477ac */ /* 0x000e220008000800 */
[----:B------:R-:W1:Y:S01]  /*5370*/  S2R R15, SR_CgaCtaId ;  /* 0x00000000000f7919 */ /* 0x000e620000008800 */
[----:B------:R-:W2:Y:S01]  /*5380*/  LDC.64 R46, c[0x0][0x3c0] ;  /* 0x0000f000ff2e7b82 */ /* 0x000ea20000000a00 */
[----:B------:R-:W-:Y:S01]  /*5390*/  IADD3 R45, PT, PT, R6, R7, RZ ;  /* 0x00000007062d7210 */ /* 0x000fe20007ffe0ff */
[----:B------:R-:W-:Y:S01]  /*53a0*/  BSSY.RECONVERGENT B1, `(.L_x_3133) ;  /* 0x00000c6000017945 */ /* 0x000fe20003800200 */
[----:B------:R-:W-:Y:S02]  /*53b0*/  MOV R12, 0x400 ;  /* 0x00000400000c7802 */ /* 0x000fe40000000f00 */
[----:B------:R-:W-:-:S03]  /*53c0*/  MOV R43, RZ ;  /* 0x000000ff002b7202 */ /* 0x000fc60000000f00 */
[----:B------:R-:W-:Y:S01]  /*53d0*/  VIADD R12, R12, 0x110 ;  /* 0x000001100c0c7836 */ /* 0x000fe20000000000 */
[----:B0-----:R-:W-:-:S04]  /*53e0*/  MOV R35, UR4 ;  /* 0x0000000400237c02 */ /* 0x001fc80008000f00 */
[-C--:B------:R-:W-:Y:S01]  /*53f0*/  VIMNMX R42, PT, PT, R16, R35.reuse, PT ;  /* 0x00000023102a7248 */ /* 0x080fe20003fe0100 */
[----:B------:R-:W-:-:S03]  /*5400*/  IMAD R13, R4, R35, R0 ;  /* 0x00000023040d7224 */ /* 0x000fc600078e0200 */
[----:B------:R-:W-:Y:S01]  /*5410*/  ISETP.GE.AND P0, PT, R45, R42, PT ;  /* 0x0000002a2d00720c */ /* 0x000fe20003f06270 */
[----:B--2---:R-:W-:Y:S01]  /*5420*/  IMAD.WIDE R46, R13, 0x2, R46 ;  /* 0x000000020d2e7825 */ /* 0x004fe200078e022e */
[----:B-1----:R-:W-:-:S04]  /*5430*/  LEA R40, R15, R12, 0x18 ;  /* 0x0000000c0f287211 */ /* 0x002fc800078ec0ff */
[----:B------:R-:W-:-:S07]  /*5440*/  IADD3 R4, PT, PT, R40, UR5, RZ ;  /* 0x0000000528047c10 */ /* 0x000fce000fffe0ff */
[----:B------:R-:W-:Y:S05]  /*5450*/  @P0 BRA `(.L_x_3134) ;  /* 0x0000000800e80947 */ /* 0x000fea0003800000 */
[----:B------:R-:W-:Y:S01]  /*5460*/  VIADDMNMX R42, R45, 0x4, R42, !PT ;  /* 0x000000042d2a7846 */ /* 0x000fe2000780012a */
[----:B------:R-:W-:Y:S01]  /*5470*/  BSSY.RECONVERGENT B2, `(.L_x_3135) ;  /* 0x000006d000027945 */ /* 0x000fe20003800200 */
[----:B------:R-:W-:Y:S01]  /*5480*/  LOP3.LUT R12, RZ, R6, RZ, 0x33, !PT ;  /* 0x00000006ff0c7212 */ /* 0x000fe200078e33ff */
[----:B------:R-:W-:Y:S02]  /*5490*/  HFMA2 R32, -RZ, RZ, 0, 0 ;  /* 0x00000000ff207431 */ /* 0x000fe400000001ff */
[----:B------:R-:W-:Y:S02]  /*54a0*/  IMAD.MOV.U32 R18, RZ, RZ, RZ ;  /* 0x000000ffff127224 */ /* 0x000fe400078e00ff */
[----:B------:R-:W-:Y:S01]  /*54b0*/  HFMA2 R41, -RZ, RZ, 0, 0 ;  /* 0x00000000ff297431 */ /* 0x000fe200000001ff */
[----:B------:R-:W-:Y:S02]  /*54c0*/  IADD3 R42, PT, PT, -R7, R42, R12 ;  /* 0x0000002a072a7210 */ /* 0x000fe40007ffe10c */
[----:B------:R-:W-:-:S02]  /*54d0*/  CS2R R36, SRZ ;  /* 0x0000000000247805 */ /* 0x000fc4000001ff00 */
[----:B------:R-:W-:Y:S01]  /*54e0*/  MOV R49, R45 ;  /* 0x0000002d00317202 */ /* 0x000fe20000000f00 */
[----:B------:R-:W-:Y:S01]  /*54f0*/  IMAD.MOV.U32 R39, RZ, RZ, RZ ;  /* 0x000000ffff277224 */ /* 0x000fe200078e00ff */
[C---:B------:R-:W-:Y:S01]  /*5500*/  ISETP.GE.U32.AND P0, PT, R42.reuse, 0xc, PT ;  /* 0x0000000c2a00780c */ /* 0x040fe20003f06070 */
[----:B------:R-:W-:Y:S01]  /*5510*/  IMAD.MOV.U32 R43, RZ, RZ, RZ ;  /* 0x000000ffff2b7224 */ /* 0x000fe200078e00ff */
[----:B------:R-:W-:Y:S02]  /*5520*/  LEA.HI R44, R42, 0x1, RZ, 0x1e ;  /* 0x000000012a2c7811 */ /* 0x000fe400078ff0ff */
[----:B------:R-:W-:Y:S02]  /*5530*/  MOV R34, RZ ;  /* 0x000000ff00227202 */ /* 0x000fe40000000f00 */
[----:B------:R-:W-:-:S07]  /*5540*/  LOP3.LUT P1, R52, R44, 0x3, RZ, 0xc0, !PT ;  /* 0x000000032c347812 */ /* 0x000fce000782c0ff */
[----:B------:R-:W-:Y:S06]  /*5550*/  @!P0 BRA `(.L_x_3136) ;  /* 0x0000000400788947 */ /* 0x000fec0003800000 */
[----:B------:R-:W-:Y:S01]  /*5560*/  LOP3.LUT R44, R44, 0x7ffffffc, RZ, 0xc0, !PT ;  /* 0x7ffffffc2c2c7812 */ /* 0x000fe200078ec0ff */
[----:B------:R-:W-:Y:S01]  /*5570*/  IMAD.MOV.U32 R49, RZ, RZ, R45 ;  /* 0x000000ffff317224 */ /* 0x000fe200078e002d */
[----:B------:R-:W-:Y:S02]  /*5580*/  MOV R51, RZ ;  /* 0x000000ff00337202 */ /* 0x000fe40000000f00 */
[----:B------:R-:W-:-:S07]  /*5590*/  MOV R18, RZ ;  /* 0x000000ff00127202 */ /* 0x000fce0000000f00 */
.L_x_3137:
[----:B---3--:R-:W-:-:S04]  /*55a0*/  IMAD R29, R49, 0x60, RZ ;  /* 0x00000060311d7824 */ /* 0x008fc800078e02ff */
[----:B------:R-:W-:-:S06]  /*55b0*/  IMAD.WIDE.U32 R12, R29, 0x2, R46 ;  /* 0x000000021d0c7825 */ /* 0x000fcc00078e002e */
[----:B------:R-:W2:Y:S01]  /*55c0*/  LDG.E.128 R12, desc[UR36][R12.64] ;  /* 0x000000240c0c7981 */ /* 0x000ea2000c1e1d00 */
[C---:B------:R-:W-:Y:S02]  /*55d0*/  IADD3 R21, PT, PT, R29.reuse, 0x180, RZ ;  /* 0x000001801d157810 */ /* 0x040fe40007ffe0ff */
[----:B------:R-:W-:-:S03]  /*55e0*/  IADD3 R25, PT, PT, R29, 0x300, RZ ;  /* 0x000003001d197810 */ /* 0x000fc60007ffe0ff */
[----:B------:R-:W-:-:S04]  /*55f0*/  IMAD.WIDE.U32 R20, R21, 0x2, R46 ;  /* 0x0000000215147825 */ /* 0x000fc800078e002e */
[--C-:B------:R-:W-:Y:S02]  /*5600*/  IMAD.WIDE.U32 R24, R25, 0x2, R46.reuse ;  /* 0x0000000219187825 */ /* 0x100fe400078e002e */
[----:B------:R-:W3:Y:S02]  /*5610*/  LDG.E.128 R20, desc[UR36][R20.64] ;  /* 0x0000002414147981 */ /* 0x000ee4000c1e1d00 */
[----:B------:R-:W-:Y:S02]  /*5620*/  VIADD R29, R29, 0x480 ;  /* 0x000004801d1d7836 */ /* 0x000fe40000000000 */
[----:B------:R-:W4:Y:S02]  /*5630*/  LDG.E.128 R24, desc[UR36][R24.64] ;  /* 0x0000002418187981 */ /* 0x000f24000c1e1d00 */
[----:B------:R-:W-:-:S06]  /*5640*/  IMAD.WIDE.U32 R28, R29, 0x2, R46 ;  /* 0x000000021d1c7825 */ /* 0x000fcc00078e002e */
[----:B------:R-:W4:Y:S01]  /*5650*/  LDG.E.128 R28, desc[UR36][R28.64] ;  /* 0x000000241c1c7981 */ /* 0x000f22000c1e1d00 */
[----:B------:R-:W-:Y:S01]  /*5660*/  IADD3 R53, PT, PT, -R6, R49, RZ ;  /* 0x0000003106357210 */ /* 0x000fe20007ffe1ff */
[----:B------:R-:W-:Y:S01]  /*5670*/  VIADD R51, R51, 0x4 ;  /* 0x0000000433337836 */ /* 0x000fe20000000000 */
[----:B------:R-:W-:Y:S02]  /*5680*/  IADD3 R49, PT, PT, R49, 0x10, RZ ;  /* 0x0000001031317810 */ /* 0x000fe40007ffe0ff */
[----:B------:R-:W-:Y:S02]  /*5690*/  LEA R54, R53, R4, 0x1 ;  /* 0x0000000435367211 */ /* 0x000fe400078e08ff */
[----:B------:R-:W-:-:S03]  /*56a0*/  ISETP.NE.AND P0, PT, R51, R44, PT ;  /* 0x0000002c3300720c */ /* 0x000fc60003f05270 */
[----:B------:R-:W0:Y:S04]  /*56b0*/  LDS.U16 R53, [R54] ;  /* 0x0000000036357984 */ /* 0x000e280000000400 */
[----:B------:R-:W1:Y:S04]  /*56c0*/  LDS.U16 R50, [R54+0x8] ;  /* 0x0000080036327984 */ /* 0x000e680000000400 */
[----:B------:R-:W4:Y:S01]  /*56d0*/  LDS.U16 R48, [R54+0x10] ;  /* 0x0000100036307984 */ /* 0x000f220000000400 */
[----:B0-----:R-:W-:Y:S02]  /*56e0*/  HADD2.F32 R53, -RZ, R53.H0_H0 ;  /* 0x20000035ff357230 */ /* 0x001fe40000004100 */
[----:B--2---:R-:W-:-:S02]  /*56f0*/  HADD2.F32 R55, -RZ, R12.H0_H0 ;  /* 0x2000000cff377230 */ /* 0x004fc40000004100 */
[----:B------:R-:W-:Y:S02]  /*5700*/  HADD2.F32 R12, -RZ, R12.H1_H1 ;  /* 0x3000000cff0c7230 */ /* 0x000fe40000004100 */
[--C-:B------:R-:W-:Y:S02]  /*5710*/  HADD2.F32 R56, -RZ, R13.reuse.H1_H1 ;  /* 0x3000000dff387230 */ /* 0x100fe40000004100 */
[C---:B------:R-:W-:Y:S01]  /*5720*/  FFMA.FTZ R18, R53.reuse, R55, R18 ;  /* 0x0000003735127223 */ /* 0x040fe20000010012 */
[----:B------:R-:W-:Y:S02]  /*5730*/  HADD2.F32 R55, -RZ, R13.H0_H0 ;  /* 0x2000000dff377230 */ /* 0x000fe40000004100 */
[C---:B------:R-:W-:Y:S01]  /*5740*/  FFMA.FTZ R37, R53.reuse, R12, R37 ;  /* 0x0000000c35257223 */ /* 0x040fe20000010025 */
[--C-:B------:R-:W-:Y:S01]  /*5750*/  HADD2.F32 R13, -RZ, R14.reuse.H0_H0 ;  /* 0x2000000eff0d7230 */ /* 0x100fe20000004100 */
[----:B------:R0:W2:Y:S01]  /*5760*/  LDS.U16 R12, [R54+0x18] ;  /* 0x00001800360c7984 */ /* 0x0000a20000000400 */
[C---:B------:R-:W-:Y:S01]  /*5770*/  FFMA.FTZ R39, R53.reuse, R56, R39 ;  /* 0x0000003835277223 */ /* 0x040fe20000010027 */
[----:B------:R-:W-:Y:S01]  /*5780*/  FFMA.FTZ R32, R53, R55, R32 ;  /* 0x0000003735207223 */ /* 0x000fe20000010020 */
[----:B------:R-:W-:-:S02]  /*5790*/  HADD2.F32 R14, -RZ, R14.H1_H1 ;  /* 0x3000000eff0e7230 */ /* 0x000fc40000004100 */
[C---:B------:R-:W-:Y:S01]  /*57a0*/  FFMA.FTZ R34, R53.reuse, R13, R34 ;  /* 0x0000000d35227223 */ /* 0x040fe20000010022 */
[--C-:B------:R-:W-:Y:S02]  /*57b0*/  HADD2.F32 R55, -RZ, R15.reuse.H0_H0 ;  /* 0x2000000fff377230 */ /* 0x100fe40000004100 */
[----:B------:R-:W-:Y:S02]  /*57c0*/  HADD2.F32 R56, -RZ, R15.H1_H1 ;  /* 0x3000000fff387230 */ /* 0x000fe40000004100 */
[C---:B------:R-:W-:Y:S01]  /*57d0*/  FFMA.FTZ R41, R53.reuse, R14, R41 ;  /* 0x0000000e35297223 */ /* 0x040fe20000010029 */
[----:B-1----:R-:W-:Y:S02]  /*57e0*/  HADD2.F32 R13, -RZ, R50.H0_H0 ;  /* 0x20000032ff0d7230 */ /* 0x002fe40000004100 */
[C---:B------:R-:W-:Y:S01]  /*57f0*/  FFMA.FTZ R36, R53.reuse, R55, R36 ;  /* 0x0000003735247223 */ /* 0x040fe20000010024 */
[--C-:B---3--:R-:W-:Y:S02]  /*5800*/  HADD2.F32 R15, -RZ, R21.reuse.H0_H0 ;  /* 0x20000015ff0f7230 */ /* 0x108fe40000004100 */
[----:B------:R-:W-:Y:S01]  /*5810*/  FFMA.FTZ R43, R53, R56, R43 ;  /* 0x00000038352b7223 */ /* 0x000fe2000001002b */
[----:B------:R-:W-:-:S02]  /*5820*/  HADD2.F32 R50, -RZ, R21.H1_H1 ;  /* 0x30000015ff327230 */ /* 0x000fc40000004100 */
[----:B------:R-:W-:Y:S02]  /*5830*/  HADD2.F32 R14, -RZ, R20.H0_H0 ;  /* 0x20000014ff0e7230 */ /* 0x000fe40000004100 */
[C---:B------:R-:W-:Y:S01]  /*5840*/  FFMA.FTZ R32, R13.reuse, R15, R32 ;  /* 0x0000000f0d207223 */ /* 0x040fe20000010020 */
[----:B------:R-:W-:Y:S02]  /*5850*/  HADD2.F32 R21, -RZ, R22.H0_H0 ;  /* 0x20000016ff157230 */ /* 0x000fe40000004100 */
[C---:B------:R-:W-:Y:S01]  /*5860*/  FFMA.FTZ R39, R13.reuse, R50, R39 ;  /* 0x000000320d277223 */ /* 0x040fe20000010027 */
[----:B------:R-:W-:Y:S02]  /*5870*/  HADD2.F32 R20, -RZ, R20.H1_H1 ;  /* 0x30000014ff147230 */ /* 0x000fe40000004100 */
[C---:B------:R-:W-:Y:S01]  /*5880*/  FFMA.FTZ R18, R13.reuse, R14, R18 ;  /* 0x0000000e0d127223 */ /* 0x040fe20000010012 */
[----:B------:R-:W-:Y:S02]  /*5890*/  HADD2.F32 R22, -RZ, R22.H1_H1 ;  /* 0x30000016ff167230 */ /* 0x000fe40000004100 */
[----:B------:R-:W-:Y:S01]  /*58a0*/  FFMA.FTZ R34, R13, R21, R34 ;  /* 0x000000150d227223 */ /* 0x000fe20000010022 */
[----:B------:R-:W-:-:S02]  /*58b0*/  HADD2.F32 R53, -RZ, R23.H0_H0 ;  /* 0x20000017ff357230 */ /* 0x000fc40000004100 */
[C---:B------:R-:W-:Y:S01]  /*58c0*/  FFMA.FTZ R37, R13.reuse, R20, R37 ;  /* 0x000000140d257223 */ /* 0x040fe20000010025 */
[----:B0-----:R-:W-:Y:S02]  /*58d0*/  HADD2.F32 R54, -RZ, R23.H1_H1 ;  /* 0x30000017ff367230 */ /* 0x001fe40000004100 */
[C---:B------:R-:W-:Y:S01]  /*58e0*/  FFMA.FTZ R41, R13.reuse, R22, R41 ;  /* 0x000000160d297223 */ /* 0x040fe20000010029 */
[----:B----4-:R-:W-:Y:S02]  /*58f0*/  HADD2.F32 R14, -RZ, R24.H0_H0 ;  /* 0x20000018ff0e7230 */ /* 0x010fe40000004100 */
[C---:B------:R-:W-:Y:S01]  /*5900*/  FFMA.FTZ R36, R13.reuse, R53, R36 ;  /* 0x000000350d247223 */ /* 0x040fe20000010024 */
[----:B------:R-:W-:Y:S02]  /*5910*/  HADD2.F32 R21, -RZ, R26.H0_H0 ;  /* 0x2000001aff157230 */ /* 0x000fe40000004100 */
[----:B------:R-:W-:Y:S01]  /*5920*/  FFMA.FTZ R43, R13, R54, R43 ;  /* 0x000000360d2b7223 */ /* 0x000fe2000001002b */
[----:B------:R-:W-:-:S02]  /*5930*/  HADD2.F32 R13, -RZ, R48.H0_H0 ;  /* 0x20000030ff0d7230 */ /* 0x000fc40000004100 */
[----:B------:R-:W-:Y:S02]  /*5940*/  HADD2.F32 R24, -RZ, R24.H1_H1 ;  /* 0x30000018ff187230 */ /* 0x000fe40000004100 */
        /* <DEDUP_REMOVED lines=12> */
[----:B------:R-:W-:Y:S02]  /*5a10*/  HADD2.F32 R21, -RZ, R30.H0_H0 ;  /* 0x2000001eff157230 */ /* 0x000fe40000004100 */
[----:B------:R-:W-:Y:S01]  /*5a20*/  FFMA.FTZ R43, R13, R22, R43 ;  /* 0x000000160d2b7223 */ /* 0x000fe2000001002b */
        /* <DEDUP_REMOVED lines=15> */
[----:B------:R-:W-:Y:S01]  /*5b20*/  FFMA.FTZ R43, R13, R20, R43 ;  /* 0x000000140d2b7223 */ /* 0x000fe2000001002b */
[----:B------:R-:W-:Y:S06]  /*5b30*/  @P0 BRA `(.L_x_3137) ;  /* 0xfffffff800980947 */ /* 0x000fec000383ffff */
.L_x_3136:
[----:B------:R-:W-:Y:S05]  /*5b40*/  BSYNC.RECONVERGENT B2 ;  /* 0x0000000000027941 */ /* 0x000fea0003800200 */
.L_x_3135:
[----:B------:R-:W-:Y:S05]  /*5b50*/  @!P1 BRA `(.L_x_3134) ;  /* 0x0000000400289947 */ /* 0x000fea0003800000 */
[----:B------:R-:W-:Y:S01]  /*5b60*/  ISETP.NE.AND P1, PT, R52, 0x1, PT ;  /* 0x000000013400780c */ /* 0x000fe20003f25270 */
[----:B------:R-:W-:Y:S01]  /*5b70*/  BSSY.RECONVERGENT B2, `(.L_x_3138) ;  /* 0x0000030000027945 */ /* 0x000fe20003800200 */
[----:B------:R-:W-:-:S11]  /*5b80*/  LOP3.LUT P0, RZ, R42, 0x4, RZ, 0xc0, !PT ;  /* 0x000000042aff7812 */ /* 0x000fd6000780c0ff */
[----:B------:R-:W-:Y:S05]  /*5b90*/  @!P1 BRA `(.L_x_3139) ;  /* 0x0000000000b49947 */ /* 0x000fea0003800000 */
[----:B------:R-:W-:-:S04]  /*5ba0*/  IMAD R21, R49, 0x60, RZ ;  /* 0x0000006031157824 */ /* 0x000fc800078e02ff */
[C---:B------:R-:W-:Y:S01]  /*5bb0*/  IMAD.WIDE.U32 R12, R21.reuse, 0x2, R46 ;  /* 0x00000002150c7825 */ /* 0x040fe200078e002e */
        /* <DEDUP_REMOVED lines=9> */
[--C-:B--2---:R-:W-:Y:S02]  /*5c50*/  HADD2.F32 R26, -RZ, R12.reuse.H0_H0 ;  /* 0x2000000cff1a7230 */ /* 0x104fe40000004100 */
[----:B---3--:R-:W-:Y:S02]  /*5c60*/  HADD2.F32 R28, -RZ, R12.H1_H1 ;  /* 0x3000000cff1c7230 */ /* 0x008fe40000004100 */
[--C-:B------:R-:W-:Y:S02]  /*5c70*/  HADD2.F32 R27, -RZ, R13.reuse.H0_H0 ;  /* 0x2000000dff1b7230 */ /* 0x100fe40000004100 */
[----:B------:R-:W-:-:S02]  /*5c80*/  HADD2.F32 R12, -RZ, R13.H1_H1 ;  /* 0x3000000dff0c7230 */ /* 0x000fc40000004100 */
[----:B0-----:R-:W-:Y:S02]  /*5c90*/  HADD2.F32 R13, -RZ, R24.H0_H0 ;  /* 0x20000018ff0d7230 */ /* 0x001fe40000004100 */
[--C-:B------:R-:W-:Y:S02]  /*5ca0*/  HADD2.F32 R29, -RZ, R14.reuse.H0_H0 ;  /* 0x2000000eff1d7230 */ /* 0x100fe40000004100 */
        /* <DEDUP_REMOVED lines=8> */
[C---:B------:R-:W-:Y:S01]  /*5d30*/  FFMA.FTZ R14, R13.reuse, R14, R41 ;  /* 0x0000000e0d0e7223 */ /* 0x040fe20000010029 */
[C---:B------:R-:W-:Y:S01]  /*5d40*/  FFMA.FTZ R31, R13.reuse, R31, R36 ;  /* 0x0000001f0d1f7223 */ /* 0x040fe20000010024 */
[----:B------:R-:W-:Y:S01]  /*5d50*/  FFMA.FTZ R24, R13, R24, R43 ;  /* 0x000000180d187223 */ /* 0x000fe2000001002b */
[----:B----4-:R-:W-:Y:S02]  /*5d60*/  HADD2.F32 R32, -RZ, R21.H0_H0 ;  /* 0x20000015ff207230 */ /* 0x010fe40000004100 */
[----:B-1----:R-:W-:Y:S02]  /*5d70*/  HADD2.F32 R43, -RZ, R30.H0_H0 ;  /* 0x2000001eff2b7230 */ /* 0x002fe40000004100 */
[----:B------:R-:W-:-:S02]  /*5d80*/  HADD2.F32 R13, -RZ, R20.H0_H0 ;  /* 0x20000014ff0d7230 */ /* 0x000fc40000004100 */
[----:B------:R-:W-:Y:S02]  /*5d90*/  HADD2.F32 R37, -RZ, R20.H1_H1 ;  /* 0x30000014ff257230 */ /* 0x000fe40000004100 */
        /* <DEDUP_REMOVED lines=13> */
.L_x_3139:
[----:B------:R-:W-:Y:S05]  /*5e70*/  BSYNC.RECONVERGENT B2 ;  /* 0x0000000000027941 */ /* 0x000fea0003800200 */
.L_x_3138:
[----:B------:R-:W-:Y:S05]  /*5e80*/  @P0 BRA `(.L_x_3134) ;  /* 0x00000000005c0947 */ /* 0x000fea0003800000 */
[----:B------:R-:W-:-:S04]  /*5e90*/  IMAD R13, R49, 0x60, RZ ;  /* 0x00000060310d7824 */ /* 0x000fc800078e02ff */
[----:B------:R-:W-:-:S06]  /*5ea0*/  IMAD.WIDE.U32 R12, R13, 0x2, R46 ;  /* 0x000000020d0c7825 */ /* 0x000fcc00078e002e */
[----:B------:R-:W2:Y:S01]  /*5eb0*/  LDG.E.128 R12, desc[UR36][R12.64] ;  /* 0x000000240c0c7981 */ /* 0x000ea2000c1e1d00 */
[----:B------:R-:W-:-:S05]  /*5ec0*/  IMAD.IADD R21, R49, 0x1, -R6 ;  /* 0x0000000131157824 */ /* 0x000fca00078e0a06 */
[----:B------:R-:W-:-:S06]  /*5ed0*/  LEA R21, R21, R4, 0x1 ;  /* 0x0000000415157211 */ /* 0x000fcc00078e08ff */
[----:B------:R-:W0:Y:S02]  /*5ee0*/  LDS.U16 R21, [R21] ;  /* 0x0000000015157984 */ /* 0x000e240000000400 */
        /* <DEDUP_REMOVED lines=17> */
.L_x_3134:
[----:B------:R-:W-:Y:S05]  /*6000*/  BSYNC.RECONVERGENT B1 ;  /* 0x0000000000017941 */ /* 0x000fea0003800200 */
.L_x_3133:
        /* <DEDUP_REMOVED lines=16> */
.L_x_3146:
        /* <DEDUP_REMOVED lines=14> */
[----:B-1----:R-:W-:-:S04]  /*61f0*/  IMAD.MOV R12, RZ, RZ, -R13 ;  /* 0x000000ffff0c7224 */ /* 0x002fc800078e0a0d */
        /* <DEDUP_REMOVED lines=33> */
.L_x_3145:
[----:B------:R-:W-:Y:S05]  /*6410*/  BSYNC.RECONVERGENT B3 ;  /* 0x0000000000037941 */ /* 0x000fea0003800200 */
.L_x_3144:
[----:B------:R-:W-:Y:S02]  /*6420*/  IADD3 R45, PT, PT, R45, 0x4, RZ ;  /* 0x000000042d2d7810 */ /* 0x000fe40007ffe0ff */
[----:B------:R-:W-:Y:S01]  /*6430*/  IADD3 R40, PT, PT, R40, 0x8, RZ ;  /* 0x0000000828287810 */ /* 0x000fe20007ffe0ff */
[----:B------:R-:W-:Y:S06]  /*6440*/  @P2 BRA `(.L_x_3146) ;  /* 0xfffffffc00302947 */ /* 0x000fec000383ffff */
.L_x_3143:
[----:B------:R-:W-:Y:S05]  /*6450*/  BSYNC.RECONVERGENT B2 ;  /* 0x0000000000027941 */ /* 0x000fea0003800200 */
.L_x_3142:
[----:B------:R-:W-:-:S13]  /*6460*/  ISETP.GE.U32.AND P0, PT, R20, 0xc, PT ;  /* 0x0000000c1400780c */ /* 0x000fda0003f06070 */
[----:B------:R-:W-:Y:S05]  /*6470*/  @!P0 BRA `(.L_x_3141) ;  /* 0x0000000c00148947 */ /* 0x000fea0003800000 */
[----:B------:R-:W0:Y:S02]  /*6480*/  LDC R35, c[0x0][0x3f4] ;  /* 0x0000fd00ff237b82 */ /* 0x000e240000000800 */
.L_x_3155:
        /* <DEDUP_REMOVED lines=40> */
[----:B---3--:R-:W-:Y:S02]  /*6710*/  HADD2.F32 R28, -RZ, R12.H1_H1 ;  /* 0x3000000cff1c7230 */ /* 0x008fe40000004100 */
        /* <DEDUP_REMOVED lines=13> */
.L_x_3148:
[----:B------:R-:W-:Y:S05]  /*67f0*/  BSYNC.RECONVERGENT B2 ;  /* 0x0000000000027941 */ /* 0x000fea0003800200 */
.L_x_3147:
        /* <DEDUP_REMOVED lines=45> */
.L_x_3150:
[----:B------:R-:W-:Y:S05]  /*6ad0*/  BSYNC.RECONVERGENT B2 ;  /* 0x0000000000027941 */ /* 0x000fea0003800200 */
.L_x_3149:
        /* <DEDUP_REMOVED lines=10> */
[----:B0-----:R-:W0:Y:S01]  /*6b80*/  LDS.U16 R21, [R20+0x10] ;  /* 0x0000100014157984 */ /* 0x001e220000000400 */
        /* <DEDUP_REMOVED lines=34> */
.L_x_3152:
[----:B------:R-:W-:Y:S05]  /*6db0*/  BSYNC.RECONVERGENT B2 ;  /* 0x0000000000027941 */ /* 0x000fea0003800200 */
.L_x_3151:
        /* <DEDUP_REMOVED lines=9> */
[----:B-1----:R-:W-:-:S06]  /*6e50*/  IADD3 R21, PT, PT, R14, 0xffffffe, RZ ;  /* 0x0ffffffe0e157810 */ /* 0x002fcc0007ffe0ff */
[----:B------:R-:W1:Y:S02]  /*6e60*/  F2I.FTZ.U32.TRUNC.NTZ R13, R21 ;  /* 0x00000015000d7305 */ /* 0x000e64000021f000 */
        /* <DEDUP_REMOVED lines=30> */
[----:B---3--:R-:W-:-:S02]  /*7050*/  HADD2.F32 R28, -RZ, R15.H1_H1 ;  /* 0x3000000fff1c7230 */ /* 0x008fc40000004100 */
[C---:B------:R-:W-:Y:S01]  /*7060*/  FFMA.FTZ R41, R21.reuse, R14, R41 ;  /* 0x0000000e15297223 */ /* 0x040fe20000010029 */
[C---:B------:R-:W-:Y:S02]  /*7070*/  FFMA.FTZ R36, R21.reuse, R27, R36 ;  /* 0x0000001b15247223 */ /* 0x040fe40000010024 */
[----:B------:R-:W-:-:S07]  /*7080*/  FFMA.FTZ R43, R21, R28, R43 ;  /* 0x0000001c152b7223 */ /* 0x000fce000001002b */
.L_x_3154:
[----:B------:R-:W-:Y:S05]  /*7090*/  BSYNC.RECONVERGENT B2 ;  /* 0x0000000000027941 */ /* 0x000fea0003800200 */
.L_x_3153:
[----:B------:R-:W-:-:S04]  /*70a0*/  IADD3 R45, PT, PT, R45, 0x10, RZ ;  /* 0x000000102d2d7810 */ /* 0x000fc80007ffe0ff */
[----:B------:R-:W-:-:S13]  /*70b0*/  ISETP.GE.AND P0, PT, R45, R16, PT ;  /* 0x000000102d00720c */ /* 0x000fda0003f06270 */
[----:B------:R-:W-:Y:S05]  /*70c0*/  @!P0 BRA `(.L_x_3155) ;  /* 0xfffffff000f08947 */ /* 0x000fea000383ffff */
.L_x_3141:
[----:B------:R-:W-:Y:S05]  /*70d0*/  BSYNC.RECONVERGENT B1 ;  /* 0x0000000000017941 */ /* 0x000fea0003800200 */
.L_x_3140:
        /* <DEDUP_REMOVED lines=8> */
[----:B------:R-:W-:-:S06]  /*7160*/  LEA.HI.X.SX32 R13, R19, UR7, 0x1, P0 ;  /* 0x00000007130d7c11 */ /* 0x000fcc00080f0eff */
[----:B------:R-:W2:Y:S01]  /*7170*/  LDG.E.64 R12, desc[UR36][R12.64] ;  /* 0x000000240c0c7981 */ /* 0x000ea2000c1e1b00 */
[----:B------:R-:W0:Y:S03]  /*7180*/  LDC.64 R14, c[0x0][0x468] ;  /* 0x00011a00ff0e7b82 */ /* 0x000e260000000a00 */
[----:B0-----:R-:W4:Y:S01]  /*7190*/  LDG.E R14, desc[UR36][R14.64+0x8] ;  /* 0x000008240e0e7981 */ /* 0x001f22000c1e1900 */
[----:B--2---:R-:W-:Y:S01]  /*71a0*/  LOP3.LUT R24, R13, 0xff, RZ, 0xc0, !PT ;  /* 0x000000ff0d187812 */ /* 0x004fe200078ec0ff */
[----:B------:R0:W4:Y:S01]  /*71b0*/  I2F.S8 R19, R12 ;  /* 0x0000000c00137306 */ /* 0x0001220000001400 */
[--C-:B---3--:R-:W-:Y:S02]  /*71c0*/  SHF.R.S32.HI R29, RZ, 0x18, R13.reuse ;  /* 0x00000018ff1d7819 */ /* 0x108fe4000001140d */
[----:B------:R-:W-:Y:S02]  /*71d0*/  SHF.R.U64 R16, R24, 0x7, RZ ;  /* 0x0000000718107819 */ /* 0x000fe400000012ff */
[----:B------:R-:W-:-:S02]  /*71e0*/  SHF.R.S64 R26, R12, 0x10, R13 ;  /* 0x000000100c1a7819 */ /* 0x000fc4000000100d */
[----:B------:R-:W-:Y:S01]  /*71f0*/  ISETP.NE.U32.AND P1, PT, R16, RZ, PT ;  /* 0x000000ff1000720c */ /* 0x000fe20003f25070 */
[----:B------:R-:W1:Y:S01]  /*7200*/  I2F.S16 R29, R29 ;  /* 0x0000001d001d7306 */ /* 0x000e620000101400 */
[----:B------:R-:W-:Y:S02]  /*7210*/  PRMT R16, R13, 0x9910, RZ ;  /* 0x000099100d107816 */ /* 0x000fe400000000ff */
[--C-:B------:R-:W-:Y:S02]  /*7220*/  SHF.R.U64 R20, R12, 0x10, R13.reuse ;  /* 0x000000100c147819 */ /* 0x100fe4000000120d */
[----:B------:R-:W-:Y:S02]  /*7230*/  SHF.R.S32.HI R13, RZ, 0x10, R13 ;  /* 0x00000010ff0d7819 */ /* 0x000fe4000001140d */
[----:B------:R-:W-:Y:S02]  /*7240*/  LOP3.LUT R26, R26, 0xff, RZ, 0xc0, !PT ;  /* 0x000000ff1a1a7812 */ /* 0x000fe400078ec0ff */
[----:B------:R-:W-:-:S02]  /*7250*/  LOP3.LUT R27, R13, 0xff, RZ, 0xc0, !PT ;  /* 0x000000ff0d1b7812 */ /* 0x000fc400078ec0ff */
[----:B------:R-:W-:Y:S02]  /*7260*/  PRMT R6, R12, 0x9910, RZ ;  /* 0x000099100c067816 */ /* 0x000fe400000000ff */
[----:B------:R-:W-:Y:S02]  /*7270*/  SHF.R.U64 R13, R27, 0x7, RZ ;  /* 0x000000071b0d7819 */ /* 0x000fe400000012ff */
[----:B0-----:R-:W-:Y:S01]  /*7280*/  SHF.R.U64 R12, R26, 0x7, RZ ;  /* 0x000000071a0c7819 */ /* 0x001fe200000012ff */
[C---:B----4-:R-:W-:Y:S01]  /*7290*/  FMUL.FTZ R19, R14.reuse, R19 ;  /* 0x000000130e137220 */ /* 0x050fe20000410000 */
[----:B------:R-:W-:Y:S01]  /*72a0*/  ISETP.NE.U32.AND P2, PT, R13, RZ, PT ;  /* 0x000000ff0d00720c */ /* 0x000fe20003f45070 */
[----:B-1----:R-:W-:Y:S01]  /*72b0*/  FMUL.FTZ R22, R14, R29 ;  /* 0x0000001d0e167220 */ /* 0x002fe20000410000 */
[----:B------:R-:W-:Y:S02]  /*72c0*/  ISETP.NE.U32.AND P0, PT, R12, RZ, PT ;  /* 0x000000ff0c00720c */ /* 0x000fe40003f05070 */
[----:B------:R-:W-:-:S02]  /*72d0*/  ISETP.NE.U32.AND.EX P2, PT, RZ, RZ, PT, P2 ;  /* 0x000000ffff00720c */ /* 0x000fc40003f45120 */
[----:B------:R-:W-:Y:S02]  /*72e0*/  ISETP.NE.U32.AND.EX P1, PT, RZ, RZ, PT, P1 ;  /* 0x000000ffff00720c */ /* 0x000fe40003f25110 */
[----:B------:R-:W-:Y:S02]  /*72f0*/  ISETP.NE.U32.AND.EX P0, PT, RZ, RZ, PT, P0 ;  /* 0x000000ffff00720c */ /* 0x000fe40003f05100 */
[----:B------:R-:W-:Y:S02]  /*7300*/  PRMT R20, R20, 0x9910, RZ ;  /* 0x0000991014147816 */ /* 0x000fe400000000ff */
[----:B------:R-:W-:Y:S02]  /*7310*/  SHF.R.S32.HI R6, RZ, 0x8, R6 ;  /* 0x00000008ff067819 */ /* 0x000fe40000011406 */
[----:B------:R-:W-:Y:S01]  /*7320*/  SHF.R.S32.HI R16, RZ, 0x8, R16 ;  /* 0x00000008ff107819 */ /* 0x000fe20000011410 */
[----:B------:R-:W-:Y:S01]  /*7330*/  IMAD.MOV.U32 R12, RZ, RZ, R20 ;  /* 0x000000ffff0c7224 */ /* 0x000fe200078e0014 */
[----:B------:R-:W0:Y:S01]  /*7340*/  I2F.S16 R15, R6 ;  /* 0x00000006000f7306 */ /* 0x000e220000101400 */
[----:B------:R-:W-:-:S02]  /*7350*/  @P2 LOP3.LUT R27, R27, 0xffffff00, RZ, 0xfc, !PT ;  /* 0xffffff001b1b2812 */ /* 0x000fc400078efcff */
[----:B------:R-:W-:Y:S02]  /*7360*/  @P1 LOP3.LUT R24, R24, 0xffffff00, RZ, 0xfc, !PT ;  /* 0xffffff0018181812 */ /* 0x000fe400078efcff */
[----:B------:R-:W-:Y:S02]  /*7370*/  SHF.R.S32.HI R12, RZ, 0x8, R12 ;  /* 0x00000008ff0c7819 */ /* 0x000fe4000001140c */
[----:B------:R-:W-:Y:S01]  /*7380*/  @P0 LOP3.LUT R26, R26, 0xffffff00, RZ, 0xfc, !PT ;  /* 0xffffff001a1a0812 */ /* 0x000fe200078efcff */
[----:B------:R-:W1:Y:S01]  /*7390*/  I2F.S16 R25, R16 ;  /* 0x0000001000197306 */ /* 0x000e620000101400 */
[----:B0-----:R-:W-:-:S07]  /*73a0*/  FMUL.FTZ R6, R14, R15 ;  /* 0x0000000f0e067220 */ /* 0x001fce0000410000 */
[----:B------:R0:W2:Y:S01]  /*73b0*/  I2F.S16 R21, R12 ;  /* 0x0000000c00157306 */ /* 0x0000a20000101400 */
[----:B-1----:R-:W-:-:S07]  /*73c0*/  FMUL.FTZ R20, R14, R25 ;  /* 0x000000190e147220 */ /* 0x002fce0000410000 */
[----:B------:R-:W1:Y:S01]  /*73d0*/  I2F.S8 R23, R24 ;  /* 0x0000001800177306 */ /* 0x000e620000001400 */
[----:B0-----:R-:W-:Y:S01]  /*73e0*/  F2FP.F16.F32.PACK_AB R12, R6, R19 ;  /* 0x00000013060c723e */ /* 0x001fe200000000ff */
[----:B--2---:R-:W-:-:S06]  /*73f0*/  FMUL.FTZ R16, R14, R21 ;  /* 0x000000150e107220 */ /* 0x004fcc0000410000 */
[----:B------:R-:W0:Y:S01]  /*7400*/  I2F.S8 R13, R26 ;  /* 0x0000001a000d7306 */ /* 0x000e220000001400 */
[----:B-1----:R-:W-:-:S07]  /*7410*/  FMUL.FTZ R23, R14, R23 ;  /* 0x000000170e177220 */ /* 0x002fce0000410000 */
[----:B------:R-:W1:Y:S01]  /*7420*/  I2F.S8 R27, R27 ;  /* 0x0000001b001b7306 */ /* 0x000e620000001400 */
[----:B0-----:R-:W-:-:S05]  /*7430*/  FMUL.FTZ R13, R14, R13 ;  /* 0x0000000d0e0d7220 */ /* 0x001fca0000410000 */
[----:B------:R-:W-:Y:S01]  /*7440*/  F2FP.F16.F32.PACK_AB R13, R16, R13 ;  /* 0x0000000d100d723e */ /* 0x000fe200000000ff */
[----:B-1----:R-:W-:Y:S01]  /*7450*/  FMUL.FTZ R15, R14, R27 ;  /* 0x0000001b0e0f7220 */ /* 0x002fe20000410000 */
[----:B------:R-:W-:-:S04]  /*7460*/  F2FP.F16.F32.PACK_AB R14, R20, R23 ;  /* 0x00000017140e723e */ /* 0x000fc800000000ff */
[----:B------:R-:W-:Y:S01]  /*7470*/  F2FP.F16.F32.PACK_AB R15, R22, R15 ;  /* 0x0000000f160f723e */ /* 0x000fe200000000ff */
[----:B------:R-:W-:Y:S06]  /*7480*/  BRA `(.L_x_3157) ;  /* 0x00000000000c7947 */ /* 0x000fec0003800000 */
.L_x_3156:
[----:B------:R-:W0:Y:S02]  /*7490*/  LDC.64 R12, c[0x0][0x3a8] ;  /* 0x0000ea00ff0c7b82 */ /* 0x000e240000000a00 */
[----:B0-----:R-:W-:-:S06]  /*74a0*/  IMAD.WIDE R12, R19, 0x2, R12 ;  /* 0x00000002130c7825 */ /* 0x001fcc00078e020c */
[----:B------:R-:W5:Y:S02]  /*74b0*/  LDG.E.128 R12, desc[UR36][R12.64] ;  /* 0x000000240c0c7981 */ /* 0x000f64000c1e1d00 */
.L_x_3157:
        /* <DEDUP_REMOVED lines=10> */
[----:B------:R-:W-:Y:S01]  /*7560*/  LEA R4, R3, R4, 0x1 ;  /* 0x0000000403047211 */ /* 0x000fe200078e08ff */
[----:B------:R-:W-:Y:S01]  /*7570*/  UIMAD UR4, UR38, 0x60, URZ ;  /* 0x00000060260478a4 */ /* 0x000fe2000f8e02ff */
[----:B------:R-:W-:Y:S02]  /*7580*/  IMAD R35, R33, R35, R0 ;  /* 0x0000002321237224 */ /* 0x000fe400078e0200 */
[----:B-----5:R-:W-:Y:S02]  /*7590*/  HFMA2 R8, R12, 1, 1, R8 ;  /* 0x3c003c000c087831 */ /* 0x020fe40000000008 */
[----:B------:R-:W-:Y:S02]  /*75a0*/  HADD2 R9, R13, R9 ;  /* 0x000000090d097230 */ /* 0x000fe40000000000 */
[----:B------:R-:W-:Y:S01]  /*75b0*/  HFMA2 R10, R14, 1, 1, R10 ;  /* 0x3c003c000e0a7831 */ /* 0x000fe2000000000a */
[----:B------:R-:W1:Y:S01]  /*75c0*/  LDS.U16 R4, [R4] ;  /* 0x0000000004047984 */ /* 0x000e620000000400 */
[----:B------:R-:W-:Y:S01]  /*75d0*/  SHF.R.S32.HI R2, RZ, 0x1f, R35 ;  /* 0x0000001fff027819 */ /* 0x000fe20000011423 */
[----:B------:R-:W-:Y:S01]  /*75e0*/  HADD2 R11, R15, R11 ;  /* 0x0000000b0f0b7230 */ /* 0x000fe20000000000 */
[----:B------:R-:W-:-:S02]  /*75f0*/  IADD3 R35, P1, PT, R35, UR4, RZ ;  /* 0x0000000423237c10 */ /* 0x000fc4000ff3e0ff */
        /* <DEDUP_REMOVED lines=26> */
.L_x_3132:
[----:B------:R-:W-:Y:S05]  /*77a0*/  BSYNC.RECONVERGENT B0 ;  /* 0x0000000000007941 */ /* 0x000fea0003800200 */
.L_x_3131:
        /* <DEDUP_REMOVED lines=21> */
.L_x_3159:
        /* <DEDUP_REMOVED lines=21> */
.L_x_3161:
[----:B------:R-:W-:Y:S05]  /*7a50*/  BSYNC.RECONVERGENT B0 ;  /* 0x0000000000007941 */ /* 0x000fea0003800200 */
.L_x_3160:
        /* <DEDUP_REMOVED lines=8> */
.L_x_3163:
[----:B------:R-:W-:Y:S05]  /*7ae0*/  BSYNC.RECONVERGENT B0 ;  /* 0x0000000000007941 */ /* 0x000fea0003800200 */
.L_x_3162:
        /* <DEDUP_REMOVED lines=20> */
.L_x_3165:
[----:B------:R-:W-:Y:S05]  /*7c30*/  BSYNC.RECONVERGENT B0 ;  /* 0x0000000000007941 */ /* 0x000fea0003800200 */
.L_x_3164:
[----:B------:R-:W-:Y:S06]  /*7c40*/  BAR.SYNC.DEFER_BLOCKING 0x0 ;  /* 0x0000000000007b1d */ /* 0x000fec0000010000 */
.L_x_3158:
[----:B------:R-:W-:-:S13]  /*7c50*/  ISETP.GT.U32.OR P0, PT, R5, 0xf, P0 ;  /* 0x0000000f0500780c */ /* 0x000fda0000704470 */
[----:B------:R-:W-:Y:S05]  /*7c60*/  @P0 EXIT ;  /* 0x000000000000094d */ /* 0x000fea0003800000 */
[----:B------:R-:W2:Y:S02]  /*7c70*/  LDCU UR4, c[0x0][0x478] ;  /* 0x00008f00ff0477ac */ /* 0x000ea40008000800 */
[----:B--2---:R-:W-:-:S09]  /*7c80*/  UISETP.NE.AND UP0, UPT, UR4, 0x2, UPT ;  /* 0x000000020400788c */ /* 0x004fd2000bf05270 */
[----:B------:R-:W-:Y:S05]  /*7c90*/  BRA.U UP0, `(.L_x_3166) ;  /* 0x0000000100e07547 */ /* 0x000fea000b800000 */
[----:B------:R-:W2:Y:S01]  /*7ca0*/  LDC.64 R2, c[0x0][0x470] ;  /* 0x00011c00ff027b82 */ /* 0x000ea20000000a00 */
[----:B------:R-:W-:Y:S01]  /*7cb0*/  IADD3 R33, PT, PT, R33, R0, RZ ;  /* 0x0000000021217210 */ /* 0x000fe20007ffe0ff */
[----:B------:R-:W0:Y:S01]  /*7cc0*/  LDCU.64 UR4, c[0x0][0x380] ;  /* 0x00007000ff0477ac */ /* 0x000e220008000a00 */
[----:B--2---:R-:W2:Y:S02]  /*7cd0*/  LDG.E R2, desc[UR36][R2.64] ;  /* 0x0000002402027981 */ /* 0x004ea4000c1e1900 */
[----:B01---5:R-:W-:Y:S01]  /*7ce0*/  IADD3 R8, P0, PT, R33, UR4, RZ ;  /* 0x0000000421087c10 */ /* 0x023fe2000ff1e0ff */
        /* <DEDUP_REMOVED lines=12> */
[----:B------:R-:W-:Y:S02]  /*7db0*/  PRMT R3, R3, 0x7710, RZ ;  /* 0x0000771003037816 */ /* 0x000fe400000000ff */
[----:B-1----:R-:W-:-:S05]  /*7dc0*/  PRMT R5, R43, 0x8880, RZ ;  /* 0x000088802b057816 */ /* 0x002fca00000000ff */
        /* <DEDUP_REMOVED lines=37> */
.L_x_3166:
[----:B------:R-:W2:Y:S01]  /*8020*/  LDC.64 R2, c[0x0][0x380] ;  /* 0x0000e000ff027b82 */ /* 0x000ea20000000a00 */
[----:B------:R-:W-:Y:S01]  /*8030*/  IMAD.IADD R33, R33, 0x1, R0 ;  /* 0x0000000121217824 */ /* 0x000fe200078e0200 */
        /* <DEDUP_REMOVED lines=10> */
.L_x_3101:
[----:B------:R-:W-:Y:S01]  /*80e0*/  HFMA2 R12, -RZ, RZ, 0, 9.5367431640625e-07 ;  /* 0x00000010ff0c7431 */ /* 0x000fe200000001ff */
[----:B------:R-:W-:Y:S01]  /*80f0*/  MOV R11, 0x1f ;  /* 0x0000001f000b7802 */ /* 0x000fe20000000f00 */
[----:B------:R-:W-:-:S07]  /*8100*/  IMAD.MOV.U32 R15, RZ, RZ, -0x1 ;  /* 0xffffffffff0f7424 */ /* 0x000fce00078e00ff */
[----:B01---5:R-:W-:Y:S05]  /*8110*/  WARPSYNC.COLLECTIVE R15, `(.L_x_3167) ;  /* 0x000000000f087348 */ /* 0x023fea0003c00000 */
[----:B------:R2:W3:Y:S02]  /*8120*/  SHFL.BFLY P6, R14, R13, R12, R11 ;  /* 0x0c00000c0d0e7389 */ /* 0x0004e400000c000b */
[----:B0123-5:R-:W-:Y:S05]  /*8130*/  ENDCOLLECTIVE ;  /* 0x000000000000791b */ /* 0x02ffea0003800000 */
.L_x_3167:
[----:B------:R-:W-:Y:S02]  /*8140*/  HFMA2 R12, -RZ, RZ, 0, 4.76837158203125e-07 ;  /* 0x00000008ff0c7431 */ /* 0x000fe400000001ff */
[----:B------:R-:W-:-:S05]  /*8150*/  FADD.FTZ R3, R13, R14 ;  /* 0x0000000e0d037221 */ /* 0x000fca0000010000 */
[----:B------:R-:W-:-:S07]  /*8160*/  MOV R13, R3 ;  /* 0x00000003000d7202 */ /* 0x000fce0000000f00 */
[----:B------:R-:W-:Y:S05]  /*8170*/  WARPSYNC.COLLECTIVE R15, `(.L_x_3168) ;  /* 0x000000000f087348 */ /* 0x000fea0003c00000 */
[----:B------:R0:W1:Y:S02]  /*8180*/  SHFL.BFLY P6, R14, R13, R12, R11 ;  /* 0x0c00000c0d0e7389 */ /* 0x00006400000c000b */
[----:B01----:R-:W-:Y:S05]  /*8190*/  ENDCOLLECTIVE ;  /* 0x000000000000791b */ /* 0x003fea0003800000 */
.L_x_3168:
[----:B------:R-:W-:Y:S01]  /*81a0*/  MOV R12, 0x4 ;  /* 0x00000004000c7802 */ /* 0x000fe20000000f00 */
[----:B------:R-:W-:-:S04]  /*81b0*/  FADD.FTZ R4, R3, R14 ;  /* 0x0000000e03047221 */ /* 0x000fc80000010000 */
[----:B------:R-:W-:-:S07]  /*81c0*/  IMAD.MOV.U32 R13, RZ, RZ, R4 ;  /* 0x000000ffff0d7224 */ /* 0x000fce00078e0004 */
[----:B------:R-:W-:Y:S05]  /*81d0*/  WARPSYNC.COLLECTIVE R15, `(.L_x_3169) ;  /* 0x000000000f087348 */ /* 0x000fea0003c00000 */
[----:B------:R0:W1:Y:S02]  /*81e0*/  SHFL.BFLY P6, R14, R13, R12, R11 ;  /* 0x0c00000c0d0e7389 */ /* 0x00006400000c000b */
[----:B01----:R-:W-:Y:S05]  /*81f0*/  ENDCOLLECTIVE ;  /* 0x000000000000791b */ /* 0x003fea0003800000 */
.L_x_3169:
[----:B------:R-:W-:Y:S02]  /*8200*/  IMAD.MOV.U32 R12, RZ, RZ, 0x2 ;  /* 0x00000002ff0c7424 */ /* 0x000fe400078e00ff */
[----:B------:R-:W-:-:S05]  /*8210*/  FADD.FTZ R5, R4, R14 ;  /* 0x0000000e04057221 */ /* 0x000fca0000010000 */
[----:B------:R-:W-:-:S07]  /*8220*/  MOV R13, R5 ;  /* 0x00000005000d7202 */ /* 0x000fce0000000f00 */
[----:B------:R-:W-:Y:S05]  /*8230*/  WARPSYNC.COLLECTIVE R15, `(.L_x_3170) ;  /* 0x000000000f087348 */ /* 0x000fea0003c00000 */
[----:B------:R0:W1:Y:S02]  /*8240*/  SHFL.BFLY P6, R14, R13, R12, R11 ;  /* 0x0c00000c0d0e7389 */ /* 0x00006400000c000b */
[----:B01----:R-:W-:Y:S05]  /*8250*/  ENDCOLLECTIVE ;  /* 0x000000000000791b */ /* 0x003fea0003800000 */
.L_x_3170:
[----:B------:R-:W-:Y:S02]  /*8260*/  HFMA2 R12, -RZ, RZ, 0, 5.9604644775390625e-08 ;  /* 0x00000001ff0c7431 */ /* 0x000fe400000001ff */
[----:B------:R-:W-:-:S05]  /*8270*/  FADD.FTZ R6, R5, R14 ;  /* 0x0000000e05067221 */ /* 0x000fca0000010000 */
[----:B------:R-:W-:-:S07]  /*8280*/  MOV R13, R6 ;  /* 0x00000006000d7202 */ /* 0x000fce0000000f00 */
[----:B------:R-:W-:Y:S05]  /*8290*/  WARPSYNC.COLLECTIVE R15, `(.L_x_3171) ;  /* 0x000000000f087348 */ /* 0x000fea0003c00000 */
[----:B------:R0:W1:Y:S02]  /*82a0*/  SHFL.BFLY P6, R14, R13, R12, R11 ;  /* 0x0c00000c0d0e7389 */ /* 0x00006400000c000b */
[----:B01----:R-:W-:Y:S05]  /*82b0*/  ENDCOLLECTIVE ;  /* 0x000000000000791b */ /* 0x003fea0003800000 */
.L_x_3171:
[----:B------:R-:W-:Y:S05]  /*82c0*/  BRA `(.L_x_3172) ;  /* 0xffffff9800407947 */ /* 0x000fea000383ffff */
.L_x_3104:
[----:B------:R-:W-:Y:S01]  /*82d0*/  BSSY B1, `(.L_x_3173) ;  /* 0x0000007000017945 */ /* 0x000fe20003800000 */
[----:B------:R-:W-:Y:S01]  /*82e0*/  IMAD.MOV.U32 R12, RZ, RZ, 0x2 ;  /* 0x00000002ff0c7424 */ /* 0x000fe200078e00ff */
[----:B------:R-:W-:Y:S02]  /*82f0*/  MOV R11, 0x1f ;  /* 0x0000001f000b7802 */ /* 0x000fe40000000f00 */
[----:B------:R-:W-:-:S07]  /*8300*/  MOV R15, 0xffffffff ;  /* 0xffffffff000f7802 */ /* 0x000fce0000000f00 */
[----:B-----5:R-:W-:Y:S05]  /*8310*/  WARPSYNC.COLLECTIVE R15, `(.L_x_3174) ;  /* 0x000000000f087348 */ /* 0x020fea0003c00000 */
[----:B------:R0:W1:Y:S02]  /*8320*/  SHFL.BFLY P6, R14, R13, R12, R11 ;  /* 0x0c00000c0d0e7389 */ /* 0x00006400000c000b */
[----:B01---5:R-:W-:Y:S05]  /*8330*/  ENDCOLLECTIVE ;  /* 0x000000000000791b */ /* 0x023fea0003800000 */
.L_x_3174:
[----:B------:R-:W-:Y:S05]  /*8340*/  BSYNC B1 ;  /* 0x0000000000017941 */ /* 0x000fea0003800000 */
.L_x_3173:
[----:B------:R-:W-:Y:S01]  /*8350*/  FADD.FTZ R13, R13, R14 ;  /* 0x0000000e0d0d7221 */ /* 0x000fe20000010000 */
[----:B------:R-:W-:Y:S01]  /*8360*/  IMAD.MOV.U32 R12, RZ, RZ, 0x1 ;  /* 0x00000001ff0c7424 */ /* 0x000fe200078e00ff */
[----:B------:R-:W-:Y:S02]  /*8370*/  MOV R11, 0x1f ;  /* 0x0000001f000b7802 */ /* 0x000fe40000000f00 */
[----:B------:R-:W-:-:S07]  /*8380*/  MOV R15, 0xffffffff ;  /* 0xffffffff000f7802 */ /* 0x000fce0000000f00 */
[----:B------:R-:W-:Y:S05]  /*8390*/  WARPSYNC.COLLECTIVE R15, `(.L_x_3175) ;  /* 0x000000000f087348 */ /* 0x000fea0003c00000 */
[----:B------:R0:W1:Y:S02]  /*83a0*/  SHFL.BFLY P6, R14, R13, R12, R11 ;  /* 0x0c00000c0d0e7389 */ /* 0x00006400000c000b */
[----:B01----:R-:W-:Y:S05]  /*83b0*/  ENDCOLLECTIVE ;  /* 0x000000000000791b */ /* 0x003fea0003800000 */
.L_x_3175:
[----:B------:R-:W-:Y:S05]  /*83c0*/  BRA `(.L_x_3176) ;  /* 0xffffffa800887947 */ /* 0x000fea000383ffff */
.L_x_3108:
[----:B------:R-:W-:Y:S01]  /*83d0*/  HFMA2 R12, -RZ, RZ, 0, 9.5367431640625e-07 ;  /* 0x00000010ff0c7431 */ /* 0x000fe200000001ff */
[----:B------:R-:W-:Y:S01]  /*83e0*/  BSSY B0, `(.L_x_3177) ;  /* 0x0000007000007945 */ /* 0x000fe20003800000 */
[----:B------:R-:W-:Y:S01]  /*83f0*/  IMAD.MOV.U32 R13, RZ, RZ, R0 ;  /* 0x000000ffff0d7224 */ /* 0x000fe200078e0000 */
[----:B------:R-:W-:Y:S01]  /*8400*/  MOV R11, 0x1f ;  /* 0x0000001f000b7802 */ /* 0x000fe20000000f00 */
[----:B------:R-:W-:-:S07]  /*8410*/  IMAD.MOV.U32 R15, RZ, RZ, -0x1 ;  /* 0xffffffffff0f7424 */ /* 0x000fce00078e00ff */
[----:B---345:R-:W-:Y:S05]  /*8420*/  WARPSYNC.COLLECTIVE R15, `(.L_x_3178) ;  /* 0x000000000f087348 */ /* 0x038fea0003c00000 */
[----:B------:R0:W1:Y:S02]  /*8430*/  SHFL.BFLY P6, R14, R13, R12, R11 ;  /* 0x0c00000c0d0e7389 */ /* 0x00006400000c000b */
[----:B01-345:R-:W-:Y:S05]  /*8440*/  ENDCOLLECTIVE ;  /* 0x000000000000791b */ /* 0x03bfea0003800000 */
.L_x_3178:
[----:B------:R-:W-:Y:S05]  /*8450*/  BSYNC B0 ;  /* 0x0000000000007941 */ /* 0x000fea0003800000 */
.L_x_3177:
[----:B------:R-:W-:Y:S01]  /*8460*/  HFMA2 R12, -RZ, RZ, 0, 4.76837158203125e-07 ;  /* 0x00000008ff0c7431 */ /* 0x000fe200000001ff */
[----:B------:R-:W-:Y:S01]  /*8470*/  FMNMX.FTZ R13, R14, R0, !PT ;  /* 0x000000000e0d7209 */ /* 0x000fe20007810000 */
[----:B------:R-:W-:Y:S01]  /*8480*/  IMAD.MOV.U32 R15, RZ, RZ, -0x1 ;  /* 0xffffffffff0f7424 */ /* 0x000fe200078e00ff */
[----:B------:R-:W-:-:S07]  /*8490*/  MOV R11, 0x1f ;  /* 0x0000001f000b7802 */ /* 0x000fce0000000f00 */
[----:B------:R-:W-:Y:S05]  /*84a0*/  WARPSYNC.COLLECTIVE R15, `(.L_x_3179) ;  /* 0x000000000f087348 */ /* 0x000fea0003c00000 */
[----:B------:R0:W1:Y:S02]  /*84b0*/  SHFL.BFLY P6, R14, R13, R12, R11 ;  /* 0x0c00000c0d0e7389 */ /* 0x00006400000c000b */
[----:B01----:R-:W-:Y:S05]  /*84c0*/  ENDCOLLECTIVE ;  /* 0x000000000000791b */ /* 0x003fea0003800000 */
.L_x_3179:
[----:B------:R-:W-:Y:S01]  /*84d0*/  HFMA2 R12, -RZ, RZ, 0, 2.384185791015625e-07 ;  /* 0x00000004ff0c7431 */ /* 0x000fe200000001ff */
[----:B------:R-:W-:-:S04]  /*84e0*/  FMNMX.FTZ R7, R13, R14, !PT ;  /* 0x0000000e0d077209 */ /* 0x000fc80007810000 */
[----:B------:R-:W-:-:S07]  /*84f0*/  MOV R13, R7 ;  /* 0x00000007000d7202 */ /* 0x000fce0000000f00 */
[----:B------:R-:W-:Y:S05]  /*8500*/  WARPSYNC.COLLECTIVE R15, `(.L_x_3180) ;  /* 0x000000000f087348 */ /* 0x000fea0003c00000 */
[----:B------:R0:W1:Y:S02]  /*8510*/  SHFL.BFLY P6, R14, R13, R12, R11 ;  /* 0x0c00000c0d0e7389 */ /* 0x00006400000c000b */
[----:B01----:R-:W-:Y:S05]  /*8520*/  ENDCOLLECTIVE ;  /* 0x000000000000791b */ /* 0x003fea0003800000 */
.L_x_3180:
[----:B------:R-:W-:Y:S05]  /*8530*/  BRA `(.L_x_3181) ;  /* 0xffffffac00047947 */ /* 0x000fea000383ffff */
.L_x_3182:
        /* <DEDUP_REMOVED lines=12> */
.L_x_4070:


//--------------------- .text._ZN4mmha33masked_multihead_attention_kernelIfLi96ELi128ELi1ELi32ELi256ELb0ELb1EEEv26Multihead_attention_paramsIT_XT5_EE --------------------------
	.section	.text._ZN4mmha33masked_multihead_attention_kernelIfLi96ELi128ELi1ELi32ELi256ELb0ELb1EEEv26Multihead_attention_paramsIT_XT5_EE,"ax",@progbits
	.align	128
        .global         _ZN4mmha33masked_multihead_attention_kernelIfLi96ELi128ELi1ELi32ELi256ELb0ELb1EEEv26Multihead_attention_paramsIT_XT5_EE
        .type           _ZN4mmha33masked_multihead_attention_kernelIfLi96ELi128ELi1ELi32ELi256ELb0ELb1EEEv26Multihead_attention_paramsIT_XT5_EE,@function
        .size           _ZN4mmha33masked_multihead_attention_kernelIfLi96ELi128ELi1ELi32ELi256ELb0ELb1EEEv26Multihead_attention_paramsIT_XT5_EE,(.L_x_4071 - _ZN4mmha33masked_multihead_attention_kernelIfLi96ELi128ELi1ELi32ELi256ELb0ELb1EEEv26Multihead_attention_paramsIT_XT5_EE)
        .other          _ZN4mmha33masked_multihead_attention_kernelIfLi96ELi128ELi1ELi32ELi256ELb0ELb1EEEv26Multihead_attention_paramsIT_XT5_EE,@"STO_CUDA_ENTRY STV_DEFAULT"
_ZN4mmha33masked_multihead_attention_kernelIfLi96ELi128ELi1ELi32ELi256ELb0ELb1EEEv26Multihead_attention_paramsIT_XT5_EE:
.text._ZN4mmha33masked_multihead_attention_kernelIfLi96ELi128ELi1ELi32ELi256ELb0ELb1EEEv26Multihead_attention_paramsIT_XT5_EE:
[----:B------:R-:W0:Y:S01]  /*0000*/  LDC R1, c[0x0][0x37c] ;  /* 0x0000df00ff017b82 */ /* 0x000e220000000800 */
[----:B------:R-:W1:Y:S07]  /*0010*/  LDCU.64 UR4, c[0x0][0x490] ;  /* 0x00009200ff0477ac */ /* 0x000e6e0008000a00 */
[----:B------:R-:W2:Y:S01]  /*0020*/  S2UR UR6, SR_CTAID.Y ;  /* 0x00000000000679c3 */ /* 0x000ea20000002600 */
[----:B0-----:R-:W-:Y:S01]  /*0030*/  IADD3 R1, PT, PT, R1, -0x50, RZ ;  /* 0xffffffb001017810 */ /* 0x001fe20007ffe0ff */
[----:B------:R-:W0:Y:S01]  /*0040*/  LDCU.64 UR36, c[0x0][0x358] ;  /* 0x00006b00ff2477ac */ /* 0x000e220008000a00 */
[----:B-1----:R-:W-:-:S04]  /*0050*/  UISETP.NE.U32.AND UP0, UPT, UR4, URZ, UPT ;  /* 0x000000ff0400728c */ /* 0x002fc8000bf05070 */
[----:B------:R-:W-:-:S09]  /*0060*/  UISETP.NE.AND.EX UP0, UPT, UR5, URZ, UPT, UP0 ;  /* 0x000000ff0500728c */ /* 0x000fd2000bf05300 */
[----:B--2---:R-:W-:Y:S05]  /*0070*/  BRA.U !UP0, `(.L_x_3183) ;  /* 0x00000001081c7547 */ /* 0x004fea000b800000 */
[----:B------:R-:W-:-:S04]  /*0080*/  UIADD3 UR4, UP0, UPT, UR6, UR4, URZ ;  /* 0x0000000406047290 */ /* 0x000fc8000ff1e0ff */
[----:B------:R-:W-:Y:S02]  /*0090*/  UIADD3.X UR5, UPT, UPT, URZ, UR5, URZ, UP0, !UPT ;  /* 0x00000005ff057290 */ /* 0x000fe400087fe4ff */
[----:B------:R-:W-:-:S04]  /*00a0*/  IMAD.U32 R2, RZ, RZ, UR4 ;  /* 0x00000004ff027e24 */ /* 0x000fc8000f8e00ff */
[----:B------:R-:W-:-:S05]  /*00b0*/  MOV R3, UR5 ;  /* 0x0000000500037c02 */ /* 0x000fca0008000f00 */
[----:B0-----:R-:W2:Y:S02]  /*00c0*/  LDG.E.U8 R2, desc[UR36][R2.64] ;  /* 0x0000002402027981 */ /* 0x001ea4000c1e1100 */
[----:B--2---:R-:W-:-:S13]  /*00d0*/  ISETP.NE.AND P0, PT, R2, 0x1, PT ;  /* 0x000000010200780c */ /* 0x004fda0003f05270 */
[----:B------:R-:W-:Y:S05]  /*00e0*/  @!P0 EXIT ;  /* 0x000000000000894d */ /* 0x000fea0003800000 */
.L_x_3183:
[----:B------:R-:W1:Y:S01]  /*00f0*/  LDCU.64 UR4, c[0x0][0x4a0] ;  /* 0x00009400ff0477ac */ /* 0x000e620008000a00 */
[----:B------:R-:W2:Y:S01]  /*0100*/  LDC R5, c[0x0][0x478] ;  /* 0x00011e00ff057b82 */ /* 0x000ea20000000800 */
[----:B------:R-:W3:Y:S01]  /*0110*/  LDCU UR14, c[0x0][0x3f0] ;  /* 0x00007e00ff0e77ac */ /* 0x000ee20008000800 */
[----:B------:R-:W4:Y:S01]  /*0120*/  S2R R120, SR_TID.X ;  /* 0x0000000000787919 */ /* 0x000f220000002100 */
[----:B------:R-:W2:Y:S05]  /*0130*/  LDCU UR8, c[0x0][0x3e8] ;  /* 0x00007d00ff0877ac */ /* 0x000eaa0008000800 */
[----:B------:R-:W4:Y:S01]  /*0140*/  S2UR UR42, SR_CTAID.X ;  /* 0x00000000002a79c3 */ /* 0x000f220000002500 */
[----:B------:R-:W4:Y:S01]  /*0150*/  S2R R6, SR_CTAID.Y ;  /* 0x0000000000067919 */ /* 0x000f220000002600 */
[----:B------:R-:W4:Y:S01]  /*0160*/  LDCU UR10, c[0x0][0x3f8] ;  /* 0x00007f00ff0a77ac */ /* 0x000f220008000800 */
[----:B------:R-:W4:Y:S01]  /*0170*/  LDCU.64 UR12, c[0x0][0x460] ;  /* 0x00008c00ff0c77ac */ /* 0x000f220008000a00 */
[----:B-1----:R-:W-:Y:S01]  /*0180*/  UISETP.NE.U32.AND UP0, UPT, UR4, URZ, UPT ;  /* 0x000000ff0400728c */ /* 0x002fe2000bf05070 */
[----:B---3--:R-:W-:-:S03]  /*0190*/  IMAD.U32 R0, RZ, RZ, UR14 ;  /* 0x0000000eff007e24 */ /* 0x008fc6000f8e00ff */
[----:B------:R-:W-:Y:S02]  /*01a0*/  UISETP.NE.AND.EX UP0, UPT, UR5, URZ, UPT, UP0 ;  /* 0x000000ff0500728c */ /* 0x000fe4000bf05300 */
[----:B------:R-:W-:-:S04]  /*01b0*/  IABS R0, R0 ;  /* 0x0000000000007213 */ /* 0x000fc80000000000 */
[----:B------:R-:W-:Y:S02]  /*01c0*/  PLOP3.LUT P1, PT, PT, PT, UP0, 0x80, 0x8 ;  /* 0x000000000008781c */ /* 0x000fe40003f2f008 */
[----:B------:R-:W-:-:S03]  /*01d0*/  R2UR UR11, R0 ;  /* 0x00000000000b72ca */ /* 0x000fc600000e0000 */
[----:B------:R-:W1:Y:S10]  /*01e0*/  @UP0 LDCU.64 UR4, c[0x0][0x4a0] ;  /* 0x00009400ff0407ac */ /* 0x000e740008000a00 */
[----:B------:R-:W3:Y:S01]  /*01f0*/  I2F.RP R0, UR11 ;  /* 0x0000000b00007d06 */ /* 0x000ee20008209400 */
[----:B-1----:R-:W-:-:S06]  /*0200*/  @UP0 UIMAD.WIDE.U32 UR4, UR6, 0x4, UR4 ;  /* 0x00000004060408a5 */ /* 0x002fcc000f8e0004 */
[----:B------:R-:W-:Y:S01]  /*0210*/  IMAD.U32 R2, RZ, RZ, UR4 ;  /* 0x00000004ff027e24 */ /* 0x000fe2000f8e00ff */
[----:B------:R-:W-:Y:S01]  /*0220*/  MOV R3, UR5 ;  /* 0x0000000500037c02 */ /* 0x000fe20008000f00 */
[----:B---3--:R-:W1:Y:S04]  /*0230*/  MUFU.RCP R0, R0 ;  /* 0x0000000000007308 */ /* 0x008e680000001000 */
[----:B0-----:R0:W3:Y:S01]  /*0240*/  @P1 LDG.E R7, desc[UR36][R2.64] ;  /* 0x0000002402071981 */ /* 0x0010e2000c1e1900 */
[----:B--2---:R-:W-:Y:S01]  /*0250*/  ISETP.NE.AND P4, PT, R5, 0x2, PT ;  /* 0x000000020500780c */ /* 0x004fe20003f85270 */
[----:B------:R-:W-:Y:S02]  /*0260*/  UISETP.NE.AND UP1, UPT, UR8, URZ, UPT ;  /* 0x000000ff0800728c */ /* 0x000fe4000bf25270 */
[----:B----4-:R-:W-:Y:S01]  /*0270*/  UIMAD UR44, UR6, UR10, UR42 ;  /* 0x0000000a062c72a4 */ /* 0x010fe2000f8e022a */
[----:B-1----:R-:W-:-:S09]  /*0280*/  IADD3 R4, PT, PT, R0, 0xffffffe, RZ ;  /* 0x0ffffffe00047810 */ /* 0x002fd20007ffe0ff */
[----:B0-----:R-:W0:Y:S01]  /*0290*/  @!P4 LDC.64 R2, c[0x0][0x398] ;  /* 0x0000e600ff02cb82 */ /* 0x001e220000000a00 */
[----:B------:R-:W-:Y:S01]  /*02a0*/  @UP1 UIMAD UR8, UR6, UR8, URZ ;  /* 0x00000008060812a4 */ /* 0x000fe2000f8e02ff */
[----:B------:R-:W1:Y:S01]  /*02b0*/  F2I.FTZ.U32.TRUNC.NTZ R4, R4 ;  /* 0x0000000400047305 */ /* 0x000e62000021f000 */
[----:B------:R-:W-:Y:S01]  /*02c0*/  @!UP1 UIMAD UR43, UR44, 0x60, URZ ;  /* 0x000000602c2b98a4 */ /* 0x000fe2000f8e02ff */
[----:B------:R-:W-:Y:S01]  /*02d0*/  IMAD.SHL.U32 R121, R120, 0x4, RZ ;  /* 0x0000000478797824 */ /* 0x000fe200078e00ff */
[----:B------:R-:W-:Y:S01]  /*02e0*/  @UP1 UIMAD UR43, UR42, 0x60, UR8 ;  /* 0x000000602a2b18a4 */ /* 0x000fe2000f8e0208 */
[----:B------:R-:W-:-:S06]  /*02f0*/  IABS R0, R6 ;  /* 0x0000000600007213 */ /* 0x000fcc0000000000 */
[----:B------:R-:W2:Y:S01]  /*0300*/  LDCU UR8, c[0x0][0x3f4] ;  /* 0x00007e80ff0877ac */ /* 0x000ea20008000800 */
[----:B------:R-:W-:Y:S02]  /*0310*/  IADD3 R13, PT, PT, R121, UR43, RZ ;  /* 0x0000002b790d7c10 */ /* 0x000fe4000fffe0ff */
[----:B-1----:R-:W-:Y:S02]  /*0320*/  R2UR UR5, R4 ;  /* 0x00000000040572ca */ /* 0x002fe400000e0000 */
[----:B------:R-:W1:Y:S01]  /*0330*/  @!P4 LDC.64 R4, c[0x0][0x468] ;  /* 0x00011a00ff04cb82 */ /* 0x000e620000000a00 */
[----:B0-----:R-:W-:-:S04]  /*0340*/  @!P4 IADD3 R2, P0, PT, R13, R2, RZ ;  /* 0x000000020d02c210 */ /* 0x001fc80007f1e0ff */
[----:B------:R-:W-:-:S05]  /*0350*/  @!P4 LEA.HI.X.SX32 R3, R13, R3, 0x1, P0 ;  /* 0x000000030d03c211 */ /* 0x000fca00000f0eff */
[----:B------:R-:W4:Y:S04]  /*0360*/  @!P4 LDG.E R6, desc[UR36][R2.64] ;  /* 0x000000240206c981 */ /* 0x000f28000c1e1900 */
[----:B-1----:R0:W4:Y:S01]  /*0370*/  @!P4 LDG.E R5, desc[UR36][R4.64+0x4] ;  /* 0x000004240405c981 */ /* 0x002122000c1e1900 */
[----:B------:R-:W-:Y:S01]  /*0380*/  R2UR UR9, R0 ;  /* 0x00000000000972ca */ /* 0x000fe200000e0000 */
[----:B------:R-:W-:Y:S01]  /*0390*/  UIADD3 UR7, UPT, UPT, URZ, -UR5, URZ ;  /* 0x80000005ff077290 */ /* 0x000fe2000fffe0ff */
[----:B------:R-:W-:-:S03]  /*03a0*/  UMOV UR4, URZ ;  /* 0x000000ff00047c82 */ /* 0x000fc60008000000 */
[----:B------:R-:W-:-:S04]  /*03b0*/  UIMAD UR7, UR7, UR11, URZ ;  /* 0x0000000b070772a4 */ /* 0x000fc8000f8e02ff */
[----:B------:R-:W-:-:S04]  /*03c0*/  UIMAD.WIDE.U32 UR4, UR5, UR7, UR4 ;  /* 0x00000007050472a5 */ /* 0x000fc8000f8e0004 */
[----:B------:R-:W-:Y:S01]  /*03d0*/  UIMAD.WIDE.U32 UR4, UR5, UR9, URZ ;  /* 0x00000009050472a5 */ /* 0x000fe2000f8e00ff */
[----:B--2---:R-:W-:-:S06]  /*03e0*/  IMAD.U32 R0, RZ, RZ, UR8 ;  /* 0x00000008ff007e24 */ /* 0x004fcc000f8e00ff */
[----:B------:R-:W-:Y:S01]  /*03f0*/  UMOV UR7, UR5 ;  /* 0x0000000500077c82 */ /* 0x000fe20008000000 */
[----:B------:R-:W-:Y:S01]  /*0400*/  IABS R0, R0 ;  /* 0x0000000000007213 */ /* 0x000fe20000000000 */
[----:B------:R-:W-:-:S04]  /*0410*/  UIADD3 UR4, UPT, UPT, -UR7, URZ, URZ ;  /* 0x000000ff07047290 */ /* 0x000fc8000fffe1ff */
[----:B------:R-:W-:Y:S01]  /*0420*/  UIMAD UR4, UR11, UR4, UR9 ;  /* 0x000000040b0472a4 */ /* 0x000fe2000f8e0209 */
[----:B------:R-:W-:-:S03]  /*0430*/  R2UR UR9, R0 ;  /* 0x00000000000972ca */ /* 0x000fc600000e0000 */
[----:B------:R-:W-:Y:S02]  /*0440*/  UISETP.GT.U32.AND UP2, UPT, UR11, UR4, UPT ;  /* 0x000000040b00728c */ /* 0x000fe4000bf44070 */
[----:B------:R-:W-:-:S08]  /*0450*/  UISETP.NE.U32.AND UP1, UPT, UR12, URZ, UPT ;  /* 0x000000ff0c00728c */ /* 0x000fd0000bf25070 */
[----:B------:R-:W1:Y:S01]  /*0460*/  I2F.RP R0, UR9 ;  /* 0x0000000900007d06 */ /* 0x000e620008209400 */
[----:B------:R-:W-:Y:S02]  /*0470*/  @!UP2 UIADD3 UR4, UPT, UPT, UR4, -UR11, URZ ;  /* 0x8000000b0404a290 */ /* 0x000fe4000fffe0ff */
[----:B------:R-:W-:Y:S02]  /*0480*/  UISETP.NE.AND.EX UP1, UPT, UR13, URZ, UPT, UP1 ;  /* 0x000000ff0d00728c */ /* 0x000fe4000bf25310 */
[----:B------:R-:W-:Y:S02]  /*0490*/  UISETP.GE.U32.AND UP4, UPT, UR4, UR11, UPT ;  /* 0x0000000b0400728c */ /* 0x000fe4000bf86070 */
[----:B------:R-:W-:Y:S02]  /*04a0*/  ULOP3.LUT UR4, UR6, UR14, URZ, 0x3c, !UPT ;  /* 0x0000000e06047292 */ /* 0x000fe4000f8e3cff */
[----:B------:R-:W-:Y:S02]  /*04b0*/  @!UP2 UIADD3 UR7, UPT, UPT, UR7, 0x1, URZ ;  /* 0x000000010707a890 */ /* 0x000fe4000fffe0ff */
[----:B------:R-:W-:Y:S01]  /*04c0*/  UISETP.GE.AND UP3, UPT, UR4, URZ, UPT ;  /* 0x000000ff0400728c */ /* 0x000fe2000bf66270 */
[----:B-1----:R-:W0:Y:S06]  /*04d0*/  MUFU.RCP R0, R0 ;  /* 0x0000000000007308 */ /* 0x002e2c0000001000 */
[----:B------:R-:W1:Y:S01]  /*04e0*/  @UP1 LDCU.64 UR4, c[0x0][0x460] ;  /* 0x00008c00ff0417ac */ /* 0x000e620008000a00 */
[----:B------:R-:W-:-:S02]  /*04f0*/  UISETP.NE.AND UP2, UPT, UR14, URZ, UPT ;  /* 0x000000ff0e00728c */ /* 0x000fc4000bf45270 */
[----:B------:R-:W-:-:S07]  /*0500*/  @UP4 UIADD3 UR7, UPT, UPT, UR7, 0x1, URZ ;  /* 0x0000000107074890 */ /* 0x000fce000fffe0ff */
[----:B------:R-:W-:Y:S02]  /*0510*/  UMOV UR41, UR7 ;  /* 0x0000000700297c82 */ /* 0x000fe40008000000 */
[----:B------:R-:W-:Y:S01]  /*0520*/  @!UP3 UIADD3 UR41, UPT, UPT, -UR41, URZ, URZ ;  /* 0x000000ff2929b290 */ /* 0x000fe2000fffe1ff */
[----:B0-----:R-:W-:Y:S01]  /*0530*/  IADD3 R4, PT, PT, R0, 0xffffffe, RZ ;  /* 0x0ffffffe00047810 */ /* 0x001fe20007ffe0ff */
[----:B------:R-:W-:Y:S01]  /*0540*/  @!UP2 ULOP3.LUT UR41, URZ, UR14, URZ, 0x33, !UPT ;  /* 0x0000000eff29a292 */ /* 0x000fe2000f8e33ff */
[----:B------:R-:W0:Y:S03]  /*0550*/  @UP0 LDCU UR7, c[0x0][0x430] ;  /* 0x00008600ff0707ac */ /* 0x000e260008000800 */
[----:B-1----:R-:W-:Y:S01]  /*0560*/  @UP1 UIMAD.WIDE UR4, UR41, 0x4, UR4 ;  /* 0x00000004290418a5 */ /* 0x002fe2000f8e0204 */
[----:B------:R-:W1:Y:S01]  /*0570*/  F2I.FTZ.U32.TRUNC.NTZ R4, R4 ;  /* 0x0000000400047305 */ /* 0x000e62000021f000 */
[----:B------:R-:W0:Y:S04]  /*0580*/  @!UP0 LDCU UR45, c[0x0][0x40c] ;  /* 0x00008180ff2d87ac */ /* 0x000e280008000800 */
[----:B------:R-:W-:Y:S01]  /*0590*/  IMAD.U32 R2, RZ, RZ, UR4 ;  /* 0x00000004ff027e24 */ /* 0x000fe2000f8e00ff */
[----:B------:R-:W-:-:S02]  /*05a0*/  PLOP3.LUT P3, PT, PT, PT, UP1, 0x80, 0x8 ;  /* 0x000000000008781c */ /* 0x000fc40003f6f018 */
[----:B------:R-:W-:Y:S02]  /*05b0*/  MOV R3, UR5 ;  /* 0x0000000500037c02 */ /* 0x000fe40008000f00 */
[----:B-1----:R-:W-:-:S09]  /*05c0*/  R2UR UR5, R4 ;  /* 0x00000000040572ca */ /* 0x002fd200000e0000 */
[----:B------:R1:W5:Y:S01]  /*05d0*/  @P3 LDG.E R8, desc[UR36][R2.64] ;  /* 0x0000002402083981 */ /* 0x000362000c1e1900 */
[----:B------:R-:W-:Y:S01]  /*05e0*/  ISETP.GT.U32.AND P0, PT, R120, 0x17, PT ;  /* 0x000000177800780c */ /* 0x000fe20003f04070 */
[----:B------:R-:W-:Y:S01]  /*05f0*/  UMOV UR38, URZ ;  /* 0x000000ff00267c82 */ /* 0x000fe20008000000 */
[----:B------:R-:W-:Y:S01]  /*0600*/  UIMAD UR46, UR6, UR8, URZ ;  /* 0x00000008062e72a4 */ /* 0x000fe2000f8e02ff */
[----:B------:R-:W-:Y:S01]  /*0610*/  BSSY.RECONVERGENT B0, `(.L_x_3184) ;  /* 0x0000035000007945 */ /* 0x000fe20003800200 */
[----:B------:R-:W-:Y:S01]  /*0620*/  UIMAD UR41, UR41, UR10, URZ ;  /* 0x0000000a292972a4 */ /* 0x000fe2000f8e02ff */
[----:B------:R-:W-:Y:S02]  /*0630*/  CS2R R18, SRZ ;  /* 0x0000000000127805 */ /* 0x000fe4000001ff00 */
[----:B------:R-:W-:Y:S02]  /*0640*/  CS2R R16, SRZ ;  /* 0x0000000000107805 */ /* 0x000fe4000001ff00 */
[----:B---3--:R-:W-:-:S13]  /*0650*/  @P1 R2UR UR4, R7 ;  /* 0x00000000070412ca */ /* 0x008fda00000e0000 */
[----:B0-----:R-:W-:-:S06]  /*0660*/  @UP0 UIADD3 UR45, UPT, UPT, UR4, UR7, URZ ;  /* 0x00000007042d0290 */ /* 0x001fcc000fffe0ff */
[----:B-1----:R-:W-:Y:S01]  /*0670*/  IABS R2, UR45 ;  /* 0x0000002d00027c13 */ /* 0x002fe20008000000 */
[----:B------:R-:W-:-:S03]  /*0680*/  UIADD3 UR7, UPT, UPT, URZ, -UR5, URZ ;  /* 0x80000005ff077290 */ /* 0x000fc6000fffe0ff */
[----:B------:R-:W-:Y:S01]  /*0690*/  R2UR UR40, R2 ;  /* 0x00000000022872ca */ /* 0x000fe200000e0000 */
[----:B------:R-:W-:Y:S01]  /*06a0*/  UIMAD UR7, UR7, UR9, URZ ;  /* 0x00000009070772a4 */ /* 0x000fe2000f8e02ff */
[----:B------:R-:W-:-:S03]  /*06b0*/  UMOV UR4, URZ ;  /* 0x000000ff00047c82 */ /* 0x000fc60008000000 */
[----:B------:R-:W-:-:S08]  /*06c0*/  UIMAD.WIDE.U32 UR4, UR5, UR7, UR4 ;  /* 0x00000007050472a5 */ /* 0x000fd0000f8e0004 */
[----:B------:R-:W-:-:S04]  /*06d0*/  UIMAD.WIDE.U32 UR4, UR5, UR40, URZ ;  /* 0x00000028050472a5 */ /* 0x000fc8000f8e00ff */
[----:B------:R-:W-:-:S04]  /*06e0*/  UIADD3 UR5, UPT, UPT, -UR5, URZ, URZ ;  /* 0x000000ff05057290 */ /* 0x000fc8000fffe1ff */
[----:B------:R-:W-:-:S04]  /*06f0*/  UIMAD UR40, UR9, UR5, UR40 ;  /* 0x00000005092872a4 */ /* 0x000fc8000f8e0228 */
[----:B------:R-:W-:-:S11]  /*0700*/  UISETP.GT.U32.AND UP0, UPT, UR9, UR40, UPT ;  /* 0x000000280900728c */ /* 0x000fd6000bf04070 */
[----:B------:R-:W-:-:S04]  /*0710*/  @!UP0 UIADD3 UR40, UPT, UPT, UR40, -UR9, URZ ;  /* 0x8000000928288290 */ /* 0x000fc8000fffe0ff */
[----:B------:R-:W-:Y:S01]  /*0720*/  UISETP.GT.U32.AND UP0, UPT, UR9, UR40, UPT ;  /* 0x000000280900728c */ /* 0x000fe2000bf04070 */
[----:B----4-:R-:W0:Y:S01]  /*0730*/  @!P4 I2F.S8 R0, R6 ;  /* 0x000000060000c306 */ /* 0x010e220000001400 */
[----:B------:R-:W-:-:S07]  /*0740*/  UISETP.GE.AND UP1, UPT, UR45, URZ, UPT ;  /* 0x000000ff2d00728c */ /* 0x000fce000bf26270 */
[----:B------:R-:W1:Y:S02]  /*0750*/  @!P4 I2F.S8 R2, R6.B1 ;  /* 0x100000060002c306 */ /* 0x000e640000001400 */
[----:B------:R-:W-:Y:S02]  /*0760*/  @!UP0 UIADD3 UR40, UPT, UPT, UR40, -UR9, URZ ;  /* 0x8000000928288290 */ /* 0x000fe4000fffe0ff */
[----:B------:R-:W-:-:S04]  /*0770*/  UISETP.NE.AND UP0, UPT, UR8, URZ, UPT ;  /* 0x000000ff0800728c */ /* 0x000fc8000bf05270 */
[----:B------:R-:W2:Y:S01]  /*0780*/  @!P4 I2F.S8 R4, R6.B2 ;  /* 0x200000060004c306 */ /* 0x000ea20000001400 */
[----:B------:R-:W-:-:S07]  /*0790*/  UIADD3 UR4, UPT, UPT, UR45, 0x1, -UR8 ;  /* 0x000000012d047890 */ /* 0x000fce000fffe808 */
[----:B------:R-:W3:Y:S01]  /*07a0*/  @!P4 I2F.S8 R10, R6.B3 ;  /* 0x30000006000ac306 */ /* 0x000ee20000001400 */
[----:B------:R-:W-:Y:S01]  /*07b0*/  @!UP1 UIADD3 UR40, UPT, UPT, -UR40, URZ, URZ ;  /* 0x000000ff28289290 */ /* 0x000fe2000fffe1ff */
[----:B------:R-:W-:Y:S01]  /*07c0*/  VIMNMX R123, PT, PT, RZ, UR4, !PT ;  /* 0x00000004ff7b7c48 */ /* 0x000fe2000ffe0100 */
[----:B------:R-:W-:Y:S01]  /*07d0*/  @!UP0 ULOP3.LUT UR40, URZ, UR8, URZ, 0x33, !UPT ;  /* 0x00000008ff288292 */ /* 0x000fe2000f8e33ff */
[C---:B0-----:R-:W-:Y:S01]  /*07e0*/  @!P4 FMUL.FTZ R24, R5.reuse, R0 ;  /* 0x000000000518c220 */ /* 0x041fe20000410000 */
[C---:B-1----:R-:W-:Y:S01]  /*07f0*/  @!P4 FMUL.FTZ R25, R5.reuse, R2 ;  /* 0x000000020519c220 */ /* 0x042fe20000410000 */
[C---:B--2---:R-:W-:Y:S01]  /*0800*/  @!P4 FMUL.FTZ R26, R5.reuse, R4 ;  /* 0x00000004051ac220 */ /* 0x044fe20000410000 */
[----:B---3--:R-:W-:Y:S01]  /*0810*/  @!P4 FMUL.FTZ R27, R5, R10 ;  /* 0x0000000a051bc220 */ /* 0x008fe20000410000 */
[----:B------:R-:W-:Y:S07]  /*0820*/  @P0 BRA `(.L_x_3185) ;  /* 0x00000000004c0947 */ /* 0x000fee0003800000 */
[----:B------:R-:W0:Y:S02]  /*0830*/  LDC R0, c[0x0][0x478] ;  /* 0x00011e00ff007b82 */ /* 0x000e240000000800 */
        /* <DEDUP_REMOVED lines=18> */
.L_x_3185:
[----:B------:R-:W-:Y:S05]  /*0960*/  BSYNC.RECONVERGENT B0 ;  /* 0x0000000000007941 */ /* 0x000fea0003800200 */
.L_x_3184:
[----:B------:R-:W-:Y:S05]  /*0970*/  @!P4 BRA `(.L_x_3186) ;  /* 0x000000000020c947 */ /* 0x000fea0003800000 */
[----:B------:R-:W-:Y:S01]  /*0980*/  BSSY.RECONVERGENT B0, `(.L_x_3186) ;  /* 0x0000007000007945 */ /* 0x000fe20003800200 */
[----:B------:R-:W-:Y:S02]  /*0990*/  CS2R R26, SRZ ;  /* 0x00000000001a7805 */ /* 0x000fe4000001ff00 */
[----:B------:R-:W-:Y:S01]  /*09a0*/  CS2R R24, SRZ ;  /* 0x0000000000187805 */ /* 0x000fe2000001ff00 */
[----:B------:R-:W-:Y:S06]  /*09b0*/  @P0 BRA `(.L_x_3187) ;  /* 0x00000000000c0947 */ /* 0x000fec0003800000 */
[----:B------:R-:W1:Y:S02]  /*09c0*/  LDC.64 R2, c[0x0][0x398] ;  /* 0x0000e600ff027b82 */ /* 0x000e640000000a00 */
[----:B-1----:R-:W-:-:S05]  /*09d0*/  IMAD.WIDE R2, R13, 0x4, R2 ;  /* 0x000000040d027825 */ /* 0x002fca00078e0202 */
[----:B------:R1:W5:Y:S02]  /*09e0*/  LDG.E.128 R24, desc[UR36][R2.64] ;  /* 0x0000002402187981 */ /* 0x000364000c1e1d00 */
.L_x_3187:
[----:B------:R-:W-:Y:S05]  /*09f0*/  BSYNC.RECONVERGENT B0 ;  /* 0x0000000000007941 */ /* 0x000fea0003800200 */
.L_x_3186:
[----:B------:R-:W2:Y:S01]  /*0a00*/  LDCU.64 UR4, c[0x0][0x390] ;  /* 0x00007200ff0477ac */ /* 0x000ea20008000a00 */
[----:B------:R-:W3:Y:S01]  /*0a10*/  S2R R0, SR_CTAID.X ;  /* 0x0000000000007919 */ /* 0x000ee20000002500 */
[----:B------:R-:W-:Y:S02]  /*0a20*/  ISETP.GT.U32.AND P2, PT, R120, 0x1f, PT ;  /* 0x0000001f7800780c */ /* 0x000fe40003f44070 */
[----:B------:R-:W-:Y:S01]  /*0a30*/  CS2R R14, SRZ ;  /* 0x00000000000e7805 */ /* 0x000fe2000001ff00 */
[----:B------:R-:W4:Y:S01]  /*0a40*/  LDCU.64 UR8, c[0x0][0x3a0] ;  /* 0x00007400ff0877ac */ /* 0x000f220008000a00 */
[----:B------:R-:W-:Y:S02]  /*0a50*/  ISETP.EQ.U32.AND P4, PT, RZ, UR12, PT ;  /* 0x0000000cff007c0c */ /* 0x000fe4000bf82070 */
[----:B------:R-:W-:Y:S02]  /*0a60*/  CS2R R12, SRZ ;  /* 0x00000000000c7805 */ /* 0x000fe4000001ff00 */
[----:B-----5:R-:W-:Y:S01]  /*0a70*/  @P3 R2UR UR38, R8 ;  /* 0x00000000082632ca */ /* 0x020fe200000e0000 */
[----:B------:R-:W0:Y:S01]  /*0a80*/  LDCU.64 UR14, c[0x0][0x418] ;  /* 0x00008300ff0e77ac */ /* 0x000e220008000a00 */
[----:B------:R-:W-:-:S02]  /*0a90*/  ISETP.EQ.OR.EX P2, PT, RZ, UR13, P2, P4 ;  /* 0x0000000dff007c0c */ /* 0x000fc40009742740 */
[----:B--2---:R-:W-:Y:S02]  /*0aa0*/  ISETP.NE.U32.AND P0, PT, RZ, UR4, PT ;  /* 0x00000004ff007c0c */ /* 0x004fe4000bf05070 */
[----:B----4-:R-:W-:-:S09]  /*0ab0*/  ISETP.NE.U32.AND P1, PT, RZ, UR8, PT ;  /* 0x00000008ff007c0c */ /* 0x010fd2000bf25070 */
[----:B------:R-:W2:Y:S01]  /*0ac0*/  @!P2 LDC.64 R6, c[0x0][0x450] ;  /* 0x00011400ff06ab82 */ /* 0x000ea20000000a00 */
[----:B------:R-:W-:Y:S01]  /*0ad0*/  ISETP.NE.AND.EX P0, PT, RZ, UR5, PT, P0 ;  /* 0x00000005ff007c0c */ /* 0x000fe2000bf05300 */
[----:B------:R-:W-:Y:S01]  /*0ae0*/  VOTEU.ALL UP1, P2 ;  /* 0x0000000000ff7886 */ /* 0x000fe20001020000 */
[----:B------:R-:W-:Y:S01]  /*0af0*/  ISETP.NE.AND.EX P1, PT, RZ, UR9, PT, P1 ;  /* 0x00000009ff007c0c */ /* 0x000fe2000bf25310 */
[----:B0-----:R-:W-:Y:S01]  /*0b00*/  UISETP.NE.U32.AND UP0, UPT, UR14, URZ, UPT ;  /* 0x000000ff0e00728c */ /* 0x001fe2000bf05070 */
[C---:B------:R-:W-:Y:S02]  /*0b10*/  ISETP.GT.U32.OR P0, PT, R120.reuse, 0x17, !P0 ;  /* 0x000000177800780c */ /* 0x040fe40004704470 */
[----:B------:R-:W-:Y:S01]  /*0b20*/  ISETP.GT.U32.OR P1, PT, R120, 0x17, !P1 ;  /* 0x000000177800780c */ /* 0x000fe20004f24470 */
[----:B------:R-:W-:Y:S02]  /*0b30*/  UISETP.NE.AND.EX UP0, UPT, UR15, URZ, UPT, UP0 ;  /* 0x000000ff0f00728c */ /* 0x000fe4000bf05300 */
[----:B------:R-:W-:Y:S01]  /*0b40*/  @!UP1 UIMAD UR8, UR38, UR10, URZ ;  /* 0x0000000a260892a4 */ /* 0x000fe2000f8e02ff */
[----:B---3--:R-:W-:-:S03]  /*0b50*/  IMAD R11, R0, 0x60, R121 ;  /* 0x00000060000b7824 */ /* 0x008fc600078e0279 */
[----:B------:R-:W-:-:S04]  /*0b60*/  PLOP3.LUT P3, PT, PT, PT, UP0, 0x80, 0x8 ;  /* 0x000000000008781c */ /* 0x000fc80003f6f008 */
[----:B-1----:R-:W0:Y:S01]  /*0b70*/  @!P0 LDC.64 R2, c[0x0][0x390] ;  /* 0x0000e400ff028b82 */ /* 0x002e220000000a00 */
[----:B------:R-:W1:Y:S07]  /*0b80*/  @UP0 LDCU.64 UR4, c[0x0][0x418] ;  /* 0x00008300ff0407ac */ /* 0x000e6e0008000a00 */
[----:B------:R-:W3:Y:S01]  /*0b90*/  @!P1 LDC.64 R4, c[0x0][0x3a0] ;  /* 0x0000e800ff049b82 */ /* 0x000ee20000000a00 */
[----:B------:R-:W-:Y:S01]  /*0ba0*/  IMAD.U32 R0, RZ, RZ, UR8 ;  /* 0x00000008ff007e24 */ /* 0x000fe2000f8e00ff */
[----:B------:R-:W-:-:S02]  /*0bb0*/  CS2R R22, SRZ ;  /* 0x0000000000167805 */ /* 0x000fc4000001ff00 */
[----:B------:R-:W-:Y:S01]  /*0bc0*/  CS2R R20, SRZ ;  /* 0x0000000000147805 */ /* 0x000fe2000001ff00 */
[----:B-1----:R-:W-:Y:S01]  /*0bd0*/  @UP0 UIMAD.WIDE.U32 UR6, UR6, 0x4, UR4 ;  /* 0x00000004060608a5 */ /* 0x002fe2000f8e0004 */
[----:B------:R-:W1:Y:S01]  /*0be0*/  LDCU.U8 UR4, c[0x0][0x404] ;  /* 0x00008080ff0477ac */ /* 0x000e620008000000 */
[----:B0-----:R-:W-:-:S04]  /*0bf0*/  @!P0 IMAD.WIDE.U32 R2, R11, 0x4, R2 ;  /* 0x000000040b028825 */ /* 0x001fc800078e0002 */
[----:B------:R-:W-:Y:S01]  /*0c00*/  MOV R8, UR6 ;  /* 0x0000000600087c02 */ /* 0x000fe20008000f00 */
[----:B------:R-:W-:Y:S01]  /*0c10*/  IMAD.U32 R9, RZ, RZ, UR7 ;  /* 0x00000007ff097e24 */ /* 0x000fe2000f8e00ff */
[----:B------:R2:W4:Y:S01]  /*0c20*/  @!P0 LDG.E.128 R12, desc[UR36][R2.64] ;  /* 0x00000024020c8981 */ /* 0x000522000c1e1d00 */
[----:B---3--:R-:W-:-:S03]  /*0c30*/  @!P1 IMAD.WIDE.U32 R4, R11, 0x4, R4 ;  /* 0x000000040b049825 */ /* 0x008fc600078e0004 */
[----:B------:R-:W3:Y:S01]  /*0c40*/  @P3 LDG.E R8, desc[UR36][R8.64] ;  /* 0x0000002408083981 */ /* 0x000ee2000c1e1900 */
[----:B------:R-:W-:-:S03]  /*0c50*/  @!P2 IMAD R11, R0, 0x60, R11 ;  /* 0x00000060000ba824 */ /* 0x000fc600078e020b */
[----:B------:R-:W3:Y:S01]  /*0c60*/  @!P1 LDG.E.128 R20, desc[UR36][R4.64] ;  /* 0x0000002404149981 */ /* 0x000ee2000c1e1d00 */
[----:B--2---:R-:W-:Y:S02]  /*0c70*/  @!P2 IMAD.WIDE R2, R11, 0x4, R6 ;  /* 0x000000040b02a825 */ /* 0x004fe400078e0206 */
[----:B------:R-:W0:Y:S03]  /*0c80*/  LDC R6, c[0x0][0x400] ;  /* 0x00010000ff067b82 */ /* 0x000e260000000800 */
[----:B------:R-:W2:Y:S01]  /*0c90*/  @!P2 LDG.E.128 R28, desc[UR36][R2.64] ;  /* 0x00000024021ca981 */ /* 0x000ea2000c1e1d00 */
[----:B-1----:R-:W-:Y:S01]  /*0ca0*/  ISETP.NE.AND P0, PT, RZ, UR4, PT ;  /* 0x00000004ff007c0c */ /* 0x002fe2000bf05270 */
[----:B------:R-:W-:Y:S01]  /*0cb0*/  UMOV UR39, URZ ;  /* 0x000000ff00277c82 */ /* 0x000fe20008000000 */
[----:B------:R-:W-:Y:S01]  /*0cc0*/  USHF.R.S32.HI UR47, URZ, 0x1f, UR46 ;  /* 0x0000001fff2f7899 */ /* 0x000fe2000801142e */
[----:B------:R-:W-:Y:S01]  /*0cd0*/  BSSY.RECONVERGENT B6, `(.L_x_3188) ;  /* 0x00000d1000067945 */ /* 0x000fe20003800200 */
[----:B0-----:R-:W-:Y:S01]  /*0ce0*/  ISETP.LT.OR P0, PT, R6, 0x1, P0 ;  /* 0x000000010600780c */ /* 0x001fe20000701670 */
[----:B----4-:R-:W-:Y:S01]  /*0cf0*/  FADD.FTZ R16, R12, R16 ;  /* 0x000000100c107221 */ /* 0x010fe20000010000 */
[----:B------:R-:W-:Y:S01]  /*0d00*/  FADD.FTZ R17, R13, R17 ;  /* 0x000000110d117221 */ /* 0x000fe20000010000 */
[----:B---3--:R-:W-:Y:S01]  /*0d10*/  @P3 R2UR UR39, R8 ;  /* 0x00000000082732ca */ /* 0x008fe200000e0000 */
[----:B------:R-:W-:Y:S01]  /*0d20*/  FADD.FTZ R24, R20, R24 ;  /* 0x0000001814187221 */ /* 0x000fe20000010000 */
[----:B------:R-:W-:Y:S01]  /*0d30*/  FADD.FTZ R25, R21, R25 ;  /* 0x0000001915197221 */ /* 0x000fe20000010000 */
[----:B------:R-:W-:Y:S01]  /*0d40*/  FADD.FTZ R26, R22, R26 ;  /* 0x0000001a161a7221 */ /* 0x000fe20000010000 */
[----:B------:R-:W-:Y:S01]  /*0d50*/  FADD.FTZ R27, R23, R27 ;  /* 0x0000001b171b7221 */ /* 0x000fe20000010000 */
[----:B------:R-:W-:Y:S01]  /*0d60*/  FADD.FTZ R18, R14, R18 ;  /* 0x000000120e127221 */ /* 0x000fe20000010000 */
[----:B------:R-:W-:Y:S01]  /*0d70*/  FADD.FTZ R19, R15, R19 ;  /* 0x000000130f137221 */ /* 0x000fe20000010000 */
[----:B--2---:R-:W-:Y:S01]  /*0d80*/  @!P2 FMUL.FTZ R24, R24, R28 ;  /* 0x0000001c1818a220 */ /* 0x004fe20000410000 */
[----:B------:R-:W-:Y:S01]  /*0d90*/  @!P2 FMUL.FTZ R25, R25, R29 ;  /* 0x0000001d1919a220 */ /* 0x000fe20000410000 */
[----:B------:R-:W-:Y:S01]  /*0da0*/  @!P2 FMUL.FTZ R26, R26, R30 ;  /* 0x0000001e1a1aa220 */ /* 0x000fe20000410000 */
[----:B------:R-:W-:Y:S01]  /*0db0*/  @!P2 FMUL.FTZ R27, R27, R31 ;  /* 0x0000001f1b1ba220 */ /* 0x000fe20000410000 */
[----:B------:R-:W-:Y:S06]  /*0dc0*/  @P0 BRA `(.L_x_3189) ;  /* 0x0000000000ac0947 */ /* 0x000fec0003800000 */
[----:B------:R-:W-:-:S13]  /*0dd0*/  ISETP.GE.AND P0, PT, R121, R6, PT ;  /* 0x000000067900720c */ /* 0x000fda0003f06270 */
[----:B------:R-:W-:Y:S05]  /*0de0*/  @P0 BRA `(.L_x_3190) ;  /* 0x0000000800fc0947 */ /* 0x000fea0003800000 */
[----:B------:R-:W-:Y:S01]  /*0df0*/  I2FP.F32.U32 R2, R6 ;  /* 0x0000000600027245 */ /* 0x000fe20000201000 */
[----:B------:R-:W0:Y:S01]  /*0e00*/  LDCU UR4, c[0x0][0x40c] ;  /* 0x00008180ff0477ac */ /* 0x000e220008000800 */
[----:B------:R-:W-:Y:S02]  /*0e10*/  IADD3 R0, PT, PT, R121, 0x2, RZ ;  /* 0x0000000279007810 */ /* 0x000fe40007ffe0ff */
[----:B------:R-:W1:Y:S02]  /*0e20*/  MUFU.RCP R5, R2 ;  /* 0x0000000200057308 */ /* 0x000e640000001000 */
[----:B------:R-:W-:Y:S01]  /*0e30*/  I2FP.F32.U32 R0, R0 ;  /* 0x0000000000007245 */ /* 0x000fe20000201000 */
[----:B0-----:R-:W-:-:S04]  /*0e40*/  UIADD3 UR4, UPT, UPT, -UR39, UR4, URZ ;  /* 0x0000000427047290 */ /* 0x001fc8000fffe1ff */
[----:B-1----:R-:W-:Y:S01]  /*0e50*/  FMUL.FTZ R3, R0, R5 ;  /* 0x0000000500037220 */ /* 0x002fe20000410000 */
        /* <DEDUP_REMOVED lines=21> */
[-C--:B------:R-:W-:Y:S01]  /*0fb0*/  FMUL.FTZ R4, R16, R2.reuse ;  /* 0x0000000210047220 */ /* 0x080fe20000410000 */
[----:B------:R-:W-:Y:S01]  /*0fc0*/  FMUL.FTZ R2, R24, R2 ;  /* 0x0000000218027220 */ /* 0x000fe20000410000 */
[-C--:B--2---:R-:W-:Y:S01]  /*0fd0*/  FFMA.FTZ R3, R16, R0.reuse, -R3 ;  /* 0x0000000010037223 */ /* 0x084fe20000010803 */
[-C--:B------:R-:W-:Y:S01]  /*0fe0*/  FFMA.FTZ R24, R24, R0.reuse, -R5 ;  /* 0x0000000018187223 */ /* 0x080fe20000010805 */
[-C--:B------:R-:W-:Y:S01]  /*0ff0*/  FFMA.FTZ R17, R17, R0.reuse, R4 ;  /* 0x0000000011117223 */ /* 0x080fe20000010004 */
[----:B------:R-:W-:Y:S02]  /*1000*/  FFMA.FTZ R25, R25, R0, R2 ;  /* 0x0000000019197223 */ /* 0x000fe40000010002 */
[----:B------:R-:W-:Y:S01]  /*1010*/  MOV R16, R3 ;  /* 0x0000000300107202 */ /* 0x000fe20000000f00 */
[-C--:B0-----:R-:W-:Y:S01]  /*1020*/  FFMA.FTZ R7, R18, R6.reuse, -R7 ;  /* 0x0000000612077223 */ /* 0x081fe20000010807 */
[-C--:B------:R-:W-:Y:S01]  /*1030*/  FFMA.FTZ R26, R26, R6.reuse, -R9 ;  /* 0x000000061a1a7223 */ /* 0x080fe20000010809 */
[-C--:B------:R-:W-:Y:S01]  /*1040*/  FFMA.FTZ R19, R19, R6.reuse, R8 ;  /* 0x0000000613137223 */ /* 0x080fe20000010008 */
[----:B------:R-:W-:Y:S01]  /*1050*/  FFMA.FTZ R27, R27, R6, R10 ;  /* 0x000000061b1b7223 */ /* 0x000fe2000001000a */
[----:B------:R-:W-:Y:S01]  /*1060*/  IMAD.MOV.U32 R18, RZ, RZ, R7 ;  /* 0x000000ffff127224 */ /* 0x000fe200078e0007 */
[----:B------:R-:W-:Y:S06]  /*1070*/  BRA `(.L_x_3190) ;  /* 0x0000000800587947 */ /* 0x000fec0003800000 */
.L_x_3189:
        /* <DEDUP_REMOVED lines=15> */
[----:B------:R-:W-:Y:S02]  /*1170*/  IMAD R7, R4, R5, RZ ;  /* 0x0000000504077224 */ /* 0x000fe400078e02ff */
[----:B------:R-:W-:Y:S02]  /*1180*/  IMAD.MOV.U32 R4, RZ, RZ, R8 ;  /* 0x000000ffff047224 */ /* 0x000fe400078e0008 */
        /* <DEDUP_REMOVED lines=11> */
[----:B------:R-:W-:-:S03]  /*1240*/  ISETP.GE.AND P0, PT, R121, R6, PT ;  /* 0x000000067900720c */ /* 0x000fc60003f06270 */
[----:B------:R-:W-:-:S05]  /*1250*/  IMAD.MOV.U32 R23, RZ, RZ, R3 ;  /* 0x000000ffff177224 */ /* 0x000fca00078e0003 */
        /* <DEDUP_REMOVED lines=10> */
[----:B------:R-:W-:Y:S01]  /*1300*/  MOV R8, 0x53f ;  /* 0x0000053f00087802 */ /* 0x000fe20000000f00 */
        /* <DEDUP_REMOVED lines=13> */
.L_x_3191:
        /* <DEDUP_REMOVED lines=8> */
[----:B-1----:R-:W-:Y:S01]  /*1460*/  LEA R2, R5, R0, 0x2 ;  /* 0x0000000005027211 */ /* 0x002fe200078e10ff */
[----:B------:R-:W-:-:S03]  /*1470*/  @!P6 IMAD R4, R3, 0x4, R0 ;  /* 0x000000040304e824 */ /* 0x000fc600078e0200 */
[----:B------:R-:W-:Y:S02]  /*1480*/  @!P6 LEA R3, R3, R2, 0x2 ;  /* 0x000000020303e211 */ /* 0x000fe400078e10ff */
[----:B------:R-:W-:Y:S04]  /*1490*/  @!P6 STS.128 [R4], R16 ;  /* 0x000000100400e388 */ /* 0x000fe80000000c00 */
[----:B------:R0:W-:Y:S02]  /*14a0*/  @!P6 STS.128 [R3], R24 ;  /* 0x000000180300e388 */ /* 0x0001e40000000c00 */
        /* <DEDUP_REMOVED lines=9> */
[C---:B------:R-:W-:Y:S01]  /*1540*/  LEA.HI R4, R3.reuse, R3, RZ, 0x1 ;  /* 0x0000000303047211 */ /* 0x040fe200078f08ff */
[C---:B------:R-:W-:Y:S02]  /*1550*/  IMAD R15, R3.reuse, 0x4, R0 ;  /* 0x00000004030f7824 */ /* 0x040fe400078e0200 */
[----:B------:R-:W-:Y:S01]  /*1560*/  IMAD R21, R3, 0x4, R2 ;  /* 0x0000000403157824 */ /* 0x000fe200078e0202 */
[----:B------:R-:W-:Y:S02]  /*1570*/  SHF.L.U32 R4, R4, 0x1, RZ ;  /* 0x0000000104047819 */ /* 0x000fe400000006ff */
[C---:B------:R-:W-:Y:S01]  /*1580*/  LEA R20, R22.reuse, R15, 0x2 ;  /* 0x0000000f16147211 */ /* 0x040fe200078e10ff */
[----:B------:R-:W-:Y:S01]  /*1590*/  IMAD R30, R22, 0x4, R21 ;  /* 0x00000004161e7824 */ /* 0x000fe200078e0215 */
[----:B------:R0:W1:Y:S01]  /*15a0*/  LDS R16, [R15] ;  /* 0x000000000f107984 */ /* 0x0000620000000800 */
[----:B------:R-:W-:-:S03]  /*15b0*/  LOP3.LUT R6, R4, 0xfffffffc, RZ, 0xc0, !PT ;  /* 0xfffffffc04067812 */ /* 0x000fc600078ec0ff */
[----:B------:R0:W2:Y:S01]  /*15c0*/  LDS R18, [R15+0x4] ;  /* 0x000004000f127984 */ /* 0x0000a20000000800 */
[----:B------:R-:W-:-:S03]  /*15d0*/  ISETP.GE.AND P0, PT, R6, R5, PT ;  /* 0x000000050600720c */ /* 0x000fc60003f06270 */
[----:B------:R0:W3:Y:S04]  /*15e0*/  LDS R24, [R21] ;  /* 0x0000000015187984 */ /* 0x0000e80000000800 */
[----:B------:R0:W4:Y:S04]  /*15f0*/  LDS R26, [R21+0x4] ;  /* 0x00000400151a7984 */ /* 0x0001280000000800 */
[----:B------:R0:W0:Y:S04]  /*1600*/  LDS R17, [R20] ;  /* 0x0000000014117984 */ /* 0x0000280000000800 */
[----:B------:R0:W0:Y:S04]  /*1610*/  LDS R19, [R20+0x4] ;  /* 0x0000040014137984 */ /* 0x0000280000000800 */
[----:B------:R0:W0:Y:S04]  /*1620*/  LDS R25, [R30] ;  /* 0x000000001e197984 */ /* 0x0000280000000800 */
[----:B------:R0:W0:Y:S01]  /*1630*/  LDS R27, [R30+0x4] ;  /* 0x000004001e1b7984 */ /* 0x0000220000000800 */
[----:B------:R-:W-:Y:S05]  /*1640*/  @P0 BRA `(.L_x_3195) ;  /* 0x0000000000a00947 */ /* 0x000fea0003800000 */
[----:B------:R-:W-:Y:S01]  /*1650*/  I2FP.F32.S32 R4, R5 ;  /* 0x0000000500047245 */ /* 0x000fe20000201400 */
[----:B------:R-:W5:Y:S01]  /*1660*/  LDCU UR4, c[0x0][0x40c] ;  /* 0x00008180ff0477ac */ /* 0x000f620008000800 */
[----:B------:R-:W-:-:S04]  /*1670*/  IADD3 R3, PT, PT, R6, 0x2, RZ ;  /* 0x0000000206037810 */ /* 0x000fc80007ffe0ff */
[----:B------:R-:W1:Y:S01]  /*1680*/  MUFU.RCP R4, R4 ;  /* 0x0000000400047308 */ /* 0x000e620000001000 */
[----:B------:R-:W-:Y:S01]  /*1690*/  I2FP.F32.S32 R3, R3 ;  /* 0x0000000300037245 */ /* 0x000fe20000201400 */
[----:B-----5:R-:W-:-:S04]  /*16a0*/  UIADD3 UR4, UPT, UPT, -UR39, UR4, URZ ;  /* 0x0000000427047290 */ /* 0x020fc8000fffe1ff */
[----:B-1----:R-:W-:Y:S01]  /*16b0*/  FMUL.FTZ R5, R3, R4 ;  /* 0x0000000403057220 */ /* 0x002fe20000410000 */
[----:B------:R-:W-:Y:S02]  /*16c0*/  I2FP.F32.S32 R3, R6 ;  /* 0x0000000600037245 */ /* 0x000fe40000201400 */
[----:B------:R-:W-:Y:S01]  /*16d0*/  I2FP.F32.S32 R6, UR4 ;  /* 0x0000000400067c45 */ /* 0x000fe20008201400 */
[----:B------:R-:W-:Y:S02]  /*16e0*/  FMUL.FTZ R5, R5, 13.28771209716796875 ;  /* 0x41549a7805057820 */ /* 0x000fe40000410000 */
[----:B------:R-:W-:-:S04]  /*16f0*/  FMUL.FTZ R3, R3, R4 ;  /* 0x0000000403037220 */ /* 0x000fc80000410000 */
[----:B------:R-:W-:Y:S01]  /*1700*/  FMUL.FTZ R3, R3, 13.28771209716796875 ;  /* 0x41549a7803037820 */ /* 0x000fe20000410000 */
[----:B------:R-:W1:Y:S08]  /*1710*/  MUFU.EX2 R5, -R5 ;  /* 0x8000000500057308 */ /* 0x000e700000000800 */
[----:B------:R-:W5:Y:S01]  /*1720*/  MUFU.EX2 R3, -R3 ;  /* 0x8000000300037308 */ /* 0x000f620000000800 */
[----:B-1----:R-:W-:-:S04]  /*1730*/  FMUL.FTZ R4, R6, R5 ;  /* 0x0000000506047220 */ /* 0x002fc80000410000 */
[----:B------:R-:W-:Y:S01]  /*1740*/  FMUL.RZ R13, R4, 0.15915493667125701904 ;  /* 0x3e22f983040d7820 */ /* 0x000fe2000040c000 */
[----:B-----5:R-:W-:-:S03]  /*1750*/  FMUL.FTZ R4, R6, R3 ;  /* 0x0000000306047220 */ /* 0x020fc60000410000 */
[----:B------:R-:W-:Y:S01]  /*1760*/  MUFU.COS R9, R13 ;  /* 0x0000000d00097308 */ /* 0x000fe20000000000 */
[----:B------:R-:W-:-:S07]  /*1770*/  FMUL.RZ R8, R4, 0.15915493667125701904 ;  /* 0x3e22f98304087820 */ /* 0x000fce000040c000 */
[----:B------:R-:W0:Y:S08]  /*1780*/  MUFU.SIN R6, R13 ;  /* 0x0000000d00067308 */ /* 0x000e300000000400 */
[----:B------:R-:W1:Y:S08]  /*1790*/  MUFU.SIN R5, R8 ;  /* 0x0000000800057308 */ /* 0x000e700000000400 */
[----:B------:R3:W5:Y:S01]  /*17a0*/  MUFU.COS R4, R8 ;  /* 0x0000000800047308 */ /* 0x0007620000000000 */
[-C--:B0-----:R-:W-:Y:S01]  /*17b0*/  FMUL.FTZ R7, R19, R6.reuse ;  /* 0x0000000613077220 */ /* 0x081fe20000410000 */
[-C--:B------:R-:W-:Y:S01]  /*17c0*/  FMUL.FTZ R11, R27, R6.reuse ;  /* 0x000000061b0b7220 */ /* 0x080fe20000410000 */
[-C--:B--2---:R-:W-:Y:S01]  /*17d0*/  FMUL.FTZ R12, R18, R6.reuse ;  /* 0x00000006120c7220 */ /* 0x084fe20000410000 */
[----:B----4-:R-:W-:Y:S01]  /*17e0*/  FMUL.FTZ R14, R26, R6 ;  /* 0x000000061a0e7220 */ /* 0x010fe20000410000 */
[-C--:B------:R-:W-:Y:S01]  /*17f0*/  FFMA.FTZ R10, R18, R9.reuse, -R7 ;  /* 0x00000009120a7223 */ /* 0x080fe20000010807 */
[-C--:B------:R-:W-:Y:S01]  /*1800*/  FFMA.FTZ R26, R26, R9.reuse, -R11 ;  /* 0x000000091a1a7223 */ /* 0x080fe2000001080b */
[-C--:B------:R-:W-:Y:S01]  /*1810*/  FFMA.FTZ R19, R19, R9.reuse, R12 ;  /* 0x0000000913137223 */ /* 0x080fe2000001000c */
[----:B------:R-:W-:Y:S01]  /*1820*/  FFMA.FTZ R27, R27, R9, R14 ;  /* 0x000000091b1b7223 */ /* 0x000fe2000001000e */
[-C--:B-1----:R-:W-:Y:S01]  /*1830*/  FMUL.FTZ R3, R17, R5.reuse ;  /* 0x0000000511037220 */ /* 0x082fe20000410000 */
[-C--:B------:R-:W-:Y:S01]  /*1840*/  FMUL.FTZ R7, R25, R5.reuse ;  /* 0x0000000519077220 */ /* 0x080fe20000410000 */
[-C--:B------:R-:W-:Y:S01]  /*1850*/  FMUL.FTZ R6, R16, R5.reuse ;  /* 0x0000000510067220 */ /* 0x080fe20000410000 */
[----:B---3--:R-:W-:Y:S01]  /*1860*/  FMUL.FTZ R8, R24, R5 ;  /* 0x0000000518087220 */ /* 0x008fe20000410000 */
[----:B------:R-:W-:-:S02]  /*1870*/  IMAD.MOV.U32 R18, RZ, RZ, R10 ;  /* 0x000000ffff127224 */ /* 0x000fc400078e000a */
[-C--:B-----5:R-:W-:Y:S01]  /*1880*/  FFMA.FTZ R3, R16, R4.reuse, -R3 ;  /* 0x0000000410037223 */ /* 0x0a0fe20000010803 */
[-C--:B------:R-:W-:Y:S01]  /*1890*/  FFMA.FTZ R24, R24, R4.reuse, -R7 ;  /* 0x0000000418187223 */ /* 0x080fe20000010807 */
[-C--:B------:R-:W-:Y:S01]  /*18a0*/  FFMA.FTZ R17, R17, R4.reuse, R6 ;  /* 0x0000000411117223 */ /* 0x080fe20000010006 */
[----:B------:R-:W-:Y:S02]  /*18b0*/  FFMA.FTZ R25, R25, R4, R8 ;  /* 0x0000000419197223 */ /* 0x000fe40000010008 */
[----:B------:R-:W-:-:S07]  /*18c0*/  MOV R16, R3 ;  /* 0x0000000300107202 */ /* 0x000fce0000000f00 */
.L_x_3195:
[----:B------:R-:W-:Y:S05]  /*18d0*/  BSYNC.RECONVERGENT B1 ;  /* 0x0000000000017941 */ /* 0x000fea0003800200 */
.L_x_3194:
[----:B---3--:R3:W-:Y:S04]  /*18e0*/  STS [R21], R24 ;  /* 0x0000001815007388 */ /* 0x0087e80000000800 */
[----:B----4-:R3:W-:Y:S04]  /*18f0*/  STS [R21+0x4], R26 ;  /* 0x0000041a15007388 */ /* 0x0107e80000000800 */
[----:B0-----:R3:W-:Y:S04]  /*1900*/  STS [R30], R25 ;  /* 0x000000191e007388 */ /* 0x0017e80000000800 */
[----:B------:R3:W-:Y:S04]  /*1910*/  STS [R30+0x4], R27 ;  /* 0x0000041b1e007388 */ /* 0x0007e80000000800 */
[----:B-1----:R3:W-:Y:S04]  /*1920*/  STS [R15], R16 ;  /* 0x000000100f007388 */ /* 0x0027e80000000800 */
[----:B--2---:R3:W-:Y:S04]  /*1930*/  STS [R15+0x4], R18 ;  /* 0x000004120f007388 */ /* 0x0047e80000000800 */
[----:B------:R3:W-:Y:S04]  /*1940*/  STS [R20], R17 ;  /* 0x0000001114007388 */ /* 0x0007e80000000800 */
[----:B------:R3:W-:Y:S02]  /*1950*/  STS [R20+0x4], R19 ;  /* 0x0000041314007388 */ /* 0x0007e40000000800 */
.L_x_3193:
[----:B------:R-:W-:Y:S05]  /*1960*/  BSYNC.RECONVERGENT B0 ;  /* 0x0000000000007941 */ /* 0x000fea0003800200 */
.L_x_3192:
[----:B------:R-:W-:Y:S01]  /*1970*/  BAR.SYNC.DEFER_BLOCKING 0x0 ;  /* 0x0000000000007b1d */ /* 0x000fe20000010000 */
[----:B------:R-:W-:-:S04]  /*1980*/  @!P6 IMAD R23, R22, R23, R28 ;  /* 0x000000171617e224 */ /* 0x000fc800078e021c */
[C---:B------:R-:W-:Y:S01]  /*1990*/  @!P6 IMAD R0, R23.reuse, 0x4, R0 ;  /* 0x000000041700e824 */ /* 0x040fe200078e0200 */
[----:B------:R-:W-:-:S04]  /*19a0*/  @!P6 LEA R2, R23, R2, 0x2 ;  /* 0x000000021702e211 */ /* 0x000fc800078e10ff */
[----:B---3--:R0:W1:Y:S04]  /*19b0*/  @!P6 LDS.128 R16, [R0] ;  /* 0x000000000010e984 */ /* 0x0080680000000c00 */
[----:B------:R0:W2:Y:S01]  /*19c0*/  @!P6 LDS.128 R24, [R2] ;  /* 0x000000000218e984 */ /* 0x0000a20000000c00 */
[----:B------:R-:W-:Y:S06]  /*19d0*/  BAR.SYNC.DEFER_BLOCKING 0x0 ;  /* 0x0000000000007b1d */ /* 0x000fec0000010000 */
.L_x_3190:
[----:B------:R-:W-:Y:S05]  /*19e0*/  BSYNC.RECONVERGENT B6 ;  /* 0x0000000000067941 */ /* 0x000fea0003800200 */
.L_x_3188:
[----:B------:R-:W3:Y:S01]  /*19f0*/  S2R R9, SR_CgaCtaId ;  /* 0x0000000000097919 */ /* 0x000ee20000008800 */
[----:B------:R-:W-:Y:S02]  /*1a00*/  MOV R122, 0x400 ;  /* 0x00000400007a7802 */ /* 0x000fe40000000f00 */
[----:B------:R-:W-:Y:S02]  /*1a10*/  ISETP.GT.U32.AND P0, PT, R120, 0x1f, PT ;  /* 0x0000001f7800780c */ /* 0x000fe40003f04070 */
[----:B------:R-:W-:Y:S01]  /*1a20*/  IADD3 R6, PT, PT, -R123, UR45, RZ ;  /* 0x0000002d7b067c10 */ /* 0x000fe2000fffe1ff */
[----:B0-----:R-:W-:-:S05]  /*1a30*/  VIADD R0, R122, 0x240 ;  /* 0x000002407a007836 */ /* 0x001fca0000000000 */
[----:B---3--:R-:W-:Y:S02]  /*1a40*/  LEA R124, R9, R0, 0x18 ;  /* 0x00000000097c7211 */ /* 0x008fe400078ec0ff */
[----:B------:R-:W-:-:S03]  /*1a50*/  MOV R0, 0xff7fffff ;  /* 0xff7fffff00007802 */ /* 0x000fc60000000f00 */
[----:B------:R-:W-:Y:S02]  /*1a60*/  IMAD R8, R6, 0x4, R124 ;  /* 0x0000000406087824 */ /* 0x000fe400078e027c */
[----:B------:R0:W-:Y:S01]  /*1a70*/  STL [R1+0xc], R0 ;  /* 0x00000c0001007387 */ /* 0x0001e20000100800 */
[----:B------:R-:W-:Y:S05]  /*1a80*/  @P0 BRA `(.L_x_3196) ;  /* 0x0000000000cc0947 */ /* 0x000fea0003800000 */
[----:B------:R-:W-:Y:S01]  /*1a90*/  ISETP.GT.U32.AND P0, PT, R120, 0x17, PT ;  /* 0x000000177800780c */ /* 0x000fe20003f04070 */
[----:B------:R-:W-:Y:S01]  /*1aa0*/  UMOV UR4, 0xffffffff ;  /* 0xffffffff00047882 */ /* 0x000fe20000000000 */
[----:B0-----:R-:W-:-:S11]  /*1ab0*/  IADD3 R0, PT, PT, R122, 0x40, RZ ;  /* 0x000000407a007810 */ /* 0x001fd60007ffe0ff */
[----:B------:R-:W0:Y:S08]  /*1ac0*/  @!P0 LDC R5, c[0x0][0x3f4] ;  /* 0x0000fd00ff058b82 */ /* 0x000e300000000800 */
[----:B------:R-:W3:Y:S01]  /*1ad0*/  @!P0 LDC.64 R2, c[0x0][0x3b8] ;  /* 0x0000ee00ff028b82 */ /* 0x000ee20000000a00 */
[----:B0-----:R-:W-:Y:S02]  /*1ae0*/  @!P0 IMAD R4, R120, R5, UR40 ;  /* 0x0000002878048e24 */ /* 0x001fe4000f8e0205 */
[----:B------:R-:W-:-:S04]  /*1af0*/  @!P0 IMAD R5, R5, UR44, RZ ;  /* 0x0000002c05058c24 */ /* 0x000fc8000f8e02ff */
[----:B------:R-:W-:Y:S01]  /*1b00*/  @!P0 IMAD R4, R5, 0x18, R4 ;  /* 0x0000001805048824 */ /* 0x000fe200078e0204 */
[----:B------:R-:W-:Y:S01]  /*1b10*/  LEA R5, R9, R0, 0x18 ;  /* 0x0000000009057211 */ /* 0x000fe200078ec0ff */
[----:B-12---:R-:W-:Y:S02]  /*1b20*/  FMUL.FTZ R0, R24, R16 ;  /* 0x0000001018007220 */ /* 0x006fe40000410000 */
[----:B------:R-:W-:Y:S01]  /*1b30*/  @!P0 IMAD.SHL.U32 R7, R4, 0x4, RZ ;  /* 0x0000000404078824 */ /* 0x000fe200078e00ff */
[----:B------:R-:W-:-:S03]  /*1b40*/  LEA R5, R120, R5, 0x4 ;  /* 0x0000000578057211 */ /* 0x000fc600078e20ff */
[----:B---3--:R-:W-:-:S04]  /*1b50*/  @!P0 IMAD.WIDE R2, R7, 0x4, R2 ;  /* 0x0000000407028825 */ /* 0x008fc800078e0202 */
[----:B------:R-:W-:Y:S01]  /*1b60*/  FFMA.FTZ R7, R25, R17, R0 ;  /* 0x0000001119077223 */ /* 0x000fe20000010000 */
[----:B------:R0:W-:Y:S03]  /*1b70*/  STS.128 [R5], R16 ;  /* 0x0000001005007388 */ /* 0x0001e60000000c00 */
        /* <DEDUP_REMOVED lines=13> */
.L_x_3339:
[----:B------:R-:W-:Y:S01]  /*1c50*/  ISETP.NE.AND P0, PT, R120, RZ, PT ;  /* 0x000000ff7800720c */ /* 0x000fe20003f05270 */
[----:B-1----:R-:W-:-:S12]  /*1c60*/  FADD.FTZ R14, R4, R14 ;  /* 0x0000000e040e7221 */ /* 0x002fd80000010000 */
[----:B------:R-:W-:Y:S05]  /*1c70*/  @P0 BRA `(.L_x_3196) ;  /* 0x0000000000500947 */ /* 0x000fea0003800000 */
[----:B------:R-:W1:Y:S01]  /*1c80*/  LDCU UR4, c[0x0][0x410] ;  /* 0x00008200ff0477ac */ /* 0x000e620008000800 */
[----:B------:R-:W2:Y:S01]  /*1c90*/  LDCU.64 UR6, c[0x0][0x438] ;  /* 0x00008700ff0677ac */ /* 0x000ea20008000a00 */
[----:B-1----:R-:W-:Y:S01]  /*1ca0*/  FMUL.FTZ R0, R14, UR4 ;  /* 0x000000040e007c20 */ /* 0x002fe20008410000 */
[----:B--2---:R-:W-:-:S04]  /*1cb0*/  UISETP.NE.U32.AND UP0, UPT, UR6, URZ, UPT ;  /* 0x000000ff0600728c */ /* 0x004fc8000bf05070 */
[----:B------:R1:W-:Y:S01]  /*1cc0*/  STL [R1+0xc], R0 ;  /* 0x00000c0001007387 */ /* 0x0003e20000100800 */
[----:B------:R-:W-:-:S09]  /*1cd0*/  UISETP.NE.AND.EX UP0, UPT, UR7, URZ, UPT, UP0 ;  /* 0x000000ff0700728c */ /* 0x000fd2000bf05300 */
[----:B-1----:R-:W-:Y:S05]  /*1ce0*/  BRA.U !UP0, `(.L_x_3198) ;  /* 0x00000001082c7547 */ /* 0x002fea000b800000 */
[----:B------:R-:W1:Y:S01]  /*1cf0*/  LDCU UR8, c[0x0][0x440] ;  /* 0x00008800ff0877ac */ /* 0x000e620008000800 */
[----:B------:R-:W2:Y:S01]  /*1d00*/  LDCU.64 UR4, c[0x0][0x438] ;  /* 0x00008700ff0477ac */ /* 0x000ea20008000a00 */
[----:B------:R-:W-:-:S04]  /*1d10*/  UIADD3 UR6, UPT, UPT, -UR39, UR45, URZ ;  /* 0x0000002d27067290 */ /* 0x000fc8000fffe1ff */
[----:B-1----:R-:W-:-:S04]  /*1d20*/  UIMAD UR7, UR42, UR8, UR6 ;  /* 0x000000082a0772a4 */ /* 0x002fc8000f8e0206 */
[----:B------:R-:W-:-:S04]  /*1d30*/  UIMAD UR7, UR7, UR8, UR6 ;  /* 0x00000008070772a4 */ /* 0x000fc8000f8e0206 */
[----:B--2---:R-:W-:-:S06]  /*1d40*/  UIMAD.WIDE UR4, UR7, 0x4, UR4 ;  /* 0x00000004070478a5 */ /* 0x004fcc000f8e0204 */
[----:B------:R-:W-:Y:S01]  /*1d50*/  IMAD.U32 R2, RZ, RZ, UR4 ;  /* 0x00000004ff027e24 */ /* 0x000fe2000f8e00ff */
[----:B------:R-:W-:-:S05]  /*1d60*/  MOV R3, UR5 ;  /* 0x0000000500037c02 */ /* 0x000fca0008000f00 */
[----:B------:R-:W2:Y:S02]  /*1d70*/  LDG.E R2, desc[UR36][R2.64] ;  /* 0x0000002402027981 */ /* 0x000ea4000c1e1900 */
[----:B--2---:R-:W-:-:S05]  /*1d80*/  FADD.FTZ R0, R0, R2 ;  /* 0x0000000200007221 */ /* 0x004fca0000010000 */
[----:B------:R1:W-:Y:S02]  /*1d90*/  STL [R1+0xc], R0 ;  /* 0x00000c0001007387 */ /* 0x0003e40000100800 */
.L_x_3198:
[----:B-1----:R-:W2:Y:S04]  /*1da0*/  LDL R0, [R1+0xc] ;  /* 0x00000c0001007983 */ /* 0x002ea80000100800 */
[----:B--2---:R3:W-:Y:S02]  /*1db0*/  STS [R8], R0 ;  /* 0x0000000008007388 */ /* 0x0047e40000000800 */
.L_x_3196:
[----:B------:R-:W-:Y:S05]  /*1dc0*/  WARPSYNC.ALL ;  /* 0x0000000000007948 */ /* 0x000fea0003800000 */
[----:B0--3--:R-:W-:Y:S01]  /*1dd0*/  VIADD R0, R6, 0x1f ;  /* 0x0000001f06007836 */ /* 0x009fe20000000000 */
[----:B------:R-:W0:Y:S01]  /*1de0*/  LDCU UR4, c[0x0][0x3f0] ;  /* 0x00007e00ff0477ac */ /* 0x000e220008000800 */
[----:B------:R-:W-:Y:S03]  /*1df0*/  BSSY.RECONVERGENT B0, `(.L_x_3199) ;  /* 0x00004a4000007945 */ /* 0x000fe60003800200 */
[----:B------:R-:W-:Y:S01]  /*1e00*/  SHF.R.S32.HI R3, RZ, 0x1f, R0 ;  /* 0x0000001fff037819 */ /* 0x000fe20000011400 */
[----:B------:R-:W3:Y:S03]  /*1e10*/  LDCU UR17, c[0x0][0x3f8] ;  /* 0x00007f00ff1177ac */ /* 0x000ee60008000800 */
[----:B------:R-:W-:Y:S01]  /*1e20*/  LEA.HI R3, R3, R0, RZ, 0x5 ;  /* 0x0000000003037211 */ /* 0x000fe200078f28ff */
[----:B------:R-:W4:Y:S03]  /*1e30*/  LDCU UR18, c[0x0][0x410] ;  /* 0x00008200ff1277ac */ /* 0x000f260008000800 */
[----:B------:R-:W-:Y:S01]  /*1e40*/  LOP3.LUT R2, R3, 0xffffffe0, RZ, 0xc0, !PT ;  /* 0xffffffe003027812 */ /* 0x000fe200078ec0ff */
[----:B------:R-:W1:Y:S01]  /*1e50*/  LDCU.64 UR6, c[0x0][0x3c8] ;  /* 0x00007900ff0677ac */ /* 0x000e620008000a00 */
[----:B------:R-:W-:Y:S02]  /*1e60*/  BAR.SYNC.DEFER_BLOCKING 0x0 ;  /* 0x0000000000007b1d */ /* 0x000fe40000010000 */
[----:B------:R-:W-:Y:S01]  /*1e70*/  ISETP.GE.AND P0, PT, R120, R2, PT ;  /* 0x000000027800720c */ /* 0x000fe20003f06270 */
[----:B0-----:R-:W-:-:S03]  /*1e80*/  UIMAD UR4, UR41, UR4, UR42 ;  /* 0x00000004290472a4 */ /* 0x001fc6000f8e022a */
[----:B------:R-:W0:Y:S01]  /*1e90*/  LDCU.64 UR8, c[0x0][0x3b8] ;  /* 0x00007700ff0877ac */ /* 0x000e220008000a00 */
[----:B------:R-:W0:Y:S01]  /*1ea0*/  LDCU.64 UR10, c[0x0][0x438] ;  /* 0x00008700ff0a77ac */ /* 0x000e220008000a00 */
[----:B------:R-:W0:Y:S01]  /*1eb0*/  LDCU.64 UR12, c[0x0][0x448] ;  /* 0x00008900ff0c77ac */ /* 0x000e220008000a00 */
[----:B------:R-:W-:-:S06]  /*1ec0*/  UIMAD UR4, UR4, 0x60, URZ ;  /* 0x00000060040478a4 */ /* 0x000fcc000f8e02ff */
[----:B---34-:R-:W-:Y:S06]  /*1ed0*/  @P0 BRA `(.L_x_3200) ;  /* 0x0000004800540947 */ /* 0x018fec0003800000 */
[----:B------:R-:W-:Y:S01]  /*1ee0*/  LEA R122, R9, R122, 0x18 ;  /* 0x0000007a097a7211 */ /* 0x000fe200078ec0ff */
[----:B------:R-:W3:Y:S01]  /*1ef0*/  LDC R0, c[0x0][0x3f4] ;  /* 0x0000fd00ff007b82 */ /* 0x000ee20000000800 */
[----:B------:R-:W4:Y:S01]  /*1f00*/  LDCU.64 UR14, c[0x0][0x420] ;  /* 0x00008400ff0e77ac */ /* 0x000f220008000a00 */
[----:B------:R-:W-:Y:S02]  /*1f10*/  IADD3 R121, PT, PT, R121, R124, RZ ;  /* 0x0000007c79797210 */ /* 0x000fe40007ffe0ff */
[----:B------:R-:W5:Y:S01]  /*1f20*/  LDS.128 R4, [R122+0x40] ;  /* 0x000040007a047984 */ /* 0x000f620000000c00 */
[----:B------:R-:W1:Y:S03]  /*1f30*/  LDCU UR16, c[0x0][0x440] ;  /* 0x00008800ff1077ac */ /* 0x000e660008000800 */
[----:B------:R-:W2:Y:S04]  /*1f40*/  LDS.128 R8, [R122+0x50] ;  /* 0x000050007a087984 */ /* 0x000ea80000000c00 */
[----:B------:R-:W-:Y:S04]  /*1f50*/  LDS.128 R116, [R122+0x70] ;  /* 0x000070007a747984 */ /* 0x000fe80000000c00 */
[----:B------:R-:W-:Y:S01]  /*1f60*/  LDS.128 R112, [R122+0x80] ;  /* 0x000080007a707984 */ /* 0x000fe20000000c00 */
[----:B----4-:R-:W-:-:S03]  /*1f70*/  IMAD.U32 R251, RZ, RZ, UR15 ;  /* 0x0000000ffffb7e24 */ /* 0x010fc6000f8e00ff */
[----:B------:R-:W-:Y:S01]  /*1f80*/  LDS.128 R108, [R122+0x90] ;  /* 0x000090007a6c7984 */ /* 0x000fe20000000c00 */
[----:B------:R-:W-:Y:S01]  /*1f90*/  ISETP.NE.U32.AND P0, PT, RZ, UR14, PT ;  /* 0x0000000eff007c0c */ /* 0x000fe2000bf05070 */
[----:B-1----:R-:W-:Y:S01]  /*1fa0*/  UIMAD UR5, UR42, UR16, UR45 ;  /* 0x000000102a0572a4 */ /* 0x002fe2000f8e022d */
[----:B---3--:R-:W-:Y:S01]  /*1fb0*/  IABS R0, R0 ;  /* 0x0000000000007213 */ /* 0x008fe20000000000 */
[----:B------:R-:W-:Y:S01]  /*1fc0*/  LDS.128 R104, [R122+0xa0] ;  /* 0x0000a0007a687984 */ /* 0x000fe20000000c00 */
[----:B------:R-:W-:Y:S01]  /*1fd0*/  IMAD.U32 R125, RZ, RZ, UR16 ;  /* 0x00000010ff7d7e24 */ /* 0x000fe2000f8e00ff */
[----:B------:R-:W-:Y:S02]  /*1fe0*/  ISETP.NE.AND.EX P0, PT, RZ, UR15, PT, P0 ;  /* 0x0000000fff007c0c */ /* 0x000fe4000bf05300 */
[----:B------:R-:W-:Y:S01]  /*1ff0*/  MOV R126, R0 ;  /* 0x00000000007e7202 */ /* 0x000fe20000000f00 */
[----:B------:R-:W-:Y:S03]  /*2000*/  LDS.128 R100, [R122+0xb0] ;  /* 0x0000b0007a647984 */ /* 0x000fe60000000c00 */
[----:B------:R-:W1:Y:S01]  /*2010*/  I2F.RP R0, R126 ;  /* 0x0000007e00007306 */ /* 0x000e620000209400 */
[----:B------:R-:W-:Y:S04]  /*2020*/  LDS.128 R96, [R122+0xc0] ;  /* 0x0000c0007a607984 */ /* 0x000fe80000000c00 */
[----:B------:R-:W-:Y:S04]  /*2030*/  LDS.128 R92, [R122+0xd0] ;  /* 0x0000d0007a5c7984 */ /* 0x000fe80000000c00 */
[----:B------:R-:W-:Y:S04]  /*2040*/  LDS.128 R88, [R122+0xe0] ;  /* 0x0000e0007a587984 */ /* 0x000fe80000000c00 */
[----:B-----5:R-:W-:Y:S01]  /*2050*/  STL.64 [R1+0x30], R4 ;  /* 0x0000300401007387 */ /* 0x020fe20000100a00 */
[----:B-1----:R-:W1:Y:S03]  /*2060*/  MUFU.RCP R0, R0 ;  /* 0x0000000000007308 */ /* 0x002e660000001000 */
[----:B------:R-:W-:Y:S04]  /*2070*/  STL.64 [R1+0x38], R6 ;  /* 0x0000380601007387 */ /* 0x000fe80000100a00 */
[----:B------:R-:W3:Y:S04]  /*2080*/  LDS.128 R4, [R122+0x60] ;  /* 0x000060007a047984 */ /* 0x000ee80000000c00 */
[----:B--2---:R-:W-:Y:S04]  /*2090*/  STL.64 [R1+0x20], R8 ;  /* 0x0000200801007387 */ /* 0x004fe80000100a00 */
[----:B------:R-:W-:Y:S01]  /*20a0*/  STL.64 [R1+0x28], R10 ;  /* 0x0000280a01007387 */ /* 0x000fe20000100a00 */
[----:B-1----:R-:W-:Y:S01]  /*20b0*/  VIADD R3, R0, 0xffffffe ;  /* 0x0ffffffe00037836 */ /* 0x002fe20000000000 */
[----:B------:R-:W-:-:S02]  /*20c0*/  IADD3 R0, PT, PT, R123, R120, RZ ;  /* 0x000000787b007210 */ /* 0x000fc40007ffe0ff */
[----:B------:R-:W1:Y:S03]  /*20d0*/  LDS.128 R84, [R122+0xf0] ;  /* 0x0000f0007a547984 */ /* 0x000e660000000c00 */
[----:B------:R-:W2:Y:S01]  /*20e0*/  F2I.FTZ.U32.TRUNC.NTZ R3, R3 ;  /* 0x0000000300037305 */ /* 0x000ea2000021f000 */
[----:B------:R-:W4:Y:S04]  /*20f0*/  LDS.128 R80, [R122+0x100] ;  /* 0x000100007a507984 */ /* 0x000f280000000c00 */
[----:B------:R-:W0:Y:S04]  /*2100*/  LDS.128 R76, [R122+0x110] ;  /* 0x000110007a4c7984 */ /* 0x000e280000000c00 */
[----:B------:R-:W0:Y:S04]  /*2110*/  LDS.128 R72, [R122+0x120] ;  /* 0x000120007a487984 */ /* 0x000e280000000c00 */
[----:B------:R-:W0:Y:S01]  /*2120*/  LDS.128 R68, [R122+0x130] ;  /* 0x000130007a447984 */ /* 0x000e220000000c00 */
[----:B--2---:R-:W-:-:S03]  /*2130*/  IMAD.MOV R124, RZ, RZ, -R3 ;  /* 0x000000ffff7c7224 */ /* 0x004fc600078e0a03 */
[----:B------:R-:W2:Y:S02]  /*2140*/  LDS.128 R64, [R122+0x140] ;  /* 0x000140007a407984 */ /* 0x000ea40000000c00 */
[----:B------:R-:W-:Y:S02]  /*2150*/  MOV R120, R124 ;  /* 0x0000007c00787202 */ /* 0x000fe40000000f00 */
[----:B------:R-:W0:Y:S04]  /*2160*/  LDS.128 R60, [R122+0x150] ;  /* 0x000150007a3c7984 */ /* 0x000e280000000c00 */
[----:B---3--:R-:W-:Y:S04]  /*2170*/  STL.64 [R1+0x10], R4 ;  /* 0x0000100401007387 */ /* 0x008fe80000100a00 */
[----:B------:R-:W-:Y:S04]  /*2180*/  STL.64 [R1+0x18], R6 ;  /* 0x0000180601007387 */ /* 0x000fe80000100a00 */
[----:B------:R3:W-:Y:S04]  /*2190*/  STL [R1+0x4], R121 ;  /* 0x0000047901007387 */ /* 0x0007e80000100800 */
[----:B------:R0:W0:Y:S04]  /*21a0*/  LDS.128 R56, [R122+0x160] ;  /* 0x000160007a387984 */ /* 0x0000280000000c00 */
[----:B------:R0:W0:Y:S01]  /*21b0*/  LDS.128 R52, [R122+0x170] ;  /* 0x000170007a347984 */ /* 0x0000220000000c00 */
[----:B---3--:R-:W-:-:S03]  /*21c0*/  IMAD.U32 R121, RZ, RZ, UR14 ;  /* 0x0000000eff797e24 */ /* 0x008fc6000f8e00ff */
[----:B------:R3:W0:Y:S02]  /*21d0*/  LDS.128 R48, [R122+0x180] ;  /* 0x000180007a307984 */ /* 0x0006240000000c00 */
[----:B------:R-:W-:Y:S01]  /*21e0*/  IADD3 R252, P1, P2, R121, UR46, R0 ;  /* 0x0000002e79fc7c10 */ /* 0x000fe2000fa3e000 */
[----:B------:R-:W-:Y:S01]  /*21f0*/  IMAD R121, R120, R126, RZ ;  /* 0x0000007e78797224 */ /* 0x000fe200078e02ff */
[----:B------:R-:W-:Y:S01]  /*2200*/  IADD3 R120, PT, PT, R123, R2, RZ ;  /* 0x000000027b787210 */ /* 0x000fe20007ffe0ff */
[----:B------:R-:W-:Y:S01]  /*2210*/  HFMA2 R2, -RZ, RZ, 0, 0 ;  /* 0x00000000ff027431 */ /* 0x000fe200000001ff */
[----:B------:R3:W0:Y:S01]  /*2220*/  LDS.128 R44, [R122+0x190] ;  /* 0x000190007a2c7984 */ /* 0x0006220000000c00 */
[----:B------:R-:W-:-:S03]  /*2230*/  IADD3.X R251, PT, PT, R251, UR47, RZ, P1, P2 ;  /* 0x0000002ffbfb7c10 */ /* 0x000fc60008fe44ff */
[----:B------:R3:W0:Y:S04]  /*2240*/  LDS.128 R40, [R122+0x1a0] ;  /* 0x0001a0007a287984 */ /* 0x0006280000000c00 */
[----:B------:R3:W0:Y:S01]  /*2250*/  LDS.128 R36, [R122+0x1b0] ;  /* 0x0001b0007a247984 */ /* 0x0006220000000c00 */
[----:B------:R-:W-:-:S03]  /*2260*/  IMAD.HI.U32 R3, R3, R121, R2 ;  /* 0x0000007903037227 */ /* 0x000fc600078e0002 */
[----:B------:R3:W0:Y:S01]  /*2270*/  LDS.128 R32, [R122+0x1c0] ;  /* 0x0001c0007a207984 */ /* 0x0006220000000c00 */
[----:B------:R-:W-:-:S03]  /*2280*/  IMAD R2, R125, UR5, R0 ;  /* 0x000000057d027c24 */ /* 0x000fc6000f8e0200 */
[----:B------:R3:W0:Y:S04]  /*2290*/  LDS.128 R28, [R122+0x1d0] ;  /* 0x0001d0007a1c7984 */ /* 0x0006280000000c00 */
[----:B------:R3:W0:Y:S04]  /*22a0*/  LDS.128 R24, [R122+0x1e0] ;  /* 0x0001e0007a187984 */ /* 0x0006280000000c00 */
[----:B------:R3:W0:Y:S04]  /*22b0*/  LDS.128 R20, [R122+0x1f0] ;  /* 0x0001f0007a147984 */ /* 0x0006280000000c00 */
[----:B------:R3:W0:Y:S04]  /*22c0*/  LDS.128 R16, [R122+0x200] ;  /* 0x000200007a107984 */ /* 0x0006280000000c00 */
[----:B------:R3:W0:Y:S04]  /*22d0*/  LDS.128 R12, [R122+0x210] ;  /* 0x000210007a0c7984 */ /* 0x0006280000000c00 */
[----:B------:R3:W0:Y:S04]  /*22e0*/  LDS.128 R8, [R122+0x220] ;  /* 0x000220007a087984 */ /* 0x0006280000000c00 */
[----:B------:R3:W0:Y:S04]  /*22f0*/  LDS.128 R4, [R122+0x230] ;  /* 0x000230007a047984 */ /* 0x0006280000000c00 */
[----:B------:R3:W-:Y:S04]  /*2300*/  STL [R1+0x44], R120 ;  /* 0x0000447801007387 */ /* 0x0007e80000100800 */
[----:B------:R3:W-:Y:S04]  /*2310*/  STL [R1], R2 ;  /* 0x0000000201007387 */ /* 0x0007e80000100800 */
[----:B-12-4-:R3:W-:Y:S02]  /*2320*/  STL [R1+0x40], R3 ;  /* 0x0000400301007387 */ /* 0x0167e40000100800 */
.L_x_3267:
[----:B----4-:R-:W2:Y:S01]  /*2330*/  LDL R248, [R1+0x40] ;  /* 0x0000400001f87983 */ /* 0x010ea20000100800 */
[----:B---3--:R-:W1:Y:S01]  /*2340*/  LDC R2, c[0x0][0x3f4] ;  /* 0x0000fd00ff027b82 */ /* 0x008e620000000800 */
[----:B------:R-:W-:-:S07]  /*2350*/  IABS R3, R0 ;  /* 0x0000000000037213 */ /* 0x000fce0000000000 */
[----:B------:R-:W3:Y:S01]  /*2360*/  LDC R250, c[0x0][0x3f4] ;  /* 0x0000fd00fffa7b82 */ /* 0x000ee20000000800 */
[----:B-1----:R-:W-:Y:S02]  /*2370*/  IABS R249, R2 ;  /* 0x0000000200f97213 */ /* 0x002fe40000000000 */
[----:B---3--:R-:W-:Y:S01]  /*2380*/  IABS R250, R250 ;  /* 0x000000fa00fa7213 */ /* 0x008fe20000000000 */
[----:B--2---:R-:W-:-:S04]  /*2390*/  IMAD.HI.U32 R248, R248, R3, RZ ;  /* 0x00000003f8f87227 */ /* 0x004fc800078e00ff */
[----:B------:R-:W-:-:S04]  /*23a0*/  IMAD.MOV R248, RZ, RZ, -R248 ;  /* 0x000000fffff87224 */ /* 0x000fc800078e0af8 */
[----:B------:R-:W-:Y:S01]  /*23b0*/  IMAD R3, R249, R248, R3 ;  /* 0x000000f8f9037224 */ /* 0x000fe200078e0203 */
[----:B------:R-:W-:-:S04]  /*23c0*/  @P0 MOV R248, R252 ;  /* 0x000000fc00f80202 */ /* 0x000fc80000000f00 */
[----:B------:R-:W-:-:S13]  /*23d0*/  ISETP.GT.U32.AND P1, PT, R250, R3, PT ;  /* 0x00000003fa00720c */ /* 0x000fda0003f24070 */
[----:B------:R-:W-:-:S04]  /*23e0*/  @!P1 IADD3 R3, PT, PT, R3, -R249, RZ ;  /* 0x800000f903039210 */ /* 0x000fc80007ffe0ff */
[----:B------:R-:W-:-:S13]  /*23f0*/  ISETP.GT.U32.AND P1, PT, R250, R3, PT ;  /* 0x00000003fa00720c */ /* 0x000fda0003f24070 */
[----:B------:R-:W-:Y:S02]  /*2400*/  @!P1 IMAD.IADD R3, R3, 0x1, -R249 ;  /* 0x0000000103039824 */ /* 0x000fe400078e0af9 */
[----:B------:R-:W-:-:S05]  /*2410*/  @P0 IMAD.MOV.U32 R249, RZ, RZ, R251 ;  /* 0x000000fffff90224 */ /* 0x000fca00078e00fb */
[----:B------:R-:W2:Y:S01]  /*2420*/  @P0 LDG.E.U8 R248, desc[UR36][R248.64] ;  /* 0x00000024f8f80981 */ /* 0x000ea2000c1e1100 */
[----:B------:R-:W-:Y:S01]  /*2430*/  ISETP.GE.AND P2, PT, R0, RZ, PT ;  /* 0x000000ff0000720c */ /* 0x000fe20003f46270 */
[----:B------:R-:W-:Y:S01]  /*2440*/  BSSY.RECONVERGENT B1, `(.L_x_3201) ;  /* 0x000001e000017945 */ /* 0x000fe20003800200 */
[C---:B------:R-:W-:Y:S01]  /*2450*/  ISETP.NE.AND P4, PT, R2.reuse, RZ, PT ;  /* 0x000000ff0200720c */ /* 0x040fe20003f85270 */
[----:B------:R-:W-:Y:S01]  /*2460*/  IMAD R250, R2, 0x60, RZ ;  /* 0x0000006002fa7824 */ /* 0x000fe200078e02ff */
[----:B------:R-:W-:-:S09]  /*2470*/  ISETP.GE.AND P1, PT, R0, UR45, PT ;  /* 0x0000002d00007c0c */ /* 0x000fd2000bf26270 */
[----:B------:R-:W-:Y:S02]  /*2480*/  @!P2 IADD3 R3, PT, PT, -R3, RZ, RZ ;  /* 0x000000ff0303a210 */ /* 0x000fe40007ffe1ff */
[----:B------:R-:W-:Y:S02]  /*2490*/  @!P4 LOP3.LUT R3, RZ, R2, RZ, 0x33, !PT ;  /* 0x00000002ff03c212 */ /* 0x000fe400078e33ff */
[----:B--2---:R-:W-:-:S03]  /*24a0*/  ISETP.NE.AND P3, PT, R248, RZ, P0 ;  /* 0x000000fff800720c */ /* 0x004fc60000765270 */
[----:B------:R-:W-:Y:S01]  /*24b0*/  IMAD.SHL.U32 R248, R3, 0x4, RZ ;  /* 0x0000000403f87824 */ /* 0x000fe200078e00ff */
[----:B------:R-:W-:Y:S09]  /*24c0*/  @P1 BRA `(.L_x_3202) ;  /* 0x0000000000541947 */ /* 0x000ff20003800000 */
[----:B------:R-:W-:Y:S02]  /*24d0*/  ISETP.GE.AND P2, PT, R248, R250, PT ;  /* 0x000000faf800720c */ /* 0x000fe40003f46270 */
[----:B0-----:R-:W-:Y:S02]  /*24e0*/  CS2R R122, SRZ ;  /* 0x00000000007a7805 */ /* 0x001fe4000001ff00 */
        /* <DEDUP_REMOVED lines=8> */
[----:B------:R0:W2:Y:S02]  /*2570*/  LDG.E R120, desc[UR36][R120.64] ;  /* 0x0000002478787981 */ /* 0x0000a4000c1e1900 */
[----:B0-----:R-:W-:-:S04]  /*2580*/  IMAD R121, R2, UR17, RZ ;  /* 0x0000001102797c24 */ /* 0x001fc8000f8e02ff */
[----:B--2---:R-:W-:Y:S02]  /*2590*/  IMAD R120, R120, R121, RZ ;  /* 0x0000007978787224 */ /* 0x004fe400078e02ff */
[----:B------:R-:W-:Y:S02]  /*25a0*/  IMAD R121, R2, UR4, RZ ;  /* 0x0000000402797c24 */ /* 0x000fe4000f8e02ff */
[----:B------:R-:W-:-:S03]  /*25b0*/  IMAD R122, R120, 0x60, R248 ;  /* 0x00000060787a7824 */ /* 0x000fc600078e02f8 */
[----:B------:R-:W-:Y:S02]  /*25c0*/  SHF.R.S32.HI R120, RZ, 0x1f, R121 ;  /* 0x0000001fff787819 */ /* 0x000fe40000011479 */
[----:B------:R-:W-:-:S04]  /*25d0*/  IADD3 R121, P2, PT, R122, R121, RZ ;  /* 0x000000797a797210 */ /* 0x000fc80007f5e0ff */
[----:B------:R-:W-:Y:S02]  /*25e0*/  LEA.HI.X.SX32 R122, R122, R120, 0x1, P2 ;  /* 0x000000787a7a7211 */ /* 0x000fe400010f0eff */
[----:B------:R-:W-:-:S04]  /*25f0*/  LEA R120, P2, R121, UR8, 0x2 ;  /* 0x0000000879787c11 */ /* 0x000fc8000f8410ff */
[----:B------:R-:W-:-:S06]  /*2600*/  LEA.HI.X R121, R121, UR9, R122, 0x2, P2 ;  /* 0x0000000979797c11 */ /* 0x000fcc00090f147a */
[----:B------:R-:W5:Y:S03]  /*2610*/  LDG.E.128 R120, desc[UR36][R120.64] ;  /* 0x0000002478787981 */ /* 0x000f66000c1e1d00 */
.L_x_3202:
[----:B0-----:R-:W-:Y:S05]  /*2620*/  BSYNC.RECONVERGENT B1 ;  /* 0x0000000000017941 */ /* 0x001fea0003800200 */
.L_x_3201:
[----:B------:R-:W-:Y:S01]  /*2630*/  BSSY.RECONVERGENT B1, `(.L_x_3203) ;  /* 0x000001a000017945 */ /* 0x000fe20003800200 */
[----:B------:R-:W-:-:S03]  /*2640*/  IADD3 R249, PT, PT, R3, R2, RZ ;  /* 0x0000000203f97210 */ /* 0x000fc60007ffe0ff */
[----:B------:R-:W-:Y:S05]  /*2650*/  @P1 BRA `(.L_x_3204) ;  /* 0x00000000005c1947 */ /* 0x000fea0003800000 */
[----:B------:R-:W-:Y:S01]  /*2660*/  IMAD R124, R2, 0x60, RZ ;  /* 0x00000060027c7824 */ /* 0x000fe200078e02ff */
[----:B------:R-:W-:Y:S01]  /*2670*/  CS2R R126, SRZ ;  /* 0x00000000007e7805 */ /* 0x000fe2000001ff00 */
[----:B------:R-:W-:-:S05]  /*2680*/  IMAD.SHL.U32 R250, R249, 0x4, RZ ;  /* 0x00000004f9fa7824 */ /* 0x000fca00078e00ff */
        /* <DEDUP_REMOVED lines=20> */
.L_x_3204:
[----:B------:R-:W-:Y:S05]  /*27d0*/  BSYNC.RECONVERGENT B1 ;  /* 0x0000000000017941 */ /* 0x000fea0003800200 */
.L_x_3203:
[----:B------:R-:W-:Y:S04]  /*27e0*/  BSSY.RECONVERGENT B1, `(.L_x_3205) ;  /* 0x0000019000017945 */ /* 0x000fe80003800200 */
[----:B------:R-:W-:Y:S05]  /*27f0*/  @P1 BRA `(.L_x_3206) ;  /* 0x00000000005c1947 */ /* 0x000fea0003800000 */
[C---:B------:R-:W-:Y:S01]  /*2800*/  IMAD R128, R2.reuse, 0x60, RZ ;  /* 0x0000006002807824 */ /* 0x040fe200078e02ff */
[----:B------:R-:W-:Y:S02]  /*2810*/  LEA R250, R2, R248, 0x3 ;  /* 0x000000f802fa7211 */ /* 0x000fe400078e18ff */
        /* <DEDUP_REMOVED lines=21> */
.L_x_3206:
[----:B------:R-:W-:Y:S05]  /*2970*/  BSYNC.RECONVERGENT B1 ;  /* 0x0000000000017941 */ /* 0x000fea0003800200 */
.L_x_3205:
[----:B------:R-:W-:Y:S04]  /*2980*/  BSSY.RECONVERGENT B1, `(.L_x_3207) ;  /* 0x000001a000017945 */ /* 0x000fe80003800200 */
[----:B------:R-:W-:Y:S05]  /*2990*/  @P1 BRA `(.L_x_3208) ;  /* 0x0000000000601947 */ /* 0x000fea0003800000 */
[C---:B------:R-:W-:Y:S01]  /*29a0*/  IMAD R132, R2.reuse, 0x2, R249 ;  /* 0x0000000202847824 */ /* 0x040fe200078e02f9 */
[----:B------:R-:W-:Y:S01]  /*29b0*/  CS2R R134, SRZ ;  /* 0x0000000000867805 */ /* 0x000fe2000001ff00 */
[----:B------:R-:W-:-:S03]  /*29c0*/  IMAD R133, R2, 0x60, RZ ;  /* 0x0000006002857824 */ /* 0x000fc600078e02ff */
        /* <DEDUP_REMOVED lines=21> */
.L_x_3208:
[----:B------:R-:W-:Y:S05]  /*2b20*/  BSYNC.RECONVERGENT B1 ;  /* 0x0000000000017941 */ /* 0x000fea0003800200 */
.L_x_3207:
[----:B------:R-:W-:Y:S04]  /*2b30*/  BSSY.RECONVERGENT B1, `(.L_x_3209) ;  /* 0x0000019000017945 */ /* 0x000fe80003800200 */
[----:B------:R-:W-:Y:S05]  /*2b40*/  @P1 BRA `(.L_x_3210) ;  /* 0x00000000005c1947 */ /* 0x000fea0003800000 */
[C---:B------:R-:W-:Y:S01]  /*2b50*/  IMAD R136, R2.reuse, 0x60, RZ ;  /* 0x0000006002887824 */ /* 0x040fe200078e02ff */
[----:B------:R-:W-:Y:S01]  /*2b60*/  CS2R R138, SRZ ;  /* 0x00000000008a7805 */ /* 0x000fe2000001ff00 */
[----:B------:R-:W-:-:S05]  /*2b70*/  IMAD R250, R2, 0x10, R248 ;  /* 0x0000001002fa7824 */ /* 0x000fca00078e02f8 */
        /* <DEDUP_REMOVED lines=20> */
.L_x_3210:
[----:B------:R-:W-:Y:S05]  /*2cc0*/  BSYNC.RECONVERGENT B1 ;  /* 0x0000000000017941 */ /* 0x000fea0003800200 */
.L_x_3209:
[----:B------:R-:W-:Y:S04]  /*2cd0*/  BSSY.RECONVERGENT B1, `(.L_x_3211) ;  /* 0x000001b000017945 */ /* 0x000fe80003800200 */
[----:B------:R-:W-:Y:S05]  /*2ce0*/  @P1 BRA `(.L_x_3212) ;  /* 0x0000000000641947 */ /* 0x000fea0003800000 */
[C---:B------:R-:W-:Y:S01]  /*2cf0*/  LEA R250, R2.reuse, R249, 0x2 ;  /* 0x000000f902fa7211 */ /* 0x040fe200078e10ff */
[----:B------:R-:W-:Y:S01]  /*2d00*/  IMAD R141, R2, 0x60, RZ ;  /* 0x00000060028d7824 */ /* 0x000fe200078e02ff */
[----:B------:R-:W-:-:S03]  /*2d10*/  CS2R R142, SRZ ;  /* 0x00000000008e7805 */ /* 0x000fc6000001ff00 */
        /* <DEDUP_REMOVED lines=22> */
.L_x_3212:
[----:B------:R-:W-:Y:S05]  /*2e80*/  BSYNC.RECONVERGENT B1 ;  /* 0x0000000000017941 */ /* 0x000fea0003800200 */
.L_x_3211:
[----:B------:R-:W-:Y:S04]  /*2e90*/  BSSY.RECONVERGENT B1, `(.L_x_3213) ;  /* 0x000001c000017945 */ /* 0x000fe80003800200 */
[----:B------:R-:W-:Y:S05]  /*2ea0*/  @P1 BRA `(.L_x_3214) ;  /* 0x0000000000681947 */ /* 0x000fea0003800000 */
[C---:B------:R-:W-:Y:S01]  /*2eb0*/  IMAD R144, R2.reuse, 0x4, R249 ;  /* 0x0000000402907824 */ /* 0x040fe200078e02f9 */
[----:B------:R-:W-:Y:S01]  /*2ec0*/  CS2R R146, SRZ ;  /* 0x0000000000927805 */ /* 0x000fe2000001ff00 */
[----:B------:R-:W-:-:S03]  /*2ed0*/  IMAD R145, R2, 0x60, RZ ;  /* 0x0000006002917824 */ /* 0x000fc600078e02ff */
[----:B------:R-:W-:-:S05]  /*2ee0*/  IADD3 R250, PT, PT, R144, R2, RZ ;  /* 0x0000000290fa7210 */ /* 0x000fca0007ffe0ff */
        /* <DEDUP_REMOVED lines=22> */
.L_x_3214:
[----:B------:R-:W-:Y:S05]  /*3050*/  BSYNC.RECONVERGENT B1 ;  /* 0x0000000000017941 */ /* 0x000fea0003800200 */
.L_x_3213:
[----:B------:R-:W-:Y:S04]  /*3060*/  BSSY.RECONVERGENT B1, `(.L_x_3215) ;  /* 0x000001c000017945 */ /* 0x000fe80003800200 */
[----:B------:R-:W-:Y:S05]  /*3070*/  @P1 BRA `(.L_x_3216) ;  /* 0x0000000000681947 */ /* 0x000fea0003800000 */
[C---:B------:R-:W-:Y:S01]  /*3080*/  IMAD R148, R2.reuse, 0x4, R249 ;  /* 0x0000000402947824 */ /* 0x040fe200078e02f9 */
[----:B------:R-:W-:Y:S01]  /*3090*/  CS2R R150, SRZ ;  /* 0x0000000000967805 */ /* 0x000fe2000001ff00 */
[----:B------:R-:W-:-:S03]  /*30a0*/  IMAD R149, R2, 0x60, RZ ;  /* 0x0000006002957824 */ /* 0x000fc600078e02ff */
[----:B------:R-:W-:-:S05]  /*30b0*/  LEA R250, R2, R148, 0x1 ;  /* 0x0000009402fa7211 */ /* 0x000fca00078e08ff */
        /* <DEDUP_REMOVED lines=22> */
.L_x_3216:
[----:B------:R-:W-:Y:S05]  /*3220*/  BSYNC.RECONVERGENT B1 ;  /* 0x0000000000017941 */ /* 0x000fea0003800200 */
.L_x_3215:
        /* <DEDUP_REMOVED lines=25> */
.L_x_3218:
[----:B------:R-:W-:Y:S05]  /*33c0*/  BSYNC.RECONVERGENT B1 ;  /* 0x0000000000017941 */ /* 0x000fea0003800200 */
.L_x_3217:
[----:B------:R-:W-:Y:S04]  /*33d0*/  BSSY.RECONVERGENT B1, `(.L_x_3219) ;  /* 0x000001d000017945 */ /* 0x000fe80003800200 */
[----:B------:R-:W-:Y:S05]  /*33e0*/  @P1 BRA `(.L_x_3220) ;  /* 0x00000000006c1947 */ /* 0x000fea0003800000 */
[C---:B------:R-:W-:Y:S01]  /*33f0*/  LEA R156, R2.reuse, R249, 0x2 ;  /* 0x000000f9029c7211 */ /* 0x040fe200078e10ff */
[----:B------:R-:W-:Y:S01]  /*3400*/  IMAD R157, R2, 0x60, RZ ;  /* 0x00000060029d7824 */ /* 0x000fe200078e02ff */
[----:B------:R-:W-:-:S03]  /*3410*/  CS2R R158, SRZ ;  /* 0x00000000009e7805 */ /* 0x000fc6000001ff00 */
[----:B------:R-:W-:-:S05]  /*3420*/  IMAD R156, R2, 0x2, R156 ;  /* 0x00000002029c7824 */ /* 0x000fca00078e029c */
        /* <DEDUP_REMOVED lines=23> */
.L_x_3220:
[----:B------:R-:W-:Y:S05]  /*35a0*/  BSYNC.RECONVERGENT B1 ;  /* 0x0000000000017941 */ /* 0x000fea0003800200 */
.L_x_3219:
[----:B------:R-:W-:Y:S04]  /*35b0*/  BSSY.RECONVERGENT B1, `(.L_x_3221) ;  /* 0x000001e000017945 */ /* 0x000fe80003800200 */
[----:B------:R-:W-:Y:S05]  /*35c0*/  @P1 BRA `(.L_x_3222) ;  /* 0x0000000000701947 */ /* 0x000fea0003800000 */
[C---:B------:R-:W-:Y:S01]  /*35d0*/  IMAD R160, R2.reuse, 0x4, R249 ;  /* 0x0000000402a07824 */ /* 0x040fe200078e02f9 */
[----:B------:R-:W-:Y:S01]  /*35e0*/  CS2R R162, SRZ ;  /* 0x0000000000a27805 */ /* 0x000fe2000001ff00 */
[----:B------:R-:W-:-:S03]  /*35f0*/  IMAD R161, R2, 0x60, RZ ;  /* 0x0000006002a17824 */ /* 0x000fc600078e02ff */
[----:B------:R-:W-:-:S05]  /*3600*/  LEA R160, R2, R160, 0x1 ;  /* 0x000000a002a07211 */ /* 0x000fca00078e08ff */
[----:B------:R-:W-:-:S05]  /*3610*/  IMAD R160, R2, 0x2, R160 ;  /* 0x0000000202a07824 */ /* 0x000fca00078e02a0 */
        /* <DEDUP_REMOVED lines=23> */
.L_x_3222:
[----:B------:R-:W-:Y:S05]  /*3790*/  BSYNC.RECONVERGENT B1 ;  /* 0x0000000000017941 */ /* 0x000fea0003800200 */
.L_x_3221:
[C---:B------:R-:W-:Y:S01]  /*37a0*/  IMAD R249, R2.reuse, 0x4, R249 ;  /* 0x0000000402f97824 */ /* 0x040fe200078e02f9 */
[----:B------:R-:W-:Y:S04]  /*37b0*/  BSSY.RECONVERGENT B1, `(.L_x_3223) ;  /* 0x000001e000017945 */ /* 0x000fe80003800200 */
[----:B------:R-:W-:-:S05]  /*37c0*/  LEA R249, R2, R249, 0x1 ;  /* 0x000000f902f97211 */ /* 0x000fca00078e08ff */
[C---:B------:R-:W-:Y:S01]  /*37d0*/  IMAD R250, R2.reuse, 0x2, R249 ;  /* 0x0000000202fa7824 */ /* 0x040fe200078e02f9 */
[----:B------:R-:W-:-:S03]  /*37e0*/  LEA R249, R2, R248, 0x6 ;  /* 0x000000f802f97211 */ /* 0x000fc600078e30ff */
[----:B------:R-:W-:Y:S01]  /*37f0*/  IMAD R248, R2, 0x2, R250 ;  /* 0x0000000202f87824 */ /* 0x000fe200078e02fa */
[----:B------:R-:W-:Y:S06]  /*3800*/  @P1 BRA `(.L_x_3224) ;  /* 0x0000000000601947 */ /* 0x000fec0003800000 */
[----:B------:R-:W-:Y:S01]  /*3810*/  IMAD R250, R2, 0x60, RZ ;  /* 0x0000006002fa7824 */ /* 0x000fe200078e02ff */
        /* <DEDUP_REMOVED lines=23> */
.L_x_3224:
[----:B------:R-:W-:Y:S05]  /*3990*/  BSYNC.RECONVERGENT B1 ;  /* 0x0000000000017941 */ /* 0x000fea0003800200 */
.L_x_3223:
        /* <DEDUP_REMOVED lines=27> */
.L_x_3226:
[----:B------:R-:W-:Y:S05]  /*3b50*/  BSYNC.RECONVERGENT B1 ;  /* 0x0000000000017941 */ /* 0x000fea0003800200 */
.L_x_3225:
[----:B------:R-:W-:Y:S01]  /*3b60*/  BSSY.RECONVERGENT B1, `(.L_x_3227) ;  /* 0x000001b000017945 */ /* 0x000fe20003800200 */
[----:B------:R-:W-:-:S03]  /*3b70*/  IMAD.IADD R248, R248, 0x1, R2 ;  /* 0x00000001f8f87824 */ /* 0x000fc600078e0202 */
[----:B------:R-:W-:Y:S05]  /*3b80*/  @P1 BRA `(.L_x_3228) ;  /* 0x0000000000601947 */ /* 0x000fea0003800000 */
        /* <DEDUP_REMOVED lines=24> */
.L_x_3228:
[----:B------:R-:W-:Y:S05]  /*3d10*/  BSYNC.RECONVERGENT B1 ;  /* 0x0000000000017941 */ /* 0x000fea0003800200 */
.L_x_3227:
        /* <DEDUP_REMOVED lines=27> */
.L_x_3230:
[----:B------:R-:W-:Y:S05]  /*3ed0*/  BSYNC.RECONVERGENT B1 ;  /* 0x0000000000017941 */ /* 0x000fea0003800200 */
.L_x_3229:
        /* <DEDUP_REMOVED lines=27> */
.L_x_3232:
[----:B------:R-:W-:Y:S05]  /*4090*/  BSYNC.RECONVERGENT B1 ;  /* 0x0000000000017941 */ /* 0x000fea0003800200 */
.L_x_3231:
[----:B------:R-:W-:Y:S04]  /*40a0*/  BSSY.RECONVERGENT B1, `(.L_x_3233) ;  /* 0x0000018000017945 */ /* 0x000fe80003800200 */
[----:B------:R-:W-:Y:S05]  /*40b0*/  @P1 BRA `(.L_x_3234) ;  /* 0x0000000000581947 */ /* 0x000fea0003800000 */
[----:B------:R-:W-:Y:S01]  /*40c0*/  IMAD R250, R2, 0x60, RZ ;  /* 0x0000006002fa7824 */ /* 0x000fe200078e02ff */
        /* <DEDUP_REMOVED lines=21> */
.L_x_3234:
[----:B------:R-:W-:Y:S05]  /*4220*/  BSYNC.RECONVERGENT B1 ;  /* 0x0000000000017941 */ /* 0x000fea0003800200 */
.L_x_3233:
[----:B------:R-:W-:Y:S01]  /*4230*/  BSSY.RECONVERGENT B1, `(.L_x_3235) ;  /* 0x000001b000017945 */ /* 0x000fe20003800200 */
[----:B------:R-:W-:-:S03]  /*4240*/  LEA R248, R2, R248, 0x1 ;  /* 0x000000f802f87211 */ /* 0x000fc600078e08ff */
        /* <DEDUP_REMOVED lines=25> */
.L_x_3236:
[----:B------:R-:W-:Y:S05]  /*43e0*/  BSYNC.RECONVERGENT B1 ;  /* 0x0000000000017941 */ /* 0x000fea0003800200 */
.L_x_3235:
        /* <DEDUP_REMOVED lines=27> */
.L_x_3238:
[----:B------:R-:W-:Y:S05]  /*45a0*/  BSYNC.RECONVERGENT B1 ;  /* 0x0000000000017941 */ /* 0x000fea0003800200 */
.L_x_3237:
        /* <DEDUP_REMOVED lines=27> */
.L_x_3240:
[----:B------:R-:W-:Y:S05]  /*4760*/  BSYNC.RECONVERGENT B1 ;  /* 0x0000000000017941 */ /* 0x000fea0003800200 */
.L_x_3239:
        /* <DEDUP_REMOVED lines=27> */
.L_x_3242:
[----:B------:R-:W-:Y:S05]  /*4920*/  BSYNC.RECONVERGENT B1 ;  /* 0x0000000000017941 */ /* 0x000fea0003800200 */
.L_x_3241:
        /* <DEDUP_REMOVED lines=27> */
.L_x_3244:
[----:B------:R-:W-:Y:S05]  /*4ae0*/  BSYNC.RECONVERGENT B1 ;  /* 0x0000000000017941 */ /* 0x000fea0003800200 */
.L_x_3243:
        /* <DEDUP_REMOVED lines=27> */
.L_x_3246:
[----:B------:R-:W-:Y:S05]  /*4ca0*/  BSYNC.RECONVERGENT B1 ;  /* 0x0000000000017941 */ /* 0x000fea0003800200 */
.L_x_3245:
        /* <DEDUP_REMOVED lines=27> */
.L_x_3248:
[----:B------:R-:W-:Y:S05]  /*4e60*/  BSYNC.RECONVERGENT B1 ;  /* 0x0000000000017941 */ /* 0x000fea0003800200 */
.L_x_3247:
        /* <DEDUP_REMOVED lines=27> */
.L_x_3250:
[----:B------:R-:W-:Y:S05]  /*5020*/  BSYNC.RECONVERGENT B1 ;  /* 0x0000000000017941 */ /* 0x000fea0003800200 */
.L_x_3249:
        /* <DEDUP_REMOVED lines=27> */
.L_x_3252:
[----:B------:R-:W-:Y:S05]  /*51e0*/  BSYNC.RECONVERGENT B1 ;  /* 0x0000000000017941 */ /* 0x000fea0003800200 */
.L_x_3251:
        /* <DEDUP_REMOVED lines=27> */
.L_x_3254:
[----:B------:R-:W-:Y:S05]  /*53a0*/  BSYNC.RECONVERGENT B1 ;  /* 0x0000000000017941 */ /* 0x000fea0003800200 */
.L_x_3253:
        /* <DEDUP_REMOVED lines=27> */
.L_x_3256:
[----:B------:R-:W-:Y:S05]  /*5560*/  BSYNC.RECONVERGENT B1 ;  /* 0x0000000000017941 */ /* 0x000fea0003800200 */
.L_x_3255:
        /* <DEDUP_REMOVED lines=27> */
.L_x_3258:
[----:B------:R-:W-:Y:S05]  /*5720*/  BSYNC.RECONVERGENT B1 ;  /* 0x0000000000017941 */ /* 0x000fea0003800200 */
.L_x_3257:
        /* <DEDUP_REMOVED lines=27> */
.L_x_3260:
[----:B------:R-:W-:Y:S05]  /*58e0*/  BSYNC.RECONVERGENT B1 ;  /* 0x0000000000017941 */ /* 0x000fea0003800200 */
.L_x_3259:
        /* <DEDUP_REMOVED lines=27> */
.L_x_3262:
[----:B------:R-:W-:Y:S05]  /*5aa0*/  BSYNC.RECONVERGENT B1 ;  /* 0x0000000000017941 */ /* 0x000fea0003800200 */
.L_x_3261:
[----:B------:R-:W-:Y:S04]  /*5ab0*/  BSSY.RECONVERGENT B1, `(.L_x_3263) ;  /* 0x000001a000017945 */ /* 0x000fe80003800200 */
[----:B------:R-:W-:Y:S05]  /*5ac0*/  @P1 BRA `(.L_x_3264) ;  /* 0x0000000000601947 */ /* 0x000fea0003800000 */
[----:B------:R-:W-:Y:S01]  /*5ad0*/  IADD3 R244, PT, PT, R248, R2, RZ ;  /* 0x00000002f8f47210 */ /* 0x000fe20007ffe0ff */
[----:B------:R-:W-:Y:S01]  /*5ae0*/  IMAD R249, R2, 0x60, RZ ;  /* 0x0000006002f97824 */ /* 0x000fe200078e02ff */
[----:B------:R-:W-:-:S03]  /*5af0*/  CS2R R246, SRZ ;  /* 0x0000000000f67805 */ /* 0x000fc6000001ff00 */
[----:B------:R-:W-:Y:S01]  /*5b00*/  IMAD.SHL.U32 R248, R244, 0x4, RZ ;  /* 0x00000004f4f87824 */ /* 0x000fe200078e00ff */
[----:B------:R-:W-:-:S04]  /*5b10*/  CS2R R244, SRZ ;  /* 0x0000000000f47805 */ /* 0x000fc8000001ff00 */
        /* <DEDUP_REMOVED lines=16> */
[----:B------:R-:W-:-:S04]  /*5c20*/  LEA R2, P2, R3, UR8, 0x2 ;  /* 0x0000000803027c11 */ /* 0x000fc8000f8410ff */
[----:B------:R-:W-:-:S05]  /*5c30*/  LEA.HI.X R3, R3, UR9, R244, 0x2, P2 ;  /* 0x0000000903037c11 */ /* 0x000fca00090f14f4 */
[----:B------:R0:W5:Y:S04]  /*5c40*/  LDG.E.128 R244, desc[UR36][R2.64] ;  /* 0x0000002402f47981 */ /* 0x000168000c1e1d00 */
.L_x_3264:
[----:B------:R-:W-:Y:S05]  /*5c50*/  BSYNC.RECONVERGENT B1 ;  /* 0x0000000000017941 */ /* 0x000fea0003800200 */
.L_x_3263:
[----:B------:R-:W-:Y:S04]  /*5c60*/  BSSY.RECONVERGENT B1, `(.L_x_3265) ;  /* 0x00000b0000017945 */ /* 0x000fe80003800200 */
[----:B------:R-:W-:Y:S05]  /*5c70*/  @P1 BRA `(.L_x_3266) ;  /* 0x0000000800b81947 */ /* 0x000fea0003800000 */
[----:B------:R-:W-:Y:S01]  /*5c80*/  ISETP.NE.U32.AND P1, PT, RZ, UR12, PT ;  /* 0x0000000cff007c0c */ /* 0x000fe2000bf25070 */
[----:B------:R1:W-:Y:S03]  /*5c90*/  STL [R1+0x4c], R252 ;  /* 0x00004cfc01007387 */ /* 0x0003e60000100800 */
[----:B------:R-:W-:Y:S01]  /*5ca0*/  ISETP.NE.AND.EX P1, PT, RZ, UR13, PT, P1 ;  /* 0x0000000dff007c0c */ /* 0x000fe2000bf25310 */
[----:B------:R-:W2:Y:S04]  /*5cb0*/  LDL R250, [R1+0x10] ;  /* 0x0000100001fa7983 */ /* 0x000ea80000100800 */
[----:B------:R-:W3:Y:S04]  /*5cc0*/  LDL R249, [R1+0x14] ;  /* 0x0000140001f97983 */ /* 0x000ee80000100800 */
[----:B-1----:R-:W4:Y:S04]  /*5cd0*/  LDL R252, [R1+0x30] ;  /* 0x0000300001fc7983 */ /* 0x002f280000100800 */
[----:B0-----:R-:W0:Y:S08]  /*5ce0*/  @P1 LDC R2, c[0x0][0x408] ;  /* 0x00010200ff021b82 */ /* 0x001e300000000800 */
[----:B------:R-:W0:Y:S01]  /*5cf0*/  @P1 LDC R3, c[0x0][0x430] ;  /* 0x00010c00ff031b82 */ /* 0x000e220000000800 */
[----:B------:R-:W1:Y:S01]  /*5d00*/  @P1 S2R R248, SR_CTAID.X ;  /* 0x0000000000f81919 */ /* 0x000e620000002500 */
[----:B0-----:R-:W-:-:S04]  /*5d10*/  @P1 IADD3 R2, PT, PT, R3, R2, RZ ;  /* 0x0000000203021210 */ /* 0x001fc80007ffe0ff */
[----:B------:R-:W-:Y:S02]  /*5d20*/  @P1 ISETP.GE.AND P4, PT, R0, R2, PT ;  /* 0x000000020000120c */ /* 0x000fe40003f86270 */
[----:B------:R-:W1:Y:S01]  /*5d30*/  @P1 LDC.64 R2, c[0x0][0x448] ;  /* 0x00011200ff021b82 */ /* 0x000e620000000a00 */
[----:B------:R0:W-:Y:S04]  /*5d40*/  STL [R1+0x48], R251 ;  /* 0x000048fb01007387 */ /* 0x0001e80000100800 */
[----:B0-----:R-:W2:Y:S01]  /*5d50*/  LDL R251, [R1+0x34] ;  /* 0x0000340001fb7983 */ /* 0x001ea20000100800 */
[----:B-1----:R-:W-:-:S05]  /*5d60*/  @P1 IMAD.WIDE.U32 R2, R248, 0x4, R2 ;  /* 0x00000004f8021825 */ /* 0x002fca00078e0002 */
[----:B------:R0:W3:Y:S04]  /*5d70*/  @P1 LDG.E R248, desc[UR36][R2.64] ;  /* 0x0000002402f81981 */ /* 0x0000e8000c1e1900 */
[----:B------:R-:W0:Y:S04]  /*5d80*/  LDL R3, [R1+0x20] ;  /* 0x0000200001037983 */ /* 0x000e280000100800 */
[----:B------:R-:W4:Y:S01]  /*5d90*/  LDL R2, [R1+0x24] ;  /* 0x0000240001027983 */ /* 0x000f220000100800 */
[----:B0----5:R-:W-:Y:S01]  /*5da0*/  FMUL.FTZ R3, R3, R124 ;  /* 0x0000007c03037220 */ /* 0x021fe20000410000 */
[----:B----4-:R-:W-:-:S03]  /*5db0*/  FMUL.FTZ R2, R2, R125 ;  /* 0x0000007d02027220 */ /* 0x010fc60000410000 */
[----:B------:R-:W-:Y:S02]  /*5dc0*/  FFMA.FTZ R3, R252, R120, R3 ;  /* 0x00000078fc037223 */ /* 0x000fe40000010003 */
[----:B------:R-:W5:Y:S01]  /*5dd0*/  LDL.LU R252, [R1+0x4c] ;  /* 0x00004c0001fc7983 */ /* 0x000f620000300800 */
[----:B--2---:R-:W-:-:S03]  /*5de0*/  FFMA.FTZ R2, R251, R121, R2 ;  /* 0x00000079fb027223 */ /* 0x004fc60000010002 */
[----:B------:R-:W2:Y:S01]  /*5df0*/  LDL R251, [R1+0x28] ;  /* 0x0000280001fb7983 */ /* 0x000ea20000100800 */
[----:B------:R-:W-:-:S03]  /*5e00*/  FFMA.FTZ R3, R250, R128, R3 ;  /* 0x00000080fa037223 */ /* 0x000fc60000010003 */
[----:B------:R-:W4:Y:S01]  /*5e10*/  LDL R250, [R1+0x38] ;  /* 0x0000380001fa7983 */ /* 0x000f220000100800 */
[----:B---3--:R-:W-:-:S03]  /*5e20*/  FFMA.FTZ R2, R249, R129, R2 ;  /* 0x00000081f9027223 */ /* 0x008fc60000010002 */
[----:B------:R-:W3:Y:S01]  /*5e30*/  LDL R249, [R1+0x18] ;  /* 0x0000180001f97983 */ /* 0x000ee20000100800 */
        /* <DEDUP_REMOVED lines=59> */
[----:B--2---:R-:W-:Y:S02]  /*61f0*/  FMUL.FTZ R3, R251, R126 ;  /* 0x0000007efb037220 */ /* 0x004fe40000410000 */
[----:B------:R-:W2:Y:S02]  /*6200*/  LDL R251, [R1+0x2c] ;  /* 0x00002c0001fb7983 */ /* 0x000ea40000100800 */
[----:B----4-:R-:W-:Y:S02]  /*6210*/  FFMA.FTZ R3, R250, R122, R3 ;  /* 0x0000007afa037223 */ /* 0x010fe40000010003 */
[----:B------:R-:W4:Y:S02]  /*6220*/  LDL R250, [R1+0x3c] ;  /* 0x00003c0001fa7983 */ /* 0x000f240000100800 */
[----:B---3--:R-:W-:Y:S02]  /*6230*/  FFMA.FTZ R3, R249, R130, R3 ;  /* 0x00000082f9037223 */ /* 0x008fe40000010003 */
[----:B------:R-:W3:Y:S02]  /*6240*/  LDL R249, [R1+0x1c] ;  /* 0x00001c0001f97983 */ /* 0x000ee40000100800 */
        /* <DEDUP_REMOVED lines=29> */
[----:B------:R-:W-:Y:S01]  /*6420*/  FADD.FTZ R2, R3, R2 ;  /* 0x0000000203027221 */ /* 0x000fe20000010000 */
[----:B--2---:R-:W-:Y:S02]  /*6430*/  FMUL.FTZ R3, R251, R127 ;  /* 0x0000007ffb037220 */ /* 0x004fe40000410000 */
[----:B------:R-:W2:Y:S02]  /*6440*/  LDL R251, [R1] ;  /* 0x0000000001fb7983 */ /* 0x000ea40000100800 */
[----:B----4-:R-:W-:Y:S01]  /*6450*/  FFMA.FTZ R3, R250, R123, R3 ;  /* 0x0000007bfa037223 */ /* 0x010fe20000010003 */
[----:B------:R-:W-:Y:S01]  /*6460*/  ISETP.NE.U32.AND P2, PT, RZ, UR10, PT ;  /* 0x0000000aff007c0c */ /* 0x000fe2000bf45070 */
[----:B------:R-:W4:Y:S02]  /*6470*/  LDL R250, [R1+0xc] ;  /* 0x00000c0001fa7983 */ /* 0x000f240000100800 */
[----:B---3--:R-:W-:-:S04]  /*6480*/  FFMA.FTZ R3, R249, R131, R3 ;  /* 0x00000083f9037223 */ /* 0x008fc80000010003 */
        /* <DEDUP_REMOVED lines=26> */
[----:B------:R-:W-:-:S03]  /*6630*/  ISETP.NE.AND.EX P2, PT, RZ, UR11, PT, P2 ;  /* 0x0000000bff007c0c */ /* 0x000fc6000bf45320 */
[----:B------:R-:W-:-:S04]  /*6640*/  FFMA.FTZ R3, R15, R239, R3 ;  /* 0x000000ef0f037223 */ /* 0x000fc80000010003 */
[----:B------:R-:W-:-:S04]  /*6650*/  FFMA.FTZ R3, R11, R243, R3 ;  /* 0x000000f30b037223 */ /* 0x000fc80000010003 */
[----:B------:R-:W-:-:S04]  /*6660*/  FFMA.FTZ R3, R7, R247, R3 ;  /* 0x000000f707037223 */ /* 0x000fc80000010003 */
[----:B------:R-:W-:Y:S02]  /*6670*/  FADD.FTZ R249, R3, R2 ;  /* 0x0000000203f97221 */ /* 0x000fe40000010000 */
[----:B------:R-:W2:Y:S02]  /*6680*/  @P2 LDC.64 R2, c[0x0][0x438] ;  /* 0x00010e00ff022b82 */ /* 0x000ea40000000a00 */
[----:B--2---:R-:W-:Y:S02]  /*6690*/  @P2 IMAD.WIDE R2, R251, 0x4, R2 ;  /* 0x00000004fb022825 */ /* 0x004fe400078e0202 */
[----:B------:R-:W5:Y:S04]  /*66a0*/  LDL.LU R251, [R1+0x48] ;  /* 0x0000480001fb7983 */ /* 0x000f680000300800 */
[----:B------:R0:W2:Y:S02]  /*66b0*/  @P2 LDG.E R2, desc[UR36][R2.64] ;  /* 0x0000002402022981 */ /* 0x0000a4000c1e1900 */
[----:B0-----:R-:W-:-:S02]  /*66c0*/  FMUL.FTZ R3, R249, UR18 ;  /* 0x00000012f9037c20 */ /* 0x001fc40008410000 */
[----:B------:R-:W3:Y:S02]  /*66d0*/  LDL R249, [R1+0x4] ;  /* 0x0000040001f97983 */ /* 0x000ee40000100800 */
[----:B--2---:R-:W-:Y:S01]  /*66e0*/  @P2 FADD.FTZ R3, R3, R2 ;  /* 0x0000000203032221 */ /* 0x004fe20000010000 */
[----:B------:R-:W-:-:S04]  /*66f0*/  @P1 SEL R2, RZ, UR39, P4 ;  /* 0x00000027ff021c07 */ /* 0x000fc8000a000000 */
[----:B------:R-:W-:-:S04]  /*6700*/  @P1 IADD3 R2, PT, PT, R0, -UR45, R2 ;  /* 0x8000002d00021c10 */ /* 0x000fc8000fffe002 */
[----:B------:R-:W-:-:S05]  /*6710*/  @P1 I2FP.F32.S32 R2, R2 ;  /* 0x0000000200021245 */ /* 0x000fca0000201400 */
[----:B------:R-:W-:-:S05]  /*6720*/  @P1 FFMA.FTZ R3, R2, R248, R3 ;  /* 0x000000f802031223 */ /* 0x000fca0000010003 */
[----:B----4-:R-:W-:Y:S01]  /*6730*/  @!P3 FMNMX.FTZ R250, R250, R3, !PT ;  /* 0x00000003fafab209 */ /* 0x010fe20007810000 */
[----:B---3--:R1:W-:Y:S04]  /*6740*/  STS [R249], R3 ;  /* 0x00000003f9007388 */ /* 0x0083e80000000800 */
[----:B------:R1:W-:Y:S02]  /*6750*/  @!P3 STL [R1+0xc], R250 ;  /* 0x00000cfa0100b387 */ /* 0x0003e40000100800 */
.L_x_3266:
[----:B------:R-:W-:Y:S05]  /*6760*/  BSYNC.RECONVERGENT B1 ;  /* 0x0000000000017941 */ /* 0x000fea0003800200 */
.L_x_3265:
[----:B------:R-:W2:Y:S04]  /*6770*/  LDL.LU R248, [R1+0x4] ;  /* 0x0000040001f87983 */ /* 0x000ea80000300800 */
[----:B01----:R-:W3:Y:S04]  /*6780*/  LDL.LU R3, [R1] ;  /* 0x0000000001037983 */ /* 0x003ee80000300800 */
[----:B------:R-:W4:Y:S01]  /*6790*/  LDL R2, [R1+0x44] ;  /* 0x0000440001027983 */ /* 0x000f220000100800 */
[----:B-----5:R-:W-:Y:S01]  /*67a0*/  IADD3 R252, P1, PT, R252, 0x100, RZ ;  /* 0x00000100fcfc7810 */ /* 0x020fe20007f3e0ff */
[----:B------:R-:W-:-:S03]  /*67b0*/  VIADD R0, R0, 0x100 ;  /* 0x0000010000007836 */ /* 0x000fc60000000000 */
[----:B------:R-:W-:Y:S02]  /*67c0*/  IADD3.X R251, PT, PT, RZ, R251, RZ, P1, !PT ;  /* 0x000000fbfffb7210 */ /* 0x000fe40000ffe4ff */
[----:B--2---:R-:W-:Y:S01]  /*67d0*/  IADD3 R248, PT, PT, R248, 0x400, RZ ;  /* 0x00000400f8f87810 */ /* 0x004fe20007ffe0ff */
[----:B---3--:R-:W-:Y:S01]  /*67e0*/  VIADD R3, R3, 0x100 ;  /* 0x0000010003037836 */ /* 0x008fe20000000000 */
[----:B----4-:R-:W-:-:S04]  /*67f0*/  ISETP.GE.AND P1, PT, R0, R2, PT ;  /* 0x000000020000720c */ /* 0x010fc80003f26270 */
[----:B------:R4:W-:Y:S04]  /*6800*/  STL [R1], R3 ;  /* 0x0000000301007387 */ /* 0x0009e80000100800 */
[----:B------:R4:W-:Y:S05]  /*6810*/  STL [R1+0x4], R248 ;  /* 0x000004f801007387 */ /* 0x0009ea0000100800 */
[----:B------:R-:W-:Y:S05]  /*6820*/  @!P1 BRA `(.L_x_3267) ;  /* 0xffffffb800c09947 */ /* 0x000fea000383ffff */
.L_x_3200:
[----:B01----:R-:W-:Y:S05]  /*6830*/  BSYNC.RECONVERGENT B0 ;  /* 0x0000000000007941 */ /* 0x003fea0003800200 */
.L_x_3199:
[----:B------:R-:W3:Y:S01]  /*6840*/  LDL.LU R2, [R1+0xc] ;  /* 0x00000c0001027983 */ /* 0x000ee20000300800 */
[----:B------:R-:W0:Y:S01]  /*6850*/  S2UR UR10, SR_CgaCtaId ;  /* 0x00000000000a79c3 */ /* 0x000e220000008800 */
[----:B------:R-:W-:Y:S01]  /*6860*/  UMOV UR9, 0x400 ;  /* 0x0000040000097882 */ /* 0x000fe20000000000 */
[----:B------:R-:W1:Y:S01]  /*6870*/  LDCU UR5, c[0x0][0x3f4] ;  /* 0x00007e80ff0577ac */ /* 0x000e620008000800 */
[----:B------:R-:W-:Y:S01]  /*6880*/  BSSY.RECONVERGENT B0, `(.L_x_3268) ;  /* 0x000018d000007945 */ /* 0x000fe20003800200 */
[----:B------:R-:W5:Y:S04]  /*6890*/  LDCU UR6, c[0x0][0x3f4] ;  /* 0x00007e80ff0677ac */ /* 0x000f680008000800 */
[----:B------:R-:W5:Y:S01]  /*68a0*/  S2UR UR13, SR_CTAID.Y ;  /* 0x00000000000d79c3 */ /* 0x000f620000002600 */
[----:B------:R-:W-:-:S02]  /*68b0*/  UIADD3 UR12, UPT, UPT, UR45, 0x1, URZ ;  /* 0x000000012d0c7890 */ /* 0x000fc4000fffe0ff */
[----:B-1----:R-:W-:Y:S02]  /*68c0*/  UIADD3 UR5, UPT, UPT, UR45, 0x1, -UR5 ;  /* 0x000000012d057890 */ /* 0x002fe4000fffe805 */
[----:B0-----:R-:W-:Y:S02]  /*68d0*/  ULEA UR11, UR10, UR9, 0x18 ;  /* 0x000000090a0b7291 */ /* 0x001fe4000f8ec0ff */
[----:B------:R-:W-:-:S04]  /*68e0*/  UISETP.LT.AND UP0, UPT, URZ, UR5, UPT ;  /* 0x00000005ff00728c */ /* 0x000fc8000bf01270 */
[----:B------:R-:W-:Y:S02]  /*68f0*/  USEL UR5, URZ, UR5, !UP0 ;  /* 0x00000005ff057287 */ /* 0x000fe4000c000000 */
[----:B-----5:R-:W-:-:S04]  /*6900*/  UIMAD UR6, UR13, UR6, URZ ;  /* 0x000000060d0672a4 */ /* 0x020fc8000f8e02ff */
[----:B------:R-:W-:Y:S01]  /*6910*/  USHF.R.S32.HI UR15, URZ, 0x1f, UR6 ;  /* 0x0000001fff0f7899 */ /* 0x000fe20008011406 */
[----:B---3--:R-:W4:Y:S02]  /*6920*/  SHFL.BFLY PT, R0, R2, 0x10, 0x1f ;  /* 0x0e001f0002007f89 */ /* 0x008f2400000e0000 */
[----:B----4-:R-:W-:-:S05]  /*6930*/  FMNMX.FTZ R3, R0, R2, !PT ;  /* 0x0000000200037209 */ /* 0x010fca0007810000 */
[----:B------:R-:W0:Y:S02]  /*6940*/  SHFL.BFLY PT, R0, R3, 0x8, 0x1f ;  /* 0x0d001f0003007f89 */ /* 0x000e2400000e0000 */
[----:B0-----:R-:W-:Y:S02]  /*6950*/  FMNMX.FTZ R4, R3, R0, !PT ;  /* 0x0000000003047209 */ /* 0x001fe40007810000 */
[----:B------:R-:W0:Y:S03]  /*6960*/  S2R R0, SR_TID.X ;  /* 0x0000000000007919 */ /* 0x000e260000002100 */
[----:B------:R-:W1:Y:S02]  /*6970*/  SHFL.BFLY PT, R5, R4, 0x4, 0x1f ;  /* 0x0c801f0004057f89 */ /* 0x000e6400000e0000 */
[----:B-1----:R-:W-:Y:S02]  /*6980*/  FMNMX.FTZ R5, R4, R5, !PT ;  /* 0x0000000504057209 */ /* 0x002fe40007810000 */
[----:B0-----:R-:W-:-:S03]  /*6990*/  SHF.L.U32 R14, R0, 0x2, RZ ;  /* 0x00000002000e7819 */ /* 0x001fc600000006ff */
[----:B------:R-:W0:Y:S02]  /*69a0*/  SHFL.BFLY PT, R2, R5, 0x2, 0x1f ;  /* 0x0c401f0005027f89 */ /* 0x000e2400000e0000 */
[----:B0-----:R-:W-:Y:S01]  /*69b0*/  FMNMX.FTZ R6, R5, R2, !PT ;  /* 0x0000000205067209 */ /* 0x001fe20007810000 */
[----:B------:R-:W-:Y:S01]  /*69c0*/  IMAD.MOV.U32 R5, RZ, RZ, -0x800001 ;  /* 0xff7fffffff057424 */ /* 0x000fe200078e00ff */
[----:B------:R-:W-:-:S03]  /*69d0*/  LOP3.LUT P0, R2, R0, 0x1f, RZ, 0xc0, !PT ;  /* 0x0000001f00027812 */ /* 0x000fc6000780c0ff */
[----:B------:R-:W0:Y:S01]  /*69e0*/  SHFL.BFLY PT, R7, R6, 0x1, 0x1f ;  /* 0x0c201f0006077f89 */ /* 0x000e2200000e0000 */
[C---:B------:R-:W-:Y:S02]  /*69f0*/  ISETP.GT.U32.AND P1, PT, R2.reuse, 0x7, PT ;  /* 0x000000070200780c */ /* 0x040fe40003f24070 */
[----:B------:R-:W-:-:S07]  /*6a00*/  LEA R4, R2, UR11, 0x2 ;  /* 0x0000000b02047c11 */ /* 0x000fce000f8e10ff */
[----:B------:R-:W-:Y:S02]  /*6a10*/  @!P0 LEA.HI R3, R0, UR11, RZ, 0x1d ;  /* 0x0000000b00038c11 */ /* 0x000fe4000f8fe8ff */
[----:B0-----:R-:W-:-:S05]  /*6a20*/  FMNMX.FTZ R10, R6, R7, !PT ;  /* 0x00000007060a7209 */ /* 0x001fca0007810000 */
[----:B------:R0:W-:Y:S01]  /*6a30*/  @!P0 STS [R3], R10 ;  /* 0x0000000a03008388 */ /* 0x0001e20000000800 */
[----:B------:R-:W-:Y:S01]  /*6a40*/  BAR.SYNC.DEFER_BLOCKING 0x0 ;  /* 0x0000000000007b1d */ /* 0x000fe20000010000 */
[----:B0-----:R-:W-:-:S05]  /*6a50*/  IMAD.MOV.U32 R3, RZ, RZ, RZ ;  /* 0x000000ffff037224 */ /* 0x001fca00078e00ff */
[----:B------:R-:W0:Y:S04]  /*6a60*/  @!P1 LDS R5, [R4] ;  /* 0x0000000004059984 */ /* 0x000e280000000800 */
[----:B0-----:R-:W0:Y:S02]  /*6a70*/  SHFL.BFLY PT, R6, R5, 0x4, 0x1f ;  /* 0x0c801f0005067f89 */ /* 0x001e2400000e0000 */
[----:B0-----:R-:W-:Y:S02]  /*6a80*/  FMNMX.FTZ R6, R6, R5, !PT ;  /* 0x0000000506067209 */ /* 0x001fe40007810000 */
[----:B------:R-:W-:-:S03]  /*6a90*/  IADD3 R5, PT, PT, R0, UR5, RZ ;  /* 0x0000000500057c10 */ /* 0x000fc6000fffe0ff */
[----:B------:R-:W0:Y:S01]  /*6aa0*/  SHFL.BFLY PT, R7, R6, 0x2, 0x1f ;  /* 0x0c401f0006077f89 */ /* 0x000e2200000e0000 */
[----:B------:R-:W-:Y:S02]  /*6ab0*/  ISETP.GT.AND P0, PT, R5, UR45, PT ;  /* 0x0000002d05007c0c */ /* 0x000fe4000bf04270 */
[----:B0-----:R-:W-:-:S05]  /*6ac0*/  FMNMX.FTZ R7, R6, R7, !PT ;  /* 0x0000000706077209 */ /* 0x001fca0007810000 */
[----:B------:R-:W0:Y:S02]  /*6ad0*/  SHFL.BFLY PT, R8, R7, 0x1, 0x1f ;  /* 0x0c201f0007087f89 */ /* 0x000e2400000e0000 */
[----:B0-----:R-:W-:-:S05]  /*6ae0*/  FMNMX.FTZ R8, R7, R8, !PT ;  /* 0x0000000807087209 */ /* 0x001fca0007810000 */
[----:B--2---:R0:W1:Y:S01]  /*6af0*/  SHFL.IDX PT, R25, R8, RZ, 0x1f ;  /* 0x00001fff08197589 */ /* 0x00406200000e0000 */
[----:B------:R-:W-:Y:S05]  /*6b00*/  @P0 BRA `(.L_x_3269) ;  /* 0x0000001400900947 */ /* 0x000fea0003800000 */
[----:B------:R-:W2:Y:S02]  /*6b10*/  LDC.64 R6, c[0x0][0x420] ;  /* 0x00010800ff067b82 */ /* 0x000ea40000000a00 */
[----:B--2---:R-:W-:-:S04]  /*6b20*/  ISETP.NE.U32.AND P0, PT, R6, RZ, PT ;  /* 0x000000ff0600720c */ /* 0x004fc80003f05070 */
[----:B------:R-:W-:-:S13]  /*6b30*/  ISETP.NE.AND.EX P0, PT, R7, RZ, PT, P0 ;  /* 0x000000ff0700720c */ /* 0x000fda0003f05300 */
[----:B------:R-:W-:Y:S05]  /*6b40*/  @P0 BRA `(.L_x_3270) ;  /* 0x0000001000040947 */ /* 0x000fea0003800000 */
[----:B0-----:R-:W-:Y:S01]  /*6b50*/  IMAD.U32 R8, RZ, RZ, UR12 ;  /* 0x0000000cff087e24 */ /* 0x001fe2000f8e00ff */
[----:B------:R-:W-:Y:S01]  /*6b60*/  LOP3.LUT R6, RZ, R0, RZ, 0x33, !PT ;  /* 0x00000000ff067212 */ /* 0x000fe200078e33ff */
[----:B------:R-:W-:Y:S03]  /*6b70*/  BSSY.RECONVERGENT B1, `(.L_x_3271) ;  /* 0x000001c000017945 */ /* 0x000fe60003800200 */
[----:B------:R-:W-:-:S04]  /*6b80*/  VIADDMNMX R3, R5, 0x100, R8, !PT ;  /* 0x0000010005037846 */ /* 0x000fc80007800108 */
[----:B------:R-:W-:Y:S01]  /*6b90*/  IADD3 R7, PT, PT, R3, -UR5, R6 ;  /* 0x8000000503077c10 */ /* 0x000fe2000fffe006 */
[----:B------:R-:W-:-:S03]  /*6ba0*/  IMAD.MOV.U32 R6, RZ, RZ, R5 ;  /* 0x000000ffff067224 */ /* 0x000fc600078e0005 */
        /* <DEDUP_REMOVED lines=11> */
[----:B------:R-:W-:Y:S01]  /*6c60*/  IADD3 R8, PT, PT, -R7, RZ, RZ ;  /* 0x000000ff07087210 */ /* 0x000fe20007ffe1ff */
[----:B------:R-:W-:-:S07]  /*6c70*/  VIADD R7, R14, UR7 ;  /* 0x000000070e077c36 */ /* 0x000fce0008000000 */
.L_x_3273:
[----:B------:R-:W1:Y:S01]  /*6c80*/  LDS R9, [R7] ;  /* 0x0000000007097984 */ /* 0x000e620000000800 */
[----:B------:R-:W-:Y:S01]  /*6c90*/  IADD3 R8, PT, PT, R8, 0x1, RZ ;  /* 0x0000000108087810 */ /* 0x000fe20007ffe0ff */
[----:B------:R-:W-:-:S03]  /*6ca0*/  VIADD R6, R6, 0x100 ;  /* 0x0000010006067836 */ /* 0x000fc60000000000 */
[----:B------:R-:W-:Y:S01]  /*6cb0*/  ISETP.NE.AND P0, PT, R8, RZ, PT ;  /* 0x000000ff0800720c */ /* 0x000fe20003f05270 */
[----:B-1----:R-:W-:-:S04]  /*6cc0*/  FADD.FTZ R9, -R25, R9 ;  /* 0x0000000919097221 */ /* 0x002fc80000010100 */
[----:B------:R-:W-:-:S04]  /*6cd0*/  FMUL.FTZ R9, R9, 1.4426950216293334961 ;  /* 0x3fb8aa3b09097820 */ /* 0x000fc80000410000 */
[----:B------:R-:W0:Y:S02]  /*6ce0*/  MUFU.EX2 R10, R9 ;  /* 0x00000009000a7308 */ /* 0x000e240000000800 */
[----:B0-----:R0:W-:Y:S01]  /*6cf0*/  STS [R7], R10 ;  /* 0x0000000a07007388 */ /* 0x0011e20000000800 */
[----:B------:R-:W-:Y:S01]  /*6d00*/  FADD.FTZ R3, R10, R3 ;  /* 0x000000030a037221 */ /* 0x000fe20000010000 */
[----:B0-----:R-:W-:Y:S01]  /*6d10*/  IADD3 R7, PT, PT, R7, 0x400, RZ ;  /* 0x0000040007077810 */ /* 0x001fe20007ffe0ff */
[----:B------:R-:W-:Y:S06]  /*6d20*/  @P0 BRA `(.L_x_3273) ;  /* 0xfffffffc00d40947 */ /* 0x000fec000383ffff */
.L_x_3272:
[----:B------:R-:W-:Y:S05]  /*6d30*/  BSYNC.RECONVERGENT B1 ;  /* 0x0000000000017941 */ /* 0x000fea0003800200 */
.L_x_3271:
[----:B------:R-:W-:Y:S05]  /*6d40*/  @!P1 BRA `(.L_x_3269) ;  /* 0x0000001400009947 */ /* 0x000fea0003800000 */
[----:B------:R-:W-:Y:S02]  /*6d50*/  UIADD3 UR7, UPT, UPT, UR9, 0x240, URZ ;  /* 0x0000024009077890 */ /* 0x000fe4000fffe0ff */
[----:B------:R-:W-:Y:S02]  /*6d60*/  USHF.L.U32 UR8, UR5, 0x2, URZ ;  /* 0x0000000205087899 */ /* 0x000fe400080006ff */
[----:B------:R-:W-:-:S04]  /*6d70*/  ULEA UR7, UR10, UR7, 0x18 ;  /* 0x000000070a077291 */ /* 0x000fc8000f8ec0ff */
[----:B------:R-:W-:-:S05]  /*6d80*/  LEA R7, R6, -UR8, 0x2 ;  /* 0x8000000806077c11 */ /* 0x000fca000f8e10ff */
[----:B------:R-:W1:Y:S04]  /*6d90*/  LDS R8, [R7+UR7] ;  /* 0x0000000707087984 */ /* 0x000e680008000800 */
[----:B------:R-:W0:Y:S04]  /*6da0*/  LDS R9, [R7+UR7+0x400] ;  /* 0x0004000707097984 */ /* 0x000e280008000800 */
[----:B------:R-:W2:Y:S04]  /*6db0*/  LDS R10, [R7+UR7+0x800] ;  /* 0x00080007070a7984 */ /* 0x000ea80008000800 */
[----:B------:R-:W3:Y:S01]  /*6dc0*/  LDS R12, [R7+UR7+0xc00] ;  /* 0x000c0007070c7984 */ /* 0x000ee20008000800 */
[----:B-1----:R-:W-:-:S04]  /*6dd0*/  FADD.FTZ R8, -R25, R8 ;  /* 0x0000000819087221 */ /* 0x002fc80000010100 */
[----:B------:R-:W-:Y:S01]  /*6de0*/  FMUL.FTZ R8, R8, 1.4426950216293334961 ;  /* 0x3fb8aa3b08087820 */ /* 0x000fe20000410000 */
[C---:B0-----:R-:W-:Y:S01]  /*6df0*/  FADD.FTZ R9, -R25.reuse, R9 ;  /* 0x0000000919097221 */ /* 0x041fe20000010100 */
[----:B--2---:R-:W-:-:S03]  /*6e00*/  FADD.FTZ R11, -R25, R10 ;  /* 0x0000000a190b7221 */ /* 0x004fc60000010100 */
[----:B------:R-:W-:Y:S01]  /*6e10*/  FMUL.FTZ R9, R9, 1.4426950216293334961 ;  /* 0x3fb8aa3b09097820 */ /* 0x000fe20000410000 */
[----:B------:R-:W0:Y:S01]  /*6e20*/  MUFU.EX2 R8, R8 ;  /* 0x0000000800087308 */ /* 0x000e220000000800 */
[----:B---3--:R-:W-:Y:S01]  /*6e30*/  FADD.FTZ R13, -R25, R12 ;  /* 0x0000000c190d7221 */ /* 0x008fe20000010100 */
[----:B------:R-:W-:-:S03]  /*6e40*/  FMUL.FTZ R11, R11, 1.4426950216293334961 ;  /* 0x3fb8aa3b0b0b7820 */ /* 0x000fc60000410000 */
[----:B------:R-:W-:-:S03]  /*6e50*/  FMUL.FTZ R13, R13, 1.4426950216293334961 ;  /* 0x3fb8aa3b0d0d7820 */ /* 0x000fc60000410000 */
[----:B------:R1:W2:Y:S08]  /*6e60*/  MUFU.EX2 R10, R9 ;  /* 0x00000009000a7308 */ /* 0x0002b00000000800 */
[----:B------:R-:W3:Y:S01]  /*6e70*/  MUFU.EX2 R12, R11 ;  /* 0x0000000b000c7308 */ /* 0x000ee20000000800 */
[----:B-1----:R-:W-:Y:S02]  /*6e80*/  VIADD R9, R6, 0x400 ;  /* 0x0000040006097836 */ /* 0x002fe40000000000 */
[----:B0-----:R-:W-:Y:S01]  /*6e90*/  FADD.FTZ R3, R3, R8 ;  /* 0x0000000803037221 */ /* 0x001fe20000010000 */
[----:B------:R4:W-:Y:S01]  /*6ea0*/  STS [R7+UR7], R8 ;  /* 0x0000000807007988 */ /* 0x0009e20008000807 */
[----:B------:R-:W-:-:S02]  /*6eb0*/  IADD3 R6, PT, PT, R7, UR7, RZ ;  /* 0x0000000707067c10 */ /* 0x000fc4000fffe0ff */
[----:B------:R-:W-:Y:S01]  /*6ec0*/  ISETP.GT.AND P0, PT, R9, UR45, PT ;  /* 0x0000002d09007c0c */ /* 0x000fe2000bf04270 */
[----:B------:R-:W0:Y:S01]  /*6ed0*/  MUFU.EX2 R16, R13 ;  /* 0x0000000d00107308 */ /* 0x000e220000000800 */
[----:B--2---:R-:W-:Y:S01]  /*6ee0*/  FADD.FTZ R3, R3, R10 ;  /* 0x0000000a03037221 */ /* 0x004fe20000010000 */
[----:B------:R4:W-:Y:S03]  /*6ef0*/  STS [R7+UR7+0x400], R10 ;  /* 0x0004000a07007988 */ /* 0x0009e60008000807 */
[----:B---3--:R-:W-:Y:S01]  /*6f00*/  FADD.FTZ R3, R3, R12 ;  /* 0x0000000c03037221 */ /* 0x008fe20000010000 */
[----:B------:R4:W-:Y:S04]  /*6f10*/  STS [R7+UR7+0x800], R12 ;  /* 0x0008000c07007988 */ /* 0x0009e80008000807 */
[----:B0-----:R4:W-:Y:S01]  /*6f20*/  STS [R7+UR7+0xc00], R16 ;  /* 0x000c001007007988 */ /* 0x0019e20008000807 */
[----:B------:R-:W-:Y:S01]  /*6f30*/  FADD.FTZ R3, R3, R16 ;  /* 0x0000001003037221 */ /* 0x000fe20000010000 */
[----:B------:R-:W-:Y:S06]  /*6f40*/  @P0 BRA `(.L_x_3269) ;  /* 0x0000001000800947 */ /* 0x000fec0003800000 */
[----:B----4-:R-:W-:Y:S01]  /*6f50*/  IADD3 R7, PT, PT, -R9, UR45, RZ ;  /* 0x0000002d09077c10 */ /* 0x010fe2000fffe1ff */
[----:B------:R-:W-:Y:S01]  /*6f60*/  BSSY.RECONVERGENT B1, `(.L_x_3274) ;  /* 0x000006c000017945 */ /* 0x000fe20003800200 */
[----:B------:R-:W-:Y:S01]  /*6f70*/  VIADD R6, R6, 0x1800 ;  /* 0x0000180006067836 */ /* 0x000fe20000000000 */
[----:B------:R-:W-:Y:S02]  /*6f80*/  PLOP3.LUT P0, PT, PT, PT, PT, 0x80, 0x8 ;  /* 0x000000000008781c */ /* 0x000fe40003f0f070 */
[----:B------:R-:W-:-:S13]  /*6f90*/  ISETP.GT.AND P1, PT, R7, 0xbff, PT ;  /* 0x00000bff0700780c */ /* 0x000fda0003f24270 */
[----:B------:R-:W-:Y:S05]  /*6fa0*/  @!P1 BRA `(.L_x_3275) ;  /* 0x00000004009c9947 */ /* 0x000fea0003800000 */
[----:B------:R-:W-:Y:S02]  /*6fb0*/  MOV R26, UR45 ;  /* 0x0000002d001a7c02 */ /* 0x000fe40008000f00 */
[----:B------:R-:W-:-:S03]  /*6fc0*/  PLOP3.LUT P0, PT, PT, PT, PT, 0x8, 0x80 ;  /* 0x000000000080781c */ /* 0x000fc60003f0e170 */
[----:B------:R-:W-:-:S10]  /*6fd0*/  VIADD R26, R26, 0xfffff401 ;  /* 0xfffff4011a1a7836 */ /* 0x000fd40000000000 */
.L_x_3276:
        /* <DEDUP_REMOVED lines=31> */
[----:B------:R-:W-:Y:S02]  /*71d0*/  FADD.FTZ R15, -R25, R15 ;  /* 0x0000000f190f7221 */ /* 0x000fe40000010100 */
        /* <DEDUP_REMOVED lines=24> */
[----:B---3--:R-:W-:Y:S01]  /*7360*/  FADD.FTZ R22, -R25, R22 ;  /* 0x0000001619167221 */ /* 0x008fe20000010100 */
        /* <DEDUP_REMOVED lines=43> */
.L_x_3275:
[----:B------:R-:W-:Y:S05]  /*7620*/  BSYNC.RECONVERGENT B1 ;  /* 0x0000000000017941 */ /* 0x000fea0003800200 */
.L_x_3274:
        /* <DEDUP_REMOVED lines=55> */
.L_x_3278:
[----:B------:R-:W-:Y:S05]  /*79a0*/  BSYNC.RECONVERGENT B1 ;  /* 0x0000000000017941 */ /* 0x000fea0003800200 */
.L_x_3277:
[----:B------:R-:W-:-:S13]  /*79b0*/  ISETP.GT.AND P1, PT, R9, UR45, PT ;  /* 0x0000002d09007c0c */ /* 0x000fda000bf24270 */
        /* <DEDUP_REMOVED lines=26> */
.L_x_3270:
[----:B------:R-:W-:Y:S01]  /*7b60*/  MOV R10, UR12 ;  /* 0x0000000c000a7c02 */ /* 0x000fe20008000f00 */
[----:B------:R-:W-:Y:S01]  /*7b70*/  BSSY.RECONVERGENT B1, `(.L_x_3279) ;  /* 0x0000025000017945 */ /* 0x000fe20003800200 */
[----:B0-----:R-:W-:Y:S02]  /*7b80*/  LOP3.LUT R8, RZ, R0, RZ, 0x33, !PT ;  /* 0x00000000ff087212 */ /* 0x001fe400078e33ff */
[----:B------:R-:W-:Y:S02]  /*7b90*/  VIADDMNMX R3, R5, 0x100, R10, !PT ;  /* 0x0000010005037846 */ /* 0x000fe4000780010a */
[----:B------:R-:W-:Y:S02]  /*7ba0*/  MOV R9, R5 ;  /* 0x0000000500097202 */ /* 0x000fe40000000f00 */
[----:B------:R-:W-:-:S04]  /*7bb0*/  IADD3 R8, PT, PT, R3, -UR5, R8 ;  /* 0x8000000503087c10 */ /* 0x000fc8000fffe008 */
[C---:B------:R-:W-:Y:S02]  /*7bc0*/  LOP3.LUT R3, R8.reuse, 0x300, RZ, 0xc0, !PT ;  /* 0x0000030008037812 */ /* 0x040fe400078ec0ff */
[----:B------:R-:W-:Y:S02]  /*7bd0*/  ISETP.GE.U32.AND P1, PT, R8, 0x300, PT ;  /* 0x000003000800780c */ /* 0x000fe40003f26070 */
[----:B------:R-:W-:Y:S01]  /*7be0*/  ISETP.NE.AND P0, PT, R3, 0x300, PT ;  /* 0x000003000300780c */ /* 0x000fe20003f05270 */
[----:B------:R-:W-:-:S12]  /*7bf0*/  IMAD.MOV.U32 R3, RZ, RZ, RZ ;  /* 0x000000ffff037224 */ /* 0x000fd800078e00ff */
[----:B------:R-:W-:Y:S05]  /*7c00*/  @!P0 BRA `(.L_x_3280) ;  /* 0x00000000006c8947 */ /* 0x000fea0003800000 */
[----:B------:R-:W-:Y:S01]  /*7c10*/  UIADD3 UR7, UPT, UPT, UR9, 0x240, URZ ;  /* 0x0000024009077890 */ /* 0x000fe2000fffe0ff */
[----:B------:R-:W-:Y:S02]  /*7c20*/  LEA.HI R3, R8, 0x1, RZ, 0x18 ;  /* 0x0000000108037811 */ /* 0x000fe400078fc0ff */
[----:B------:R-:W-:Y:S01]  /*7c30*/  IADD3 R13, P0, P2, R6, UR6, R5 ;  /* 0x00000006060d7c10 */ /* 0x000fe2000fa1e005 */
[----:B------:R-:W-:Y:S01]  /*7c40*/  ULEA UR7, UR10, UR7, 0x18 ;  /* 0x000000070a077291 */ /* 0x000fe2000f8ec0ff */
[----:B------:R-:W-:Y:S01]  /*7c50*/  LOP3.LUT R6, R3, 0x3, RZ, 0xc0, !PT ;  /* 0x0000000303067812 */ /* 0x000fe200078ec0ff */
[----:B------:R-:W-:Y:S01]  /*7c60*/  IMAD.MOV.U32 R3, RZ, RZ, RZ ;  /* 0x000000ffff037224 */ /* 0x000fe200078e00ff */
[----:B------:R-:W-:Y:S02]  /*7c70*/  IADD3.X R7, PT, PT, R7, UR15, RZ, P0, P2 ;  /* 0x0000000f07077c10 */ /* 0x000fe400087e44ff */
[----:B------:R-:W-:Y:S01]  /*7c80*/  MOV R9, R5 ;  /* 0x0000000500097202 */ /* 0x000fe20000000f00 */
[----:B------:R-:W-:Y:S01]  /*7c90*/  IMAD.MOV R10, RZ, RZ, -R6 ;  /* 0x000000ffff0a7224 */ /* 0x000fe200078e0a06 */
[----:B------:R-:W-:-:S07]  /*7ca0*/  IADD3 R8, PT, PT, R14, UR7, RZ ;  /* 0x000000070e087c10 */ /* 0x000fce000fffe0ff */
.L_x_3281:
[----:B------:R-:W-:-:S06]  /*7cb0*/  IMAD.MOV.U32 R6, RZ, RZ, R13 ;  /* 0x000000ffff067224 */ /* 0x000fcc00078e000d */
[----:B------:R0:W2:Y:S01]  /*7cc0*/  LDG.E.U8 R6, desc[UR36][R6.64] ;  /* 0x0000002406067981 */ /* 0x0000a2000c1e1100 */
[----:B------:R-:W-:Y:S01]  /*7cd0*/  VIADD R10, R10, 0x1 ;  /* 0x000000010a0a7836 */ /* 0x000fe20000000000 */
[----:B------:R-:W-:Y:S02]  /*7ce0*/  IADD3 R13, P2, PT, R13, 0x100, RZ ;  /* 0x000001000d0d7810 */ /* 0x000fe40007f5e0ff */
[----:B------:R-:W-:-:S03]  /*7cf0*/  IADD3 R9, PT, PT, R9, 0x100, RZ ;  /* 0x0000010009097810 */ /* 0x000fc60007ffe0ff */
        /* <DEDUP_REMOVED lines=12> */
.L_x_3280:
[----:B------:R-:W-:Y:S05]  /*7dc0*/  BSYNC.RECONVERGENT B1 ;  /* 0x0000000000017941 */ /* 0x000fea0003800200 */
.L_x_3279:
[----:B------:R-:W-:Y:S05]  /*7dd0*/  @!P1 BRA `(.L_x_3269) ;  /* 0x0000000000dc9947 */ /* 0x000fea0003800000 */
[----:B------:R-:W0:Y:S01]  /*7de0*/  S2R R8, SR_CgaCtaId ;  /* 0x0000000000087919 */ /* 0x000e220000008800 */
[----:B------:R-:W2:Y:S01]  /*7df0*/  LDC.64 R16, c[0x0][0x420] ;  /* 0x00010800ff107b82 */ /* 0x000ea20000000a00 */
[----:B------:R-:W-:Y:S01]  /*7e00*/  MOV R6, 0x400 ;  /* 0x0000040000067802 */ /* 0x000fe20000000f00 */
[----:B------:R-:W-:-:S04]  /*7e10*/  USHF.L.U32 UR7, UR5, 0x2, URZ ;  /* 0x0000000205077899 */ /* 0x000fc800080006ff */
[----:B------:R-:W-:Y:S02]  /*7e20*/  VIADD R7, R6, 0x240 ;  /* 0x0000024006077836 */ /* 0x000fe40000000000 */
[----:B------:R-:W-:Y:S02]  /*7e30*/  LEA R6, R9, -UR7, 0x2 ;  /* 0x8000000709067c11 */ /* 0x000fe4000f8e10ff */
[----:B--2---:R-:W-:-:S04]  /*7e40*/  IADD3 R11, P0, P1, R16, UR6, R9 ;  /* 0x00000006100b7c10 */ /* 0x004fc8000f91e009 */
[----:B------:R-:W-:Y:S02]  /*7e50*/  IADD3 R11, P2, PT, R11, 0x200, RZ ;  /* 0x000002000b0b7810 */ /* 0x000fe40007f5e0ff */
[----:B0-----:R-:W-:Y:S02]  /*7e60*/  LEA R13, R8, R7, 0x18 ;  /* 0x00000007080d7211 */ /* 0x001fe400078ec0ff */
[----:B------:R-:W-:Y:S02]  /*7e70*/  IADD3.X R7, PT, PT, R17, UR15, RZ, P0, P1 ;  /* 0x0000000f11077c10 */ /* 0x000fe400087e24ff */
[----:B------:R-:W-:Y:S02]  /*7e80*/  IADD3 R8, PT, PT, R6, 0x800, R13 ;  /* 0x0000080006087810 */ /* 0x000fe40007ffe00d */
[----:B------:R-:W-:-:S07]  /*7e90*/  IADD3.X R7, PT, PT, RZ, R7, RZ, P2, !PT ;  /* 0x00000007ff077210 */ /* 0x000fce00017fe4ff */
.L_x_3282:
[----:B------:R-:W-:-:S05]  /*7ea0*/  IMAD.MOV.U32 R6, RZ, RZ, R11 ;  /* 0x000000ffff067224 */ /* 0x000fca00078e000b */
        /* <DEDUP_REMOVED lines=15> */
[----:B------:R-:W-:-:S03]  /*7fa0*/  MOV R10, RZ ;  /* 0x000000ff000a7202 */ /* 0x000fc60000000f00 */
[----:B------:R-:W-:Y:S01]  /*7fb0*/  @!P0 FMUL.FTZ R11, R11, 1.4426950216293334961 ;  /* 0x3fb8aa3b0b0b8820 */ /* 0x000fe20000410000 */
[C---:B0-----:R-:W-:Y:S01]  /*7fc0*/  @!P1 FADD.FTZ R12, -R25.reuse, R12 ;  /* 0x0000000c190c9221 */ /* 0x041fe20000010100 */
[C---:B--2---:R-:W-:Y:S01]  /*7fd0*/  @!P2 FADD.FTZ R16, -R25.reuse, R15 ;  /* 0x0000000f1910a221 */ /* 0x044fe20000010100 */
[----:B------:R-:W-:Y:S01]  /*7fe0*/  HFMA2 R15, -RZ, RZ, 0, 0 ;  /* 0x00000000ff0f7431 */ /* 0x000fe200000001ff */
[----:B------:R0:W1:Y:S01]  /*7ff0*/  @!P0 MUFU.EX2 R10, R11 ;  /* 0x0000000b000a8308 */ /* 0x0000620000000800 */
[----:B------:R-:W-:Y:S01]  /*8000*/  @!P1 FMUL.FTZ R12, R12, 1.4426950216293334961 ;  /* 0x3fb8aa3b0c0c9820 */ /* 0x000fe20000410000 */
[----:B---3--:R-:W-:Y:S01]  /*8010*/  @!P3 FADD.FTZ R18, -R25, R17 ;  /* 0x000000111912b221 */ /* 0x008fe20000010100 */
[----:B------:R-:W-:Y:S01]  /*8020*/  @!P2 FMUL.FTZ R16, R16, 1.4426950216293334961 ;  /* 0x3fb8aa3b1010a820 */ /* 0x000fe20000410000 */
[----:B------:R-:W-:Y:S01]  /*8030*/  IMAD.MOV.U32 R17, RZ, RZ, RZ ;  /* 0x000000ffff117224 */ /* 0x000fe200078e00ff */
[----:B------:R-:W-:Y:S01]  /*8040*/  ISETP.GT.AND P0, PT, R9, UR45, PT ;  /* 0x0000002d09007c0c */ /* 0x000fe2000bf04270 */
[----:B------:R-:W-:-:S02]  /*8050*/  @!P3 FMUL.FTZ R18, R18, 1.4426950216293334961 ;  /* 0x3fb8aa3b1212b820 */ /* 0x000fc40000410000 */
[----:B------:R1:W2:Y:S01]  /*8060*/  @!P1 MUFU.EX2 R13, R12 ;  /* 0x0000000c000d9308 */ /* 0x0002a20000000800 */
[----:B0-----:R-:W-:-:S05]  /*8070*/  IADD3 R11, P1, PT, R6, 0x400, RZ ;  /* 0x00000400060b7810 */ /* 0x001fca0007f3e0ff */
[----:B------:R-:W-:Y:S02]  /*8080*/  IMAD.X R7, RZ, RZ, R7, P1 ;  /* 0x000000ffff077224 */ /* 0x000fe400008e0607 */
        /* <DEDUP_REMOVED lines=12> */
.L_x_3269:
[----:B------:R-:W-:Y:S05]  /*8150*/  BSYNC.RECONVERGENT B0 ;  /* 0x0000000000007941 */ /* 0x000fea0003800200 */
.L_x_3268:
[----:B---3--:R-:W2:Y:S01]  /*8160*/  SHFL.BFLY PT, R6, R3, 0x10, 0x1f ;  /* 0x0e001f0003067f89 */ /* 0x008ea200000e0000 */
[C---:B------:R-:W-:Y:S01]  /*8170*/  ISETP.NE.AND P0, PT, R2.reuse, RZ, PT ;  /* 0x000000ff0200720c */ /* 0x040fe20003f05270 */
[----:B------:R-:W3:Y:S01]  /*8180*/  LDCU.U8 UR9, c[0x0][0x48c] ;  /* 0x00009180ff0977ac */ /* 0x000ee20008000000 */
[----:B------:R-:W-:Y:S01]  /*8190*/  ISETP.GT.U32.AND P1, PT, R2, 0x7, PT ;  /* 0x000000070200780c */ /* 0x000fe20003f24070 */
[----:B----4-:R-:W4:Y:S01]  /*81a0*/  LDC R16, c[0x0][0x3f8] ;  /* 0x0000fe00ff107b82 */ /* 0x010f220000000800 */
[----:B------:R-:W-:-:S09]  /*81b0*/  SHF.R.U32.HI R2, RZ, 0x5, R0 ;  /* 0x00000005ff027819 */ /* 0x000fd20000011600 */
[----:B------:R-:W-:Y:S01]  /*81c0*/  @!P0 LEA R11, R2, UR11, 0x2 ;  /* 0x0000000b020b8c11 */ /* 0x000fe2000f8e10ff */
[----:B---3--:R-:W-:Y:S01]  /*81d0*/  UISETP.NE.AND UP0, UPT, UR9, URZ, UPT ;  /* 0x000000ff0900728c */ /* 0x008fe2000bf05270 */
[----:B--2---:R-:W-:-:S05]  /*81e0*/  FADD.FTZ R6, R6, R3 ;  /* 0x0000000306067221 */ /* 0x004fca0000010000 */
[----:B------:R-:W2:Y:S02]  /*81f0*/  SHFL.BFLY PT, R7, R6, 0x8, 0x1f ;  /* 0x0d001f0006077f89 */ /* 0x000ea400000e0000 */
[----:B--2---:R-:W-:-:S05]  /*8200*/  FADD.FTZ R7, R6, R7 ;  /* 0x0000000706077221 */ /* 0x004fca0000010000 */
        /* <DEDUP_REMOVED lines=8> */
[----:B------:R-:W-:-:S05]  /*8290*/  ISETP.GT.AND P0, PT, R5, UR45, PT ;  /* 0x0000002d05007c0c */ /* 0x000fca000bf04270 */
[----:B------:R-:W0:Y:S04]  /*82a0*/  @!P1 LDS R10, [R4+0x20] ;  /* 0x00002000040a9984 */ /* 0x000e280000000800 */
[----:B0-----:R-:W0:Y:S02]  /*82b0*/  SHFL.BFLY PT, R3, R10, 0x4, 0x1f ;  /* 0x0c801f000a037f89 */ /* 0x001e2400000e0000 */
[----:B0-----:R-:W-:-:S05]  /*82c0*/  FADD.FTZ R6, R3, R10 ;  /* 0x0000000a03067221 */ /* 0x001fca0000010000 */
[----:B------:R-:W0:Y:S02]  /*82d0*/  SHFL.BFLY PT, R3, R6, 0x2, 0x1f ;  /* 0x0c401f0006037f89 */ /* 0x000e2400000e0000 */
[----:B0-----:R-:W-:Y:S01]  /*82e0*/  FADD.FTZ R8, R6, R3 ;  /* 0x0000000306087221 */ /* 0x001fe20000010000 */
[----:B------:R-:W-:-:S04]  /*82f0*/  CS2R R6, SRZ ;  /* 0x0000000000067805 */ /* 0x000fc8000001ff00 */
[----:B------:R-:W0:Y:S02]  /*8300*/  SHFL.BFLY PT, R3, R8, 0x1, 0x1f ;  /* 0x0c201f0008037f89 */ /* 0x000e2400000e0000 */
[----:B0-----:R-:W-:Y:S02]  /*8310*/  FADD.FTZ R9, R8, R3 ;  /* 0x0000000308097221 */ /* 0x001fe40000010000 */
[----:B------:R-:W4:Y:S04]  /*8320*/  S2R R3, SR_CTAID.X ;  /* 0x0000000000037919 */ /* 0x000f280000002500 */
[----:B------:R-:W0:Y:S02]  /*8330*/  SHFL.IDX PT, R9, R9, RZ, 0x1f ;  /* 0x00001fff09097589 */ /* 0x000e2400000e0000 */
[----:B0-----:R-:W-:-:S04]  /*8340*/  FADD.FTZ R4, R9, 9.9999999747524270788e-07 ;  /* 0x358637bd09047421 */ /* 0x001fc80000010000 */
[----:B------:R0:W2:Y:S01]  /*8350*/  MUFU.RCP R33, R4 ;  /* 0x0000000400217308 */ /* 0x0000a20000001000 */
[----:B----4-:R-:W-:Y:S01]  /*8360*/  IMAD R35, R16, UR13, R3 ;  /* 0x0000000d10237c24 */ /* 0x010fe2000f8e0203 */
[----:B------:R-:W-:Y:S06]  /*8370*/  BRA.U !UP0, `(.L_x_3283) ;  /* 0x0000000108187547 */ /* 0x000fec000b800000 */
[----:B0-----:R-:W0:Y:S08]  /*8380*/  LDC R4, c[0x0][0x488] ;  /* 0x00012200ff047b82 */ /* 0x001e300000000800 */
[----:B------:R-:W0:Y:S08]  /*8390*/  LDC R6, c[0x0][0x40c] ;  /* 0x00010300ff067b82 */ /* 0x000e300000000800 */
[----:B------:R-:W3:Y:S01]  /*83a0*/  LDC R7, c[0x0][0x3f4] ;  /* 0x0000fd00ff077b82 */ /* 0x000ee20000000800 */
[----:B0-----:R-:W-:-:S04]  /*83b0*/  IMAD R4, R35, R4, R6 ;  /* 0x0000000423047224 */ /* 0x001fc800078e0206 */
[----:B---3--:R-:W-:-:S05]  /*83c0*/  IMAD R6, R4, R7, RZ ;  /* 0x0000000704067224 */ /* 0x008fca00078e02ff */
[----:B------:R-:W-:-:S07]  /*83d0*/  SHF.R.S32.HI R7, RZ, 0x1f, R6 ;  /* 0x0000001fff077819 */ /* 0x000fce0000011406 */
.L_x_3283:
[----:B------:R-:W-:Y:S04]  /*83e0*/  BSSY.RECONVERGENT B0, `(.L_x_3284) ;  /* 0x0000168000007945 */ /* 0x000fe80003800200 */
[----:B------:R-:W-:Y:S05]  /*83f0*/  @P0 BRA `(.L_x_3285) ;  /* 0x0000001400980947 */ /* 0x000fea0003800000 */
[----:B------:R-:W-:-:S09]  /*8400*/  UISETP.NE.AND UP0, UPT, UR9, URZ, UPT ;  /* 0x000000ff0900728c */ /* 0x000fd2000bf05270 */
[----:B------:R-:W-:Y:S05]  /*8410*/  BRA.U UP0, `(.L_x_3286) ;  /* 0x0000000900807547 */ /* 0x000fea000b800000 */
[----:B0-----:R-:W-:Y:S01]  /*8420*/  IMAD.U32 R4, RZ, RZ, UR12 ;  /* 0x0000000cff047e24 */ /* 0x001fe2000f8e00ff */
[----:B------:R-:W-:Y:S01]  /*8430*/  LOP3.LUT R7, RZ, R0, RZ, 0x33, !PT ;  /* 0x00000000ff077212 */ /* 0x000fe200078e33ff */
[----:B------:R-:W-:Y:S03]  /*8440*/  BSSY.RECONVERGENT B1, `(.L_x_3287) ;  /* 0x0000019000017945 */ /* 0x000fe60003800200 */
[----:B------:R-:W-:-:S04]  /*8450*/  VIADDMNMX R4, R5, 0x100, R4, !PT ;  /* 0x0000010005047846 */ /* 0x000fc80007800104 */
        /* <DEDUP_REMOVED lines=8> */
[----:B------:R-:W-:Y:S01]  /*84e0*/  UIADD3 UR7, UPT, UPT, UR7, 0x240, URZ ;  /* 0x0000024007077890 */ /* 0x000fe2000fffe0ff */
[C---:B------:R-:W-:Y:S02]  /*84f0*/  SHF.L.U32 R6, R4.reuse, 0x8, RZ ;  /* 0x0000000804067819 */ /* 0x040fe400000006ff */
[----:B------:R-:W-:Y:S02]  /*8500*/  LOP3.LUT R4, R4, 0x3, RZ, 0xc0, !PT ;  /* 0x0000000304047812 */ /* 0x000fe400078ec0ff */
[----:B------:R-:W-:-:S03]  /*8510*/  LOP3.LUT R6, R6, 0x300, RZ, 0xc0, !PT ;  /* 0x0000030006067812 */ /* 0x000fc600078ec0ff */
[----:B------:R-:W-:Y:S01]  /*8520*/  IMAD.MOV R7, RZ, RZ, -R4 ;  /* 0x000000ffff077224 */ /* 0x000fe200078e0a04 */
[----:B------:R-:W-:Y:S01]  /*8530*/  IADD3 R5, PT, PT, R5, R6, RZ ;  /* 0x0000000605057210 */ /* 0x000fe20007ffe0ff */
[----:B0-----:R-:W-:-:S06]  /*8540*/  ULEA UR7, UR8, UR7, 0x18 ;  /* 0x0000000708077291 */ /* 0x001fcc000f8ec0ff */
[----:B------:R-:W-:-:S07]  /*8550*/  VIADD R4, R14, UR7 ;  /* 0x000000070e047c36 */ /* 0x000fce0008000000 */
.L_x_3289:
[----:B------:R-:W2:Y:S01]  /*8560*/  LDS R6, [R4] ;  /* 0x0000000004067984 */ /* 0x000ea20000000800 */
[----:B------:R-:W-:-:S04]  /*8570*/  IADD3 R7, PT, PT, R7, 0x1, RZ ;  /* 0x0000000107077810 */ /* 0x000fc80007ffe0ff */
[----:B------:R-:W-:Y:S01]  /*8580*/  ISETP.NE.AND P0, PT, R7, RZ, PT ;  /* 0x000000ff0700720c */ /* 0x000fe20003f05270 */
[----:B--2---:R-:W-:-:S05]  /*8590*/  FMUL.FTZ R9, R6, R33 ;  /* 0x0000002106097220 */ /* 0x004fca0000410000 */
[----:B------:R0:W-:Y:S02]  /*85a0*/  STS [R4], R9 ;  /* 0x0000000904007388 */ /* 0x0001e40000000800 */
[----:B0-----:R-:W-:-:S05]  /*85b0*/  VIADD R4, R4, 0x400 ;  /* 0x0000040004047836 */ /* 0x001fca0000000000 */
[----:B------:R-:W-:Y:S05]  /*85c0*/  @P0 BRA `(.L_x_3289) ;  /* 0xfffffffc00e40947 */ /* 0x000fea000383ffff */
.L_x_3288:
[----:B------:R-:W-:Y:S05]  /*85d0*/  BSYNC.RECONVERGENT B1 ;  /* 0x0000000000017941 */ /* 0x000fea0003800200 */
.L_x_3287:
[----:B------:R-:W-:Y:S05]  /*85e0*/  @!P1 BRA `(.L_x_3285) ;  /* 0x00000014001c9947 */ /* 0x000fea0003800000 */
[----:B------:R-:W0:Y:S01]  /*85f0*/  S2UR UR8, SR_CgaCtaId ;  /* 0x00000000000879c3 */ /* 0x000e220000008800 */
[----:B------:R-:W-:Y:S01]  /*8600*/  UMOV UR7, 0x400 ;  /* 0x0000040000077882 */ /* 0x000fe20000000000 */
[----:B------:R-:W-:Y:S02]  /*8610*/  USHF.L.U32 UR10, UR5, 0x2, URZ ;  /* 0x00000002050a7899 */ /* 0x000fe400080006ff */
[----:B------:R-:W-:-:S04]  /*8620*/  UIADD3 UR7, UPT, UPT, UR7, 0x240, URZ ;  /* 0x0000024007077890 */ /* 0x000fc8000fffe0ff */
[----:B------:R-:W-:Y:S01]  /*8630*/  LEA R4, R5, -UR10, 0x2 ;  /* 0x8000000a05047c11 */ /* 0x000fe2000f8e10ff */
[----:B0-----:R-:W-:-:S09]  /*8640*/  ULEA UR7, UR8, UR7, 0x18 ;  /* 0x0000000708077291 */ /* 0x001fd2000f8ec0ff */
[----:B------:R-:W2:Y:S04]  /*8650*/  LDS R6, [R4+UR7] ;  /* 0x0000000704067984 */ /* 0x000ea80008000800 */
[----:B------:R-:W0:Y:S04]  /*8660*/  LDS R8, [R4+UR7+0x400] ;  /* 0x0004000704087984 */ /* 0x000e280008000800 */
[----:B------:R-:W3:Y:S04]  /*8670*/  LDS R10, [R4+UR7+0x800] ;  /* 0x00080007040a7984 */ /* 0x000ee80008000800 */
[----:B------:R-:W4:Y:S01]  /*8680*/  LDS R12, [R4+UR7+0xc00] ;  /* 0x000c0007040c7984 */ /* 0x000f220008000800 */
[----:B--2---:R-:W-:Y:S01]  /*8690*/  FMUL.FTZ R7, R6, R33 ;  /* 0x0000002106077220 */ /* 0x004fe20000410000 */
[----:B------:R-:W-:Y:S01]  /*86a0*/  IADD3 R6, PT, PT, R5, 0x400, RZ ;  /* 0x0000040005067810 */ /* 0x000fe20007ffe0ff */
[----:B------:R-:W-:-:S02]  /*86b0*/  VIADD R5, R4, UR7 ;  /* 0x0000000704057c36 */ /* 0x000fc40008000000 */
[-C--:B0-----:R-:W-:Y:S01]  /*86c0*/  FMUL.FTZ R9, R8, R33.reuse ;  /* 0x0000002108097220 */ /* 0x081fe20000410000 */
[----:B------:R-:W-:Y:S01]  /*86d0*/  ISETP.GT.AND P0, PT, R6, UR45, PT ;  /* 0x0000002d06007c0c */ /* 0x000fe2000bf04270 */
[----:B------:R0:W-:Y:S01]  /*86e0*/  STS [R4+UR7], R7 ;  /* 0x0000000704007988 */ /* 0x0001e20008000807 */
[----:B---3--:R-:W-:-:S03]  /*86f0*/  FMUL.FTZ R11, R10, R33 ;  /* 0x000000210a0b7220 */ /* 0x008fc60000410000 */
[----:B------:R0:W-:Y:S01]  /*8700*/  STS [R4+UR7+0x400], R9 ;  /* 0x0004000904007988 */ /* 0x0001e20008000807 */
[----:B----4-:R-:W-:-:S03]  /*8710*/  FMUL.FTZ R13, R12, R33 ;  /* 0x000000210c0d7220 */ /* 0x010fc60000410000 */
[----:B------:R0:W-:Y:S04]  /*8720*/  STS [R4+UR7+0x800], R11 ;  /* 0x0008000b04007988 */ /* 0x0001e80008000807 */
[----:B------:R0:W-:Y:S01]  /*8730*/  STS [R4+UR7+0xc00], R13 ;  /* 0x000c000d04007988 */ /* 0x0001e20008000807 */
[----:B------:R-:W-:Y:S05]  /*8740*/  @P0 BRA `(.L_x_3285) ;  /* 0x0000001000c40947 */ /* 0x000fea0003800000 */
[----:B0-----:R-:W-:Y:S01]  /*8750*/  IADD3 R4, PT, PT, -R6, UR45, RZ ;  /* 0x0000002d06047c10 */ /* 0x001fe2000fffe1ff */
[----:B------:R-:W-:Y:S01]  /*8760*/  BSSY.RECONVERGENT B1, `(.L_x_3290) ;  /* 0x000003c000017945 */ /* 0x000fe20003800200 */
[----:B------:R-:W-:Y:S02]  /*8770*/  IADD3 R5, PT, PT, R5, 0x1800, RZ ;  /* 0x0000180005057810 */ /* 0x000fe40007ffe0ff */
[----:B------:R-:W-:Y:S02]  /*8780*/  ISETP.GT.AND P1, PT, R4, 0xbff, PT ;  /* 0x00000bff0400780c */ /* 0x000fe40003f24270 */
[----:B------:R-:W-:-:S11]  /*8790*/  PLOP3.LUT P0, PT, PT, PT, PT, 0x80, 0x8 ;  /* 0x000000000008781c */ /* 0x000fd60003f0f070 */
[----:B------:R-:W-:Y:S05]  /*87a0*/  @!P1 BRA `(.L_x_3291) ;  /* 0x0000000000dc9947 */ /* 0x000fea0003800000 */
[----:B------:R-:W-:Y:S01]  /*87b0*/  IMAD.U32 R37, RZ, RZ, UR45 ;  /* 0x0000002dff257e24 */ /* 0x000fe2000f8e00ff */
[----:B------:R-:W-:-:S04]  /*87c0*/  PLOP3.LUT P0, PT, PT, PT, PT, 0x8, 0x80 ;  /* 0x000000000080781c */ /* 0x000fc80003f0e170 */
[----:B------:R-:W-:-:S09]  /*87d0*/  IADD3 R37, PT, PT, R37, -0xbff, RZ ;  /* 0xfffff40125257810 */ /* 0x000fd20007ffe0ff */
.L_x_3292:
[----:B------:R-:W0:Y:S01]  /*87e0*/  LDS R4, [R5+-0x800] ;  /* 0xfff8000005047984 */ /* 0x000e220000000800 */
[----:B------:R-:W-:-:S03]  /*87f0*/  VIADD R6, R6, 0x1000 ;  /* 0x0000100006067836 */ /* 0x000fc60000000000 */
[----:B------:R-:W2:Y:S02]  /*8800*/  LDS R7, [R5+-0x400] ;  /* 0xfffc000005077984 */ /* 0x000ea40000000800 */
[----:B------:R-:W-:Y:S02]  /*8810*/  ISETP.GE.AND P1, PT, R6, R37, PT ;  /* 0x000000250600720c */ /* 0x000fe40003f26270 */
[----:B------:R-:W3:Y:S04]  /*8820*/  LDS R9, [R5] ;  /* 0x0000000005097984 */ /* 0x000ee80000000800 */
[----:B------:R-:W4:Y:S04]  /*8830*/  LDS R11, [R5+0x400] ;  /* 0x00040000050b7984 */ /* 0x000f280000000800 */
[----:B------:R-:W5:Y:S04]  /*8840*/  LDS R13, [R5+0x800] ;  /* 0x00080000050d7984 */ /* 0x000f680000000800 */
[----:B------:R-:W5:Y:S04]  /*8850*/  LDS R15, [R5+0xc00] ;  /* 0x000c0000050f7984 */ /* 0x000f680000000800 */
[----:B------:R-:W-:Y:S04]  /*8860*/  LDS R17, [R5+0x1000] ;  /* 0x0010000005117984 */ /* 0x000fe80000000800 */
[----:B------:R-:W5:Y:S04]  /*8870*/  LDS R19, [R5+0x1400] ;  /* 0x0014000005137984 */ /* 0x000f680000000800 */
[----:B------:R-:W5:Y:S04]  /*8880*/  LDS R21, [R5+0x1800] ;  /* 0x0018000005157984 */ /* 0x000f680000000800 */
[----:B------:R-:W5:Y:S04]  /*8890*/  LDS R23, [R5+0x1c00] ;  /* 0x001c000005177984 */ /* 0x000f680000000800 */
[----:B-1----:R-:W1:Y:S01]  /*88a0*/  LDS R25, [R5+0x2000] ;  /* 0x0020000005197984 */ /* 0x002e620000000800 */
[----:B0-----:R-:W-:-:S03]  /*88b0*/  FMUL.FTZ R4, R33, R4 ;  /* 0x0000000421047220 */ /* 0x001fc60000410000 */
[----:B------:R-:W0:Y:S01]  /*88c0*/  LDS R27, [R5+0x2400] ;  /* 0x00240000051b7984 */ /* 0x000e220000000800 */
[----:B--2---:R-:W-:-:S03]  /*88d0*/  FMUL.FTZ R8, R33, R7 ;  /* 0x0000000721087220 */ /* 0x004fc60000410000 */
[----:B------:R-:W2:Y:S01]  /*88e0*/  LDS R29, [R5+0x2800] ;  /* 0x00280000051d7984 */ /* 0x000ea20000000800 */
[----:B---3--:R-:W-:-:S03]  /*88f0*/  FMUL.FTZ R10, R33, R9 ;  /* 0x00000009210a7220 */ /* 0x008fc60000410000 */
[----:B------:R-:W3:Y:S01]  /*8900*/  LDS R30, [R5+0x2c00] ;  /* 0x002c0000051e7984 */ /* 0x000ee20000000800 */
[----:B----4-:R-:W-:-:S03]  /*8910*/  FMUL.FTZ R12, R33, R11 ;  /* 0x0000000b210c7220 */ /* 0x010fc60000410000 */
[----:B------:R-:W4:Y:S01]  /*8920*/  LDS R31, [R5+0x3000] ;  /* 0x00300000051f7984 */ /* 0x000f220000000800 */
        /* <DEDUP_REMOVED lines=13> */
[----:B0-----:R-:W-:-:S03]  /*8a00*/  FMUL.FTZ R8, R33, R27 ;  /* 0x0000001b21087220 */ /* 0x001fc60000410000 */
[----:B------:R-:W-:Y:S01]  /*8a10*/  STS [R5+0xc00], R20 ;  /* 0x000c001405007388 */ /* 0x000fe20000000800 */
[----:B--2---:R-:W-:-:S03]  /*8a20*/  FMUL.FTZ R10, R33, R29 ;  /* 0x0000001d210a7220 */ /* 0x004fc60000410000 */
        /* <DEDUP_REMOVED lines=13> */
[----:B0-----:R-:W-:Y:S01]  /*8b00*/  IADD3 R5, PT, PT, R5, 0x4000, RZ ;  /* 0x0000400005057810 */ /* 0x001fe20007ffe0ff */
[----:B------:R-:W-:Y:S06]  /*8b10*/  @!P1 BRA `(.L_x_3292) ;  /* 0xfffffffc00309947 */ /* 0x000fec000383ffff */
.L_x_3291:
[----:B------:R-:W-:Y:S05]  /*8b20*/  BSYNC.RECONVERGENT B1 ;  /* 0x0000000000017941 */ /* 0x000fea0003800200 */
.L_x_3290:
[----:B------:R-:W-:Y:S01]  /*8b30*/  IADD3 R4, PT, PT, -R6, UR45, RZ ;  /* 0x0000002d06047c10 */ /* 0x000fe2000fffe1ff */
[----:B------:R-:W-:Y:S03]  /*8b40*/  BSSY.RECONVERGENT B1, `(.L_x_3293) ;  /* 0x000001e000017945 */ /* 0x000fe60003800200 */
[----:B------:R-:W-:-:S13]  /*8b50*/  ISETP.GT.AND P1, PT, R4, 0x3ff, PT ;  /* 0x000003ff0400780c */ /* 0x000fda0003f24270 */
[----:B------:R-:W-:Y:S05]  /*8b60*/  @!P1 BRA `(.L_x_3294) ;  /* 0x00000000006c9947 */ /* 0x000fea0003800000 */
[----:B------:R-:W0:Y:S01]  /*8b70*/  LDS R4, [R5+-0x800] ;  /* 0xfff8000005047984 */ /* 0x000e220000000800 */
[----:B------:R-:W-:Y:S01]  /*8b80*/  PLOP3.LUT P0, PT, PT, PT, PT, 0x8, 0x80 ;  /* 0x000000000080781c */ /* 0x000fe20003f0e170 */
[----:B------:R-:W-:Y:S02]  /*8b90*/  VIADD R6, R6, 0x800 ;  /* 0x0000080006067836 */ /* 0x000fe40000000000 */
[----:B------:R-:W2:Y:S04]  /*8ba0*/  LDS R7, [R5+-0x400] ;  /* 0xfffc000005077984 */ /* 0x000ea80000000800 */
[----:B------:R-:W3:Y:S04]  /*8bb0*/  LDS R9, [R5] ;  /* 0x0000000005097984 */ /* 0x000ee80000000800 */
[----:B------:R-:W4:Y:S04]  /*8bc0*/  LDS R11, [R5+0x400] ;  /* 0x00040000050b7984 */ /* 0x000f280000000800 */
[----:B------:R-:W5:Y:S04]  /*8bd0*/  LDS R13, [R5+0x800] ;  /* 0x00080000050d7984 */ /* 0x000f680000000800 */
[----:B------:R-:W1:Y:S04]  /*8be0*/  LDS R15, [R5+0xc00] ;  /* 0x000c0000050f7984 */ /* 0x000e680000000800 */
[----:B------:R-:W1:Y:S04]  /*8bf0*/  LDS R17, [R5+0x1000] ;  /* 0x0010000005117984 */ /* 0x000e680000000800 */
[----:B------:R-:W1:Y:S01]  /*8c00*/  LDS R19, [R5+0x1400] ;  /* 0x0014000005137984 */ /* 0x000e620000000800 */
[C---:B0-----:R-:W-:Y:S01]  /*8c10*/  FMUL.FTZ R4, R33.reuse, R4 ;  /* 0x0000000421047220 */ /* 0x041fe20000410000 */
[----:B--2---:R-:W-:-:S04]  /*8c20*/  FMUL.FTZ R8, R33, R7 ;  /* 0x0000000721087220 */ /* 0x004fc80000410000 */
        /* <DEDUP_REMOVED lines=14> */
[----:B0-----:R-:W-:-:S07]  /*8d10*/  IADD3 R5, PT, PT, R5, 0x2000, RZ ;  /* 0x0000200005057810 */ /* 0x001fce0007ffe0ff */
.L_x_3294:
[----:B------:R-:W-:Y:S05]  /*8d20*/  BSYNC.RECONVERGENT B1 ;  /* 0x0000000000017941 */ /* 0x000fea0003800200 */
.L_x_3293:
[----:B------:R-:W-:-:S13]  /*8d30*/  ISETP.GT.AND P1, PT, R6, UR45, PT ;  /* 0x0000002d06007c0c */ /* 0x000fda000bf24270 */
[----:B------:R-:W-:Y:S05]  /*8d40*/  @!P0 BRA P1, `(.L_x_3285) ;  /* 0x0000000c00448947 */ /* 0x000fea0000800000 */
[----:B------:R-:W0:Y:S04]  /*8d50*/  LDS R4, [R5+-0x800] ;  /* 0xfff8000005047984 */ /* 0x000e280000000800 */
[----:B------:R-:W2:Y:S04]  /*8d60*/  LDS R6, [R5+-0x400] ;  /* 0xfffc000005067984 */ /* 0x000ea80000000800 */
[----:B------:R-:W3:Y:S04]  /*8d70*/  LDS R7, [R5] ;  /* 0x0000000005077984 */ /* 0x000ee80000000800 */
[----:B------:R-:W4:Y:S01]  /*8d80*/  LDS R9, [R5+0x400] ;  /* 0x0004000005097984 */ /* 0x000f220000000800 */
[C---:B0-----:R-:W-:Y:S01]  /*8d90*/  FMUL.FTZ R4, R33.reuse, R4 ;  /* 0x0000000421047220 */ /* 0x041fe20000410000 */
[----:B--2---:R-:W-:-:S04]  /*8da0*/  FMUL.FTZ R6, R33, R6 ;  /* 0x0000000621067220 */ /* 0x004fc80000410000 */
[----:B------:R0:W-:Y:S01]  /*8db0*/  STS [R5+-0x800], R4 ;  /* 0xfff8000405007388 */ /* 0x0001e20000000800 */
[----:B---3--:R-:W-:-:S03]  /*8dc0*/  FMUL.FTZ R8, R33, R7 ;  /* 0x0000000721087220 */ /* 0x008fc60000410000 */
[----:B------:R0:W-:Y:S01]  /*8dd0*/  STS [R5+-0x400], R6 ;  /* 0xfffc000605007388 */ /* 0x0001e20000000800 */
[----:B----4-:R-:W-:-:S03]  /*8de0*/  FMUL.FTZ R10, R33, R9 ;  /* 0x00000009210a7220 */ /* 0x010fc60000410000 */
[----:B------:R0:W-:Y:S04]  /*8df0*/  STS [R5], R8 ;  /* 0x0000000805007388 */ /* 0x0001e80000000800 */
[----:B------:R0:W-:Y:S01]  /*8e00*/  STS [R5+0x400], R10 ;  /* 0x0004000a05007388 */ /* 0x0001e20000000800 */
[----:B------:R-:W-:Y:S05]  /*8e10*/  BRA `(.L_x_3285) ;  /* 0x0000000c00107947 */ /* 0x000fea0003800000 */
.L_x_3286:
        /* <DEDUP_REMOVED lines=12> */
[----:B------:R-:W-:Y:S01]  /*8ee0*/  IADD3 R13, P0, PT, R5, R6, RZ ;  /* 0x00000006050d7210 */ /* 0x000fe20007f1e0ff */
[----:B------:R-:W-:Y:S01]  /*8ef0*/  UMOV UR7, 0x400 ;  /* 0x0000040000077882 */ /* 0x000fe20000000000 */
[C---:B------:R-:W-:Y:S01]  /*8f00*/  SHF.L.U32 R8, R4.reuse, 0x8, RZ ;  /* 0x0000000804087819 */ /* 0x040fe200000006ff */
[----:B------:R-:W-:Y:S01]  /*8f10*/  UIADD3 UR7, UPT, UPT, UR7, 0x240, URZ ;  /* 0x0000024007077890 */ /* 0x000fe2000fffe0ff */
[----:B------:R-:W-:Y:S01]  /*8f20*/  LOP3.LUT R4, R4, 0x3, RZ, 0xc0, !PT ;  /* 0x0000000304047812 */ /* 0x000fe200078ec0ff */
[----:B------:R-:W-:Y:S01]  /*8f30*/  IMAD.X R10, RZ, RZ, R7, P0 ;  /* 0x000000ffff0a7224 */ /* 0x000fe200000e0607 */
[----:B------:R-:W-:-:S04]  /*8f40*/  LOP3.LUT R8, R8, 0x300, RZ, 0xc0, !PT ;  /* 0x0000030008087812 */ /* 0x000fc800078ec0ff */
[----:B------:R-:W-:Y:S02]  /*8f50*/  IADD3 R5, PT, PT, R5, R8, RZ ;  /* 0x0000000805057210 */ /* 0x000fe40007ffe0ff */
[----:B---3--:R-:W-:-:S04]  /*8f60*/  LEA R12, P0, R13, UR10, 0x2 ;  /* 0x0000000a0d0c7c11 */ /* 0x008fc8000f8010ff */
[----:B------:R-:W-:Y:S01]  /*8f70*/  LEA.HI.X R13, R13, UR11, R10, 0x2, P0 ;  /* 0x0000000b0d0d7c11 */ /* 0x000fe200080f140a */
[----:B0-----:R-:W-:Y:S01]  /*8f80*/  ULEA UR7, UR8, UR7, 0x18 ;  /* 0x0000000708077291 */ /* 0x001fe2000f8ec0ff */
[----:B------:R-:W-:-:S05]  /*8f90*/  IMAD.MOV R10, RZ, RZ, -R4 ;  /* 0x000000ffff0a7224 */ /* 0x000fca00078e0a04 */
[----:B------:R-:W-:-:S07]  /*8fa0*/  IADD3 R4, PT, PT, R14, UR7, RZ ;  /* 0x000000070e047c10 */ /* 0x000fce000fffe0ff */
.L_x_3297:
[----:B---3--:R-:W2:Y:S01]  /*8fb0*/  LDS R8, [R4] ;  /* 0x0000000004087984 */ /* 0x008ea20000000800 */
[----:B------:R-:W-:Y:S01]  /*8fc0*/  MOV R9, R13 ;  /* 0x0000000d00097202 */ /* 0x000fe20000000f00 */
[----:B------:R-:W-:-:S05]  /*8fd0*/  VIADD R10, R10, 0x1 ;  /* 0x000000010a0a7836 */ /* 0x000fca0000000000 */
[----:B------:R-:W-:Y:S01]  /*8fe0*/  ISETP.NE.AND P0, PT, R10, RZ, PT ;  /* 0x000000ff0a00720c */ /* 0x000fe20003f05270 */
[----:B--2---:R-:W-:Y:S01]  /*8ff0*/  FMUL.FTZ R11, R8, R33 ;  /* 0x00000021080b7220 */ /* 0x004fe20000410000 */
[----:B------:R-:W-:Y:S01]  /*9000*/  IMAD.MOV.U32 R8, RZ, RZ, R12 ;  /* 0x000000ffff087224 */ /* 0x000fe200078e000c */
[----:B------:R-:W-:-:S03]  /*9010*/  IADD3 R12, P2, PT, R12, 0x400, RZ ;  /* 0x000004000c0c7810 */ /* 0x000fc60007f5e0ff */
[----:B------:R0:W-:Y:S01]  /*9020*/  STS [R4], R11 ;  /* 0x0000000b04007388 */ /* 0x0001e20000000800 */
[----:B------:R-:W-:-:S03]  /*9030*/  IADD3.X R13, PT, PT, RZ, R13, RZ, P2, !PT ;  /* 0x0000000dff0d7210 */ /* 0x000fc600017fe4ff */
[----:B------:R3:W-:Y:S01]  /*9040*/  STG.E desc[UR36][R8.64], R11 ;  /* 0x0000000b08007986 */ /* 0x0007e2000c101924 */
[----:B0-----:R-:W-:Y:S02]  /*9050*/  VIADD R4, R4, 0x400 ;  /* 0x0000040004047836 */ /* 0x001fe40000000000 */
[----:B------:R-:W-:Y:S05]  /*9060*/  @P0 BRA `(.L_x_3297) ;  /* 0xfffffffc00d00947 */ /* 0x000fea000383ffff */
.L_x_3296:
[----:B------:R-:W-:Y:S05]  /*9070*/  BSYNC.RECONVERGENT B1 ;  /* 0x0000000000017941 */ /* 0x000fea0003800200 */
.L_x_3295:
[----:B------:R-:W-:Y:S05]  /*9080*/  @!P1 BRA `(.L_x_3285) ;  /* 0x0000000800749947 */ /* 0x000fea0003800000 */
[----:B---3--:R-:W0:Y:S01]  /*9090*/  S2R R9, SR_CgaCtaId ;  /* 0x0000000000097919 */ /* 0x008e220000008800 */
[----:B------:R-:W3:Y:S01]  /*90a0*/  LDCU.64 UR10, c[0x0][0x480] ;  /* 0x00009000ff0a77ac */ /* 0x000ee20008000a00 */
[C---:B------:R-:W-:Y:S01]  /*90b0*/  IADD3 R10, PT, PT, -R5.reuse, UR45, RZ ;  /* 0x0000002d050a7c10 */ /* 0x040fe2000fffe1ff */
[----:B------:R-:W-:Y:S01]  /*90c0*/  BSSY.RECONVERGENT B1, `(.L_x_3298) ;  /* 0x000005b000017945 */ /* 0x000fe20003800200 */
[----:B------:R-:W-:Y:S01]  /*90d0*/  IADD3 R6, P0, PT, R5, R6, RZ ;  /* 0x0000000605067210 */ /* 0x000fe20007f1e0ff */
[----:B------:R-:W-:Y:S01]  /*90e0*/  USHF.L.U32 UR7, UR5, 0x2, URZ ;  /* 0x0000000205077899 */ /* 0x000fe200080006ff */
[----:B------:R-:W-:Y:S02]  /*90f0*/  MOV R4, 0x400 ;  /* 0x0000040000047802 */ /* 0x000fe40000000f00 */
[----:B------:R-:W-:Y:S02]  /*9100*/  ISETP.GT.AND P1, PT, R10, 0xbff, PT ;  /* 0x00000bff0a00780c */ /* 0x000fe40003f24270 */
[----:B------:R-:W-:Y:S01]  /*9110*/  IADD3.X R7, PT, PT, RZ, R7, RZ, P0, !PT ;  /* 0x00000007ff077210 */ /* 0x000fe200007fe4ff */
[----:B------:R-:W-:Y:S01]  /*9120*/  VIADD R4, R4, 0x240 ;  /* 0x0000024004047836 */ /* 0x000fe20000000000 */
[----:B---3--:R-:W-:-:S04]  /*9130*/  LEA R8, P0, R6, UR10, 0x2 ;  /* 0x0000000a06087c11 */ /* 0x008fc8000f8010ff */
[----:B------:R-:W-:Y:S02]  /*9140*/  LEA.HI.X R7, R6, UR11, R7, 0x2, P0 ;  /* 0x0000000b06077c11 */ /* 0x000fe400080f1407 */
[----:B------:R-:W-:-:S04]  /*9150*/  IADD3 R6, P0, PT, R8, 0x800, RZ ;  /* 0x0000080008067810 */ /* 0x000fc80007f1e0ff */
[----:B------:R-:W-:Y:S02]  /*9160*/  IADD3.X R7, PT, PT, RZ, R7, RZ, P0, !PT ;  /* 0x00000007ff077210 */ /* 0x000fe400007fe4ff */
[----:B------:R-:W-:Y:S02]  /*9170*/  PLOP3.LUT P0, PT, PT, PT, PT, 0x80, 0x8 ;  /* 0x000000000008781c */ /* 0x000fe40003f0f070 */
[----:B0-----:R-:W-:Y:S02]  /*9180*/  LEA R9, R9, R4, 0x18 ;  /* 0x0000000409097211 */ /* 0x001fe400078ec0ff */
[----:B------:R-:W-:-:S04]  /*9190*/  LEA R4, R5, -UR7, 0x2 ;  /* 0x8000000705047c11 */ /* 0x000fc8000f8e10ff */
[----:B------:R-:W-:Y:S01]  /*91a0*/  IADD3 R4, PT, PT, R4, 0x800, R9 ;  /* 0x0000080004047810 */ /* 0x000fe20007ffe009 */
[----:B------:R-:W-:Y:S06]  /*91b0*/  @!P1 BRA `(.L_x_3299) ;  /* 0x00000004002c9947 */ /* 0x000fec0003800000 */
[----:B------:R-:W-:Y:S01]  /*91c0*/  IMAD.U32 R30, RZ, RZ, UR45 ;  /* 0x0000002dff1e7e24 */ /* 0x000fe2000f8e00ff */
[----:B------:R-:W-:-:S04]  /*91d0*/  PLOP3.LUT P0, PT, PT, PT, PT, 0x8, 0x80 ;  /* 0x000000000080781c */ /* 0x000fc80003f0e170 */
[----:B------:R-:W-:-:S09]  /*91e0*/  IADD3 R30, PT, PT, R30, -0xbff, RZ ;  /* 0xfffff4011e1e7810 */ /* 0x000fd20007ffe0ff */
.L_x_3300:
        /* <DEDUP_REMOVED lines=9> */
[----:B------:R-:W5:Y:S04]  /*9280*/  LDS R18, [R4+0xc00] ;  /* 0x000c000004127984 */ /* 0x000f680000000800 */
[----:B------:R-:W5:Y:S04]  /*9290*/  LDS R20, [R4+0x1000] ;  /* 0x0010000004147984 */ /* 0x000f680000000800 */
[----:B------:R-:W5:Y:S01]  /*92a0*/  LDS R23, [R4+0x1800] ;  /* 0x0018000004177984 */ /* 0x000f620000000800 */
[----:B--2---:R-:W-:-:S03]  /*92b0*/  FMUL.FTZ R9, R33, R8 ;  /* 0x0000000821097220 */ /* 0x004fc60000410000 */
[----:B-1----:R-:W1:Y:S01]  /*92c0*/  LDS R25, [R4+0x2000] ;  /* 0x0020000004197984 */ /* 0x002e620000000800 */
[----:B0-----:R-:W-:-:S03]  /*92d0*/  FMUL.FTZ R11, R33, R10 ;  /* 0x0000000a210b7220 */ /* 0x001fc60000410000 */
[----:B------:R-:W-:Y:S01]  /*92e0*/  LDS R8, [R4+0x3400] ;  /* 0x0034000004087984 */ /* 0x000fe20000000800 */
[----:B---3--:R-:W-:-:S03]  /*92f0*/  FMUL.FTZ R15, R33, R15 ;  /* 0x0000000f210f7220 */ /* 0x008fc60000410000 */
[----:B------:R-:W-:Y:S01]  /*9300*/  LDS R26, [R4+0x2400] ;  /* 0x00240000041a7984 */ /* 0x000fe20000000800 */
[----:B----4-:R-:W-:-:S03]  /*9310*/  FMUL.FTZ R13, R33, R12 ;  /* 0x0000000c210d7220 */ /* 0x010fc60000410000 */
[----:B------:R-:W0:Y:S04]  /*9320*/  LDS R27, [R4+0x2800] ;  /* 0x00280000041b7984 */ /* 0x000e280000000800 */
[----:B------:R-:W-:Y:S04]  /*9330*/  LDS R28, [R4+0x2c00] ;  /* 0x002c0000041c7984 */ /* 0x000fe80000000800 */
[----:B------:R-:W2:Y:S01]  /*9340*/  LDS R29, [R4+0x3000] ;  /* 0x00300000041d7984 */ /* 0x000ea20000000800 */
[----:B-----5:R-:W-:-:S03]  /*9350*/  FMUL.FTZ R17, R33, R17 ;  /* 0x0000001121117220 */ /* 0x020fc60000410000 */
[----:B------:R-:W-:Y:S01]  /*9360*/  STG.E desc[UR36][R6.64+-0x800], R9 ;  /* 0xfff8000906007986 */ /* 0x000fe2000c101924 */
[----:B------:R-:W-:-:S03]  /*9370*/  FMUL.FTZ R19, R33, R18 ;  /* 0x0000001221137220 */ /* 0x000fc60000410000 */
[----:B------:R3:W-:Y:S01]  /*9380*/  STS [R4+-0x800], R9 ;  /* 0xfff8000904007388 */ /* 0x0007e20000000800 */
[----:B------:R-:W-:-:S03]  /*9390*/  FMUL.FTZ R21, R33, R20 ;  /* 0x0000001421157220 */ /* 0x000fc60000410000 */
[----:B------:R-:W-:Y:S01]  /*93a0*/  STG.E desc[UR36][R6.64+-0x400], R11 ;  /* 0xfffc000b06007986 */ /* 0x000fe2000c101924 */
[----:B------:R-:W-:-:S03]  /*93b0*/  FMUL.FTZ R23, R33, R23 ;  /* 0x0000001721177220 */ /* 0x000fc60000410000 */
[----:B------:R4:W-:Y:S01]  /*93c0*/  STS [R4+-0x400], R11 ;  /* 0xfffc000b04007388 */ /* 0x0009e20000000800 */
[----:B---3--:R-:W-:-:S03]  /*93d0*/  FMUL.FTZ R9, R33, R22 ;  /* 0x0000001621097220 */ /* 0x008fc60000410000 */
[----:B------:R-:W-:Y:S01]  /*93e0*/  STG.E desc[UR36][R6.64+0x400], R15 ;  /* 0x0004000f06007986 */ /* 0x000fe2000c101924 */
[----:B-1----:R-:W-:-:S03]  /*93f0*/  FMUL.FTZ R25, R33, R25 ;  /* 0x0000001921197220 */ /* 0x002fc60000410000 */
        /* <DEDUP_REMOVED lines=9> */
[C---:B--2---:R-:W-:Y:S01]  /*9490*/  FMUL.FTZ R29, R33.reuse, R29 ;  /* 0x0000001d211d7220 */ /* 0x044fe20000410000 */
[----:B---3--:R-:W-:-:S02]  /*94a0*/  FMUL.FTZ R13, R33, R26 ;  /* 0x0000001a210d7220 */ /* 0x008fc40000410000 */
[----:B------:R-:W-:Y:S04]  /*94b0*/  STG.E desc[UR36][R6.64+0x1c00], R11 ;  /* 0x001c000b06007986 */ /* 0x000fe8000c101924 */
[----:B------:R1:W-:Y:S01]  /*94c0*/  STS [R4+0x1c00], R11 ;  /* 0x001c000b04007388 */ /* 0x0003e20000000800 */
[----:B0-----:R-:W-:-:S03]  /*94d0*/  FMUL.FTZ R9, R33, R28 ;  /* 0x0000001c21097220 */ /* 0x001fc60000410000 */
[----:B------:R-:W-:Y:S04]  /*94e0*/  STG.E desc[UR36][R6.64+0x800], R17 ;  /* 0x0008001106007986 */ /* 0x000fe8000c101924 */
[----:B------:R-:W-:Y:S01]  /*94f0*/  STS [R4+0x800], R17 ;  /* 0x0008001104007388 */ /* 0x000fe20000000800 */
[----:B-1----:R-:W-:-:S03]  /*9500*/  IADD3.X R11, PT, PT, RZ, R7, RZ, P2, !PT ;  /* 0x00000007ff0b7210 */ /* 0x002fc600017fe4ff */
        /* <DEDUP_REMOVED lines=20> */
[----:B-1----:R-:W-:Y:S01]  /*9650*/  VIADD R4, R4, 0x4000 ;  /* 0x0000400004047836 */ /* 0x002fe20000000000 */
[----:B------:R-:W-:Y:S06]  /*9660*/  @!P1 BRA `(.L_x_3300) ;  /* 0xfffffff800e09947 */ /* 0x000fec000383ffff */
.L_x_3299:
[----:B------:R-:W-:Y:S05]  /*9670*/  BSYNC.RECONVERGENT B1 ;  /* 0x0000000000017941 */ /* 0x000fea0003800200 */
.L_x_3298:
        /* <DEDUP_REMOVED lines=28> */
[----:B0-----:R-:W-:Y:S01]  /*9840*/  IADD3.X R11, PT, PT, RZ, R7, RZ, P1, !PT ;  /* 0x00000007ff0b7210 */ /* 0x001fe20000ffe4ff */
[----:B------:R-:W-:Y:S02]  /*9850*/  FMUL.FTZ R9, R33, R22 ;  /* 0x0000001621097220 */ /* 0x000fe40000410000 */
        /* <DEDUP_REMOVED lines=11> */
[----:B------:R-:W-:-:S02]  /*9910*/  MOV R7, R11 ;  /* 0x0000000b00077202 */ /* 0x000fc40000000f00 */
[----:B-1----:R-:W-:-:S07]  /*9920*/  IADD3 R4, PT, PT, R4, 0x2000, RZ ;  /* 0x0000200004047810 */ /* 0x002fce0007ffe0ff */
.L_x_3302:
[----:B------:R-:W-:Y:S05]  /*9930*/  BSYNC.RECONVERGENT B1 ;  /* 0x0000000000017941 */ /* 0x000fea0003800200 */
.L_x_3301:
[----:B------:R-:W-:-:S13]  /*9940*/  ISETP.LE.OR P0, PT, R5, UR45, P0 ;  /* 0x0000002d05007c0c */ /* 0x000fda0008703670 */
        /* <DEDUP_REMOVED lines=17> */
.L_x_3285:
[----:B------:R-:W-:Y:S05]  /*9a60*/  BSYNC.RECONVERGENT B0 ;  /* 0x0000000000007941 */ /* 0x000fea0003800200 */
.L_x_3284:
[----:B------:R-:W-:Y:S01]  /*9a70*/  USHF.R.S32.HI UR7, URZ, 0x1f, UR45 ;  /* 0x0000001fff077899 */ /* 0x000fe2000801142d */
[----:B------:R-:W-:Y:S01]  /*9a80*/  LOP3.LUT R14, R14, 0x7c, RZ, 0xc0, !PT ;  /* 0x0000007c0e0e7812 */ /* 0x000fe200078ec0ff */
[----:B------:R-:W4:Y:S01]  /*9a90*/  LDCU.64 UR8, c[0x0][0x3b0] ;  /* 0x00007600ff0877ac */ /* 0x000f220008000a00 */
[----:B0-----:R-:W-:Y:S01]  /*9aa0*/  CS2R R6, SRZ ;  /* 0x0000000000067805 */ /* 0x001fe2000001ff00 */
[----:B------:R-:W-:Y:S01]  /*9ab0*/  ULEA.HI UR7, UR7, UR45, URZ, 0x3 ;  /* 0x0000002d07077291 */ /* 0x000fe2000f8f18ff */
[----:B------:R-:W0:Y:S03]  /*9ac0*/  LDCU.64 UR10, c[0x0][0x3c8] ;  /* 0x00007900ff0a77ac */ /* 0x000e260008000a00 */
[----:B------:R-:W-:Y:S01]  /*9ad0*/  ULOP3.LUT UR7, UR7, 0xfffffff8, URZ, 0xc0, !UPT ;  /* 0xfffffff807077892 */ /* 0x000fe2000f8ec0ff */
[----:B------:R-:W0:Y:S03]  /*9ae0*/  LDCU.64 UR12, c[0x0][0x3c8] ;  /* 0x00007900ff0c77ac */ /* 0x000e260008000a00 */
[----:B------:R-:W-:Y:S01]  /*9af0*/  UIADD3 UR7, UPT, UPT, -UR7, UR45, URZ ;  /* 0x0000002d07077290 */ /* 0x000fe2000fffe1ff */
[----:B----4-:R-:W-:-:S05]  /*9b00*/  ISETP.EQ.U32.AND P1, PT, RZ, UR8, PT ;  /* 0x00000008ff007c0c */ /* 0x010fca000bf22070 */
[----:B------:R-:W-:-:S04]  /*9b10*/  ISETP.NE.AND P0, PT, R2, UR7, PT ;  /* 0x0000000702007c0c */ /* 0x000fc8000bf05270 */
[----:B------:R-:W-:-:S04]  /*9b20*/  ISETP.GT.U32.OR P0, PT, R14, 0x5f, P0 ;  /* 0x0000005f0e00780c */ /* 0x000fc80000704470 */
[----:B------:R-:W-:-:S13]  /*9b30*/  ISETP.EQ.OR.EX P0, PT, RZ, UR9, P0, P1 ;  /* 0x00000009ff007c0c */ /* 0x000fda0008702710 */
[----:B------:R-:W4:Y:S01]  /*9b40*/  @!P0 LDC.64 R12, c[0x0][0x3b0] ;  /* 0x0000ec00ff0c8b82 */ /* 0x000f220000000a00 */
[----:B------:R-:W-:Y:S01]  /*9b50*/  @!P0 IMAD R5, R3, 0x60, R14 ;  /* 0x0000006003058824 */ /* 0x000fe200078e020e */
[----:B------:R-:W-:Y:S03]  /*9b60*/  BSSY.RECONVERGENT B0, `(.L_x_3303) ;  /* 0x0000230000007945 */ /* 0x000fe60003800200 */
[----:B----4-:R-:W-:Y:S01]  /*9b70*/  @!P0 IMAD.WIDE.U32 R12, R5, 0x4, R12 ;  /* 0x00000004050c8825 */ /* 0x010fe200078e000c */
[----:B------:R-:W-:-:S06]  /*9b80*/  CS2R R4, SRZ ;  /* 0x0000000000047805 */ /* 0x000fcc000001ff00 */
[----:B------:R4:W5:Y:S01]  /*9b90*/  @!P0 LDG.E.128 R4, desc[UR36][R12.64] ;  /* 0x000000240c048981 */ /* 0x000962000c1e1d00 */
[----:B------:R-:W-:Y:S01]  /*9ba0*/  BAR.SYNC.DEFER_BLOCKING 0x0 ;  /* 0x0000000000007b1d */ /* 0x000fe20000010000 */
[----:B------:R-:W-:Y:S01]  /*9bb0*/  ISETP.GT.U32.AND P0, PT, R14, 0x5f, PT ;  /* 0x0000005f0e00780c */ /* 0x000fe20003f04070 */
[----:B------:R-:W-:Y:S01]  /*9bc0*/  IMAD R15, R35, 0x60, RZ ;  /* 0x00000060230f7824 */ /* 0x000fe200078e02ff */
[----:B---3--:R-:W-:Y:S02]  /*9bd0*/  CS2R R10, SRZ ;  /* 0x00000000000a7805 */ /* 0x008fe4000001ff00 */
[----:B------:R-:W-:-:S09]  /*9be0*/  CS2R R8, SRZ ;  /* 0x0000000000087805 */ /* 0x000fd2000001ff00 */
[----:B0---4-:R-:W-:Y:S05]  /*9bf0*/  @P0 BRA `(.L_x_3304) ;  /* 0x0000002000980947 */ /* 0x011fea0003800000 */
[----:B------:R-:W0:Y:S01]  /*9c00*/  LDCU UR8, c[0x0][0x3f4] ;  /* 0x00007e80ff0877ac */ /* 0x000e220008000800 */
[----:B------:R-:W3:Y:S01]  /*9c10*/  LDC.64 R12, c[0x0][0x3c0] ;  /* 0x0000f000ff0c7b82 */ /* 0x000ee20000000a00 */
[----:B------:R-:W-:Y:S01]  /*9c20*/  IADD3 R26, PT, PT, R2, UR5, RZ ;  /* 0x00000005021a7c10 */ /* 0x000fe2000fffe0ff */
[----:B------:R-:W-:Y:S01]  /*9c30*/  BSSY.RECONVERGENT B1, `(.L_x_3305) ;  /* 0x0000094000017945 */ /* 0x000fe20003800200 */
[----:B------:R-:W-:Y:S02]  /*9c40*/  IMAD.MOV.U32 R11, RZ, RZ, RZ ;  /* 0x000000ffff0b7224 */ /* 0x000fe400078e00ff */
[----:B0-----:R-:W-:-:S04]  /*9c50*/  IMAD.U32 R17, RZ, RZ, UR8 ;  /* 0x00000008ff117e24 */ /* 0x001fc8000f8e00ff */
[C---:B------:R-:W-:Y:S01]  /*9c60*/  IMAD R19, R17.reuse, UR4, R14 ;  /* 0x0000000411137c24 */ /* 0x040fe2000f8e020e */
[----:B------:R-:W-:-:S03]  /*9c70*/  VIMNMX R21, PT, PT, R17, UR45, PT ;  /* 0x0000002d11157c48 */ /* 0x000fc6000bfe0100 */
[----:B---3--:R-:W-:Y:S01]  /*9c80*/  IMAD.WIDE R12, R19, 0x4, R12 ;  /* 0x00000004130c7825 */ /* 0x008fe200078e020c */
[----:B------:R-:W-:-:S13]  /*9c90*/  ISETP.GE.AND P0, PT, R26, R21, PT ;  /* 0x000000151a00720c */ /* 0x000fda0003f06270 */
[----:B------:R-:W-:Y:S05]  /*9ca0*/  @P0 BRA `(.L_x_3306) ;  /* 0x0000000800300947 */ /* 0x000fea0003800000 */
[----:B------:R-:W-:Y:S01]  /*9cb0*/  IADD3 R18, PT, PT, R26, 0x8, RZ ;  /* 0x000000081a127810 */ /* 0x000fe20007ffe0ff */
[----:B------:R-:W-:Y:S01]  /*9cc0*/  ULOP3.LUT UR8, URZ, UR5, URZ, 0x33, !UPT ;  /* 0x00000005ff087292 */ /* 0x000fe2000f8e33ff */
[----:B------:R-:W-:Y:S01]  /*9cd0*/  BSSY.RECONVERGENT B2, `(.L_x_3307) ;  /* 0x000004c000027945 */ /* 0x000fe20003800200 */
[----:B------:R-:W-:Y:S01]  /*9ce0*/  IMAD R54, R16, R17, RZ ;  /* 0x0000001110367224 */ /* 0x000fe200078e02ff */
[----:B------:R-:W-:Y:S01]  /*9cf0*/  VIMNMX R9, PT, PT, R21, R18, !PT ;  /* 0x0000001215097248 */ /* 0x000fe20007fe0100 */
[----:B------:R-:W-:Y:S01]  /*9d00*/  IMAD.MOV.U32 R28, RZ, RZ, R26 ;  /* 0x000000ffff1c7224 */ /* 0x000fe200078e001a */
[----:B------:R-:W-:Y:S02]  /*9d10*/  CS2R R10, SRZ ;  /* 0x00000000000a7805 */ /* 0x000fe4000001ff00 */
[----:B------:R-:W-:Y:S02]  /*9d20*/  IADD3 R53, PT, PT, -R2, UR8, R9 ;  /* 0x0000000802357c10 */ /* 0x000fe4000fffe109 */
[----:B------:R-:W-:-:S02]  /*9d30*/  CS2R R8, SRZ ;  /* 0x0000000000087805 */ /* 0x000fc4000001ff00 */
[C---:B------:R-:W-:Y:S02]  /*9d40*/  ISETP.GE.U32.AND P0, PT, R53.reuse, 0x18, PT ;  /* 0x000000183500780c */ /* 0x040fe40003f06070 */
[----:B------:R-:W-:-:S04]  /*9d50*/  LEA.HI R19, R53, 0x1, RZ, 0x1d ;  /* 0x0000000135137811 */ /* 0x000fc800078fe8ff */
[----:B------:R-:W-:-:S07]  /*9d60*/  LOP3.LUT P1, R55, R19, 0x3, RZ, 0xc0, !PT ;  /* 0x0000000313377812 */ /* 0x000fce000782c0ff */
[----:B------:R-:W-:Y:S06]  /*9d70*/  @!P0 BRA `(.L_x_3308) ;  /* 0x0000000400048947 */ /* 0x000fec0003800000 */
[----:B------:R-:W0:Y:S01]  /*9d80*/  S2UR UR9, SR_CgaCtaId ;  /* 0x00000000000979c3 */ /* 0x000e220000008800 */
[----:B------:R-:W-:Y:S01]  /*9d90*/  UMOV UR8, 0x400 ;  /* 0x0000040000087882 */ /* 0x000fe20000000000 */
[----:B------:R-:W-:Y:S01]  /*9da0*/  MOV R27, R18 ;  /* 0x00000012001b7202 */ /* 0x000fe20000000f00 */
[----:B------:R-:W-:Y:S01]  /*9db0*/  UIADD3 UR8, UPT, UPT, UR8, 0x240, URZ ;  /* 0x0000024008087890 */ /* 0x000fe2000fffe0ff */
[----:B------:R-:W-:Y:S01]  /*9dc0*/  LOP3.LUT R18, R19, 0x3ffffffc, RZ, 0xc0, !PT ;  /* 0x3ffffffc13127812 */ /* 0x000fe200078ec0ff */
[----:B------:R-:W-:Y:S02]  /*9dd0*/  HFMA2 R8, -RZ, RZ, 0, 0 ;  /* 0x00000000ff087431 */ /* 0x000fe400000001ff */
[C---:B------:R-:W-:Y:S01]  /*9de0*/  VIADD R29, R26.reuse, 0x18 ;  /* 0x000000181a1d7836 */ /* 0x040fe20000000000 */
[----:B------:R-:W-:Y:S01]  /*9df0*/  IADD3 R30, PT, PT, R26, 0x10, RZ ;  /* 0x000000101a1e7810 */ /* 0x000fe20007ffe0ff */
[----:B------:R-:W-:Y:S02]  /*9e00*/  IMAD.MOV.U32 R28, RZ, RZ, R26 ;  /* 0x000000ffff1c7224 */ /* 0x000fe400078e001a */
[----:B------:R-:W-:Y:S01]  /*9e10*/  IMAD.MOV R31, RZ, RZ, -R18 ;  /* 0x000000ffff1f7224 */ /* 0x000fe200078e0a12 */
[----:B0-----:R-:W-:-:S06]  /*9e20*/  ULEA UR8, UR9, UR8, 0x18 ;  /* 0x0000000809087291 */ /* 0x001fcc000f8ec0ff */
[----:B------:R-:W-:-:S04]  /*9e30*/  LEA R19, R2, UR8, 0x2 ;  /* 0x0000000802137c11 */ /* 0x000fc8000f8e10ff */
[----:B------:R-:W-:-:S07]  /*9e40*/  IADD3 R32, PT, PT, R19, 0x40, RZ ;  /* 0x0000004013207810 */ /* 0x000fce0007ffe0ff */
.L_x_3309:
[----:B------:R-:W-:Y:S01]  /*9e50*/  IADD3 R19, P0, PT, R28, UR6, RZ ;  /* 0x000000061c137c10 */ /* 0x000fe2000ff1e0ff */
[----:B------:R-:W-:Y:S04]  /*9e60*/  LDS R34, [R32+-0x20] ;  /* 0xffffe00020227984 */ /* 0x000fe80000000800 */
[----:B------:R-:W-:Y:S01]  /*9e70*/  IMAD.X R20, RZ, RZ, UR15, P0 ;  /* 0x0000000fff147e24 */ /* 0x000fe200080e06ff */
[C---:B------:R-:W-:Y:S01]  /*9e80*/  LEA R18, P0, R19.reuse, UR10, 0x2 ;  /* 0x0000000a13127c11 */ /* 0x040fe2000f8010ff */
[----:B------:R-:W-:Y:S03]  /*9e90*/  LDS R35, [R32] ;  /* 0x0000000020237984 */ /* 0x000fe60000000800 */
[----:B------:R-:W-:Y:S01]  /*9ea0*/  LEA.HI.X R19, R19, UR11, R20, 0x2, P0 ;  /* 0x0000000b13137c11 */ /* 0x000fe200080f1414 */
[----:B------:R-:W-:Y:S04]  /*9eb0*/  LDS R52, [R32+0x20] ;  /* 0x0000200020347984 */ /* 0x000fe80000000800 */
[----:B------:R-:W3:Y:S04]  /*9ec0*/  LDG.E R21, desc[UR36][R18.64] ;  /* 0x0000002412157981 */ /* 0x000ee8000c1e1900 */
[----:B------:R-:W4:Y:S04]  /*9ed0*/  LDG.E R20, desc[UR36][R18.64+0x20] ;  /* 0x0000202412147981 */ /* 0x000f28000c1e1900 */
[----:B------:R-:W2:Y:S04]  /*9ee0*/  LDG.E R23, desc[UR36][R18.64+0x40] ;  /* 0x0000402412177981 */ /* 0x000ea8000c1e1900 */
[----:B------:R-:W2:Y:S01]  /*9ef0*/  LDG.E R24, desc[UR36][R18.64+0x60] ;  /* 0x0000602412187981 */ /* 0x000ea2000c1e1900 */
[----:B---3--:R-:W-:-:S02]  /*9f00*/  IMAD R21, R54, R21, R28 ;  /* 0x0000001536157224 */ /* 0x008fc400078e021c */
[C---:B----4-:R-:W-:Y:S02]  /*9f10*/  IMAD R20, R54.reuse, R20, R27 ;  /* 0x0000001436147224 */ /* 0x050fe400078e021b */
[----:B------:R-:W-:Y:S02]  /*9f20*/  IMAD R21, R21, 0x60, RZ ;  /* 0x0000006015157824 */ /* 0x000fe400078e02ff */
[----:B--2---:R-:W-:Y:S02]  /*9f30*/  IMAD R22, R54, R23, R30 ;  /* 0x0000001736167224 */ /* 0x004fe400078e021e */
[----:B------:R-:W-:Y:S02]  /*9f40*/  IMAD R23, R20, 0x60, RZ ;  /* 0x0000006014177824 */ /* 0x000fe400078e02ff */
[----:B------:R-:W-:-:S04]  /*9f50*/  IMAD.WIDE R20, R21, 0x4, R12 ;  /* 0x0000000415147825 */ /* 0x000fc800078e020c */
[----:B-1----:R-:W-:Y:S01]  /*9f60*/  IMAD R25, R22, 0x60, RZ ;  /* 0x0000006016197824 */ /* 0x002fe200078e02ff */
[----:B------:R-:W2:Y:S01]  /*9f70*/  LDG.E.128 R36, desc[UR36][R20.64] ;  /* 0x0000002414247981 */ /* 0x000ea2000c1e1d00 */
[----:B------:R-:W-:Y:S02]  /*9f80*/  IMAD R24, R54, R24, R29 ;  /* 0x0000001836187224 */ /* 0x000fe400078e021d */
[----:B------:R-:W-:-:S04]  /*9f90*/  IMAD.WIDE R22, R23, 0x4, R12 ;  /* 0x0000000417167825 */ /* 0x000fc800078e020c */
[----:B------:R-:W-:Y:S01]  /*9fa0*/  IMAD R33, R24, 0x60, RZ ;  /* 0x0000006018217824 */ /* 0x000fe200078e02ff */
[----:B------:R-:W3:Y:S01]  /*9fb0*/  LDG.E.128 R40, desc[UR36][R22.64] ;  /* 0x0000002416287981 */ /* 0x000ee2000c1e1d00 */
[----:B------:R-:W-:-:S04]  /*9fc0*/  IMAD.WIDE R18, R25, 0x4, R12 ;  /* 0x0000000419127825 */ /* 0x000fc800078e020c */
[----:B------:R-:W-:Y:S01]  /*9fd0*/  IMAD.WIDE R24, R33, 0x4, R12 ;  /* 0x0000000421187825 */ /* 0x000fe200078e020c */
[----:B------:R-:W4:Y:S04]  /*9fe0*/  LDG.E.128 R44, desc[UR36][R18.64] ;  /* 0x00000024122c7981 */ /* 0x000f28000c1e1d00 */
[----:B------:R-:W4:Y:S04]  /*9ff0*/  LDG.E.128 R48, desc[UR36][R24.64] ;  /* 0x0000002418307981 */ /* 0x000f28000c1e1d00 */
[----:B------:R0:W2:Y:S01]  /*a000*/  LDS R33, [R32+-0x40] ;  /* 0xffffc00020217984 */ /* 0x0000a20000000800 */
[----:B------:R-:W-:-:S04]  /*a010*/  IADD3 R31, PT, PT, R31, 0x4, RZ ;  /* 0x000000041f1f7810 */ /* 0x000fc80007ffe0ff */
[----:B------:R-:W-:Y:S01]  /*a020*/  ISETP.NE.AND P0, PT, R31, RZ, PT ;  /* 0x000000ff1f00720c */ /* 0x000fe20003f05270 */
[----:B------:R-:W-:Y:S01]  /*a030*/  VIADD R27, R27, 0x20 ;  /* 0x000000201b1b7836 */ /* 0x000fe20000000000 */
[----:B------:R-:W-:Y:S01]  /*a040*/  IADD3 R28, PT, PT, R28, 0x20, RZ ;  /* 0x000000201c1c7810 */ /* 0x000fe20007ffe0ff */
[----:B0-----:R-:W-:Y:S01]  /*a050*/  VIADD R32, R32, 0x80 ;  /* 0x0000008020207836 */ /* 0x001fe20000000000 */
[----:B------:R-:W-:Y:S01]  /*a060*/  IADD3 R30, PT, PT, R30, 0x20, RZ ;  /* 0x000000201e1e7810 */ /* 0x000fe20007ffe0ff */
[----:B------:R-:W-:Y:S02]  /*a070*/  VIADD R29, R29, 0x20 ;  /* 0x000000201d1d7836 */ /* 0x000fe40000000000 */
[-C--:B--2---:R-:W-:Y:S01]  /*a080*/  FFMA.FTZ R21, R36, R33.reuse, R8 ;  /* 0x0000002124157223 */ /* 0x084fe20000010008 */
[-C--:B------:R-:W-:Y:S01]  /*a090*/  FFMA.FTZ R8, R37, R33.reuse, R9 ;  /* 0x0000002125087223 */ /* 0x080fe20000010009 */
[-C--:B------:R-:W-:Y:S01]  /*a0a0*/  FFMA.FTZ R9, R38, R33.reuse, R10 ;  /* 0x0000002126097223 */ /* 0x080fe2000001000a */
[----:B------:R-:W-:-:S03]  /*a0b0*/  FFMA.FTZ R10, R39, R33, R11 ;  /* 0x00000021270a7223 */ /* 0x000fc6000001000b */
        /* <DEDUP_REMOVED lines=13> */
.L_x_3308:
[----:B------:R-:W-:Y:S05]  /*a190*/  BSYNC.RECONVERGENT B2 ;  /* 0x0000000000027941 */ /* 0x000fea0003800200 */
.L_x_3307:
        /* <DEDUP_REMOVED lines=10> */
[----:B------:R-:W3:Y:S04]  /*a240*/  LDG.E R21, desc[UR36][R18.64] ;  /* 0x0000002412157981 */ /* 0x000ee8000c1e1900 */
[----:B------:R0:W4:Y:S01]  /*a250*/  LDG.E R23, desc[UR36][R18.64+0x20] ;  /* 0x0000202412177981 */ /* 0x000122000c1e1900 */
[----:B------:R-:W-:Y:S01]  /*a260*/  IMAD.MOV.U32 R20, RZ, RZ, 0x60 ;  /* 0x00000060ff147424 */ /* 0x000fe200078e00ff */
[----:B------:R-:W1:Y:S01]  /*a270*/  S2UR UR9, SR_CgaCtaId ;  /* 0x00000000000979c3 */ /* 0x000e620000008800 */
[----:B------:R-:W-:Y:S02]  /*a280*/  UMOV UR8, 0x400 ;  /* 0x0000040000087882 */ /* 0x000fe40000000000 */
[----:B------:R-:W-:Y:S01]  /*a290*/  UIADD3 UR8, UPT, UPT, UR8, 0x240, URZ ;  /* 0x0000024008087890 */ /* 0x000fe2000fffe0ff */
[----:B0-----:R-:W-:-:S03]  /*a2a0*/  IADD3 R18, PT, PT, R28, -UR5, RZ ;  /* 0x800000051c127c10 */ /* 0x001fc6000fffe0ff */
[----:B-1----:R-:W-:Y:S01]  /*a2b0*/  ULEA UR8, UR9, UR8, 0x18 ;  /* 0x0000000809087291 */ /* 0x002fe2000f8ec0ff */
[C-C-:B---3--:R-:W-:Y:S02]  /*a2c0*/  IMAD R21, R54.reuse, R21, R28.reuse ;  /* 0x0000001536157224 */ /* 0x148fe400078e021c */
[----:B----4-:R-:W-:Y:S02]  /*a2d0*/  IMAD R23, R54, R23, R28 ;  /* 0x0000001736177224 */ /* 0x010fe400078e021c */
[----:B------:R-:W-:Y:S02]  /*a2e0*/  IMAD R21, R21, 0x60, RZ ;  /* 0x0000006015157824 */ /* 0x000fe400078e02ff */
[----:B------:R-:W-:Y:S02]  /*a2f0*/  IMAD R23, R23, R20, 0x300 ;  /* 0x0000030017177424 */ /* 0x000fe400078e0214 */
[----:B------:R-:W-:-:S04]  /*a300*/  IMAD.WIDE R20, R21, 0x4, R12 ;  /* 0x0000000415147825 */ /* 0x000fc800078e020c */
[----:B------:R-:W-:Y:S01]  /*a310*/  IMAD.WIDE R22, R23, 0x4, R12 ;  /* 0x0000000417167825 */ /* 0x000fe200078e020c */
[----:B--2---:R-:W2:Y:S04]  /*a320*/  LDG.E.128 R32, desc[UR36][R20.64] ;  /* 0x0000002414207981 */ /* 0x004ea8000c1e1d00 */
[----:B------:R0:W3:Y:S01]  /*a330*/  LDG.E.128 R36, desc[UR36][R22.64] ;  /* 0x0000002416247981 */ /* 0x0000e2000c1e1d00 */
[----:B------:R-:W-:Y:S01]  /*a340*/  LEA R18, R18, UR8, 0x2 ;  /* 0x0000000812127c11 */ /* 0x000fe2000f8e10ff */
[----:B------:R-:W-:-:S04]  /*a350*/  VIADD R28, R28, 0x10 ;  /* 0x000000101c1c7836 */ /* 0x000fc80000000000 */
[----:B------:R-:W2:Y:S04]  /*a360*/  LDS R19, [R18] ;  /* 0x0000000012137984 */ /* 0x000ea80000000800 */
[----:B------:R-:W3:Y:S01]  /*a370*/  LDS R24, [R18+0x20] ;  /* 0x0000200012187984 */ /* 0x000ee20000000800 */
[-C--:B--2---:R-:W-:Y:S01]  /*a380*/  FFMA.FTZ R25, R32, R19.reuse, R8 ;  /* 0x0000001320197223 */ /* 0x084fe20000010008 */
[-C--:B------:R-:W-:Y:S01]  /*a390*/  FFMA.FTZ R20, R33, R19.reuse, R9 ;  /* 0x0000001321147223 */ /* 0x080fe20000010009 */
[-C--:B------:R-:W-:Y:S01]  /*a3a0*/  FFMA.FTZ R21, R34, R19.reuse, R10 ;  /* 0x0000001322157223 */ /* 0x080fe2000001000a */
[----:B0-----:R-:W-:Y:S01]  /*a3b0*/  FFMA.FTZ R22, R35, R19, R11 ;  /* 0x0000001323167223 */ /* 0x001fe2000001000b */
[-C--:B---3--:R-:W-:Y:S01]  /*a3c0*/  FFMA.FTZ R8, R36, R24.reuse, R25 ;  /* 0x0000001824087223 */ /* 0x088fe20000010019 */
[-C--:B------:R-:W-:Y:S01]  /*a3d0*/  FFMA.FTZ R9, R37, R24.reuse, R20 ;  /* 0x0000001825097223 */ /* 0x080fe20000010014 */
[-C--:B------:R-:W-:Y:S01]  /*a3e0*/  FFMA.FTZ R10, R38, R24.reuse, R21 ;  /* 0x00000018260a7223 */ /* 0x080fe20000010015 */
[----:B------:R-:W-:-:S07]  /*a3f0*/  FFMA.FTZ R11, R39, R24, R22 ;  /* 0x00000018270b7223 */ /* 0x000fce0000010016 */
.L_x_3311:
[----:B------:R-:W-:Y:S05]  /*a400*/  BSYNC.RECONVERGENT B2 ;  /* 0x0000000000027941 */ /* 0x000fea0003800200 */
.L_x_3310:
[----:B------:R-:W-:Y:S05]  /*a410*/  @P0 BRA `(.L_x_3306) ;  /* 0x0000000000540947 */ /* 0x000fea0003800000 */
[----:B------:R-:W0:Y:S01]  /*a420*/  LDCU.64 UR8, c[0x0][0x3c8] ;  /* 0x00007900ff0877ac */ /* 0x000e220008000a00 */
[----:B------:R-:W-:-:S04]  /*a430*/  IADD3 R18, P0, PT, R28, UR6, RZ ;  /* 0x000000061c127c10 */ /* 0x000fc8000ff1e0ff */
[----:B------:R-:W-:Y:S02]  /*a440*/  IADD3.X R19, PT, PT, RZ, UR15, RZ, P0, !PT ;  /* 0x0000000fff137c10 */ /* 0x000fe400087fe4ff */
[----:B0-----:R-:W-:-:S04]  /*a450*/  LEA R20, P0, R18, UR8, 0x2 ;  /* 0x0000000812147c11 */ /* 0x001fc8000f8010ff */
[----:B------:R-:W-:-:S06]  /*a460*/  LEA.HI.X R21, R18, UR9, R19, 0x2, P0 ;  /* 0x0000000912157c11 */ /* 0x000fcc00080f1413 */
[----:B------:R-:W3:Y:S01]  /*a470*/  LDG.E R21, desc[UR36][R20.64] ;  /* 0x0000002414157981 */ /* 0x000ee2000c1e1900 */
[----:B------:R-:W0:Y:S01]  /*a480*/  S2UR UR9, SR_CgaCtaId ;  /* 0x00000000000979c3 */ /* 0x000e220000008800 */
[----:B------:R-:W-:Y:S02]  /*a490*/  UMOV UR8, 0x400 ;  /* 0x0000040000087882 */ /* 0x000fe40000000000 */
[----:B------:R-:W-:Y:S01]  /*a4a0*/  UIADD3 UR8, UPT, UPT, UR8, 0x240, URZ ;  /* 0x0000024008087890 */ /* 0x000fe2000fffe0ff */
[----:B------:R-:W-:-:S03]  /*a4b0*/  VIADD R22, R28, -UR5 ;  /* 0x800000051c167c36 */ /* 0x000fc60008000000 */
[----:B0-----:R-:W-:-:S06]  /*a4c0*/  ULEA UR8, UR9, UR8, 0x18 ;  /* 0x0000000809087291 */ /* 0x001fcc000f8ec0ff */
[----:B------:R-:W-:-:S06]  /*a4d0*/  LEA R22, R22, UR8, 0x2 ;  /* 0x0000000816167c11 */ /* 0x000fcc000f8e10ff */
[----:B------:R-:W0:Y:S01]  /*a4e0*/  LDS R22, [R22] ;  /* 0x0000000016167984 */ /* 0x000e220000000800 */
[----:B---3--:R-:W-:-:S04]  /*a4f0*/  IMAD R18, R54, R21, R28 ;  /* 0x0000001536127224 */ /* 0x008fc800078e021c */
[----:B------:R-:W-:-:S04]  /*a500*/  IMAD R19, R18, 0x60, RZ ;  /* 0x0000006012137824 */ /* 0x000fc800078e02ff */
[----:B------:R-:W-:-:S05]  /*a510*/  IMAD.WIDE R18, R19, 0x4, R12 ;  /* 0x0000000413127825 */ /* 0x000fca00078e020c */
[----:B--2---:R-:W0:Y:S02]  /*a520*/  LDG.E.128 R32, desc[UR36][R18.64] ;  /* 0x0000002412207981 */ /* 0x004e24000c1e1d00 */
[-C--:B0-----:R-:W-:Y:S01]  /*a530*/  FFMA.FTZ R8, R32, R22.reuse, R8 ;  /* 0x0000001620087223 */ /* 0x081fe20000010008 */
[-C--:B------:R-:W-:Y:S01]  /*a540*/  FFMA.FTZ R9, R33, R22.reuse, R9 ;  /* 0x0000001621097223 */ /* 0x080fe20000010009 */
[-C--:B------:R-:W-:Y:S01]  /*a550*/  FFMA.FTZ R10, R34, R22.reuse, R10 ;  /* 0x00000016220a7223 */ /* 0x080fe2000001000a */
[----:B------:R-:W-:-:S07]  /*a560*/  FFMA.FTZ R11, R35, R22, R11 ;  /* 0x00000016230b7223 */ /* 0x000fce000001000b */
.L_x_3306:
[----:B------:R-:W-:Y:S05]  /*a570*/  BSYNC.RECONVERGENT B1 ;  /* 0x0000000000017941 */ /* 0x000fea0003800200 */
.L_x_3305:
[----:B------:R-:W-:Y:S01]  /*a580*/  ISETP.GE.AND P0, PT, R26, UR45, PT ;  /* 0x0000002d1a007c0c */ /* 0x000fe2000bf06270 */
[----:B------:R-:W-:-:S12]  /*a590*/  BSSY.RECONVERGENT B3, `(.L_x_3312) ;  /* 0x0000150000037945 */ /* 0x000fd80003800200 */
[----:B------:R-:W-:Y:S05]  /*a5a0*/  @P0 BRA `(.L_x_3313) ;  /* 0x0000001400380947 */ /* 0x000fea0003800000 */
[----:B------:R-:W-:Y:S01]  /*a5b0*/  MOV R19, 0x8 ;  /* 0x0000000800137802 */ /* 0x000fe20000000f00 */
[----:B------:R-:W-:Y:S01]  /*a5c0*/  ULOP3.LUT UR8, URZ, UR5, URZ, 0x33, !UPT ;  /* 0x00000005ff087292 */ /* 0x000fe2000f8e33ff */
[----:B------:R-:W-:Y:S01]  /*a5d0*/  BSSY.RECONVERGENT B2, `(.L_x_3314) ;  /* 0x00000bd000027945 */ /* 0x000fe20003800200 */
[----:B--2---:R-:W-:Y:S01]  /*a5e0*/  IMAD R33, R16, R17, RZ ;  /* 0x0000001110217224 */ /* 0x004fe200078e02ff */
[----:B------:R-:W-:-:S04]  /*a5f0*/  VIADDMNMX R19, R26, R19, UR45, !PT ;  /* 0x0000002d1a137e46 */ /* 0x000fc8000f800113 */
[----:B-1----:R-:W-:-:S04]  /*a600*/  IADD3 R25, PT, PT, -R2, UR8, R19 ;  /* 0x0000000802197c10 */ /* 0x002fc8000fffe113 */
[C---:B------:R-:W-:Y:S02]  /*a610*/  ISETP.GE.U32.AND P0, PT, R25.reuse, 0x18, PT ;  /* 0x000000181900780c */ /* 0x040fe40003f06070 */
[----:B------:R-:W-:-:S11]  /*a620*/  LEA.HI R27, R25, 0x1, RZ, 0x1d ;  /* 0x00000001191b7811 */ /* 0x000fd600078fe8ff */
[----:B------:R-:W-:Y:S05]  /*a630*/  @!P0 BRA `(.L_x_3315) ;  /* 0x0000000800d88947 */ /* 0x000fea0003800000 */
[----:B------:R-:W0:Y:S01]  /*a640*/  S2UR UR9, SR_CgaCtaId ;  /* 0x00000000000979c3 */ /* 0x000e220000008800 */
[----:B------:R-:W-:Y:S01]  /*a650*/  UMOV UR8, 0x400 ;  /* 0x0000040000087882 */ /* 0x000fe20000000000 */
[----:B------:R-:W-:Y:S01]  /*a660*/  LOP3.LUT R16, R27, 0x3ffffffc, RZ, 0xc0, !PT ;  /* 0x3ffffffc1b107812 */ /* 0x000fe200078ec0ff */
[----:B------:R-:W-:Y:S01]  /*a670*/  UIADD3 UR8, UPT, UPT, UR8, 0x240, URZ ;  /* 0x0000024008087890 */ /* 0x000fe2000fffe0ff */
[----:B------:R-:W-:Y:S01]  /*a680*/  BSSY.RECONVERGENT B1, `(.L_x_3316) ;  /* 0x00000b0000017945 */ /* 0x000fe20003800200 */
[----:B------:R-:W-:Y:S01]  /*a690*/  VIADD R26, R26, 0x10 ;  /* 0x000000101a1a7836 */ /* 0x000fe20000000000 */
[----:B------:R-:W-:Y:S02]  /*a6a0*/  IADD3 R22, PT, PT, -R16, RZ, RZ ;  /* 0x000000ff10167210 */ /* 0x000fe40007ffe1ff */
[----:B------:R-:W1:Y:S01]  /*a6b0*/  LDC R35, c[0x0][0x3f4] ;  /* 0x0000fd00ff237b82 */ /* 0x000e620000000800 */
[----:B0-----:R-:W-:-:S06]  /*a6c0*/  ULEA UR8, UR9, UR8, 0x18 ;  /* 0x0000000809087291 */ /* 0x001fcc000f8ec0ff */
[----:B------:R-:W-:-:S05]  /*a6d0*/  LEA R17, R2, UR8, 0x2 ;  /* 0x0000000802117c11 */ /* 0x000fca000f8e10ff */
[----:B------:R-:W-:-:S07]  /*a6e0*/  VIADD R16, R17, 0x40 ;  /* 0x0000004011107836 */ /* 0x000fce0000000000 */
.L_x_3325:
[C---:B------:R-:W-:Y:S01]  /*a6f0*/  VIADD R20, R26.reuse, 0xfffffff0 ;  /* 0xfffffff01a147836 */ /* 0x040fe20000000000 */
[----:B-1----:R-:W-:Y:S01]  /*a700*/  MOV R17, R35 ;  /* 0x0000002300117202 */ /* 0x002fe20000000f00 */
[----:B------:R-:W-:Y:S01]  /*a710*/  VIADD R32, R26, 0xfffffff8 ;  /* 0xfffffff81a207836 */ /* 0x000fe20000000000 */
[----:B------:R-:W-:Y:S01]  /*a720*/  IADD3 R22, PT, PT, R22, 0x4, RZ ;  /* 0x0000000416167810 */ /* 0x000fe20007ffe0ff */
[----:B------:R-:W-:Y:S01]  /*a730*/  BSSY.RECONVERGENT B4, `(.L_x_3317) ;  /* 0x000002c000047945 */ /* 0x000fe20003800200 */
[-C--:B------:R-:W-:Y:S02]  /*a740*/  ISETP.GE.AND P4, PT, R20, R17.reuse, PT ;  /* 0x000000111400720c */ /* 0x080fe40003f86270 */
[----:B------:R-:W-:Y:S02]  /*a750*/  IADD3 R34, PT, PT, R26, 0x8, RZ ;  /* 0x000000081a227810 */ /* 0x000fe40007ffe0ff */
[----:B------:R-:W-:Y:S02]  /*a760*/  ISETP.NE.AND P0, PT, R22, RZ, PT ;  /* 0x000000ff1600720c */ /* 0x000fe40003f05270 */
[----:B------:R-:W-:-:S02]  /*a770*/  ISETP.GE.AND P1, PT, R32, R17, PT ;  /* 0x000000112000720c */ /* 0x000fc40003f26270 */
[-C--:B------:R-:W-:Y:S02]  /*a780*/  ISETP.GE.AND P2, PT, R26, R17.reuse, PT ;  /* 0x000000111a00720c */ /* 0x080fe40003f46270 */
[----:B------:R-:W-:-:S03]  /*a790*/  ISETP.GE.AND P3, PT, R34, R17, PT ;  /* 0x000000112200720c */ /* 0x000fc60003f66270 */
[----:B------:R-:W-:Y:S10]  /*a7a0*/  @!P4 BRA `(.L_x_3318) ;  /* 0x000000000090c947 */ /* 0x000ff40003800000 */
[----:B------:R-:W-:Y:S02]  /*a7b0*/  IABS R21, R17 ;  /* 0x0000001100157213 */ /* 0x000fe40000000000 */
[----:B------:R-:W-:Y:S02]  /*a7c0*/  IABS R28, R20 ;  /* 0x00000014001c7213 */ /* 0x000fe40000000000 */
[----:B------:R-:W0:Y:S01]  /*a7d0*/  I2F.RP R23, R21 ;  /* 0x0000001500177306 */ /* 0x000e220000209400 */
[----:B------:R-:W-:Y:S02]  /*a7e0*/  ISETP.GE.AND P5, PT, R20, RZ, PT ;  /* 0x000000ff1400720c */ /* 0x000fe40003fa6270 */
[----:B------:R-:W-:-:S05]  /*a7f0*/  ISETP.NE.AND P6, PT, R17, RZ, PT ;  /* 0x000000ff1100720c */ /* 0x000fca0003fc5270 */
[----:B0-----:R-:W0:Y:S02]  /*a800*/  MUFU.RCP R23, R23 ;  /* 0x0000001700177308 */ /* 0x001e240000001000 */
[----:B0-----:R-:W-:Y:S02]  /*a810*/  VIADD R24, R23, 0xffffffe ;  /* 0x0ffffffe17187836 */ /* 0x001fe40000000000 */
[----:B------:R-:W0:Y:S04]  /*a820*/  LDS R23, [R16+-0x40] ;  /* 0xffffc00010177984 */ /* 0x000e280000000800 */
[----:B------:R-:W1:Y:S02]  /*a830*/  F2I.FTZ.U32.TRUNC.NTZ R19, R24 ;  /* 0x0000001800137305 */ /* 0x000e64000021f000 */
[----:B-1----:R-:W-:-:S05]  /*a840*/  IADD3 R18, PT, PT, RZ, -R19, RZ ;  /* 0x80000013ff127210 */ /* 0x002fca0007ffe0ff */
        /* <DEDUP_REMOVED lines=14> */
[----:B------:R-:W-:Y:S01]  /*a930*/  IMAD.X R24, RZ, RZ, UR15, P4 ;  /* 0x0000000fff187e24 */ /* 0x000fe2000a0e06ff */
[----:B------:R-:W-:-:S04]  /*a940*/  LEA R20, P4, R19, UR12, 0x2 ;  /* 0x0000000c13147c11 */ /* 0x000fc8000f8810ff */
[----:B------:R-:W-:-:S06]  /*a950*/  LEA.HI.X R21, R19, UR13, R24, 0x2, P4 ;  /* 0x0000000d13157c11 */ /* 0x000fcc000a0f1418 */
[----:B------:R-:W2:Y:S02]  /*a960*/  LDG.E R21, desc[UR36][R20.64] ;  /* 0x0000002414157981 */ /* 0x000ea4000c1e1900 */
[----:B--2---:R-:W-:-:S04]  /*a970*/  IMAD R18, R33, R21, R18 ;  /* 0x0000001521127224 */ /* 0x004fc800078e0212 */
[----:B------:R-:W-:-:S04]  /*a980*/  IMAD R19, R18, 0x60, RZ ;  /* 0x0000006012137824 */ /* 0x000fc800078e02ff */
[----:B------:R-:W-:-:S05]  /*a990*/  IMAD.WIDE R18, R19, 0x4, R12 ;  /* 0x0000000413127825 */ /* 0x000fca00078e020c */
[----:B------:R-:W0:Y:S02]  /*a9a0*/  LDG.E.128 R28, desc[UR36][R18.64] ;  /* 0x00000024121c7981 */ /* 0x000e24000c1e1d00 */
[-C--:B0-----:R-:W-:Y:S01]  /*a9b0*/  FFMA.FTZ R8, R28, R23.reuse, R8 ;  /* 0x000000171c087223 */ /* 0x081fe20000010008 */
[-C--:B------:R-:W-:Y:S01]  /*a9c0*/  FFMA.FTZ R9, R29, R23.reuse, R9 ;  /* 0x000000171d097223 */ /* 0x080fe20000010009 */
[-C--:B------:R-:W-:Y:S01]  /*a9d0*/  FFMA.FTZ R10, R30, R23.reuse, R10 ;  /* 0x000000171e0a7223 */ /* 0x080fe2000001000a */
[----:B------:R-:W-:-:S07]  /*a9e0*/  FFMA.FTZ R11, R31, R23, R11 ;  /* 0x000000171f0b7223 */ /* 0x000fce000001000b */
.L_x_3318:
[----:B------:R-:W-:Y:S05]  /*a9f0*/  BSYNC.RECONVERGENT B4 ;  /* 0x0000000000047941 */ /* 0x000fea0003800200 */
.L_x_3317:
        /* <DEDUP_REMOVED lines=10> */
[----:B0-----:R-:W0:Y:S01]  /*aaa0*/  LDS R23, [R16+-0x20] ;  /* 0xffffe00010177984 */ /* 0x001e220000000800 */
[----:B-1----:R-:W-:-:S04]  /*aab0*/  IMAD.MOV R18, RZ, RZ, -R19 ;  /* 0x000000ffff127224 */ /* 0x002fc800078e0a13 */
        /* <DEDUP_REMOVED lines=26> */
.L_x_3320:
[----:B------:R-:W-:Y:S05]  /*ac60*/  BSYNC.RECONVERGENT B4 ;  /* 0x0000000000047941 */ /* 0x000fea0003800200 */
.L_x_3319:
        /* <DEDUP_REMOVED lines=10> */
[----:B0-----:R-:W0:Y:S01]  /*ad10*/  LDS R23, [R16] ;  /* 0x0000000010177984 */ /* 0x001e220000000800 */
        /* <DEDUP_REMOVED lines=27> */
.L_x_3322:
[----:B------:R-:W-:Y:S05]  /*aed0*/  BSYNC.RECONVERGENT B4 ;  /* 0x0000000000047941 */ /* 0x000fea0003800200 */
.L_x_3321:
        /* <DEDUP_REMOVED lines=10> */
[----:B0-----:R-:W0:Y:S01]  /*af80*/  LDS R23, [R16+0x20] ;  /* 0x0000200010177984 */ /* 0x001e220000000800 */
        /* <DEDUP_REMOVED lines=27> */
.L_x_3324:
[----:B------:R-:W-:Y:S05]  /*b140*/  BSYNC.RECONVERGENT B4 ;  /* 0x0000000000047941 */ /* 0x000fea0003800200 */
.L_x_3323:
[----:B------:R-:W-:Y:S01]  /*b150*/  VIADD R26, R26, 0x20 ;  /* 0x000000201a1a7836 */ /* 0x000fe20000000000 */
[----:B------:R-:W-:Y:S01]  /*b160*/  IADD3 R16, PT, PT, R16, 0x80, RZ ;  /* 0x0000008010107810 */ /* 0x000fe20007ffe0ff */
[----:B------:R-:W-:Y:S06]  /*b170*/  @P0 BRA `(.L_x_3325) ;  /* 0xfffffff4005c0947 */ /* 0x000fec000383ffff */
[----:B------:R-:W-:Y:S05]  /*b180*/  BSYNC.RECONVERGENT B1 ;  /* 0x0000000000017941 */ /* 0x000fea0003800200 */
.L_x_3316:
[----:B------:R-:W-:-:S07]  /*b190*/  VIADD R26, R26, 0xfffffff0 ;  /* 0xfffffff01a1a7836 */ /* 0x000fce0000000000 */
.L_x_3315:
[----:B------:R-:W-:Y:S05]  /*b1a0*/  BSYNC.RECONVERGENT B2 ;  /* 0x0000000000027941 */ /* 0x000fea0003800200 */
.L_x_3314:
[----:B------:R-:W-:-:S13]  /*b1b0*/  LOP3.LUT P0, R27, R27, 0x3, RZ, 0xc0, !PT ;  /* 0x000000031b1b7812 */ /* 0x000fda000780c0ff */
[----:B------:R-:W-:Y:S05]  /*b1c0*/  @!P0 BRA `(.L_x_3313) ;  /* 0x0000000800308947 */ /* 0x000fea0003800000 */
[----:B------:R-:W-:Y:S01]  /*b1d0*/  ISETP.NE.AND P0, PT, R27, 0x1, PT ;  /* 0x000000011b00780c */ /* 0x000fe20003f05270 */
[----:B------:R-:W-:-:S12]  /*b1e0*/  BSSY.RECONVERGENT B1, `(.L_x_3326) ;  /* 0x000005c000017945 */ /* 0x000fd80003800200 */
[----:B------:R-:W-:Y:S05]  /*b1f0*/  @!P0 BRA `(.L_x_3327) ;  /* 0x0000000400688947 */ /* 0x000fea0003800000 */
[----:B------:R-:W0:Y:S01]  /*b200*/  S2UR UR9, SR_CgaCtaId ;  /* 0x00000000000979c3 */ /* 0x000e220000008800 */
[----:B------:R-:W-:Y:S01]  /*b210*/  UMOV UR8, 0x400 ;  /* 0x0000040000087882 */ /* 0x000fe20000000000 */
[CC--:B------:R-:W-:Y:S01]  /*b220*/  ISETP.GE.AND P1, PT, R26.reuse, R17.reuse, PT ;  /* 0x000000111a00720c */ /* 0x0c0fe20003f26270 */
[----:B------:R-:W-:Y:S01]  /*b230*/  UIADD3 UR8, UPT, UPT, UR8, 0x240, URZ ;  /* 0x0000024008087890 */ /* 0x000fe2000fffe0ff */
[C---:B------:R-:W-:Y:S01]  /*b240*/  VIADD R16, R26.reuse, -UR5 ;  /* 0x800000051a107c36 */ /* 0x040fe20008000000 */
[----:B------:R-:W-:Y:S01]  /*b250*/  IADD3 R24, PT, PT, R26, 0x8, RZ ;  /* 0x000000081a187810 */ /* 0x000fe20007ffe0ff */
[----:B------:R-:W-:Y:S03]  /*b260*/  BSSY.RECONVERGENT B2, `(.L_x_3328) ;  /* 0x000002a000027945 */ /* 0x000fe60003800200 */
[----:B------:R-:W-:Y:S01]  /*b270*/  ISETP.GE.AND P0, PT, R24, R17, PT ;  /* 0x000000111800720c */ /* 0x000fe20003f06270 */
[----:B0-----:R-:W-:-:S06]  /*b280*/  ULEA UR8, UR9, UR8, 0x18 ;  /* 0x0000000809087291 */ /* 0x001fcc000f8ec0ff */
[----:B------:R-:W-:Y:S01]  /*b290*/  LEA R22, R16, UR8, 0x2 ;  /* 0x0000000810167c11 */ /* 0x000fe2000f8e10ff */
[----:B------:R-:W-:Y:S06]  /*b2a0*/  @!P1 BRA `(.L_x_3329) ;  /* 0x0000000000949947 */ /* 0x000fec0003800000 */
[----:B------:R-:W-:Y:S01]  /*b2b0*/  IABS R21, R17 ;  /* 0x0000001100157213 */ /* 0x000fe20000000000 */
[----:B------:R-:W0:Y:S01]  /*b2c0*/  LDCU.64 UR8, c[0x0][0x3c8] ;  /* 0x00007900ff0877ac */ /* 0x000e220008000a00 */
[----:B------:R-:W-:Y:S02]  /*b2d0*/  MOV R18, RZ ;  /* 0x000000ff00127202 */ /* 0x000fe40000000f00 */
        /* <DEDUP_REMOVED lines=22> */
[----:B0-----:R-:W-:-:S04]  /*b440*/  LEA R20, P1, R18, UR8, 0x2 ;  /* 0x0000000812147c11 */ /* 0x001fc8000f8210ff */
[----:B------:R-:W-:-:S06]  /*b450*/  LEA.HI.X R21, R18, UR9, R19, 0x2, P1 ;  /* 0x0000000912157c11 */ /* 0x000fcc00088f1413 */
[----:B------:R-:W2:Y:S02]  /*b460*/  LDG.E R21, desc[UR36][R20.64] ;  /* 0x0000002414157981 */ /* 0x000ea4000c1e1900 */
[----:B--2---:R-:W-:-:S04]  /*b470*/  IMAD R16, R33, R21, R16 ;  /* 0x0000001521107224 */ /* 0x004fc800078e0210 */
[----:B------:R-:W-:Y:S02]  /*b480*/  IMAD R19, R16, 0x60, RZ ;  /* 0x0000006010137824 */ /* 0x000fe400078e02ff */
[----:B------:R-:W0:Y:S02]  /*b490*/  LDS R16, [R22] ;  /* 0x0000000016107984 */ /* 0x000e240000000800 */
[----:B------:R-:W-:-:S05]  /*b4a0*/  IMAD.WIDE R18, R19, 0x4, R12 ;  /* 0x0000000413127825 */ /* 0x000fca00078e020c */
[----:B------:R-:W0:Y:S02]  /*b4b0*/  LDG.E.128 R28, desc[UR36][R18.64] ;  /* 0x00000024121c7981 */ /* 0x000e24000c1e1d00 */
[-C--:B0-----:R-:W-:Y:S01]  /*b4c0*/  FFMA.FTZ R8, R28, R16.reuse, R8 ;  /* 0x000000101c087223 */ /* 0x081fe20000010008 */
[-C--:B------:R-:W-:Y:S01]  /*b4d0*/  FFMA.FTZ R9, R29, R16.reuse, R9 ;  /* 0x000000101d097223 */ /* 0x080fe20000010009 */
[-C--:B------:R-:W-:Y:S01]  /*b4e0*/  FFMA.FTZ R10, R30, R16.reuse, R10 ;  /* 0x000000101e0a7223 */ /* 0x080fe2000001000a */
[----:B------:R-:W-:-:S07]  /*b4f0*/  FFMA.FTZ R11, R31, R16, R11 ;  /* 0x000000101f0b7223 */ /* 0x000fce000001000b */
.L_x_3329:
[----:B------:R-:W-:Y:S05]  /*b500*/  BSYNC.RECONVERGENT B2 ;  /* 0x0000000000027941 */ /* 0x000fea0003800200 */
.L_x_3328:
[----:B------:R-:W-:Y:S04]  /*b510*/  BSSY.RECONVERGENT B2, `(.L_x_3330) ;  /* 0x0000027000027945 */ /* 0x000fe80003800200 */
[----:B------:R-:W-:Y:S05]  /*b520*/  @!P0 BRA `(.L_x_3331) ;  /* 0x0000000000948947 */ /* 0x000fea0003800000 */
[----:B------:R-:W-:Y:S01]  /*b530*/  IABS R21, R17 ;  /* 0x0000001100157213 */ /* 0x000fe20000000000 */
[----:B------:R-:W-:Y:S01]  /*b540*/  IMAD.MOV.U32 R18, RZ, RZ, RZ ;  /* 0x000000ffff127224 */ /* 0x000fe200078e00ff */
[----:B------:R-:W-:Y:S01]  /*b550*/  ISETP.GE.AND P1, PT, R24, RZ, PT ;  /* 0x000000ff1800720c */ /* 0x000fe20003f26270 */
[----:B------:R-:W0:Y:S01]  /*b560*/  LDCU.64 UR8, c[0x0][0x3c8] ;  /* 0x00007900ff0877ac */ /* 0x000e220008000a00 */
[----:B------:R-:W1:Y:S01]  /*b570*/  I2F.RP R20, R21 ;  /* 0x0000001500147306 */ /* 0x000e620000209400 */
[----:B------:R-:W-:-:S07]  /*b580*/  ISETP.NE.AND P2, PT, R17, RZ, PT ;  /* 0x000000ff1100720c */ /* 0x000fce0003f45270 */
[----:B-1----:R-:W1:Y:S02]  /*b590*/  MUFU.RCP R20, R20 ;  /* 0x0000001400147308 */ /* 0x002e640000001000 */
[----:B-1----:R-:W-:-:S06]  /*b5a0*/  VIADD R23, R20, 0xffffffe ;  /* 0x0ffffffe14177836 */ /* 0x002fcc0000000000 */
[----:B------:R-:W1:Y:S02]  /*b5b0*/  F2I.FTZ.U32.TRUNC.NTZ R19, R23 ;  /* 0x0000001700137305 */ /* 0x000e64000021f000 */
[----:B-1----:R-:W-:-:S05]  /*b5c0*/  IADD3 R16, PT, PT, RZ, -R19, RZ ;  /* 0x80000013ff107210 */ /* 0x002fca0007ffe0ff */
[----:B------:R-:W-:Y:S01]  /*b5d0*/  IMAD R27, R16, R21, RZ ;  /* 0x00000015101b7224 */ /* 0x000fe200078e02ff */
[----:B------:R-:W-:-:S03]  /*b5e0*/  IABS R16, R24 ;  /* 0x0000001800107213 */ /* 0x000fc60000000000 */
        /* <DEDUP_REMOVED lines=15> */
[----:B------:R-:W2:Y:S02]  /*b6e0*/  LDG.E R21, desc[UR36][R20.64] ;  /* 0x0000002414157981 */ /* 0x000ea4000c1e1900 */
[----:B--2---:R-:W-:-:S04]  /*b6f0*/  IMAD R16, R33, R21, R16 ;  /* 0x0000001521107224 */ /* 0x004fc800078e0210 */
[----:B------:R-:W-:Y:S02]  /*b700*/  IMAD R19, R16, 0x60, RZ ;  /* 0x0000006010137824 */ /* 0x000fe400078e02ff */
[----:B------:R-:W0:Y:S02]  /*b710*/  LDS R16, [R22+0x20] ;  /* 0x0000200016107984 */ /* 0x000e240000000800 */
[----:B------:R-:W-:-:S05]  /*b720*/  IMAD.WIDE R18, R19, 0x4, R12 ;  /* 0x0000000413127825 */ /* 0x000fca00078e020c */
[----:B------:R-:W0:Y:S02]  /*b730*/  LDG.E.128 R28, desc[UR36][R18.64] ;  /* 0x00000024121c7981 */ /* 0x000e24000c1e1d00 */
[-C--:B0-----:R-:W-:Y:S01]  /*b740*/  FFMA.FTZ R8, R28, R16.reuse, R8 ;  /* 0x000000101c087223 */ /* 0x081fe20000010008 */
[-C--:B------:R-:W-:Y:S01]  /*b750*/  FFMA.FTZ R9, R29, R16.reuse, R9 ;  /* 0x000000101d097223 */ /* 0x080fe20000010009 */
[-C--:B------:R-:W-:Y:S01]  /*b760*/  FFMA.FTZ R10, R30, R16.reuse, R10 ;  /* 0x000000101e0a7223 */ /* 0x080fe2000001000a */
[----:B------:R-:W-:-:S07]  /*b770*/  FFMA.FTZ R11, R31, R16, R11 ;  /* 0x000000101f0b7223 */ /* 0x000fce000001000b */
.L_x_3331:
[----:B------:R-:W-:Y:S05]  /*b780*/  BSYNC.RECONVERGENT B2 ;  /* 0x0000000000027941 */ /* 0x000fea0003800200 */
.L_x_3330:
[----:B------:R-:W-:-:S07]  /*b790*/  IADD3 R26, PT, PT, R26, 0x10, RZ ;  /* 0x000000101a1a7810 */ /* 0x000fce0007ffe0ff */
.L_x_3327:
[----:B------:R-:W-:Y:S05]  /*b7a0*/  BSYNC.RECONVERGENT B1 ;  /* 0x0000000000017941 */ /* 0x000fea0003800200 */
.L_x_3326:
[----:B------:R-:W-:-:S04]  /*b7b0*/  LOP3.LUT P0, RZ, R25, 0x8, RZ, 0xc0, !PT ;  /* 0x0000000819ff7812 */ /* 0x000fc8000780c0ff */
[----:B------:R-:W-:-:S13]  /*b7c0*/  ISETP.LT.OR P0, PT, R26, R17, P0 ;  /* 0x000000111a00720c */ /* 0x000fda0000701670 */
[----:B------:R-:W-:Y:S05]  /*b7d0*/  @P0 BRA `(.L_x_3313) ;  /* 0x0000000000ac0947 */ /* 0x000fea0003800000 */
        /* <DEDUP_REMOVED lines=27> */
[----:B------:R-:W2:Y:S01]  /*b990*/  LDG.E R19, desc[UR36][R18.64] ;  /* 0x0000002412137981 */ /* 0x000ea2000c1e1900 */
[----:B------:R-:W0:Y:S01]  /*b9a0*/  S2UR UR9, SR_CgaCtaId ;  /* 0x00000000000979c3 */ /* 0x000e220000008800 */
[----:B------:R-:W-:Y:S02]  /*b9b0*/  UMOV UR8, 0x400 ;  /* 0x0000040000087882 */ /* 0x000fe40000000000 */
[----:B------:R-:W-:Y:S01]  /*b9c0*/  UIADD3 UR8, UPT, UPT, UR8, 0x240, URZ ;  /* 0x0000024008087890 */ /* 0x000fe2000fffe0ff */
[----:B------:R-:W-:-:S03]  /*b9d0*/  IADD3 R26, PT, PT, R26, -UR5, RZ ;  /* 0x800000051a1a7c10 */ /* 0x000fc6000fffe0ff */
[----:B0-----:R-:W-:-:S06]  /*b9e0*/  ULEA UR8, UR9, UR8, 0x18 ;  /* 0x0000000809087291 */ /* 0x001fcc000f8ec0ff */
[----:B------:R-:W-:-:S06]  /*b9f0*/  LEA R26, R26, UR8, 0x2 ;  /* 0x000000081a1a7c11 */ /* 0x000fcc000f8e10ff */
[----:B------:R-:W0:Y:S01]  /*ba00*/  LDS R26, [R26] ;  /* 0x000000001a1a7984 */ /* 0x000e220000000800 */
        /* <DEDUP_REMOVED lines=8> */
.L_x_3313:
[----:B------:R-:W-:Y:S05]  /*ba90*/  BSYNC.RECONVERGENT B3 ;  /* 0x0000000000037941 */ /* 0x000fea0003800200 */
.L_x_3312:
[----:B------:R-:W-:-:S13]  /*baa0*/  ISETP.NE.AND P0, PT, R2, UR7, PT ;  /* 0x0000000702007c0c */ /* 0x000fda000bf05270 */
[----:B------:R-:W-:Y:S05]  /*bab0*/  @P0 BRA `(.L_x_3304) ;  /* 0x0000000000e80947 */ /* 0x000fea0003800000 */
[----:B------:R-:W0:Y:S01]  /*bac0*/  LDC R12, c[0x0][0x478] ;  /* 0x00011e00ff0c7b82 */ /* 0x000e220000000800 */
[----:B--2---:R-:W-:Y:S01]  /*bad0*/  IADD3 R33, PT, PT, R14, UR43, RZ ;  /* 0x0000002b0e217c10 */ /* 0x004fe2000fffe0ff */
[----:B------:R-:W2:Y:S01]  /*bae0*/  LDCU.64 UR8, c[0x0][0x460] ;  /* 0x00008c00ff0877ac */ /* 0x000ea20008000a00 */
[----:B------:R-:W3:Y:S01]  /*baf0*/  LDCU.64 UR16, c[0x0][0x3c0] ;  /* 0x00007800ff1077ac */ /* 0x000ee20008000a00 */
[----:B0-----:R-:W-:-:S13]  /*bb00*/  ISETP.NE.AND P1, PT, R12, 0x2, PT ;  /* 0x000000020c00780c */ /* 0x001fda0003f25270 */
[----:B------:R-:W0:Y:S08]  /*bb10*/  @!P1 LDC.64 R12, c[0x0][0x3a8] ;  /* 0x0000ea00ff0c9b82 */ /* 0x000e300000000a00 */
[----:B------:R-:W4:Y:S08]  /*bb20*/  @!P1 LDC.64 R22, c[0x0][0x468] ;  /* 0x00011a00ff169b82 */ /* 0x000f300000000a00 */
[----:B------:R-:W1:Y:S01]  /*bb30*/  @P1 LDC.64 R18, c[0x0][0x3a8] ;  /* 0x0000ea00ff121b82 */ /* 0x000e620000000a00 */
[----:B0-----:R-:W-:-:S04]  /*bb40*/  @!P1 IADD3 R12, P0, PT, R33, R12, RZ ;  /* 0x0000000c210c9210 */ /* 0x001fc80007f1e0ff */
[----:B------:R-:W-:Y:S01]  /*bb50*/  @!P1 LEA.HI.X.SX32 R13, R33, R13, 0x1, P0 ;  /* 0x0000000d210d9211 */ /* 0x000fe200000f0eff */
[----:B----4-:R-:W4:Y:S04]  /*bb60*/  @!P1 LDG.E R22, desc[UR36][R22.64+0x8] ;  /* 0x0000082416169981 */ /* 0x010f28000c1e1900 */
[----:B------:R-:W3:Y:S01]  /*bb70*/  @!P1 LDG.E R16, desc[UR36][R12.64] ;  /* 0x000000240c109981 */ /* 0x000ee2000c1e1900 */
[----:B--2---:R-:W-:-:S04]  /*bb80*/  ISETP.NE.U32.AND P0, PT, RZ, UR8, PT ;  /* 0x00000008ff007c0c */ /* 0x004fc8000bf05070 */
[----:B------:R-:W-:-:S13]  /*bb90*/  ISETP.NE.AND.EX P0, PT, RZ, UR9, PT, P0 ;  /* 0x00000009ff007c0c */ /* 0x000fda000bf05300 */
[----:B------:R-:W0:Y:S08]  /*bba0*/  @P0 LDC R24, c[0x0][0x3f8] ;  /* 0x0000fe00ff180b82 */ /* 0x000e300000000800 */
[----:B------:R-:W2:Y:S01]  /*bbb0*/  @P0 LDC.64 R20, c[0x0][0x458] ;  /* 0x00011600ff140b82 */ /* 0x000ea20000000a00 */
[----:B-1----:R-:W-:-:S04]  /*bbc0*/  @P1 IMAD.WIDE R12, R33, 0x4, R18 ;  /* 0x00000004210c1825 */ /* 0x002fc800078e0212 */
[----:B0-----:R-:W-:-:S04]  /*bbd0*/  @P0 IMAD R3, R24, UR38, R3 ;  /* 0x0000002618030c24 */ /* 0x001fc8000f8e0203 */
[----:B------:R-:W-:-:S04]  /*bbe0*/  @P0 IMAD R3, R3, 0x60, R14 ;  /* 0x0000006003030824 */ /* 0x000fc800078e020e */
[----:B--2---:R-:W-:Y:S01]  /*bbf0*/  @P0 IMAD.WIDE R18, R3, 0x4, R20 ;  /* 0x0000000403120825 */ /* 0x004fe200078e0214 */
[----:B---3--:R-:W4:Y:S08]  /*bc00*/  @!P1 I2F.S8 R25, R16 ;  /* 0x0000001000199306 */ /* 0x008f300000001400 */
[----:B------:R-:W0:Y:S08]  /*bc10*/  @!P1 I2F.S8 R27, R16.B1 ;  /* 0x10000010001b9306 */ /* 0x000e300000001400 */
[----:B------:R-:W1:Y:S08]  /*bc20*/  @!P1 I2F.S8 R29, R16.B2 ;  /* 0x20000010001d9306 */ /* 0x000e700000001400 */
[----:B------:R-:W2:Y:S01]  /*bc30*/  @!P1 I2F.S8 R31, R16.B3 ;  /* 0x30000010001f9306 */ /* 0x000ea20000001400 */
[C---:B----4-:R-:W-:Y:S01]  /*bc40*/  @!P1 FMUL.FTZ R24, R22.reuse, R25 ;  /* 0x0000001916189220 */ /* 0x050fe20000410000 */
[C---:B0-----:R-:W-:Y:S01]  /*bc50*/  @!P1 FMUL.FTZ R25, R22.reuse, R27 ;  /* 0x0000001b16199220 */ /* 0x041fe20000410000 */
[C---:B-1----:R-:W-:Y:S01]  /*bc60*/  @!P1 FMUL.FTZ R26, R22.reuse, R29 ;  /* 0x0000001d161a9220 */ /* 0x042fe20000410000 */
[----:B--2---:R-:W-:-:S02]  /*bc70*/  @!P1 FMUL.FTZ R27, R22, R31 ;  /* 0x0000001f161b9220 */ /* 0x004fc40000410000 */
[----:B------:R-:W2:Y:S04]  /*bc80*/  @P0 LDG.E.128 R20, desc[UR36][R18.64] ;  /* 0x0000002412140981 */ /* 0x000ea8000c1e1d00 */
[----:B------:R0:W3:Y:S01]  /*bc90*/  @P1 LDG.E.128 R24, desc[UR36][R12.64] ;  /* 0x000000240c181981 */ /* 0x0000e2000c1e1d00 */
[----:B------:R-:W1:Y:S01]  /*bca0*/  S2UR UR14, SR_CgaCtaId ;  /* 0x00000000000e79c3 */ /* 0x000e620000008800 */
[----:B------:R-:W-:Y:S02]  /*bcb0*/  UMOV UR8, 0x400 ;  /* 0x0000040000087882 */ /* 0x000fe40000000000 */
[----:B------:R-:W-:Y:S02]  /*bcc0*/  UIADD3 UR9, UPT, UPT, UR8, 0x240, URZ ;  /* 0x0000024008097890 */ /* 0x000fe4000fffe0ff */
[----:B------:R-:W-:Y:S01]  /*bcd0*/  UIADD3 UR8, UPT, UPT, -UR5, UR45, URZ ;  /* 0x0000002d05087290 */ /* 0x000fe2000fffe1ff */
[----:B------:R-:W-:Y:S01]  /*bce0*/  IMAD R17, R15, R17, R14 ;  /* 0x000000110f117224 */ /* 0x000fe200078e020e */
[----:B-1----:R-:W-:-:S04]  /*bcf0*/  ULEA UR9, UR14, UR9, 0x18 ;  /* 0x000000090e097291 */ /* 0x002fc8000f8ec0ff */
[----:B------:R-:W-:Y:S01]  /*bd00*/  ULEA UR8, UR8, UR9, 0x2 ;  /* 0x0000000908087291 */ /* 0x000fe2000f8e10ff */
[----:B0-----:R-:W-:-:S08]  /*bd10*/  SHF.R.S32.HI R12, RZ, 0x1f, R17 ;  /* 0x0000001fff0c7819 */ /* 0x001fd00000011411 */
[----:B------:R-:W0:Y:S01]  /*bd20*/  LDS R3, [UR8] ;  /* 0x00000008ff037984 */ /* 0x000e220008000800 */
[----:B------:R-:W-:-:S06]  /*bd30*/  UIMAD UR8, UR40, 0x60, URZ ;  /* 0x00000060280878a4 */ /* 0x000fcc000f8e02ff */
[----:B------:R-:W-:Y:S01]  /*bd40*/  IMAD.U32 R13, RZ, RZ, UR8 ;  /* 0x00000008ff0d7e24 */ /* 0x000fe2000f8e00ff */
[----:B------:R-:W-:-:S04]  /*bd50*/  IADD3 R17, P1, PT, R17, UR8, RZ ;  /* 0x0000000811117c10 */ /* 0x000fc8000ff3e0ff */
[----:B------:R-:W-:Y:S02]  /*bd60*/  LEA.HI.X.SX32 R16, R13, R12, 0x1, P1 ;  /* 0x0000000c0d107211 */ /* 0x000fe400008f0eff */
[----:B------:R-:W-:-:S04]  /*bd70*/  LEA R12, P1, R17, UR16, 0x2 ;  /* 0x00000010110c7c11 */ /* 0x000fc8000f8210ff */
[----:B------:R-:W-:Y:S01]  /*bd80*/  LEA.HI.X R13, R17, UR17, R16, 0x2, P1 ;  /* 0x00000011110d7c11 */ /* 0x000fe200088f1410 */
        /* <DEDUP_REMOVED lines=8> */
[----:B------:R3:W-:Y:S01]  /*be10*/  STG.E.128 desc[UR36][R12.64], R4 ;  /* 0x000000040c007986 */ /* 0x0007e2000c101d24 */
[C---:B0-----:R-:W-:Y:S01]  /*be20*/  FFMA.FTZ R8, R3.reuse, R4, R8 ;  /* 0x0000000403087223 */ /* 0x041fe20000010008 */
[C---:B------:R-:W-:Y:S01]  /*be30*/  FFMA.FTZ R9, R3.reuse, R5, R9 ;  /* 0x0000000503097223 */ /* 0x040fe20000010009 */
[C---:B------:R-:W-:Y:S01]  /*be40*/  FFMA.FTZ R10, R3.reuse, R6, R10 ;  /* 0x00000006030a7223 */ /* 0x040fe2000001000a */
[----:B------:R-:W-:-:S07]  /*be50*/  FFMA.FTZ R11, R3, R7, R11 ;  /* 0x00000007030b7223 */ /* 0x000fce000001000b */
.L_x_3304:
[----:B------:R-:W-:Y:S05]  /*be60*/  BSYNC.RECONVERGENT B0 ;  /* 0x0000000000007941 */ /* 0x000fea0003800200 */
.L_x_3303:
[----:B------:R-:W-:Y:S01]  /*be70*/  BAR.SYNC.DEFER_BLOCKING 0x0 ;  /* 0x0000000000007b1d */ /* 0x000fe20000010000 */
[----:B------:R-:W-:-:S04]  /*be80*/  ISETP.GT.U32.AND P1, PT, R14, 0x5f, PT ;  /* 0x0000005f0e00780c */ /* 0x000fc80003f24070 */
[----:B------:R-:W-:-:S09]  /*be90*/  ISETP.GT.U32.OR P0, PT, R0, 0x1f, P1 ;  /* 0x0000001f0000780c */ /* 0x000fd20000f04470 */
[----:B------:R-:W-:Y:S05]  /*bea0*/  @P1 BRA `(.L_x_3332) ;  /* 0x0000000000a01947 */ /* 0x000fea0003800000 */
        /* <DEDUP_REMOVED lines=10> */
[----:B------:R-:W-:Y:S01]  /*bf50*/  LEA R2, R2, UR4, 0x2 ;  /* 0x0000000402027c11 */ /* 0x000fe2000f8e10ff */
[----:B------:R-:W-:Y:S05]  /*bf60*/  WARPSYNC.ALL ;  /* 0x0000000000007948 */ /* 0x000fea0003800000 */
[----:B------:R-:W-:Y:S01]  /*bf70*/  @!P1 STS.128 [R2+-0x600], R8 ;  /* 0xfffa000802009388 */ /* 0x000fe20000000c00 */
[----:B------:R-:W-:Y:S01]  /*bf80*/  BAR.SYNC.DEFER_BLOCKING 0x0 ;  /* 0x0000000000007b1d */ /* 0x000fe20000010000 */
[----:B------:R-:W-:Y:S02]  /*bf90*/  ISETP.NE.AND P1, PT, R3, 0x40, PT ;  /* 0x000000400300780c */ /* 0x000fe40003f25270 */
[----:B------:R-:W-:-:S03]  /*bfa0*/  LOP3.LUT R3, R0, 0x3e0, RZ, 0xc0, !PT ;  /* 0x000003e000037812 */ /* 0x000fc600078ec0ff */
[----:B---3-5:R-:W0:Y:S02]  /*bfb0*/  @!P2 LDS.128 R4, [R2] ;  /* 0x000000000204a984 */ /* 0x028e240000000c00 */
        /* <DEDUP_REMOVED lines=15> */
[----:B------:R-:W-:Y:S02]  /*c0b0*/  @!P1 STS.128 [R2+-0x180], R8 ;  /* 0xfffe800802009388 */ /* 0x000fe40000000c00 */
[----:B------:R-:W-:Y:S06]  /*c0c0*/  BAR.SYNC.DEFER_BLOCKING 0x0 ;  /* 0x0000000000007b1d */ /* 0x000fec0000010000 */
[----:B------:R-:W0:Y:S02]  /*c0d0*/  @!P2 LDS.128 R4, [R2] ;  /* 0x000000000204a984 */ /* 0x000e240000000c00 */
[----:B0-----:R-:W-:Y:S01]  /*c0e0*/  @!P2 FADD.FTZ R8, R8, R4 ;  /* 0x000000040808a221 */ /* 0x001fe20000010000 */
[----:B------:R-:W-:Y:S01]  /*c0f0*/  @!P2 FADD.FTZ R9, R9, R5 ;  /* 0x000000050909a221 */ /* 0x000fe20000010000 */
[----:B------:R-:W-:Y:S01]  /*c100*/  @!P2 FADD.FTZ R10, R10, R6 ;  /* 0x000000060a0aa221 */ /* 0x000fe20000010000 */
[----:B------:R-:W-:Y:S01]  /*c110*/  @!P2 FADD.FTZ R11, R11, R7 ;  /* 0x000000070b0ba221 */ /* 0x000fe20000010000 */
[----:B------:R-:W-:Y:S06]  /*c120*/  BAR.SYNC.DEFER_BLOCKING 0x0 ;  /* 0x0000000000007b1d */ /* 0x000fec0000010000 */
.L_x_3332:
[----:B------:R-:W-:Y:S05]  /*c130*/  @P0 EXIT ;  /* 0x000000000000094d */ /* 0x000fea0003800000 */
[----:B------:R-:W0:Y:S02]  /*c140*/  LDCU UR4, c[0x0][0x478] ;  /* 0x00008f00ff0477ac */ /* 0x000e240008000800 */
[----:B0-----:R-:W-:-:S09]  /*c150*/  UISETP.NE.AND UP0, UPT, UR4, 0x2, UPT ;  /* 0x000000020400788c */ /* 0x001fd2000bf05270 */
[----:B------:R-:W-:Y:S05]  /*c160*/  BRA.U UP0, `(.L_x_3333) ;  /* 0x00000001007c7547 */ /* 0x000fea000b800000 */
[----:B------:R-:W0:Y:S01]  /*c170*/  LDC.64 R2, c[0x0][0x470] ;  /* 0x00011c00ff027b82 */ /* 0x000e220000000a00 */
[----:B------:R-:W4:Y:S01]  /*c180*/  LDCU.64 UR4, c[0x0][0x380] ;  /* 0x00007000ff0477ac */ /* 0x000f220008000a00 */
[----:B0-----:R-:W2:Y:S01]  /*c190*/  LDG.E R2, desc[UR36][R2.64] ;  /* 0x0000002402027981 */ /* 0x001ea2000c1e1900 */
[----:B------:R-:W-:Y:S01]  /*c1a0*/  IADD3 R14, PT, PT, R15, R14, RZ ;  /* 0x0000000e0f0e7210 */ /* 0x000fe20007ffe0ff */
        /* <DEDUP_REMOVED lines=10> */
[----:B------:R-:W3:Y:S01]  /*c250*/  F2I.S8.NTZ R8, R8 ;  /* 0x0000000800087305 */ /* 0x000ee20000202100 */
[----:B------:R-:W-:Y:S02]  /*c260*/  SHF.L.U32 R2, R0, 0x10, RZ ;  /* 0x0000001000027819 */ /* 0x000fe400000006ff */
[----:B------:R-:W-:Y:S02]  /*c270*/  PRMT R0, R3, 0x7710, RZ ;  /* 0x0000771003007816 */ /* 0x000fe400000000ff */
[----:B------:R-:W-:Y:S02]  /*c280*/  LOP3.LUT R3, R2, 0xff0000, RZ, 0xc0, !PT ;  /* 0x00ff000002037812 */ /* 0x000fe400078ec0ff */
[----:B0-----:R-:W-:-:S03]  /*c290*/  PRMT R9, R9, 0x8880, RZ ;  /* 0x0000888009097816 */ /* 0x001fc600000000ff */
[----:B------:R-:W-:Y:S01]  /*c2a0*/  IMAD R3, R0, 0x1000000, R3 ;  /* 0x0100000000037824 */ /* 0x000fe200078e0203 */
[----:B------:R-:W-:Y:S02]  /*c2b0*/  PRMT R2, R9, 0x7710, RZ ;  /* 0x0000771009027816 */ /* 0x000fe400000000ff */
[----:B---3-5:R-:W-:-:S04]  /*c2c0*/  PRMT R4, R8, 0x8880, RZ ;  /* 0x0000888008047816 */ /* 0x028fc800000000ff */
[----:B------:R-:W-:Y:S02]  /*c2d0*/  PRMT R0, R4, 0x7710, RZ ;  /* 0x0000771004007816 */ /* 0x000fe400000000ff */
[----:B------:R-:W-:Y:S02]  /*c2e0*/  LOP3.LUT R4, R2, 0xff, RZ, 0xc0, !PT ;  /* 0x000000ff02047812 */ /* 0x000fe400078ec0ff */
[----:B----4-:R-:W-:Y:S02]  /*c2f0*/  IADD3 R2, P0, PT, R14, UR4, RZ ;  /* 0x000000040e027c10 */ /* 0x010fe4000ff1e0ff */
[----:B------:R-:W-:Y:S02]  /*c300*/  LOP3.LUT R5, R0, 0xff, RZ, 0xc0, !PT ;  /* 0x000000ff00057812 */ /* 0x000fe400078ec0ff */
[----:B------:R-:W-:Y:S02]  /*c310*/  LEA R4, R4, R3, 0x8 ;  /* 0x0000000304047211 */ /* 0x000fe400078e40ff */
[----:B------:R-:W-:-:S02]  /*c320*/  LEA.HI.X.SX32 R3, R14, UR5, 0x1, P0 ;  /* 0x000000050e037c11 */ /* 0x000fc400080f0eff */
[----:B------:R-:W-:-:S05]  /*c330*/  IADD3 R5, PT, PT, R4, R5, RZ ;  /* 0x0000000504057210 */ /* 0x000fca0007ffe0ff */
[----:B------:R-:W-:Y:S01]  /*c340*/  STG.E desc[UR36][R2.64], R5 ;  /* 0x0000000502007986 */ /* 0x000fe2000c101924 */
[----:B------:R-:W-:Y:S05]  /*c350*/  EXIT ;  /* 0x000000000000794d */ /* 0x000fea0003800000 */
.L_x_3333:
[----:B------:R-:W0:Y:S01]  /*c360*/  LDC.64 R2, c[0x0][0x380] ;  /* 0x0000e000ff027b82 */ /* 0x000e220000000a00 */
[----:B------:R-:W-:-:S04]  /*c370*/  IMAD.IADD R15, R15, 0x1, R14 ;  /* 0x000000010f0f7824 */ /* 0x000fc800078e020e */
[----:B0-----:R-:W-:-:S05]  /*c380*/  IMAD.WIDE R2, R15, 0x4, R2 ;  /* 0x000000040f027825 */ /* 0x001fca00078e0202 */
[----:B------:R-:W-:Y:S01]  /*c390*/  STG.E.128 desc[UR36][R2.64], R8 ;  /* 0x0000000802007986 */ /* 0x000fe2000c101d24 */
[----:B------:R-:W-:Y:S05]  /*c3a0*/  EXIT ;  /* 0x000000000000794d */ /* 0x000fea0003800000 */
.L_x_3197:
[----:B------:R-:W-:Y:S01]  /*c3b0*/  HFMA2 R12, -RZ, RZ, 0, 9.5367431640625e-07 ;  /* 0x00000010ff0c7431 */ /* 0x000fe200000001ff */
[----:B------:R-:W-:Y:S01]  /*c3c0*/  MOV R11, 0x1f ;  /* 0x0000001f000b7802 */ /* 0x000fe20000000f00 */
[----:B------:R-:W-:-:S07]  /*c3d0*/  IMAD.MOV.U32 R15, RZ, RZ, -0x1 ;  /* 0xffffffffff0f7424 */ /* 0x000fce00078e00ff */
[----:B0-----:R-:W-:Y:S05]  /*c3e0*/  WARPSYNC.COLLECTIVE R15, `(.L_x_3334) ;  /* 0x000000000f087348 */ /* 0x001fea0003c00000 */
[----:B------:R1:W2:Y:S02]  /*c3f0*/  SHFL.BFLY P6, R14, R13, R12, R11 ;  /* 0x0c00000c0d0e7389 */ /* 0x0002a400000c000b */
[----:B012---:R-:W-:Y:S05]  /*c400*/  ENDCOLLECTIVE ;  /* 0x000000000000791b */ /* 0x007fea0003800000 */
.L_x_3334:
[----:B------:R-:W-:Y:S02]  /*c410*/  HFMA2 R12, -RZ, RZ, 0, 4.76837158203125e-07 ;  /* 0x00000008ff0c7431 */ /* 0x000fe400000001ff */
[----:B------:R-:W-:-:S05]  /*c420*/  FADD.FTZ R0, R13, R14 ;  /* 0x0000000e0d007221 */ /* 0x000fca0000010000 */
[----:B------:R-:W-:-:S07]  /*c430*/  MOV R13, R0 ;  /* 0x00000000000d7202 */ /* 0x000fce0000000f00 */
[----:B------:R-:W-:Y:S05]  /*c440*/  WARPSYNC.COLLECTIVE R15, `(.L_x_3335) ;  /* 0x000000000f087348 */ /* 0x000fea0003c00000 */
[----:B------:R0:W1:Y:S02]  /*c450*/  SHFL.BFLY P6, R14, R13, R12, R11 ;  /* 0x0c00000c0d0e7389 */ /* 0x00006400000c000b */
[----:B01----:R-:W-:Y:S05]  /*c460*/  ENDCOLLECTIVE ;  /* 0x000000000000791b */ /* 0x003fea0003800000 */
.L_x_3335:
[----:B------:R-:W-:Y:S01]  /*c470*/  MOV R12, 0x4 ;  /* 0x00000004000c7802 */ /* 0x000fe20000000f00 */
[----:B------:R-:W-:-:S04]  /*c480*/  FADD.FTZ R2, R0, R14 ;  /* 0x0000000e00027221 */ /* 0x000fc80000010000 */
[----:B------:R-:W-:-:S07]  /*c490*/  IMAD.MOV.U32 R13, RZ, RZ, R2 ;  /* 0x000000ffff0d7224 */ /* 0x000fce00078e0002 */
[----:B------:R-:W-:Y:S05]  /*c4a0*/  WARPSYNC.COLLECTIVE R15, `(.L_x_3336) ;  /* 0x000000000f087348 */ /* 0x000fea0003c00000 */
[----:B------:R0:W1:Y:S02]  /*c4b0*/  SHFL.BFLY P6, R14, R13, R12, R11 ;  /* 0x0c00000c0d0e7389 */ /* 0x00006400000c000b */
[----:B01----:R-:W-:Y:S05]  /*c4c0*/  ENDCOLLECTIVE ;  /* 0x000000000000791b */ /* 0x003fea0003800000 */
.L_x_3336:
[----:B------:R-:W-:Y:S02]  /*c4d0*/  IMAD.MOV.U32 R12, RZ, RZ, 0x2 ;  /* 0x00000002ff0c7424 */ /* 0x000fe400078e00ff */
[----:B------:R-:W-:-:S05]  /*c4e0*/  FADD.FTZ R3, R2, R14 ;  /* 0x0000000e02037221 */ /* 0x000fca0000010000 */
[----:B------:R-:W-:-:S07]  /*c4f0*/  MOV R13, R3 ;  /* 0x00000003000d7202 */ /* 0x000fce0000000f00 */
[----:B------:R-:W-:Y:S05]  /*c500*/  WARPSYNC.COLLECTIVE R15, `(.L_x_3337) ;  /* 0x000000000f087348 */ /* 0x000fea0003c00000 */
[----:B------:R0:W1:Y:S02]  /*c510*/  SHFL.BFLY P6, R14, R13, R12, R11 ;  /* 0x0c00000c0d0e7389 */ /* 0x00006400000c000b */
[----:B01----:R-:W-:Y:S05]  /*c520*/  ENDCOLLECTIVE ;  /* 0x000000000000791b */ /* 0x003fea0003800000 */
.L_x_3337:
[----:B------:R-:W-:Y:S02]  /*c530*/  HFMA2 R12, -RZ, RZ, 0, 5.9604644775390625e-08 ;  /* 0x00000001ff0c7431 */ /* 0x000fe400000001ff */
[----:B------:R-:W-:-:S05]  /*c540*/  FADD.FTZ R4, R3, R14 ;  /* 0x0000000e03047221 */ /* 0x000fca0000010000 */
[----:B------:R-:W-:-:S07]  /*c550*/  MOV R13, R4 ;  /* 0x00000004000d7202 */ /* 0x000fce0000000f00 */
[----:B------:R-:W-:Y:S05]  /*c560*/  WARPSYNC.COLLECTIVE R15, `(.L_x_3338) ;  /* 0x000000000f087348 */ /* 0x000fea0003c00000 */
[----:B------:R0:W1:Y:S02]  /*c570*/  SHFL.BFLY P6, R14, R13, R12, R11 ;  /* 0x0c00000c0d0e7389 */ /* 0x00006400000c000b */
[----:B01----:R-:W-:Y:S05]  /*c580*/  ENDCOLLECTIVE ;  /* 0x000000000000791b */ /* 0x003fea0003800000 */
.L_x_3338:
[----:B------:R-:W-:Y:S05]  /*c590*/  BRA `(.L_x_3339) ;  /* 0xffffff5400ac7947 */ /* 0x000fea000383ffff */
.L_x_3340:
        /* <DEDUP_REMOVED lines=14> */
.L_x_4071:


//--------------------- .text._ZN4mmha33masked_multihead_attention_kernelIfLi96ELi128ELi2ELi32ELi128ELb0ELb1EEEv26Multihead_attention_paramsIT_XT5_EE --------------------------
	.section	.text._ZN4mmha33masked_multihead_attention_kernelIfLi96ELi128ELi2ELi32ELi128ELb0ELb1EEEv26Multihead_attention_paramsIT_XT5_EE,"ax",@progbits
	.align	128
        .global         _ZN4mmha33masked_multihead_attention_kernelIfLi96ELi128ELi2ELi32ELi128ELb0ELb1EEEv26Multihead_attention_paramsIT_XT5_EE
        .type           _ZN4mmha33masked_multihead_attention_kernelIfLi96ELi128ELi2ELi32ELi128ELb0ELb1EEEv26Multihead_attention_paramsIT_XT5_EE,@function
        .size           _ZN4mmha33masked_multihead_attention_kernelIfLi96ELi128ELi2ELi32ELi128ELb0ELb1EEEv26Multihead_attention_paramsIT_XT5_EE,(.L_x_4072 - _ZN4mmha33masked_multihead_attention_kernelIfLi96ELi128ELi2ELi32ELi128ELb0ELb1EEEv26Multihead_attention_paramsIT_XT5_EE)
        .other          _ZN4mmha33masked_multihead_attention_kernelIfLi96ELi128ELi2ELi32ELi128ELb0ELb1EEEv26Multihead_attention_paramsIT_XT5_EE,@"STO_CUDA_ENTRY STV_DEFAULT"
_ZN4mmha33masked_multihead_attention_kernelIfLi96ELi128ELi2ELi32ELi128ELb0ELb1EEEv26Multihead_attention_paramsIT_XT5_EE:
.text._ZN4mmha33masked_multihead_attention_kernelIfLi96ELi128ELi2ELi32ELi128ELb0ELb1EEEv26Multihead_attention_paramsIT_XT5_EE:
        /* <DEDUP_REMOVED lines=12> */
.L_x_3341:
[----:B------:R-:W1:Y:S01]  /*00c0*/  LDC R10, c[0x0][0x3f0] ;  /* 0x0000fc00ff0a7b82 */ /* 0x000e620000000800 */
[----:B------:R-:W3:Y:S01]  /*00d0*/  S2R R87, SR_CTAID.X ;  /* 0x0000000000577919 */ /* 0x000ee20000002500 */
[----:B------:R-:W4:Y:S06]  /*00e0*/  S2R R22, SR_TID.X ;  /* 0x0000000000167919 */ /* 0x000f2c0000002100 */
[----:B------:R-:W0:Y:S08]  /*00f0*/  LDC R7, c[0x0][0x478] ;  /* 0x00011e00ff077b82 */ /* 0x000e300000000800 */
[----:B------:R-:W3:Y:S01]  /*0100*/  LDC R4, c[0x0][0x3e8] ;  /* 0x0000fa00ff047b82 */ /* 0x000ee20000000800 */
[----:B-1----:R-:W-:-:S07]  /*0110*/  IABS R6, R10 ;  /* 0x0000000a00067213 */ /* 0x002fce0000000000 */
[----:B------:R-:W1:Y:S01]  /*0120*/  LDC R36, c[0x0][0x3f8] ;  /* 0x0000fe00ff247b82 */ /* 0x000e620000000800 */
[----:B--2---:R-:W-:Y:S01]  /*0130*/  LOP3.LUT R11, R33, R10, RZ, 0x3c, !PT ;  /* 0x0000000a210b7212 */ /* 0x004fe200078e3cff */
[----:B------:R-:W2:Y:S01]  /*0140*/  I2F.RP R0, R6 ;  /* 0x0000000600007306 */ /* 0x000ea20000209400 */
[----:B0-----:R-:W-:-:S05]  /*0150*/  ISETP.NE.AND P1, PT, R7, 0x2, PT ;  /* 0x000000020700780c */ /* 0x001fca0003f25270 */
[----:B------:R-:W0:Y:S01]  /*0160*/  LDC.64 R26, c[0x0][0x460] ;  /* 0x00011800ff1a7b82 */ /* 0x000e220000000a00 */
[----:B---3--:R-:W-:Y:S01]  /*0170*/  ISETP.NE.AND P0, PT, R4, RZ, PT ;  /* 0x000000ff0400720c */ /* 0x008fe20003f05270 */
[----:B--2---:R-:W2:Y:S06]  /*0180*/  MUFU.RCP R0, R0 ;  /* 0x0000000000007308 */ /* 0x004eac0000001000 */
[----:B------:R-:W3:Y:S01]  /*0190*/  @!P1 LDC.64 R12, c[0x0][0x398] ;  /* 0x0000e600ff0c9b82 */ /* 0x000ee20000000a00 */
[----:B-1----:R-:W-:-:S07]  /*01a0*/  IMAD R32, R33, R36, R87 ;  /* 0x0000002421207224 */ /* 0x002fce00078e0257 */
[----:B------:R-:W1:Y:S01]  /*01b0*/  @!P1 LDC.64 R8, c[0x0][0x468] ;  /* 0x00011a00ff089b82 */ /* 0x000e620000000a00 */
[----:B--2---:R-:W-:Y:S01]  /*01c0*/  VIADD R2, R0, 0xffffffe ;  /* 0x0ffffffe00027836 */ /* 0x004fe20000000000 */
[----:B------:R-:W-:-:S03]  /*01d0*/  IABS R0, R33 ;  /* 0x0000002100007213 */ /* 0x000fc60000000000 */
[----:B------:R2:W4:Y:S02]  /*01e0*/  F2I.FTZ.U32.TRUNC.NTZ R3, R2 ;  /* 0x0000000200037305 */ /* 0x000524000021f000 */
[----:B--2---:R-:W-:Y:S01]  /*01f0*/  IMAD.MOV.U32 R2, RZ, RZ, RZ ;  /* 0x000000ffff027224 */ /* 0x004fe200078e00ff */
[----:B-1----:R-:W2:Y:S01]  /*0200*/  @!P1 LDG.E R8, desc[UR36][R8.64+0x4] ;  /* 0x0000042408089981 */ /* 0x002ea2000c1e1900 */
[----:B----4-:R-:W-:-:S05]  /*0210*/  IADD3 R5, PT, PT, RZ, -R3, RZ ;  /* 0x80000003ff057210 */ /* 0x010fca0007ffe0ff */
[----:B------:R-:W-:-:S04]  /*0220*/  IMAD R5, R5, R6, RZ ;  /* 0x0000000605057224 */ /* 0x000fc800078e02ff */
[----:B------:R-:W-:-:S04]  /*0230*/  IMAD.HI.U32 R2, R3, R5, R2 ;  /* 0x0000000503027227 */ /* 0x000fc800078e0002 */
[----:B------:R-:W-:-:S04]  /*0240*/  IMAD.MOV.U32 R5, RZ, RZ, R0 ;  /* 0x000000ffff057224 */ /* 0x000fc800078e0000 */
[----:B------:R-:W-:-:S04]  /*0250*/  IMAD.HI.U32 R3, R2, R5, RZ ;  /* 0x0000000502037227 */ /* 0x000fc800078e00ff */
[----:B------:R-:W-:Y:S01]  /*0260*/  @!P0 IMAD R2, R32, 0x60, RZ ;  /* 0x0000006020028824 */ /* 0x000fe200078e02ff */
[----:B------:R-:W-:-:S05]  /*0270*/  IADD3 R0, PT, PT, -R3, RZ, RZ ;  /* 0x000000ff03007210 */ /* 0x000fca0007ffe1ff */
[----:B------:R-:W-:Y:S02]  /*0280*/  IMAD R5, R6, R0, R5 ;  /* 0x0000000006057224 */ /* 0x000fe400078e0205 */
[----:B------:R-:W-:-:S03]  /*0290*/  @P0 IMAD R0, R33, R4, RZ ;  /* 0x0000000421000224 */ /* 0x000fc600078e02ff */
[----:B------:R-:W-:Y:S01]  /*02a0*/  ISETP.GT.U32.AND P2, PT, R6, R5, PT ;  /* 0x000000050600720c */ /* 0x000fe20003f44070 */
[----:B------:R-:W-:Y:S01]  /*02b0*/  @P0 IMAD R2, R87, 0x60, R0 ;  /* 0x0000006057020824 */ /* 0x000fe200078e0200 */
[----:B0-----:R-:W-:Y:S01]  /*02c0*/  ISETP.NE.U32.AND P0, PT, R26, RZ, PT ;  /* 0x000000ff1a00720c */ /* 0x001fe20003f05070 */
[----:B------:R-:W-:-:S03]  /*02d0*/  IMAD.SHL.U32 R0, R22, 0x4, RZ ;  /* 0x0000000416007824 */ /* 0x000fc600078e00ff */
[----:B------:R-:W-:Y:S01]  /*02e0*/  ISETP.NE.AND.EX P0, PT, R27, RZ, PT, P0 ;  /* 0x000000ff1b00720c */ /* 0x000fe20003f05300 */
[----:B------:R-:W-:-:S05]  /*02f0*/  IMAD.IADD R25, R0, 0x1, R2 ;  /* 0x0000000100197824 */ /* 0x000fca00078e0202 */
[----:B---3--:R-:W-:Y:S02]  /*0300*/  @!P1 IADD3 R4, P4, PT, R25, R12, RZ ;  /* 0x0000000c19049210 */ /* 0x008fe40007f9e0ff */
[----:B------:R-:W-:-:S04]  /*0310*/  @!P2 IADD3 R5, PT, PT, R5, -R6, RZ ;  /* 0x800000060505a210 */ /* 0x000fc80007ffe0ff */
[----:B------:R-:W-:Y:S02]  /*0320*/  ISETP.GE.U32.AND P3, PT, R5, R6, PT ;  /* 0x000000060500720c */ /* 0x000fe40003f66070 */
[----:B------:R-:W-:Y:S01]  /*0330*/  @!P1 LEA.HI.X.SX32 R5, R25, R13, 0x1, P4 ;  /* 0x0000000d19059211 */ /* 0x000fe200020f0eff */
[----:B------:R-:W0:Y:S04]  /*0340*/  @P0 LDC.64 R6, c[0x0][0x460] ;  /* 0x00011800ff060b82 */ /* 0x000e280000000a00 */
[----:B------:R1:W3:Y:S01]  /*0350*/  @!P1 LDG.E R12, desc[UR36][R4.64] ;  /* 0x00000024040c9981 */ /* 0x0002e2000c1e1900 */
[----:B------:R-:W-:Y:S01]  /*0360*/  @!P2 VIADD R3, R3, 0x1 ;  /* 0x000000010303a836 */ /* 0x000fe20000000000 */
[----:B------:R-:W-:Y:S02]  /*0370*/  ISETP.GE.AND P4, PT, R11, RZ, PT ;  /* 0x000000ff0b00720c */ /* 0x000fe40003f86270 */
[----:B------:R-:W-:-:S02]  /*0380*/  ISETP.NE.AND P2, PT, R10, RZ, PT ;  /* 0x000000ff0a00720c */ /* 0x000fc40003f45270 */
[----:B------:R-:W-:Y:S01]  /*0390*/  @P3 VIADD R3, R3, 0x1 ;  /* 0x0000000103033836 */ /* 0x000fe20000000000 */
[----:B-1----:R-:W1:Y:S04]  /*03a0*/  LDC.64 R4, c[0x0][0x4a0] ;  /* 0x00012800ff047b82 */ /* 0x002e680000000a00 */
[----:B------:R-:W-:-:S05]  /*03b0*/  MOV R37, R3 ;  /* 0x0000000300257202 */ /* 0x000fca0000000f00 */
[----:B------:R-:W-:Y:S01]  /*03c0*/  @!P4 IMAD.MOV R37, RZ, RZ, -R37 ;  /* 0x000000ffff25c224 */ /* 0x000fe200078e0a25 */
[----:B------:R-:W-:Y:S01]  /*03d0*/  @!P2 LOP3.LUT R37, RZ, R10, RZ, 0x33, !PT ;  /* 0x0000000aff25a212 */ /* 0x000fe200078e33ff */
[----:B------:R-:W-:-:S04]  /*03e0*/  IMAD.MOV.U32 R16, RZ, RZ, RZ ;  /* 0x000000ffff107224 */ /* 0x000fc800078e00ff */
[----:B0-----:R-:W-:-:S05]  /*03f0*/  @P0 IMAD.WIDE R6, R37, 0x4, R6 ;  /* 0x0000000425060825 */ /* 0x001fca00078e0206 */
[----:B------:R0:W5:Y:S01]  /*0400*/  @P0 LDG.E R16, desc[UR36][R6.64] ;  /* 0x0000002406100981 */ /* 0x000162000c1e1900 */
[----:B-1----:R-:W-:-:S04]  /*0410*/  ISETP.NE.U32.AND P0, PT, R4, RZ, PT ;  /* 0x000000ff0400720c */ /* 0x002fc80003f05070 */
[----:B------:R-:W-:Y:S02]  /*0420*/  ISETP.NE.AND.EX P0, PT, R5, RZ, PT, P0 ;  /* 0x000000ff0500720c */ /* 0x000fe40003f05300 */
[----:B------:R-:W-:-:S11]  /*0430*/  ISETP.GT.U32.AND P2, PT, R22, 0x17, PT ;  /* 0x000000171600780c */ /* 0x000fd60003f44070 */
[----:B------:R-:W1:Y:S01]  /*0440*/  @P0 LDC.64 R18, c[0x0][0x4a0] ;  /* 0x00012800ff120b82 */ /* 0x000e620000000a00 */
[----:B------:R-:W-:Y:S01]  /*0450*/  BSSY.RECONVERGENT B0, `(.L_x_3342) ;  /* 0x000001f000007945 */ /* 0x000fe20003800200 */
[----:B---3--:R-:W2:Y:S08]  /*0460*/  @!P1 I2F.S8 R3, R12 ;  /* 0x0000000c00039306 */ /* 0x008eb00000001400 */
[----:B------:R-:W3:Y:S08]  /*0470*/  @!P1 I2F.S8 R5, R12.B1 ;  /* 0x1000000c00059306 */ /* 0x000ef00000001400 */
[----:B------:R-:W0:Y:S08]  /*0480*/  @!P1 I2F.S8 R11, R12.B2 ;  /* 0x2000000c000b9306 */ /* 0x000e300000001400 */
[----:B------:R-:W4:Y:S01]  /*0490*/  @!P1 I2F.S8 R9, R12.B3 ;  /* 0x3000000c00099306 */ /* 0x000f220000001400 */
[C---:B--2---:R-:W-:Y:S01]  /*04a0*/  @!P1 FMUL.FTZ R4, R8.reuse, R3 ;  /* 0x0000000308049220 */ /* 0x044fe20000410000 */
[C---:B---3--:R-:W-:Y:S01]  /*04b0*/  @!P1 FMUL.FTZ R5, R8.reuse, R5 ;  /* 0x0000000508059220 */ /* 0x048fe20000410000 */
[C---:B0-----:R-:W-:Y:S01]  /*04c0*/  @!P1 FMUL.FTZ R6, R8.reuse, R11 ;  /* 0x0000000b08069220 */ /* 0x041fe20000410000 */
[----:B------:R-:W-:Y:S01]  /*04d0*/  CS2R R10, SRZ ;  /* 0x00000000000a7805 */ /* 0x000fe2000001ff00 */
[----:B----4-:R-:W-:Y:S01]  /*04e0*/  @!P1 FMUL.FTZ R7, R8, R9 ;  /* 0x0000000908079220 */ /* 0x010fe20000410000 */
[----:B------:R-:W-:Y:S01]  /*04f0*/  CS2R R8, SRZ ;  /* 0x0000000000087805 */ /* 0x000fe2000001ff00 */
[----:B-1----:R-:W-:Y:S06]  /*0500*/  @P2 BRA `(.L_x_3343) ;  /* 0x00000000004c2947 */ /* 0x002fec0003800000 */
        /* <DEDUP_REMOVED lines=19> */
.L_x_3343:
[----:B------:R-:W-:Y:S05]  /*0640*/  BSYNC.RECONVERGENT B0 ;  /* 0x0000000000007941 */ /* 0x000fea0003800200 */
.L_x_3342:
[----:B------:R-:W-:Y:S05]  /*0650*/  @!P1 BRA `(.L_x_3344) ;  /* 0x0000000000209947 */ /* 0x000fea0003800000 */
[----:B------:R-:W-:Y:S01]  /*0660*/  BSSY.RECONVERGENT B0, `(.L_x_3344) ;  /* 0x0000007000007945 */ /* 0x000fe20003800200 */
[----:B------:R-:W-:Y:S02]  /*0670*/  CS2R R6, SRZ ;  /* 0x0000000000067805 */ /* 0x000fe4000001ff00 */
[----:B------:R-:W-:Y:S01]  /*0680*/  CS2R R4, SRZ ;  /* 0x0000000000047805 */ /* 0x000fe2000001ff00 */
[----:B------:R-:W-:Y:S06]  /*0690*/  @P2 BRA `(.L_x_3345) ;  /* 0x00000000000c2947 */ /* 0x000fec0003800000 */
[----:B------:R-:W1:Y:S02]  /*06a0*/  LDC.64 R4, c[0x0][0x398] ;  /* 0x0000e600ff047b82 */ /* 0x000e640000000a00 */
[----:B-1----:R-:W-:-:S06]  /*06b0*/  IMAD.WIDE R4, R25, 0x4, R4 ;  /* 0x0000000419047825 */ /* 0x002fcc00078e0204 */
[----:B------:R-:W5:Y:S02]  /*06c0*/  LDG.E.128 R4, desc[UR36][R4.64] ;  /* 0x0000002404047981 */ /* 0x000f64000c1e1d00 */
.L_x_3345:
[----:B------:R-:W-:Y:S05]  /*06d0*/  BSYNC.RECONVERGENT B0 ;  /* 0x0000000000007941 */ /* 0x000fea0003800200 */
.L_x_3344:
[----:B------:R-:W-:Y:S01]  /*06e0*/  @P0 IMAD.WIDE.U32 R12, R33, 0x4, R18 ;  /* 0x00000004210c0825 */ /* 0x000fe200078e0012 */
[----:B------:R-:W1:Y:S01]  /*06f0*/  LDCU.64 UR6, c[0x0][0x3a0] ;  /* 0x00007400ff0677ac */ /* 0x000e620008000a00 */
[----:B------:R-:W2:Y:S03]  /*0700*/  LDCU.64 UR4, c[0x0][0x390] ;  /* 0x00007200ff0477ac */ /* 0x000ea60008000a00 */
[----:B------:R3:W4:Y:S01]  /*0710*/  @P0 LDG.E R3, desc[UR36][R12.64] ;  /* 0x000000240c030981 */ /* 0x000722000c1e1900 */
[----:B------:R-:W-:Y:S01]  /*0720*/  ISETP.EQ.U32.AND P4, PT, R26, RZ, PT ;  /* 0x000000ff1a00720c */ /* 0x000fe20003f82070 */
[----:B0-----:R-:W0:Y:S01]  /*0730*/  LDC.64 R14, c[0x0][0x418] ;  /* 0x00010600ff0e7b82 */ /* 0x001e220000000a00 */
[----:B------:R-:W-:Y:S02]  /*0740*/  ISETP.GT.U32.AND P2, PT, R22, 0x1f, PT ;  /* 0x0000001f1600780c */ /* 0x000fe40003f44070 */
[----:B------:R-:W-:-:S02]  /*0750*/  CS2R R24, SRZ ;  /* 0x0000000000187805 */ /* 0x000fc4000001ff00 */
[----:B------:R-:W-:Y:S02]  /*0760*/  ISETP.EQ.OR.EX P2, PT, R27, RZ, P2, P4 ;  /* 0x000000ff1b00720c */ /* 0x000fe40001742740 */
[----:B------:R-:W-:Y:S02]  /*0770*/  CS2R R30, SRZ ;  /* 0x00000000001e7805 */ /* 0x000fe4000001ff00 */
[----:B------:R-:W-:Y:S02]  /*0780*/  CS2R R28, SRZ ;  /* 0x00000000001c7805 */ /* 0x000fe4000001ff00 */
[----:B------:R-:W-:Y:S01]  /*0790*/  CS2R R26, SRZ ;  /* 0x00000000001a7805 */ /* 0x000fe2000001ff00 */
[----:B------:R-:W0:Y:S01]  /*07a0*/  LDC R23, c[0x0][0x3f4] ;  /* 0x0000fd00ff177b82 */ /* 0x000e220000000800 */
[----:B-1----:R-:W-:Y:S02]  /*07b0*/  ISETP.NE.U32.AND P3, PT, RZ, UR6, PT ;  /* 0x00000006ff007c0c */ /* 0x002fe4000bf65070 */
[----:B--2---:R-:W-:Y:S01]  /*07c0*/  ISETP.NE.U32.AND P1, PT, RZ, UR4, PT ;  /* 0x00000004ff007c0c */ /* 0x004fe2000bf25070 */
[----:B------:R-:W1:Y:S01]  /*07d0*/  LDCU.U8 UR4, c[0x0][0x404] ;  /* 0x00008080ff0477ac */ /* 0x000e620008000000 */
[----:B------:R-:W-:-:S03]  /*07e0*/  ISETP.NE.AND.EX P3, PT, RZ, UR7, PT, P3 ;  /* 0x00000007ff007c0c */ /* 0x000fc6000bf65330 */
[----:B---3--:R-:W2:Y:S01]  /*07f0*/  @!P2 LDC.64 R12, c[0x0][0x450] ;  /* 0x00011400ff0cab82 */ /* 0x008ea20000000a00 */
[----:B------:R-:W-:Y:S02]  /*0800*/  ISETP.NE.AND.EX P1, PT, RZ, UR5, PT, P1 ;  /* 0x00000005ff007c0c */ /* 0x000fe4000bf25310 */
[C---:B------:R-:W-:Y:S02]  /*0810*/  ISETP.GT.U32.OR P3, PT, R22.reuse, 0x17, !P3 ;  /* 0x000000171600780c */ /* 0x040fe40005f64470 */
[----:B------:R-:W-:Y:S02]  /*0820*/  ISETP.GT.U32.OR P1, PT, R22, 0x17, !P1 ;  /* 0x000000171600780c */ /* 0x000fe40004f24470 */
[----:B0-----:R-:W-:Y:S01]  /*0830*/  ISETP.NE.U32.AND P4, PT, R14, RZ, PT ;  /* 0x000000ff0e00720c */ /* 0x001fe20003f85070 */
[----:B-----5:R-:W-:Y:S01]  /*0840*/  @!P2 IMAD R14, R16, R36, RZ ;  /* 0x00000024100ea224 */ /* 0x020fe200078e02ff */
[----:B------:R-:W4:Y:S02]  /*0850*/  @P0 LDC R38, c[0x0][0x430] ;  /* 0x00010c00ff260b82 */ /* 0x000f240000000800 */
[----:B------:R-:W-:Y:S01]  /*0860*/  ISETP.NE.AND.EX P4, PT, R15, RZ, PT, P4 ;  /* 0x000000ff0f00720c */ /* 0x000fe20003f85340 */
[----:B------:R-:W-:-:S04]  /*0870*/  IMAD R15, R87, 0x60, R0 ;  /* 0x00000060570f7824 */ /* 0x000fc800078e0200 */
[----:B------:R-:W-:Y:S01]  /*0880*/  @!P2 IMAD R17, R14, 0x60, R15 ;  /* 0x000000600e11a824 */ /* 0x000fe200078e020f */
[----:B------:R-:W0:Y:S08]  /*0890*/  @!P3 LDC.64 R20, c[0x0][0x3a0] ;  /* 0x0000e800ff14bb82 */ /* 0x000e300000000a00 */
[----:B------:R-:W3:Y:S01]  /*08a0*/  @!P1 LDC.64 R18, c[0x0][0x390] ;  /* 0x0000e400ff129b82 */ /* 0x000ee20000000a00 */
[----:B--2---:R-:W-:Y:S01]  /*08b0*/  @!P2 IMAD.WIDE R12, R17, 0x4, R12 ;  /* 0x00000004110ca825 */ /* 0x004fe200078e020c */
[----:B------:R-:W-:-:S06]  /*08c0*/  IABS R40, R23 ;  /* 0x0000001700287213 */ /* 0x000fcc0000000000 */
[----:B------:R-:W2:Y:S01]  /*08d0*/  @P4 LDC.64 R34, c[0x0][0x418] ;  /* 0x00010600ff224b82 */ /* 0x000ea20000000a00 */
[----:B0-----:R-:W-:-:S05]  /*08e0*/  @!P3 IMAD.WIDE.U32 R20, R15, 0x4, R20 ;  /* 0x000000040f14b825 */ /* 0x001fca00078e0014 */
[----:B------:R-:W4:Y:S01]  /*08f0*/  @!P3 LDG.E.128 R28, desc[UR36][R20.64] ;  /* 0x00000024141cb981 */ /* 0x000f22000c1e1d00 */
[----:B---3--:R-:W-:-:S03]  /*0900*/  @!P1 IMAD.WIDE.U32 R18, R15, 0x4, R18 ;  /* 0x000000040f129825 */ /* 0x008fc600078e0012 */
[----:B------:R-:W3:Y:S04]  /*0910*/  @!P2 LDG.E.128 R12, desc[UR36][R12.64] ;  /* 0x000000240c0ca981 */ /* 0x000ee8000c1e1d00 */
[----:B------:R0:W3:Y:S02]  /*0920*/  @!P1 LDG.E.128 R24, desc[UR36][R18.64] ;  /* 0x0000002412189981 */ /* 0x0000e4000c1e1d00 */
[----:B0-----:R-:W0:Y:S08]  /*0930*/  I2F.RP R19, R40 ;  /* 0x0000002800137306 */ /* 0x001e300000209400 */
[----:B0-----:R-:W0:Y:S01]  /*0940*/  MUFU.RCP R19, R19 ;  /* 0x0000001300137308 */ /* 0x001e220000001000 */
[----:B------:R-:W1:Y:S01]  /*0950*/  @!P0 LDC R18, c[0x0][0x40c] ;  /* 0x00010300ff128b82 */ /* 0x000e620000000800 */
[----:B------:R-:W-:-:S02]  /*0960*/  HFMA2 R17, -RZ, RZ, 0, 0 ;  /* 0x00000000ff117431 */ /* 0x000fc400000001ff */
[----:B--2---:R-:W-:-:S05]  /*0970*/  @P4 IMAD.WIDE.U32 R34, R33, 0x4, R34 ;  /* 0x0000000421224825 */ /* 0x004fca00078e0022 */
[----:B------:R2:W5:Y:S01]  /*0980*/  @P4 LDG.E R17, desc[UR36][R34.64] ;  /* 0x0000002422114981 */ /* 0x000562000c1e1900 */
[----:B0-----:R-:W-:-:S04]  /*0990*/  VIADD R20, R19, 0xffffffe ;  /* 0x0ffffffe13147836 */ /* 0x001fc80000000000 */
[----:B------:R0:W2:Y:S02]  /*09a0*/  F2I.FTZ.U32.TRUNC.NTZ R21, R20 ;  /* 0x0000001400157305 */ /* 0x0000a4000021f000 */
[----:B0-----:R-:W-:Y:S02]  /*09b0*/  IMAD.MOV.U32 R20, RZ, RZ, RZ ;  /* 0x000000ffff147224 */ /* 0x001fe400078e00ff */
[----:B--2---:R-:W-:Y:S01]  /*09c0*/  IMAD.MOV R35, RZ, RZ, -R21 ;  /* 0x000000ffff237224 */ /* 0x004fe200078e0a15 */
[----:B------:R-:W-:Y:S01]  /*09d0*/  ISETP.NE.AND P1, PT, R23, RZ, PT ;  /* 0x000000ff1700720c */ /* 0x000fe20003f25270 */
[----:B------:R-:W-:Y:S01]  /*09e0*/  IMAD R88, R33, R23, RZ ;  /* 0x0000001721587224 */ /* 0x000fe200078e02ff */
[----:B------:R-:W-:Y:S01]  /*09f0*/  BSSY.RECONVERGENT B6, `(.L_x_3346) ;  /* 0x00000e3000067945 */ /* 0x000fe20003800200 */
[----:B------:R-:W-:-:S03]  /*0a00*/  IMAD R34, R37, R36, RZ ;  /* 0x0000002425227224 */ /* 0x000fc600078e02ff */
[----:B------:R-:W-:Y:S02]  /*0a10*/  SHF.R.S32.HI R86, RZ, 0x1f, R88 ;  /* 0x0000001fff567819 */ /* 0x000fe40000011458 */
[----:B----4-:R-:W-:Y:S01]  /*0a20*/  @P0 IADD3 R18, PT, PT, R3, R38, RZ ;  /* 0x0000002603120210 */ /* 0x010fe20007ffe0ff */
[----:B------:R-:W-:-:S03]  /*0a30*/  IMAD R3, R35, R40, RZ ;  /* 0x0000002823037224 */ /* 0x000fc600078e02ff */
[----:B-1----:R-:W-:Y:S01]  /*0a40*/  IABS R19, R18 ;  /* 0x0000001200137213 */ /* 0x002fe20000000000 */
[----:B------:R-:W-:-:S06]  /*0a50*/  IMAD.HI.U32 R21, R21, R3, R20 ;  /* 0x0000000315157227 */ /* 0x000fcc00078e0014 */
[----:B------:R-:W-:-:S04]  /*0a60*/  IMAD.HI.U32 R21, R21, R19, RZ ;  /* 0x0000001315157227 */ /* 0x000fc800078e00ff */
[----:B------:R-:W-:-:S04]  /*0a70*/  IMAD.MOV R21, RZ, RZ, -R21 ;  /* 0x000000ffff157224 */ /* 0x000fc800078e0a15 */
[C---:B------:R-:W-:Y:S02]  /*0a80*/  IMAD R19, R40.reuse, R21, R19 ;  /* 0x0000001528137224 */ /* 0x040fe400078e0213 */
[----:B------:R-:W0:Y:S03]  /*0a90*/  LDC R21, c[0x0][0x400] ;  /* 0x00010000ff157b82 */ /* 0x000e260000000800 */
[----:B------:R-:W-:-:S13]  /*0aa0*/  ISETP.GT.U32.AND P0, PT, R40, R19, PT ;  /* 0x000000132800720c */ /* 0x000fda0003f04070 */
[----:B------:R-:W-:-:S04]  /*0ab0*/  @!P0 IADD3 R19, PT, PT, R19, -R40, RZ ;  /* 0x8000002813138210 */ /* 0x000fc80007ffe0ff */
[----:B------:R-:W-:Y:S02]  /*0ac0*/  ISETP.GT.U32.AND P0, PT, R40, R19, PT ;  /* 0x000000132800720c */ /* 0x000fe40003f04070 */
[----:B------:R-:W-:-:S11]  /*0ad0*/  ISETP.GE.AND P3, PT, R18, RZ, PT ;  /* 0x000000ff1200720c */ /* 0x000fd60003f66270 */
[----:B------:R-:W-:Y:S01]  /*0ae0*/  @!P0 IMAD.IADD R19, R19, 0x1, -R40 ;  /* 0x0000000113138824 */ /* 0x000fe200078e0a28 */
[----:B------:R-:W-:-:S04]  /*0af0*/  ISETP.NE.AND P0, PT, RZ, UR4, PT ;  /* 0x00000004ff007c0c */ /* 0x000fc8000bf05270 */
[----:B0-----:R-:W-:Y:S01]  /*0b00*/  ISETP.LT.OR P0, PT, R21, 0x1, P0 ;  /* 0x000000011500780c */ /* 0x001fe20000701670 */
[----:B------:R-:W-:Y:S01]  /*0b10*/  @!P3 IMAD.MOV R19, RZ, RZ, -R19 ;  /* 0x000000ffff13b224 */ /* 0x000fe200078e0a13 */
[----:B------:R-:W-:Y:S02]  /*0b20*/  @!P1 LOP3.LUT R19, RZ, R23, RZ, 0x33, !PT ;  /* 0x00000017ff139212 */ /* 0x000fe400078e33ff */
[----:B------:R-:W-:Y:S01]  /*0b30*/  IADD3 R23, PT, PT, R18, 0x1, -R23 ;  /* 0x0000000112177810 */ /* 0x000fe20007ffe817 */
[----:B------:R-:W-:Y:S01]  /*0b40*/  FADD.FTZ R28, R28, R4 ;  /* 0x000000041c1c7221 */ /* 0x000fe20000010000 */
[----:B------:R-:W-:Y:S01]  /*0b50*/  FADD.FTZ R29, R29, R5 ;  /* 0x000000051d1d7221 */ /* 0x000fe20000010000 */
[----:B------:R-:W-:Y:S01]  /*0b60*/  FADD.FTZ R30, R30, R6 ;  /* 0x000000061e1e7221 */ /* 0x000fe20000010000 */
[----:B------:R-:W-:Y:S01]  /*0b70*/  FADD.FTZ R31, R31, R7 ;  /* 0x000000071f1f7221 */ /* 0x000fe20000010000 */
[----:B------:R-:W-:Y:S01]  /*0b80*/  VIMNMX R23, PT, PT, RZ, R23, !PT ;  /* 0x00000017ff177248 */ /* 0x000fe20007fe0100 */
[----:B---3--:R-:W-:Y:S01]  /*0b90*/  @!P2 FMUL.FTZ R28, R28, R12 ;  /* 0x0000000c1c1ca220 */ /* 0x008fe20000410000 */
        /* <DEDUP_REMOVED lines=8> */
[----:B------:R-:W-:-:S13]  /*0c20*/  ISETP.GE.AND P0, PT, R0, R21, PT ;  /* 0x000000150000720c */ /* 0x000fda0003f06270 */
[----:B------:R-:W-:Y:S05]  /*0c30*/  @P0 BRA `(.L_x_3348) ;  /* 0x0000000800f80947 */ /* 0x000fea0003800000 */
[----:B------:R-:W-:Y:S01]  /*0c40*/  I2FP.F32.U32 R3, R21 ;  /* 0x0000001500037245 */ /* 0x000fe20000201000 */
[----:B------:R-:W0:Y:S01]  /*0c50*/  LDCU UR4, c[0x0][0x40c] ;  /* 0x00008180ff0477ac */ /* 0x000e220008000800 */
[----:B------:R-:W-:Y:S02]  /*0c60*/  IADD3 R4, PT, PT, R0, 0x2, RZ ;  /* 0x0000000200047810 */ /* 0x000fe40007ffe0ff */
[----:B------:R-:W-:Y:S02]  /*0c70*/  I2FP.F32.U32 R0, R0 ;  /* 0x0000000000007245 */ /* 0x000fe40000201000 */
[----:B------:R-:W1:Y:S01]  /*0c80*/  MUFU.RCP R3, R3 ;  /* 0x0000000300037308 */ /* 0x000e620000001000 */
[----:B------:R-:W-:-:S05]  /*0c90*/  I2FP.F32.U32 R4, R4 ;  /* 0x0000000400047245 */ /* 0x000fca0000201000 */
[-C--:B-1----:R-:W-:Y:S01]  /*0ca0*/  FMUL.FTZ R4, R4, R3.reuse ;  /* 0x0000000304047220 */ /* 0x082fe20000410000 */
[----:B------:R-:W-:-:S03]  /*0cb0*/  FMUL.FTZ R0, R0, R3 ;  /* 0x0000000300007220 */ /* 0x000fc60000410000 */
[----:B------:R-:W-:Y:S01]  /*0cc0*/  FMUL.FTZ R5, R4, 13.28771209716796875 ;  /* 0x41549a7804057820 */ /* 0x000fe20000410000 */
[----:B------:R-:W-:Y:S01]  /*0cd0*/  FMUL.FTZ R4, R0, 13.28771209716796875 ;  /* 0x41549a7800047820 */ /* 0x000fe20000410000 */
[----:B0----5:R-:W-:-:S03]  /*0ce0*/  IADD3 R0, PT, PT, -R17, UR4, RZ ;  /* 0x0000000411007c10 */ /* 0x021fc6000fffe1ff */
[----:B------:R-:W-:Y:S01]  /*0cf0*/  MUFU.EX2 R7, -R4 ;  /* 0x8000000400077308 */ /* 0x000fe20000000800 */
[----:B------:R-:W-:-:S07]  /*0d00*/  I2FP.F32.S32 R0, R0 ;  /* 0x0000000000007245 */ /* 0x000fce0000201400 */
        /* <DEDUP_REMOVED lines=28> */
.L_x_3347:
        /* <DEDUP_REMOVED lines=49> */
[----:B----4-:R-:W-:Y:S01]  /*11e0*/  IMAD.U32 R10, RZ, RZ, UR8 ;  /* 0x00000008ff0a7e24 */ /* 0x010fe2000f8e00ff */
[----:B-1----:R-:W-:-:S07]  /*11f0*/  MOV R11, UR9 ;  /* 0x00000009000b7c02 */ /* 0x002fce0008000f00 */
[----:B------:R-:W-:-:S07]  /*1200*/  LEPC R20, `(.L_x_3349) ;  /* 0x000000001014794e */ /* 0x000fce0000000000 */
[----:B--2--5:R-:W-:Y:S05]  /*1210*/  CALL.ABS.NOINC R14 ;  /* 0x000000000e007343 */ /* 0x024fea0003c00000 */
.L_x_3349:
        /* <DEDUP_REMOVED lines=8> */
[----:B------:R-:W-:Y:S01]  /*12a0*/  @!P6 LEA R5, R4, R0, 0x2 ;  /* 0x000000000405e211 */ /* 0x000fe200078e10ff */
[----:B-1----:R-:W-:-:S04]  /*12b0*/  IMAD R3, R9, 0x4, R0 ;  /* 0x0000000409037824 */ /* 0x002fc800078e0200 */
[----:B------:R-:W-:Y:S01]  /*12c0*/  @!P6 IMAD R4, R4, 0x4, R3 ;  /* 0x000000040404e824 */ /* 0x000fe200078e0203 */
        /* <DEDUP_REMOVED lines=29> */
[----:B------:R-:W-:Y:S01]  /*14a0*/  VIADD R4, R7, 0x2 ;  /* 0x0000000207047836 */ /* 0x000fe20000000000 */
[----:B------:R-:W1:Y:S04]  /*14b0*/  LDCU UR4, c[0x0][0x40c] ;  /* 0x00008180ff0477ac */ /* 0x000e680008000800 */
[----:B------:R-:W2:Y:S01]  /*14c0*/  MUFU.RCP R5, R5 ;  /* 0x0000000500057308 */ /* 0x000ea20000001000 */
[----:B------:R-:W-:-:S05]  /*14d0*/  I2FP.F32.S32 R4, R4 ;  /* 0x0000000400047245 */ /* 0x000fca0000201400 */
[----:B--2---:R-:W-:Y:S01]  /*14e0*/  FMUL.FTZ R6, R4, R5 ;  /* 0x0000000504067220 */ /* 0x004fe20000410000 */
[----:B------:R-:W-:Y:S02]  /*14f0*/  I2FP.F32.S32 R4, R7 ;  /* 0x0000000700047245 */ /* 0x000fe40000201400 */
[----:B-1---5:R-:W-:Y:S01]  /*1500*/  IADD3 R7, PT, PT, -R17, UR4, RZ ;  /* 0x0000000411077c10 */ /* 0x022fe2000fffe1ff */
[----:B------:R-:W-:Y:S02]  /*1510*/  FMUL.FTZ R6, R6, 13.28771209716796875 ;  /* 0x41549a7806067820 */ /* 0x000fe40000410000 */
[----:B------:R-:W-:Y:S01]  /*1520*/  FMUL.FTZ R4, R4, R5 ;  /* 0x0000000504047220 */ /* 0x000fe20000410000 */
[----:B------:R-:W-:-:S03]  /*1530*/  I2FP.F32.S32 R7, R7 ;  /* 0x0000000700077245 */ /* 0x000fc60000201400 */
[----:B------:R-:W-:Y:S01]  /*1540*/  FMUL.FTZ R4, R4, 13.28771209716796875 ;  /* 0x41549a7804047820 */ /* 0x000fe20000410000 */
[----:B------:R-:W1:Y:S08]  /*1550*/  MUFU.EX2 R6, -R6 ;  /* 0x8000000600067308 */ /* 0x000e700000000800 */
[----:B------:R-:W2:Y:S01]  /*1560*/  MUFU.EX2 R4, -R4 ;  /* 0x8000000400047308 */ /* 0x000ea20000000800 */
[----:B-1----:R-:W-:-:S04]  /*1570*/  FMUL.FTZ R5, R7, R6 ;  /* 0x0000000607057220 */ /* 0x002fc80000410000 */
[----:B------:R-:W-:Y:S01]  /*1580*/  FMUL.RZ R15, R5, 0.15915493667125701904 ;  /* 0x3e22f983050f7820 */ /* 0x000fe2000040c000 */
[----:B--2---:R-:W-:-:S03]  /*1590*/  FMUL.FTZ R5, R7, R4 ;  /* 0x0000000407057220 */ /* 0x004fc60000410000 */
[----:B------:R-:W0:Y:S01]  /*15a0*/  MUFU.SIN R9, R15 ;  /* 0x0000000f00097308 */ /* 0x000e220000000400 */
[----:B------:R-:W-:-:S07]  /*15b0*/  FMUL.RZ R13, R5, 0.15915493667125701904 ;  /* 0x3e22f983050d7820 */ /* 0x000fce000040c000 */
[----:B------:R-:W1:Y:S08]  /*15c0*/  MUFU.COS R8, R15 ;  /* 0x0000000f00087308 */ /* 0x000e700000000000 */
[----:B------:R-:W2:Y:S01]  /*15d0*/  MUFU.SIN R6, R13 ;  /* 0x0000000d00067308 */ /* 0x000ea20000000400 */
[-C--:B0-----:R-:W-:Y:S01]  /*15e0*/  FMUL.FTZ R7, R27, R9.reuse ;  /* 0x000000091b077220 */ /* 0x081fe20000410000 */
[-C--:B------:R-:W-:Y:S01]  /*15f0*/  FMUL.FTZ R11, R31, R9.reuse ;  /* 0x000000091f0b7220 */ /* 0x080fe20000410000 */
[-C--:B------:R-:W-:Y:S01]  /*1600*/  FMUL.FTZ R12, R26, R9.reuse ;  /* 0x000000091a0c7220 */ /* 0x080fe20000410000 */
[----:B----4-:R-:W-:-:S04]  /*1610*/  FMUL.FTZ R14, R30, R9 ;  /* 0x000000091e0e7220 */ /* 0x010fc80000410000 */
        /* <DEDUP_REMOVED lines=9> */
[----:B---3--:R-:W-:Y:S01]  /*16b0*/  FMUL.FTZ R6, R28, R6 ;  /* 0x000000061c067220 */ /* 0x008fe20000410000 */
[-C--:B0-----:R-:W-:Y:S01]  /*16c0*/  FFMA.FTZ R7, R24, R5.reuse, -R7 ;  /* 0x0000000518077223 */ /* 0x081fe20000010807 */
[-C--:B------:R-:W-:Y:S01]  /*16d0*/  FFMA.FTZ R28, R28, R5.reuse, -R9 ;  /* 0x000000051c1c7223 */ /* 0x080fe20000010809 */
[-C--:B------:R-:W-:Y:S01]  /*16e0*/  FFMA.FTZ R25, R25, R5.reuse, R4 ;  /* 0x0000000519197223 */ /* 0x080fe20000010004 */
[----:B------:R-:W-:-:S02]  /*16f0*/  FFMA.FTZ R29, R29, R5, R6 ;  /* 0x000000051d1d7223 */ /* 0x000fc40000010006 */
[----:B------:R-:W-:-:S07]  /*1700*/  MOV R24, R7 ;  /* 0x0000000700187202 */ /* 0x000fce0000000f00 */
.L_x_3353:
[----:B------:R-:W-:Y:S05]  /*1710*/  BSYNC.RECONVERGENT B1 ;  /* 0x0000000000017941 */ /* 0x000fea0003800200 */
.L_x_3352:
        /* <DEDUP_REMOVED lines=8> */
.L_x_3351:
[----:B------:R-:W-:Y:S05]  /*17a0*/  BSYNC.RECONVERGENT B0 ;  /* 0x0000000000007941 */ /* 0x000fea0003800200 */
.L_x_3350:
[----:B------:R-:W-:Y:S01]  /*17b0*/  BAR.SYNC.DEFER_BLOCKING 0x0 ;  /* 0x0000000000007b1d */ /* 0x000fe20000010000 */
[----:B------:R-:W-:-:S04]  /*17c0*/  @!P6 IMAD R33, R33, R36, R35 ;  /* 0x000000242121e224 */ /* 0x000fc800078e0223 */
[C---:B------:R-:W-:Y:S02]  /*17d0*/  @!P6 IMAD R0, R33.reuse, 0x4, R0 ;  /* 0x000000042100e824 */ /* 0x040fe400078e0200 */
[----:B------:R-:W-:-:S03]  /*17e0*/  @!P6 IMAD R3, R33, 0x4, R3 ;  /* 0x000000042103e824 */ /* 0x000fc600078e0203 */
[----:B---3--:R0:W1:Y:S04]  /*17f0*/  @!P6 LDS.128 R24, [R0] ;  /* 0x000000000018e984 */ /* 0x0080680000000c00 */
[----:B------:R0:W2:Y:S01]  /*1800*/  @!P6 LDS.128 R28, [R3] ;  /* 0x00000000031ce984 */ /* 0x0000a20000000c00 */
[----:B------:R-:W-:Y:S06]  /*1810*/  BAR.SYNC.DEFER_BLOCKING 0x0 ;  /* 0x0000000000007b1d */ /* 0x000fec0000010000 */
.L_x_3348:
[----:B------:R-:W-:Y:S05]  /*1820*/  BSYNC.RECONVERGENT B6 ;  /* 0x0000000000067941 */ /* 0x000fea0003800200 */
.L_x_3346:
[----:B------:R-:W3:Y:S01]  /*1830*/  S2UR UR6, SR_CgaCtaId ;  /* 0x00000000000679c3 */ /* 0x000ee20000008800 */
[----:B------:R-:W-:Y:S01]  /*1840*/  ISETP.GT.U32.AND P0, PT, R22, 0x1f, PT ;  /* 0x0000001f1600780c */ /* 0x000fe20003f04070 */
[----:B------:R-:W-:Y:S01]  /*1850*/  UMOV UR5, 0x400 ;  /* 0x0000040000057882 */ /* 0x000fe20000000000 */
[----:B------:R-:W-:Y:S01]  /*1860*/  IADD3 R8, PT, PT, -R23, R18, RZ ;  /* 0x0000001217087210 */ /* 0x000fe20007ffe1ff */
[----:B------:R-:W-:Y:S01]  /*1870*/  UIADD3 UR4, UPT, UPT, UR5, 0x220, URZ ;  /* 0x0000022005047890 */ /* 0x000fe2000fffe0ff */
[----:B0-----:R-:W-:-:S03]  /*1880*/  IMAD.MOV.U32 R0, RZ, RZ, -0x800001 ;  /* 0xff7fffffff007424 */ /* 0x001fc600078e00ff */
[----:B---3--:R-:W-:-:S06]  /*1890*/  ULEA UR7, UR6, UR4, 0x18 ;  /* 0x0000000406077291 */ /* 0x008fcc000f8ec0ff */
[----:B------:R-:W-:Y:S01]  /*18a0*/  LEA R151, R8, UR7, 0x2 ;  /* 0x0000000708977c11 */ /* 0x000fe2000f8e10ff */
[----:B------:R-:W-:Y:S06]  /*18b0*/  @P0 BRA `(.L_x_3354) ;  /* 0x0000000000b80947 */ /* 0x000fec0003800000 */
[----:B------:R-:W-:Y:S01]  /*18c0*/  ISETP.GT.U32.AND P0, PT, R22, 0x17, PT ;  /* 0x000000171600780c */ /* 0x000fe20003f04070 */
[----:B------:R-:W-:Y:S01]  /*18d0*/  UIADD3 UR4, UPT, UPT, UR5, 0x20, URZ ;  /* 0x0000002005047890 */ /* 0x000fe2000fffe0ff */
[----:B-12---:R-:W-:-:S03]  /*18e0*/  FMUL.FTZ R6, R28, R24 ;  /* 0x000000181c067220 */ /* 0x006fc60000410000 */
[----:B------:R-:W-:-:S08]  /*18f0*/  ULEA UR4, UR6, UR4, 0x18 ;  /* 0x0000000406047291 */ /* 0x000fd0000f8ec0ff */
[----:B------:R-:W0:Y:S08]  /*1900*/  @!P0 LDC R3, c[0x0][0x3f4] ;  /* 0x0000fd00ff038b82 */ /* 0x000e300000000800 */
[----:B------:R-:W1:Y:S01]  /*1910*/  @!P0 LDC.64 R4, c[0x0][0x3b8] ;  /* 0x0000ee00ff048b82 */ /* 0x000e620000000a00 */
[-C--:B0-----:R-:W-:Y:S02]  /*1920*/  @!P0 IMAD R32, R32, R3.reuse, RZ ;  /* 0x0000000320208224 */ /* 0x081fe400078e02ff */
[----:B------:R-:W-:-:S04]  /*1930*/  @!P0 IMAD R3, R22, R3, R19 ;  /* 0x0000000316038224 */ /* 0x000fc800078e0213 */
[----:B------:R-:W-:-:S04]  /*1940*/  @!P0 IMAD R3, R32, 0x18, R3 ;  /* 0x0000001820038824 */ /* 0x000fc800078e0203 */
[----:B------:R-:W-:Y:S01]  /*1950*/  @!P0 IMAD.SHL.U32 R7, R3, 0x4, RZ ;  /* 0x0000000403078824 */ /* 0x000fe200078e00ff */
[----:B------:R-:W-:Y:S01]  /*1960*/  LEA R3, R22, UR4, 0x4 ;  /* 0x0000000416037c11 */ /* 0x000fe2000f8e20ff */
[----:B------:R-:W-:Y:S02]  /*1970*/  UMOV UR4, 0xffffffff ;  /* 0xffffffff00047882 */ /* 0x000fe40000000000 */
[----:B-1----:R-:W-:-:S04]  /*1980*/  @!P0 IMAD.WIDE R4, R7, 0x4, R4 ;  /* 0x0000000407048825 */ /* 0x002fc800078e0204 */
[----:B------:R-:W-:Y:S01]  /*1990*/  FFMA.FTZ R7, R29, R25, R6 ;  /* 0x000000191d077223 */ /* 0x000fe20000010006 */
[----:B------:R0:W-:Y:S03]  /*19a0*/  STS.128 [R3], R24 ;  /* 0x0000001803007388 */ /* 0x0001e60000000c00 */
        /* <DEDUP_REMOVED lines=13> */
.L_x_3499:
        /* <DEDUP_REMOVED lines=11> */
[----:B0----5:R-:W-:-:S05]  /*1b30*/  IADD3 R6, PT, PT, -R17, R18, RZ ;  /* 0x0000001211067210 */ /* 0x021fca0007ffe1ff */
[----:B-1----:R-:W-:-:S04]  /*1b40*/  IMAD R3, R87, UR4, R6 ;  /* 0x0000000457037c24 */ /* 0x002fc8000f8e0206 */
[----:B------:R-:W-:-:S04]  /*1b50*/  IMAD R3, R3, UR4, R6 ;  /* 0x0000000403037c24 */ /* 0x000fc8000f8e0206 */
[----:B--2---:R-:W-:-:S06]  /*1b60*/  IMAD.WIDE R4, R3, 0x4, R4 ;  /* 0x0000000403047825 */ /* 0x004fcc00078e0204 */
[----:B------:R-:W2:Y:S02]  /*1b70*/  LDG.E R5, desc[UR36][R4.64] ;  /* 0x0000002404057981 */ /* 0x000ea4000c1e1900 */
[----:B--2---:R-:W-:-:S07]  /*1b80*/  FADD.FTZ R0, R0, R5 ;  /* 0x0000000500007221 */ /* 0x004fce0000010000 */
.L_x_3356:
[----:B------:R3:W-:Y:S02]  /*1b90*/  STS [R151], R0 ;  /* 0x0000000097007388 */ /* 0x0007e40000000800 */
.L_x_3354:
[----:B------:R-:W-:Y:S05]  /*1ba0*/  WARPSYNC.ALL ;  /* 0x0000000000007948 */ /* 0x000fea0003800000 */
[----:B------:R-:W-:Y:S01]  /*1bb0*/  VIADD R3, R8, 0xf ;  /* 0x0000000f08037836 */ /* 0x000fe20000000000 */
[----:B------:R-:W4:Y:S01]  /*1bc0*/  LDCU UR4, c[0x0][0x3f0] ;  /* 0x00007e00ff0477ac */ /* 0x000f220008000800 */
[----:B------:R-:W-:Y:S03]  /*1bd0*/  BSSY B0, `(.L_x_3357) ;  /* 0x000045d000007945 */ /* 0x000fe60003800000 */
[----:B------:R-:W-:Y:S01]  /*1be0*/  SHF.R.S32.HI R4, RZ, 0x1f, R3 ;  /* 0x0000001fff047819 */ /* 0x000fe20000011403 */
[----:B------:R-:W-:Y:S01]  /*1bf0*/  UIADD3 UR5, UPT, UPT, UR5, 0x20, URZ ;  /* 0x0000002005057890 */ /* 0x000fe2000fffe0ff */
[----:B------:R-:W0:Y:S02]  /*1c00*/  LDCU UR18, c[0x0][0x3f8] ;  /* 0x00007f00ff1277ac */ /* 0x000e240008000800 */
[----:B------:R-:W-:-:S02]  /*1c10*/  LEA.HI R3, R4, R3, RZ, 0x4 ;  /* 0x0000000304037211 */ /* 0x000fc400078f20ff */
[----:B------:R-:W-:Y:S01]  /*1c20*/  SHF.R.U32.HI R4, RZ, 0x1, R22 ;  /* 0x00000001ff047819 */ /* 0x000fe20000011616 */
[----:B------:R-:W-:Y:S01]  /*1c30*/  IMAD.SHL.U32 R22, R22, 0x8, RZ ;  /* 0x0000000816167824 */ /* 0x000fe200078e00ff */
[----:B------:R-:W-:Y:S01]  /*1c40*/  LOP3.LUT R5, R3, 0xfffffff0, RZ, 0xc0, !PT ;  /* 0xfffffff003057812 */ /* 0x000fe200078ec0ff */
[----:B------:R-:W0:Y:S03]  /*1c50*/  LDCU UR19, c[0x0][0x410] ;  /* 0x00008200ff1377ac */ /* 0x000e260008000800 */
[----:B------:R-:W-:Y:S01]  /*1c60*/  ISETP.GE.AND P0, PT, R4, R5, PT ;  /* 0x000000050400720c */ /* 0x000fe20003f06270 */
[----:B------:R-:W0:Y:S01]  /*1c70*/  LDCU.64 UR8, c[0x0][0x3c8] ;  /* 0x00007900ff0877ac */ /* 0x000e220008000a00 */
[----:B----4-:R-:W-:Y:S01]  /*1c80*/  IMAD R34, R34, UR4, R87 ;  /* 0x0000000422227c24 */ /* 0x010fe2000f8e0257 */
[----:B------:R-:W-:Y:S01]  /*1c90*/  LOP3.LUT R3, R22, 0x8, RZ, 0xc0, !PT ;  /* 0x0000000816037812 */ /* 0x000fe200078ec0ff */
[----:B------:R-:W4:Y:S02]  /*1ca0*/  LDCU.64 UR10, c[0x0][0x3b8] ;  /* 0x00007700ff0a77ac */ /* 0x000f240008000a00 */
[----:B------:R-:W-:Y:S01]  /*1cb0*/  IMAD R22, R34, 0x60, RZ ;  /* 0x0000006022167824 */ /* 0x000fe200078e02ff */
[----:B------:R-:W0:Y:S01]  /*1cc0*/  LDCU.64 UR12, c[0x0][0x438] ;  /* 0x00008700ff0c77ac */ /* 0x000e220008000a00 */
[----:B------:R-:W0:Y:S01]  /*1cd0*/  LDCU.64 UR14, c[0x0][0x448] ;  /* 0x00008900ff0e77ac */ /* 0x000e220008000a00 */
[----:B------:R-:W-:Y:S01]  /*1ce0*/  ULEA UR5, UR6, UR5, 0x18 ;  /* 0x0000000506057291 */ /* 0x000fe2000f8ec0ff */
[----:B------:R-:W-:Y:S06]  /*1cf0*/  BAR.SYNC.DEFER_BLOCKING 0x0 ;  /* 0x0000000000007b1d */ /* 0x000fec0000010000 */
[----:B------:R-:W-:Y:S05]  /*1d00*/  @P0 BRA `(.L_x_3358) ;  /* 0x0000004400240947 */ /* 0x000fea0003800000 */
[----:B0-----:R-:W0:Y:S01]  /*1d10*/  LDC R6, c[0x0][0x3f4] ;  /* 0x0000fd00ff067b82 */ /* 0x001e220000000800 */
[----:B------:R-:W3:Y:S01]  /*1d20*/  LDCU.64 UR16, c[0x0][0x420] ;  /* 0x00008400ff1077ac */ /* 0x000ee20008000a00 */
[C---:B------:R-:W-:Y:S01]  /*1d30*/  IMAD.IADD R9, R23.reuse, 0x1, R4 ;  /* 0x0000000117097824 */ /* 0x040fe200078e0204 */
[----:B------:R-:W0:Y:S01]  /*1d40*/  LDS.64 R20, [R3+UR5] ;  /* 0x0000000503147984 */ /* 0x000e220008000a00 */
[----:B------:R-:W-:Y:S01]  /*1d50*/  IMAD.IADD R5, R23, 0x1, R5 ;  /* 0x0000000117057824 */ /* 0x000fe200078e0205 */
[----:B------:R-:W4:Y:S01]  /*1d60*/  LDCU UR4, c[0x0][0x440] ;  /* 0x00008800ff0477ac */ /* 0x000f220008000800 */
[----:B------:R-:W-:Y:S01]  /*1d70*/  LEA R4, R4, UR7, 0x2 ;  /* 0x0000000704047c11 */ /* 0x000fe2000f8e10ff */
[----:B-1----:R-:W1:Y:S04]  /*1d80*/  LDS.64 R24, [R3+UR5+0x10] ;  /* 0x0000100503187984 */ /* 0x002e680008000a00 */
[----:B------:R-:W1:Y:S04]  /*1d90*/  LDS.64 R26, [R3+UR5+0x20] ;  /* 0x00002005031a7984 */ /* 0x000e680008000a00 */
[----:B--2---:R-:W2:Y:S01]  /*1da0*/  LDS.64 R28, [R3+UR5+0x30] ;  /* 0x00003005031c7984 */ /* 0x004ea20008000a00 */
[----:B---3--:R-:W-:-:S03]  /*1db0*/  ISETP.NE.U32.AND P0, PT, RZ, UR16, PT ;  /* 0x00000010ff007c0c */ /* 0x008fc6000bf05070 */
[----:B------:R-:W3:Y:S01]  /*1dc0*/  LDS.64 R30, [R3+UR5+0x40] ;  /* 0x00004005031e7984 */ /* 0x000ee20008000a00 */
[----:B------:R-:W-:Y:S01]  /*1dd0*/  IADD3 R8, P1, P2, R88, UR16, R9 ;  /* 0x0000001058087c10 */ /* 0x000fe2000fa3e009 */
[----:B----4-:R-:W-:Y:S01]  /*1de0*/  IMAD R12, R87, UR4, R18 ;  /* 0x00000004570c7c24 */ /* 0x010fe2000f8e0212 */
[----:B0-----:R-:W-:Y:S01]  /*1df0*/  IABS R10, R6 ;  /* 0x00000006000a7213 */ /* 0x001fe20000000000 */
[----:B------:R-:W0:Y:S01]  /*1e00*/  LDS.64 R32, [R3+UR5+0x50] ;  /* 0x0000500503207984 */ /* 0x000e220008000a00 */
[----:B------:R-:W-:Y:S02]  /*1e10*/  ISETP.NE.AND.EX P0, PT, RZ, UR17, PT, P0 ;  /* 0x00000011ff007c0c */ /* 0x000fe4000bf05300 */
[----:B------:R-:W4:Y:S01]  /*1e20*/  I2F.RP R6, R10 ;  /* 0x0000000a00067306 */ /* 0x000f220000209400 */
[----:B------:R-:W0:Y:S04]  /*1e30*/  LDS.64 R34, [R3+UR5+0x60] ;  /* 0x0000600503227984 */ /* 0x000e280008000a00 */
[----:B------:R-:W0:Y:S04]  /*1e40*/  LDS.64 R36, [R3+UR5+0x70] ;  /* 0x0000700503247984 */ /* 0x000e280008000a00 */
[----:B------:R-:W0:Y:S04]  /*1e50*/  LDS.64 R38, [R3+UR5+0x80] ;  /* 0x0000800503267984 */ /* 0x000e280008000a00 */
[----:B------:R-:W0:Y:S01]  /*1e60*/  LDS.64 R40, [R3+UR5+0x90] ;  /* 0x0000900503287984 */ /* 0x000e220008000a00 */
[----:B----4-:R-:W4:Y:S03]  /*1e70*/  MUFU.RCP R6, R6 ;  /* 0x0000000600067308 */ /* 0x010f260000001000 */
[----:B------:R-:W0:Y:S04]  /*1e80*/  LDS.64 R42, [R3+UR5+0xa0] ;  /* 0x0000a005032a7984 */ /* 0x000e280008000a00 */
[----:B------:R-:W0:Y:S04]  /*1e90*/  LDS.64 R44, [R3+UR5+0xb0] ;  /* 0x0000b005032c7984 */ /* 0x000e280008000a00 */
[----:B------:R-:W0:Y:S04]  /*1ea0*/  LDS.64 R46, [R3+UR5+0xc0] ;  /* 0x0000c005032e7984 */ /* 0x000e280008000a00 */
[----:B------:R-:W0:Y:S01]  /*1eb0*/  LDS.64 R48, [R3+UR5+0xd0] ;  /* 0x0000d00503307984 */ /* 0x000e220008000a00 */
[----:B----4-:R-:W-:-:S03]  /*1ec0*/  IADD3 R6, PT, PT, R6, 0xffffffe, RZ ;  /* 0x0ffffffe06067810 */ /* 0x010fc60007ffe0ff */
[----:B------:R-:W4:Y:S01]  /*1ed0*/  LDS.64 R50, [R3+UR5+0xe0] ;  /* 0x0000e00503327984 */ /* 0x000f220008000a00 */
[----:B------:R1:W2:Y:S03]  /*1ee0*/  F2I.FTZ.U32.TRUNC.NTZ R7, R6 ;  /* 0x0000000600077305 */ /* 0x0002a6000021f000 */
[----:B------:R-:W0:Y:S04]  /*1ef0*/  LDS.64 R52, [R3+UR5+0xf0] ;  /* 0x0000f00503347984 */ /* 0x000e280008000a00 */
[----:B------:R-:W0:Y:S01]  /*1f00*/  LDS.64 R54, [R3+UR5+0x100] ;  /* 0x0001000503367984 */ /* 0x000e220008000a00 */
[----:B-1----:R-:W-:-:S03]  /*1f10*/  HFMA2 R6, -RZ, RZ, 0, 0 ;  /* 0x00000000ff067431 */ /* 0x002fc600000001ff */
[----:B------:R-:W1:Y:S04]  /*1f20*/  LDS.64 R56, [R3+UR5+0x110] ;  /* 0x0001100503387984 */ /* 0x000e680008000a00 */
[----:B------:R-:W0:Y:S01]  /*1f30*/  LDS.64 R58, [R3+UR5+0x120] ;  /* 0x00012005033a7984 */ /* 0x000e220008000a00 */
[----:B--2---:R-:W-:-:S03]  /*1f40*/  IMAD.MOV R11, RZ, RZ, -R7 ;  /* 0x000000ffff0b7224 */ /* 0x004fc600078e0a07 */
[----:B------:R-:W2:Y:S01]  /*1f50*/  LDS.64 R60, [R3+UR5+0x130] ;  /* 0x00013005033c7984 */ /* 0x000ea20008000a00 */
[----:B------:R-:W-:-:S03]  /*1f60*/  IMAD R11, R11, R10, RZ ;  /* 0x0000000a0b0b7224 */ /* 0x000fc600078e02ff */
[----:B------:R-:W0:Y:S01]  /*1f70*/  LDS.64 R62, [R3+UR5+0x140] ;  /* 0x00014005033e7984 */ /* 0x000e220008000a00 */
[----:B------:R-:W-:Y:S01]  /*1f80*/  IMAD.HI.U32 R6, R7, R11, R6 ;  /* 0x0000000b07067227 */ /* 0x000fe200078e0006 */
[----:B------:R-:W-:Y:S02]  /*1f90*/  IADD3.X R7, PT, PT, R86, UR17, RZ, P1, P2 ;  /* 0x0000001156077c10 */ /* 0x000fe40008fe44ff */
[----:B------:R-:W0:Y:S04]  /*1fa0*/  LDS.64 R64, [R3+UR5+0x150] ;  /* 0x0001500503407984 */ /* 0x000e280008000a00 */
        /* <DEDUP_REMOVED lines=9> */
[----:B------:R3:W0:Y:S02]  /*2040*/  LDS.64 R84, [R3+UR5+0x1f0] ;  /* 0x0001f00503547984 */ /* 0x0006240008000a00 */
[----:B-1234-:R-:W-:-:S07]  /*2050*/  IMAD R3, R12, UR4, R9 ;  /* 0x000000040c037c24 */ /* 0x01efce000f8e0209 */
.L_x_3426:
        /* <DEDUP_REMOVED lines=9> */
[----:B-1----:R-:W-:Y:S01]  /*20f0*/  IABS R155, R15 ;  /* 0x0000000f009b7213 */ /* 0x002fe20000000000 */
[C---:B------:R-:W-:Y:S01]  /*2100*/  IMAD R150, R15.reuse, 0x60, RZ ;  /* 0x000000600f967824 */ /* 0x040fe200078e02ff */
[----:B------:R-:W-:-:S03]  /*2110*/  ISETP.NE.AND P3, PT, R15, RZ, PT ;  /* 0x000000ff0f00720c */ /* 0x000fc60003f65270 */
[----:B------:R-:W-:-:S05]  /*2120*/  IMAD R14, R155, R14, R153 ;  /* 0x0000000e9b0e7224 */ /* 0x000fca00078e0299 */
[----:B------:R-:W-:-:S13]  /*2130*/  ISETP.GT.U32.AND P1, PT, R10, R14, PT ;  /* 0x0000000e0a00720c */ /* 0x000fda0003f24070 */
[----:B------:R-:W-:-:S05]  /*2140*/  @!P1 IMAD.IADD R14, R14, 0x1, -R155 ;  /* 0x000000010e0e9824 */ /* 0x000fca00078e0a9b */
[----:B------:R-:W-:-:S13]  /*2150*/  ISETP.GT.U32.AND P1, PT, R10, R14, PT ;  /* 0x0000000e0a00720c */ /* 0x000fda0003f24070 */
[----:B------:R-:W-:Y:S02]  /*2160*/  @!P1 IADD3 R14, PT, PT, R14, -R155, RZ ;  /* 0x8000009b0e0e9210 */ /* 0x000fe40007ffe0ff */
[----:B------:R-:W-:-:S03]  /*2170*/  ISETP.GE.AND P1, PT, R9, R18, PT ;  /* 0x000000120900720c */ /* 0x000fc60003f26270 */
[----:B------:R-:W-:Y:S01]  /*2180*/  @!P2 IMAD.MOV R14, RZ, RZ, -R14 ;  /* 0x000000ffff0ea224 */ /* 0x000fe200078e0a0e */
[----:B------:R-:W-:Y:S02]  /*2190*/  @!P3 LOP3.LUT R14, RZ, R15, RZ, 0x33, !PT ;  /* 0x0000000fff0eb212 */ /* 0x000fe400078e33ff */
[----:B------:R-:W-:-:S03]  /*21a0*/  ISETP.GE.AND P2, PT, R9, R18, PT ;  /* 0x000000120900720c */ /* 0x000fc60003f46270 */
[C---:B------:R-:W-:Y:S01]  /*21b0*/  IMAD.SHL.U32 R152, R14.reuse, 0x4, RZ ;  /* 0x000000040e987824 */ /* 0x040fe200078e00ff */
[----:B------:R-:W-:Y:S01]  /*21c0*/  FSEL R91, R91, RZ, P2 ;  /* 0x000000ff5b5b7208 */ /* 0x000fe20001000000 */
[----:B------:R-:W-:Y:S01]  /*21d0*/  IMAD.IADD R154, R14, 0x1, R15 ;  /* 0x000000010e9a7824 */ /* 0x000fe200078e020f */
[----:B------:R-:W-:Y:S01]  /*21e0*/  FSEL R89, R89, RZ, P2 ;  /* 0x000000ff59597208 */ /* 0x000fe20001000000 */
[C---:B------:R-:W-:Y:S01]  /*21f0*/  IMAD R155, R15.reuse, 0x8, R152 ;  /* 0x000000080f9b7824 */ /* 0x040fe200078e0298 */
[----:B------:R-:W-:Y:S02]  /*2200*/  ISETP.GE.OR P5, PT, R152, R150, P1 ;  /* 0x000000969800720c */ /* 0x000fe40000fa6670 */
[----:B------:R-:W-:Y:S02]  /*2210*/  LEA R153, R15, R154, 0x1 ;  /* 0x0000009a0f997211 */ /* 0x000fe400078e08ff */
[----:B--2---:R-:W-:Y:S02]  /*2220*/  SHF.L.U32 R13, R154, 0x2, RZ ;  /* 0x000000029a0d7819 */ /* 0x004fe400000006ff */
[-C--:B------:R-:W-:Y:S01]  /*2230*/  ISETP.GE.OR P4, PT, R155, R150.reuse, P1 ;  /* 0x000000969b00720c */ /* 0x080fe20000f86670 */
[----:B------:R-:W-:Y:S01]  /*2240*/  IMAD.SHL.U32 R153, R153, 0x4, RZ ;  /* 0x0000000499997824 */ /* 0x000fe200078e00ff */
[----:B------:R-:W-:-:S02]  /*2250*/  ISETP.GE.OR P3, PT, R13, R150, P1 ;  /* 0x000000960d00720c */ /* 0x000fc40000f66670 */
[----:B------:R-:W-:Y:S02]  /*2260*/  FSEL R88, R88, RZ, P2 ;  /* 0x000000ff58587208 */ /* 0x000fe40001000000 */
[----:B------:R-:W-:Y:S02]  /*2270*/  FSEL R87, R87, RZ, P2 ;  /* 0x000000ff57577208 */ /* 0x000fe40001000000 */
[----:B------:R-:W-:Y:S02]  /*2280*/  FSEL R86, R86, RZ, P2 ;  /* 0x000000ff56567208 */ /* 0x000fe40001000000 */
[----:B------:R-:W-:Y:S01]  /*2290*/  FSEL R90, R90, RZ, P2 ;  /* 0x000000ff5a5a7208 */ /* 0x000fe20001000000 */
        /* <DEDUP_REMOVED lines=12> */
[----:B------:R-:W-:-:S05]  /*2360*/  IMAD R90, R22, R15, R90 ;  /* 0x0000000f165a7224 */ /* 0x000fca00078e025a */
[----:B------:R-:W-:Y:S01]  /*2370*/  SHF.R.S32.HI R156, RZ, 0x1f, R90 ;  /* 0x0000001fff9c7819 */ /* 0x000fe2000001145a */
[----:B--2---:R-:W-:-:S04]  /*2380*/  IMAD R91, R12, R91, RZ ;  /* 0x0000005b0c5b7224 */ /* 0x004fc800078e02ff */
[----:B------:R-:W-:-:S05]  /*2390*/  IMAD R91, R91, 0x60, R152 ;  /* 0x000000605b5b7824 */ /* 0x000fca00078e0298 */
[----:B------:R-:W-:-:S04]  /*23a0*/  IADD3 R157, P5, PT, R91, R90, RZ ;  /* 0x0000005a5b9d7210 */ /* 0x000fc80007fbe0ff */
[----:B------:R-:W-:Y:S02]  /*23b0*/  LEA.HI.X.SX32 R156, R91, R156, 0x1, P5 ;  /* 0x0000009c5b9c7211 */ /* 0x000fe400028f0eff */
[----:B------:R-:W-:-:S04]  /*23c0*/  LEA R90, P5, R157, UR10, 0x2 ;  /* 0x0000000a9d5a7c11 */ /* 0x000fc8000f8a10ff */
[----:B------:R-:W-:-:S06]  /*23d0*/  LEA.HI.X R91, R157, UR11, R156, 0x2, P5 ;  /* 0x0000000b9d5b7c11 */ /* 0x000fcc000a8f149c */
[----:B------:R-:W5:Y:S03]  /*23e0*/  LDG.E.64 R90, desc[UR36][R90.64] ;  /* 0x000000245a5a7981 */ /* 0x000f66000c1e1b00 */
.L_x_3360:
[----:B------:R-:W-:Y:S05]  /*23f0*/  BSYNC.RECONVERGENT B1 ;  /* 0x0000000000017941 */ /* 0x000fea0003800200 */
.L_x_3359:
        /* <DEDUP_REMOVED lines=23> */
.L_x_3362:
[----:B------:R-:W-:Y:S05]  /*2570*/  BSYNC.RECONVERGENT B1 ;  /* 0x0000000000017941 */ /* 0x000fea0003800200 */
.L_x_3361:
        /* <DEDUP_REMOVED lines=22> */
.L_x_3364:
[----:B------:R-:W-:Y:S05]  /*26e0*/  BSYNC.RECONVERGENT B1 ;  /* 0x0000000000017941 */ /* 0x000fea0003800200 */
.L_x_3363:
[----:B------:R-:W-:Y:S01]  /*26f0*/  ISETP.GE.OR P3, PT, R153, R150, P1 ;  /* 0x000000969900720c */ /* 0x000fe20000f66670 */
[----:B------:R-:W-:Y:S01]  /*2700*/  BSSY.RECONVERGENT B1, `(.L_x_3365) ;  /* 0x0000018000017945 */ /* 0x000fe20003800200 */
[----:B------:R-:W-:Y:S02]  /*2710*/  FSEL R93, R93, RZ, P2 ;  /* 0x000000ff5d5d7208 */ /* 0x000fe40001000000 */
[----:B------:R-:W-:-:S09]  /*2720*/  FSEL R92, R92, RZ, P2 ;  /* 0x000000ff5c5c7208 */ /* 0x000fd20001000000 */
        /* <DEDUP_REMOVED lines=21> */
.L_x_3366:
[----:B------:R-:W-:Y:S05]  /*2880*/  BSYNC.RECONVERGENT B1 ;  /* 0x0000000000017941 */ /* 0x000fea0003800200 */
.L_x_3365:
[C---:B------:R-:W-:Y:S01]  /*2890*/  IMAD R156, R15.reuse, 0x4, R154 ;  /* 0x000000040f9c7824 */ /* 0x040fe200078e029a */
[----:B------:R-:W-:Y:S01]  /*28a0*/  BSSY.RECONVERGENT B1, `(.L_x_3367) ;  /* 0x0000023000017945 */ /* 0x000fe20003800200 */
[----:B------:R-:W-:Y:S01]  /*28b0*/  IMAD R157, R15, 0x10, R152 ;  /* 0x000000100f9d7824 */ /* 0x000fe200078e0298 */
[----:B------:R-:W-:Y:S01]  /*28c0*/  FSEL R95, R95, RZ, P2 ;  /* 0x000000ff5f5f7208 */ /* 0x000fe20001000000 */
[----:B------:R-:W-:Y:S01]  /*28d0*/  IMAD R154, R15, 0x4, R154 ;  /* 0x000000040f9a7824 */ /* 0x000fe200078e029a */
[----:B------:R-:W-:Y:S02]  /*28e0*/  SHF.L.U32 R13, R156, 0x2, RZ ;  /* 0x000000029c0d7819 */ /* 0x000fe400000006ff */
[-C--:B------:R-:W-:Y:S01]  /*28f0*/  ISETP.GE.OR P6, PT, R157, R150.reuse, P1 ;  /* 0x000000969d00720c */ /* 0x080fe20000fc6670 */
[----:B------:R-:W-:Y:S01]  /*2900*/  IMAD.IADD R155, R154, 0x1, R15 ;  /* 0x000000019a9b7824 */ /* 0x000fe200078e020f */
[----:B------:R-:W-:Y:S02]  /*2910*/  ISETP.GE.OR P3, PT, R13, R150, P1 ;  /* 0x000000960d00720c */ /* 0x000fe40000f66670 */
[----:B------:R-:W-:Y:S01]  /*2920*/  LEA R153, R15, R154, 0x1 ;  /* 0x0000009a0f997211 */ /* 0x000fe200078e08ff */
[----:B------:R-:W-:Y:S01]  /*2930*/  IMAD.SHL.U32 R13, R155, 0x4, RZ ;  /* 0x000000049b0d7824 */ /* 0x000fe200078e00ff */
[----:B------:R-:W-:-:S04]  /*2940*/  FSEL R94, R94, RZ, P2 ;  /* 0x000000ff5e5e7208 */ /* 0x000fc80001000000 */
[----:B------:R-:W-:Y:S01]  /*2950*/  ISETP.GE.OR P4, PT, R13, R150, P1 ;  /* 0x000000960d00720c */ /* 0x000fe20000f86670 */
[----:B------:R-:W-:-:S05]  /*2960*/  IMAD.SHL.U32 R13, R153, 0x4, RZ ;  /* 0x00000004990d7824 */ /* 0x000fca00078e00ff */
        /* <DEDUP_REMOVED lines=22> */
.L_x_3368:
[----:B------:R-:W-:Y:S05]  /*2ad0*/  BSYNC.RECONVERGENT B1 ;  /* 0x0000000000017941 */ /* 0x000fea0003800200 */
.L_x_3367:
[----:B------:R-:W-:Y:S01]  /*2ae0*/  BSSY.RECONVERGENT B1, `(.L_x_3369) ;  /* 0x0000019000017945 */ /* 0x000fe20003800200 */
        /* <DEDUP_REMOVED lines=24> */
.L_x_3370:
[----:B------:R-:W-:Y:S05]  /*2c70*/  BSYNC.RECONVERGENT B1 ;  /* 0x0000000000017941 */ /* 0x000fea0003800200 */
.L_x_3369:
        /* <DEDUP_REMOVED lines=25> */
.L_x_3372:
[----:B------:R-:W-:Y:S05]  /*2e10*/  BSYNC.RECONVERGENT B1 ;  /* 0x0000000000017941 */ /* 0x000fea0003800200 */
.L_x_3371:
        /* <DEDUP_REMOVED lines=25> */
.L_x_3374:
[----:B------:R-:W-:Y:S05]  /*2fb0*/  BSYNC.RECONVERGENT B1 ;  /* 0x0000000000017941 */ /* 0x000fea0003800200 */
.L_x_3373:
[C---:B------:R-:W-:Y:S01]  /*2fc0*/  IMAD R153, R15.reuse, 0x20, R152 ;  /* 0x000000200f997824 */ /* 0x040fe200078e0298 */
[----:B------:R-:W-:Y:S01]  /*2fd0*/  BSSY.RECONVERGENT B1, `(.L_x_3375) ;  /* 0x000001b000017945 */ /* 0x000fe20003800200 */
[----:B------:R-:W-:Y:S01]  /*2fe0*/  IMAD R154, R15, 0x2, R154 ;  /* 0x000000020f9a7824 */ /* 0x000fe200078e029a */
[----:B------:R-:W-:Y:S02]  /*2ff0*/  FSEL R103, R103, RZ, P2 ;  /* 0x000000ff67677208 */ /* 0x000fe40001000000 */
[----:B------:R-:W-:Y:S02]  /*3000*/  ISETP.GE.OR P3, PT, R153, R150, P1 ;  /* 0x000000969900720c */ /* 0x000fe40000f66670 */
[----:B------:R-:W-:Y:S02]  /*3010*/  LEA R154, R15, R154, 0x1 ;  /* 0x0000009a0f9a7211 */ /* 0x000fe400078e08ff */
        /* <DEDUP_REMOVED lines=22> */
.L_x_3376:
[----:B------:R-:W-:Y:S05]  /*3180*/  BSYNC.RECONVERGENT B1 ;  /* 0x0000000000017941 */ /* 0x000fea0003800200 */
.L_x_3375:
[C---:B------:R-:W-:Y:S01]  /*3190*/  IMAD.SHL.U32 R13, R154.reuse, 0x4, RZ ;  /* 0x000000049a0d7824 */ /* 0x040fe200078e00ff */
[----:B------:R-:W-:Y:S01]  /*31a0*/  IADD3 R153, PT, PT, R154, R15, RZ ;  /* 0x0000000f9a997210 */ /* 0x000fe20007ffe0ff */
[----:B------:R-:W-:Y:S01]  /*31b0*/  BSSY.RECONVERGENT B1, `(.L_x_3377) ;  /* 0x000001d000017945 */ /* 0x000fe20003800200 */
[----:B------:R-:W-:Y:S02]  /*31c0*/  FSEL R105, R105, RZ, P2 ;  /* 0x000000ff69697208 */ /* 0x000fe40001000000 */
[-C--:B------:R-:W-:Y:S01]  /*31d0*/  ISETP.GE.OR P4, PT, R13, R150.reuse, P1 ;  /* 0x000000960d00720c */ /* 0x080fe20000f86670 */
[----:B------:R-:W-:Y:S01]  /*31e0*/  IMAD.SHL.U32 R13, R153, 0x4, RZ ;  /* 0x00000004990d7824 */ /* 0x000fe200078e00ff */
[----:B------:R-:W-:Y:S02]  /*31f0*/  FSEL R107, R107, RZ, P2 ;  /* 0x000000ff6b6b7208 */ /* 0x000fe40001000000 */
[----:B------:R-:W-:Y:S02]  /*3200*/  FSEL R104, R104, RZ, P2 ;  /* 0x000000ff68687208 */ /* 0x000fe40001000000 */
[----:B------:R-:W-:-:S07]  /*3210*/  ISETP.GE.OR P3, PT, R13, R150, P1 ;  /* 0x000000960d00720c */ /* 0x000fce0000f66670 */
        /* <DEDUP_REMOVED lines=22> */
.L_x_3378:
[----:B------:R-:W-:Y:S05]  /*3380*/  BSYNC.RECONVERGENT B1 ;  /* 0x0000000000017941 */ /* 0x000fea0003800200 */
.L_x_3377:
[----:B------:R-:W-:Y:S01]  /*3390*/  BSSY.RECONVERGENT B1, `(.L_x_3379) ;  /* 0x0000019000017945 */ /* 0x000fe20003800200 */
[----:B------:R-:W-:Y:S01]  /*33a0*/  IMAD R158, R15, 0x2, R154 ;  /* 0x000000020f9e7824 */ /* 0x000fe200078e029a */
[----:B------:R-:W-:Y:S02]  /*33b0*/  FSEL R106, R106, RZ, P2 ;  /* 0x000000ff6a6a7208 */ /* 0x000fe40001000000 */
        /* <DEDUP_REMOVED lines=22> */
.L_x_3380:
[----:B------:R-:W-:Y:S05]  /*3520*/  BSYNC.RECONVERGENT B1 ;  /* 0x0000000000017941 */ /* 0x000fea0003800200 */
.L_x_3379:
[C---:B------:R-:W-:Y:S01]  /*3530*/  IMAD.SHL.U32 R13, R158.reuse, 0x4, RZ ;  /* 0x000000049e0d7824 */ /* 0x040fe200078e00ff */
[----:B------:R-:W-:Y:S01]  /*3540*/  BSSY.RECONVERGENT B1, `(.L_x_3381) ;  /* 0x0000023000017945 */ /* 0x000fe20003800200 */
[--C-:B------:R-:W-:Y:S01]  /*3550*/  IMAD.IADD R160, R158, 0x1, R15.reuse ;  /* 0x000000019ea07824 */ /* 0x100fe200078e020f */
[----:B------:R-:W-:Y:S02]  /*3560*/  FSEL R109, R109, RZ, P2 ;  /* 0x000000ff6d6d7208 */ /* 0x000fe40001000000 */
[-C--:B------:R-:W-:Y:S01]  /*3570*/  ISETP.GE.OR P6, PT, R13, R150.reuse, P1 ;  /* 0x000000960d00720c */ /* 0x080fe20000fc6670 */
[C---:B------:R-:W-:Y:S01]  /*3580*/  IMAD.IADD R156, R160.reuse, 0x1, R15 ;  /* 0x00000001a09c7824 */ /* 0x040fe200078e020f */
[----:B------:R-:W-:Y:S02]  /*3590*/  SHF.L.U32 R13, R160, 0x2, RZ ;  /* 0x00000002a00d7819 */ /* 0x000fe400000006ff */
[----:B------:R-:W-:Y:S02]  /*35a0*/  FSEL R108, R108, RZ, P2 ;  /* 0x000000ff6c6c7208 */ /* 0x000fe40001000000 */
[----:B------:R-:W-:Y:S01]  /*35b0*/  ISETP.GE.OR P3, PT, R13, R150, P1 ;  /* 0x000000960d00720c */ /* 0x000fe20000f66670 */
[C---:B------:R-:W-:Y:S01]  /*35c0*/  IMAD.SHL.U32 R13, R156.reuse, 0x4, RZ ;  /* 0x000000049c0d7824 */ /* 0x040fe200078e00ff */
[----:B------:R-:W-:-:S04]  /*35d0*/  IADD3 R154, PT, PT, R156, R15, RZ ;  /* 0x0000000f9c9a7210 */ /* 0x000fc80007ffe0ff */
        /* <DEDUP_REMOVED lines=25> */
.L_x_3382:
[----:B------:R-:W-:Y:S05]  /*3770*/  BSYNC.RECONVERGENT B1 ;  /* 0x0000000000017941 */ /* 0x000fea0003800200 */
.L_x_3381:
        /* <DEDUP_REMOVED lines=25> */
.L_x_3384:
[----:B------:R-:W-:Y:S05]  /*3910*/  BSYNC.RECONVERGENT B1 ;  /* 0x0000000000017941 */ /* 0x000fea0003800200 */
.L_x_3383:
        /* <DEDUP_REMOVED lines=25> */
.L_x_3386:
[----:B------:R-:W-:Y:S05]  /*3ab0*/  BSYNC.RECONVERGENT B1 ;  /* 0x0000000000017941 */ /* 0x000fea0003800200 */
.L_x_3385:
        /* <DEDUP_REMOVED lines=25> */
.L_x_3388:
[----:B------:R-:W-:Y:S05]  /*3c50*/  BSYNC.RECONVERGENT B1 ;  /* 0x0000000000017941 */ /* 0x000fea0003800200 */
.L_x_3387:
[----:B------:R-:W-:Y:S01]  /*3c60*/  IMAD.IADD R154, R154, 0x1, R15 ;  /* 0x000000019a9a7824 */ /* 0x000fe200078e020f */
[----:B------:R-:W-:Y:S01]  /*3c70*/  BSSY.RECONVERGENT B1, `(.L_x_3389) ;  /* 0x000001e000017945 */ /* 0x000fe20003800200 */
[----:B------:R-:W-:Y:S01]  /*3c80*/  IMAD R153, R15, 0x40, R152 ;  /* 0x000000400f997824 */ /* 0x000fe200078e0298 */
[----:B------:R-:W-:Y:S02]  /*3c90*/  FSEL R117, R117, RZ, P2 ;  /* 0x000000ff75757208 */ /* 0x000fe40001000000 */
[----:B------:R-:W-:Y:S02]  /*3ca0*/  SHF.L.U32 R13, R154, 0x2, RZ ;  /* 0x000000029a0d7819 */ /* 0x000fe400000006ff */
[-C--:B------:R-:W-:Y:S02]  /*3cb0*/  ISETP.GE.OR P3, PT, R153, R150.reuse, P1 ;  /* 0x000000969900720c */ /* 0x080fe40000f66670 */
[----:B------:R-:W-:Y:S02]  /*3cc0*/  ISETP.GE.OR P4, PT, R13, R150, P1 ;  /* 0x000000960d00720c */ /* 0x000fe40000f86670 */
[----:B------:R-:W-:-:S02]  /*3cd0*/  FSEL R119, R119, RZ, P2 ;  /* 0x000000ff77777208 */ /* 0x000fc40001000000 */
        /* <DEDUP_REMOVED lines=23> */
.L_x_3390:
[----:B------:R-:W-:Y:S05]  /*3e50*/  BSYNC.RECONVERGENT B1 ;  /* 0x0000000000017941 */ /* 0x000fea0003800200 */
.L_x_3389:
[----:B------:R-:W-:Y:S01]  /*3e60*/  BSSY.RECONVERGENT B1, `(.L_x_3391) ;  /* 0x0000018000017945 */ /* 0x000fe20003800200 */
[----:B------:R-:W-:Y:S02]  /*3e70*/  LEA R152, R15, R154, 0x1 ;  /* 0x0000009a0f987211 */ /* 0x000fe400078e08ff */
        /* <DEDUP_REMOVED lines=22> */
.L_x_3392:
[----:B------:R-:W-:Y:S05]  /*3fe0*/  BSYNC.RECONVERGENT B1 ;  /* 0x0000000000017941 */ /* 0x000fea0003800200 */
.L_x_3391:
[----:B------:R-:W-:Y:S01]  /*3ff0*/  IMAD.SHL.U32 R13, R152, 0x4, RZ ;  /* 0x00000004980d7824 */ /* 0x000fe200078e00ff */
[----:B------:R-:W-:Y:S01]  /*4000*/  BSSY.RECONVERGENT B1, `(.L_x_3393) ;  /* 0x000001b000017945 */ /* 0x000fe20003800200 */
[----:B------:R-:W-:Y:S02]  /*4010*/  FSEL R121, R121, RZ, P2 ;  /* 0x000000ff79797208 */ /* 0x000fe40001000000 */
[----:B------:R-:W-:Y:S02]  /*4020*/  FSEL R120, R120, RZ, P2 ;  /* 0x000000ff78787208 */ /* 0x000fe40001000000 */
[----:B------:R-:W-:Y:S02]  /*4030*/  ISETP.GE.OR P3, PT, R13, R150, P1 ;  /* 0x000000960d00720c */ /* 0x000fe40000f66670 */
[----:B------:R-:W-:-:S11]  /*4040*/  IADD3 R154, PT, PT, R152, R15, RZ ;  /* 0x0000000f989a7210 */ /* 0x000fd60007ffe0ff */
        /* <DEDUP_REMOVED lines=22> */
.L_x_3394:
[----:B------:R-:W-:Y:S05]  /*41b0*/  BSYNC.RECONVERGENT B1 ;  /* 0x0000000000017941 */ /* 0x000fea0003800200 */
.L_x_3393:
[C---:B------:R-:W-:Y:S01]  /*41c0*/  SHF.L.U32 R13, R154.reuse, 0x2, RZ ;  /* 0x000000029a0d7819 */ /* 0x040fe200000006ff */
[----:B------:R-:W-:Y:S01]  /*41d0*/  BSSY.RECONVERGENT B1, `(.L_x_3395) ;  /* 0x000001b000017945 */ /* 0x000fe20003800200 */
[----:B------:R-:W-:Y:S01]  /*41e0*/  FSEL R123, R123, RZ, P2 ;  /* 0x000000ff7b7b7208 */ /* 0x000fe20001000000 */
[----:B------:R-:W-:Y:S01]  /*41f0*/  IMAD.IADD R152, R154, 0x1, R15 ;  /* 0x000000019a987824 */ /* 0x000fe200078e020f */
[----:B------:R-:W-:Y:S02]  /*4200*/  ISETP.GE.OR P3, PT, R13, R150, P1 ;  /* 0x000000960d00720c */ /* 0x000fe40000f66670 */
[----:B------:R-:W-:-:S11]  /*4210*/  FSEL R122, R122, RZ, P2 ;  /* 0x000000ff7a7a7208 */ /* 0x000fd60001000000 */
        /* <DEDUP_REMOVED lines=11> */
[----:B------:R-:W-:Y:S01]  /*42d0*/  LOP3.LUT R153, R153, 0x2, RZ, 0xc0, !PT ;  /* 0x0000000299997812 */ /* 0x000fe200078ec0ff */
[----:B--2---:R-:W-:-:S04]  /*42e0*/  IMAD R123, R12, R123, RZ ;  /* 0x0000007b0c7b7224 */ /* 0x004fc800078e02ff */
[----:B------:R-:W-:Y:S02]  /*42f0*/  IMAD R122, R123, 0x18, R154 ;  /* 0x000000187b7a7824 */ /* 0x000fe400078e029a */
[----:B------:R-:W-:-:S03]  /*4300*/  IMAD R154, R22, R15, R153 ;  /* 0x0000000f169a7224 */ /* 0x000fc600078e0299 */
[----:B------:R-:W-:-:S04]  /*4310*/  SHF.L.U32 R122, R122, 0x2, RZ ;  /* 0x000000027a7a7819 */ /* 0x000fc800000006ff */
[----:B------:R-:W-:Y:S02]  /*4320*/  SHF.R.S32.HI R123, RZ, 0x1f, R122 ;  /* 0x0000001fff7b7819 */ /* 0x000fe4000001147a */
[----:B------:R-:W-:-:S04]  /*4330*/  IADD3 R153, P3, PT, R154, R122, RZ ;  /* 0x0000007a9a997210 */ /* 0x000fc80007f7e0ff */
[----:B------:R-:W-:Y:S02]  /*4340*/  LEA.HI.X.SX32 R12, R154, R123, 0x1, P3 ;  /* 0x0000007b9a0c7211 */ /* 0x000fe400018f0eff */
[----:B------:R-:W-:-:S04]  /*4350*/  LEA R122, P3, R153, UR10, 0x2 ;  /* 0x0000000a997a7c11 */ /* 0x000fc8000f8610ff */
[----:B------:R-:W-:-:S06]  /*4360*/  LEA.HI.X R123, R153, UR11, R12, 0x2, P3 ;  /* 0x0000000b997b7c11 */ /* 0x000fcc00098f140c */
[----:B------:R-:W5:Y:S03]  /*4370*/  LDG.E.64 R122, desc[UR36][R122.64] ;  /* 0x000000247a7a7981 */ /* 0x000f66000c1e1b00 */
.L_x_3396:
[----:B------:R-:W-:Y:S05]  /*4380*/  BSYNC.RECONVERGENT B1 ;  /* 0x0000000000017941 */ /* 0x000fea0003800200 */
.L_x_3395:
[C---:B------:R-:W-:Y:S01]  /*4390*/  IMAD.SHL.U32 R13, R152.reuse, 0x4, RZ ;  /* 0x00000004980d7824 */ /* 0x040fe200078e00ff */
[----:B------:R-:W-:Y:S01]  /*43a0*/  BSSY.RECONVERGENT B1, `(.L_x_3397) ;  /* 0x000001b000017945 */ /* 0x000fe20003800200 */
[----:B------:R-:W-:Y:S01]  /*43b0*/  FSEL R125, R125, RZ, P2 ;  /* 0x000000ff7d7d7208 */ /* 0x000fe20001000000 */
[----:B------:R-:W-:Y:S01]  /*43c0*/  IMAD.IADD R154, R152, 0x1, R15 ;  /* 0x00000001989a7824 */ /* 0x000fe200078e020f */
[----:B------:R-:W-:Y:S02]  /*43d0*/  FSEL R124, R124, RZ, P2 ;  /* 0x000000ff7c7c7208 */ /* 0x000fe40001000000 */
[----:B------:R-:W-:-:S13]  /*43e0*/  ISETP.GE.OR P3, PT, R13, R150, P1 ;  /* 0x000000960d00720c */ /* 0x000fda0000f66670 */
        /* <DEDUP_REMOVED lines=22> */
.L_x_3398:
[----:B------:R-:W-:Y:S05]  /*4550*/  BSYNC.RECONVERGENT B1 ;  /* 0x0000000000017941 */ /* 0x000fea0003800200 */
.L_x_3397:
        /* <DEDUP_REMOVED lines=20> */
[----:B------:R-:W-:Y:S02]  /*46a0*/  IMAD R154, R22, R15, R153 ;  /* 0x0000000f169a7224 */ /* 0x000fe400078e0299 */
[----:B------:R-:W-:-:S05]  /*46b0*/  IMAD.SHL.U32 R126, R126, 0x4, RZ ;  /* 0x000000047e7e7824 */ /* 0x000fca00078e00ff */
[----:B------:R-:W-:Y:S02]  /*46c0*/  SHF.R.S32.HI R127, RZ, 0x1f, R126 ;  /* 0x0000001fff7f7819 */ /* 0x000fe4000001147e */
[----:B------:R-:W-:-:S04]  /*46d0*/  IADD3 R153, P3, PT, R154, R126, RZ ;  /* 0x0000007e9a997210 */ /* 0x000fc80007f7e0ff */
[----:B------:R-:W-:Y:S02]  /*46e0*/  LEA.HI.X.SX32 R12, R154, R127, 0x1, P3 ;  /* 0x0000007f9a0c7211 */ /* 0x000fe400018f0eff */
[----:B------:R-:W-:-:S04]  /*46f0*/  LEA R126, P3, R153, UR10, 0x2 ;  /* 0x0000000a997e7c11 */ /* 0x000fc8000f8610ff */
[----:B------:R-:W-:-:S06]  /*4700*/  LEA.HI.X R127, R153, UR11, R12, 0x2, P3 ;  /* 0x0000000b997f7c11 */ /* 0x000fcc00098f140c */
[----:B------:R-:W5:Y:S03]  /*4710*/  LDG.E.64 R126, desc[UR36][R126.64] ;  /* 0x000000247e7e7981 */ /* 0x000f66000c1e1b00 */
.L_x_3400:
[----:B------:R-:W-:Y:S05]  /*4720*/  BSYNC.RECONVERGENT B1 ;  /* 0x0000000000017941 */ /* 0x000fea0003800200 */
.L_x_3399:
        /* <DEDUP_REMOVED lines=28> */
.L_x_3402:
[----:B------:R-:W-:Y:S05]  /*48f0*/  BSYNC.RECONVERGENT B1 ;  /* 0x0000000000017941 */ /* 0x000fea0003800200 */
.L_x_3401:
        /* <DEDUP_REMOVED lines=28> */
.L_x_3404:
[----:B------:R-:W-:Y:S05]  /*4ac0*/  BSYNC.RECONVERGENT B1 ;  /* 0x0000000000017941 */ /* 0x000fea0003800200 */
.L_x_3403:
        /* <DEDUP_REMOVED lines=28> */
.L_x_3406:
[----:B------:R-:W-:Y:S05]  /*4c90*/  BSYNC.RECONVERGENT B1 ;  /* 0x0000000000017941 */ /* 0x000fea0003800200 */
.L_x_3405:
        /* <DEDUP_REMOVED lines=28> */
.L_x_3408:
[----:B------:R-:W-:Y:S05]  /*4e60*/  BSYNC.RECONVERGENT B1 ;  /* 0x0000000000017941 */ /* 0x000fea0003800200 */
.L_x_3407:
        /* <DEDUP_REMOVED lines=28> */
.L_x_3410:
[----:B------:R-:W-:Y:S05]  /*5030*/  BSYNC.RECONVERGENT B1 ;  /* 0x0000000000017941 */ /* 0x000fea0003800200 */
.L_x_3409:
        /* <DEDUP_REMOVED lines=28> */
.L_x_3412:
[----:B------:R-:W-:Y:S05]  /*5200*/  BSYNC.RECONVERGENT B1 ;  /* 0x0000000000017941 */ /* 0x000fea0003800200 */
.L_x_3411:
        /* <DEDUP_REMOVED lines=28> */
.L_x_3414:
[----:B------:R-:W-:Y:S05]  /*53d0*/  BSYNC.RECONVERGENT B1 ;  /* 0x0000000000017941 */ /* 0x000fea0003800200 */
.L_x_3413:
[C---:B------:R-:W-:Y:S01]  /*53e0*/  IMAD.SHL.U32 R13, R154.reuse, 0x4, RZ ;  /* 0x000000049a0d7824 */ /* 0x040fe200078e00ff */
[----:B------:R-:W-:Y:S01]  /*53f0*/  BSSY.RECONVERGENT B1, `(.L_x_3415) ;  /* 0x0000023000017945 */ /* 0x000fe20003800200 */
[--C-:B------:R-:W-:Y:S01]  /*5400*/  IMAD.IADD R156, R154, 0x1, R15.reuse ;  /* 0x000000019a9c7824 */ /* 0x100fe200078e020f */
[----:B------:R-:W-:Y:S02]  /*5410*/  FSEL R143, R143, RZ, P2 ;  /* 0x000000ff8f8f7208 */ /* 0x000fe40001000000 */
[-C--:B------:R-:W-:Y:S01]  /*5420*/  ISETP.GE.OR P6, PT, R13, R150.reuse, P1 ;  /* 0x000000960d00720c */ /* 0x080fe20000fc6670 */
[C-C-:B------:R-:W-:Y:S01]  /*5430*/  IMAD.IADD R152, R156.reuse, 0x1, R15.reuse ;  /* 0x000000019c987824 */ /* 0x140fe200078e020f */
[----:B------:R-:W-:Y:S02]  /*5440*/  SHF.L.U32 R13, R156, 0x2, RZ ;  /* 0x000000029c0d7819 */ /* 0x000fe400000006ff */
[----:B------:R-:W-:Y:S01]  /*5450*/  FSEL R142, R142, RZ, P2 ;  /* 0x000000ff8e8e7208 */ /* 0x000fe20001000000 */
[C---:B------:R-:W-:Y:S01]  /*5460*/  IMAD.IADD R153, R152.reuse, 0x1, R15 ;  /* 0x0000000198997824 */ /* 0x040fe200078e020f */
[----:B------:R-:W-:Y:S01]  /*5470*/  ISETP.GE.OR P3, PT, R13, R150, P1 ;  /* 0x000000960d00720c */ /* 0x000fe20000f66670 */
[----:B------:R-:W-:-:S03]  /*5480*/  IMAD.SHL.U32 R13, R152, 0x4, RZ ;  /* 0x00000004980d7824 */ /* 0x000fc600078e00ff */
[----:B------:R-:W-:Y:S02]  /*5490*/  SHF.L.U32 R153, R153, 0x2, RZ ;  /* 0x0000000299997819 */ /* 0x000fe400000006ff */
        /* <DEDUP_REMOVED lines=24> */
.L_x_3416:
[----:B------:R-:W-:Y:S05]  /*5620*/  BSYNC.RECONVERGENT B1 ;  /* 0x0000000000017941 */ /* 0x000fea0003800200 */
.L_x_3415:
        /* <DEDUP_REMOVED lines=25> */
.L_x_3418:
[----:B------:R-:W-:Y:S05]  /*57c0*/  BSYNC.RECONVERGENT B1 ;  /* 0x0000000000017941 */ /* 0x000fea0003800200 */
.L_x_3417:
        /* <DEDUP_REMOVED lines=25> */
.L_x_3420:
[----:B------:R-:W-:Y:S05]  /*5960*/  BSYNC.RECONVERGENT B1 ;  /* 0x0000000000017941 */ /* 0x000fea0003800200 */
.L_x_3419:
        /* <DEDUP_REMOVED lines=24> */
.L_x_3422:
[----:B------:R-:W-:Y:S05]  /*5af0*/  BSYNC.RECONVERGENT B1 ;  /* 0x0000000000017941 */ /* 0x000fea0003800200 */
.L_x_3421:
[----:B-----5:R-:W-:Y:S01]  /*5b00*/  FMUL.FTZ R13, R24, R88 ;  /* 0x00000058180d7220 */ /* 0x020fe20000410000 */
[----:B------:R-:W-:Y:S01]  /*5b10*/  FMUL.FTZ R12, R25, R89 ;  /* 0x00000059190c7220 */ /* 0x000fe20000410000 */
[----:B------:R-:W1:Y:S01]  /*5b20*/  S2R R150, SR_TID.X ;  /* 0x0000000000967919 */ /* 0x000e620000002100 */
[----:B------:R-:W-:Y:S01]  /*5b30*/  UMOV UR4, 0xffffffff ;  /* 0xffffffff00047882 */ /* 0x000fe20000000000 */
[----:B------:R-:W-:Y:S01]  /*5b40*/  FFMA.FTZ R13, R20, R90, R13 ;  /* 0x0000005a140d7223 */ /* 0x000fe2000001000d */
[----:B------:R-:W-:Y:S01]  /*5b50*/  FFMA.FTZ R12, R21, R91, R12 ;  /* 0x0000005b150c7223 */ /* 0x000fe2000001000c */
[----:B------:R-:W-:Y:S02]  /*5b60*/  ISETP.NE.AND P2, PT, R11, RZ, P0 ;  /* 0x000000ff0b00720c */ /* 0x000fe40000745270 */
[----:B------:R-:W-:Y:S01]  /*5b70*/  FFMA.FTZ R13, R26, R86, R13 ;  /* 0x000000561a0d7223 */ /* 0x000fe2000001000d */
[----:B------:R-:W-:-:S03]  /*5b80*/  FFMA.FTZ R12, R27, R87, R12 ;  /* 0x000000571b0c7223 */ /* 0x000fc6000001000c */
[----:B------:R-:W-:Y:S01]  /*5b90*/  FFMA.FTZ R13, R28, R92, R13 ;  /* 0x0000005c1c0d7223 */ /* 0x000fe2000001000d */
[----:B------:R-:W-:-:S03]  /*5ba0*/  FFMA.FTZ R12, R29, R93, R12 ;  /* 0x0000005d1d0c7223 */ /* 0x000fc6000001000c */
[----:B------:R-:W-:Y:S01]  /*5bb0*/  FFMA.FTZ R13, R30, R94, R13 ;  /* 0x0000005e1e0d7223 */ /* 0x000fe2000001000d */
[----:B------:R-:W-:-:S03]  /*5bc0*/  FFMA.FTZ R12, R31, R95, R12 ;  /* 0x0000005f1f0c7223 */ /* 0x000fc6000001000c */
[----:B0-----:R-:W-:Y:S01]  /*5bd0*/  FFMA.FTZ R13, R32, R96, R13 ;  /* 0x00000060200d7223 */ /* 0x001fe2000001000d */
[----:B------:R-:W-:-:S03]  /*5be0*/  FFMA.FTZ R12, R33, R97, R12 ;  /* 0x00000061210c7223 */ /* 0x000fc6000001000c */
[----:B------:R-:W-:Y:S01]  /*5bf0*/  FFMA.FTZ R13, R34, R98, R13 ;  /* 0x00000062220d7223 */ /* 0x000fe2000001000d */
[----:B------:R-:W-:-:S03]  /*5c00*/  FFMA.FTZ R12, R35, R99, R12 ;  /* 0x00000063230c7223 */ /* 0x000fc6000001000c */
[----:B------:R-:W-:Y:S01]  /*5c10*/  FFMA.FTZ R13, R36, R100, R13 ;  /* 0x00000064240d7223 */ /* 0x000fe2000001000d */
[----:B------:R-:W-:-:S03]  /*5c20*/  FFMA.FTZ R12, R37, R101, R12 ;  /* 0x00000065250c7223 */ /* 0x000fc6000001000c */
[----:B------:R-:W-:Y:S01]  /*5c30*/  FFMA.FTZ R13, R38, R102, R13 ;  /* 0x00000066260d7223 */ /* 0x000fe2000001000d */
[----:B------:R-:W-:Y:S01]  /*5c40*/  FFMA.FTZ R12, R39, R103, R12 ;  /* 0x00000067270c7223 */ /* 0x000fe2000001000c */
[----:B-1----:R-:W-:Y:S02]  /*5c50*/  LOP3.LUT R150, R150, 0x1, RZ, 0xc0, !PT ;  /* 0x0000000196967812 */ /* 0x002fe400078ec0ff */
        /* <DEDUP_REMOVED lines=49> */
.L_x_3502:
        /* <DEDUP_REMOVED lines=16> */
[----:B------:R-:W3:Y:S05]  /*6070*/  @P1 LDG.E R14, desc[UR36][R14.64] ;  /* 0x000000240e0e1981 */ /* 0x000eea000c1e1900 */
[----:B------:R-:W4:Y:S01]  /*6080*/  @P3 LDG.E R12, desc[UR36][R12.64] ;  /* 0x000000240c0c3981 */ /* 0x000f22000c1e1900 */
[----:B--2---:R-:W-:-:S04]  /*6090*/  @P1 IADD3 R150, PT, PT, R153, R150, RZ ;  /* 0x0000009699961210 */ /* 0x004fc80007ffe0ff */
[----:B------:R-:W-:-:S04]  /*60a0*/  @P1 ISETP.GE.AND P4, PT, R9, R150, PT ;  /* 0x000000960900120c */ /* 0x000fc80003f86270 */
[----:B------:R-:W-:-:S04]  /*60b0*/  @P1 SEL R150, R17, RZ, !P4 ;  /* 0x000000ff11961207 */ /* 0x000fc80006000000 */
[----:B------:R-:W-:-:S04]  /*60c0*/  @P1 IADD3 R150, PT, PT, R9, R150, -R18 ;  /* 0x0000009609961210 */ /* 0x000fc80007ffe812 */
[----:B------:R-:W-:Y:S01]  /*60d0*/  @P1 I2FP.F32.S32 R150, R150 ;  /* 0x0000009600961245 */ /* 0x000fe20000201400 */
[----:B----4-:R-:W-:-:S04]  /*60e0*/  @P3 FADD.FTZ R11, R11, R12 ;  /* 0x0000000c0b0b3221 */ /* 0x010fc80000010000 */
[----:B---3--:R-:W-:-:S05]  /*60f0*/  @P1 FFMA.FTZ R11, R150, R14, R11 ;  /* 0x0000000e960b1223 */ /* 0x008fca000001000b */
[----:B------:R1:W-:Y:S01]  /*6100*/  STS [R4], R11 ;  /* 0x0000000b04007388 */ /* 0x0003e20000000800 */
[----:B------:R-:W-:-:S07]  /*6110*/  @!P2 FMNMX.FTZ R0, R0, R11, !PT ;  /* 0x0000000b0000a209 */ /* 0x000fce0007810000 */
.L_x_3425:
[----:B------:R-:W-:Y:S05]  /*6120*/  BSYNC.RECONVERGENT B1 ;  /* 0x0000000000017941 */ /* 0x000fea0003800200 */
.L_x_3424:
[----:B------:R-:W-:Y:S01]  /*6130*/  VIADD R9, R9, 0x40 ;  /* 0x0000004009097836 */ /* 0x000fe20000000000 */
[----:B------:R-:W-:Y:S01]  /*6140*/  IADD3 R8, P2, PT, R8, 0x40, RZ ;  /* 0x0000004008087810 */ /* 0x000fe20007f5e0ff */
[----:B-1----:R-:W-:Y:S01]  /*6150*/  VIADD R4, R4, 0x100 ;  /* 0x0000010004047836 */ /* 0x002fe20000000000 */
[----:B------:R-:W-:Y:S02]  /*6160*/  IADD3 R3, PT, PT, R3, 0x40, RZ ;  /* 0x0000004003037810 */ /* 0x000fe40007ffe0ff */
[----:B------:R-:W-:Y:S01]  /*6170*/  ISETP.GE.AND P1, PT, R9, R5, PT ;  /* 0x000000050900720c */ /* 0x000fe20003f26270 */
[----:B------:R-:W-:-:S12]  /*6180*/  IMAD.X R7, RZ, RZ, R7, P2 ;  /* 0x000000ffff077224 */ /* 0x000fd800010e0607 */
[----:B------:R-:W-:Y:S05]  /*6190*/  @!P1 BRA `(.L_x_3426) ;  /* 0xffffffbc00b09947 */ /* 0x000fea000383ffff */
.L_x_3358:
[----:B0---4-:R-:W-:Y:S05]  /*61a0*/  BSYNC B0 ;  /* 0x0000000000007941 */ /* 0x011fea0003800000 */
.L_x_3357:
        /* <DEDUP_REMOVED lines=8> */
[----:B------:R0:W4:Y:S02]  /*6230*/  SHFL.BFLY PT, R14, R4, 0x2, 0x1f ;  /* 0x0c401f00040e7f89 */ /* 0x00012400000e0000 */
.L_x_3508:
[----:B---3--:R-:W3:Y:S01]  /*6240*/  S2R R0, SR_TID.X ;  /* 0x0000000000007919 */ /* 0x008ee20000002100 */
[----:B-----5:R-:W-:Y:S01]  /*6250*/  MOV R17, 0x400 ;  /* 0x0000040000117802 */ /* 0x020fe20000000f00 */
[----:B------:R-:W-:Y:S05]  /*6260*/  WARPSYNC.ALL ;  /* 0x0000000000007948 */ /* 0x000fea0003800000 */
[----:B------:R-:W1:Y:S01]  /*6270*/  S2R R20, SR_CgaCtaId ;  /* 0x0000000000147919 */ /* 0x000e620000008800 */
[----:B----4-:R-:W-:Y:S02]  /*6280*/  FMNMX.FTZ R5, R4, R14, !PT ;  /* 0x0000000e04057209 */ /* 0x010fe40007810000 */
[----:B---3--:R-:W-:-:S02]  /*6290*/  LOP3.LUT P0, R6, R0, 0x1f, RZ, 0xc0, !PT ;  /* 0x0000001f00067812 */ /* 0x008fc4000780c0ff */
[----:B-1----:R-:W-:-:S11]  /*62a0*/  LEA R3, R20, R17, 0x18 ;  /* 0x0000001114037211 */ /* 0x002fd600078ec0ff */
[----:B0-----:R-:W-:-:S05]  /*62b0*/  @!P0 LEA.HI R4, R0, R3, RZ, 0x1d ;  /* 0x0000000300048211 */ /* 0x001fca00078fe8ff */
[----:B------:R0:W-:Y:S01]  /*62c0*/  @!P0 STS [R4], R5 ;  /* 0x0000000504008388 */ /* 0x0001e20000000800 */
[----:B------:R-:W-:Y:S01]  /*62d0*/  BAR.SYNC.DEFER_BLOCKING 0x0 ;  /* 0x0000000000007b1d */ /* 0x000fe20000010000 */
[C---:B------:R-:W-:Y:S01]  /*62e0*/  ISETP.GT.U32.AND P0, PT, R6.reuse, 0x3, PT ;  /* 0x000000030600780c */ /* 0x040fe20003f04070 */
[----:B------:R-:W-:Y:S01]  /*62f0*/  IMAD R7, R6, 0x4, R3 ;  /* 0x0000000406077824 */ /* 0x000fe200078e0203 */
[----:B0-----:R-:W-:Y:S01]  /*6300*/  MOV R4, 0xff7fffff ;  /* 0xff7fffff00047802 */ /* 0x001fe20000000f00 */
[----:B------:R-:W-:-:S04]  /*6310*/  IMAD.SHL.U32 R13, R0, 0x4, RZ ;  /* 0x00000004000d7824 */ /* 0x000fc800078e00ff */
        /* <DEDUP_REMOVED lines=8> */
[----:B------:R-:W-:Y:S01]  /*63a0*/  IMAD.IADD R5, R23, 0x1, R0 ;  /* 0x0000000117057824 */ /* 0x000fe200078e0200 */
[----:B------:R-:W-:-:S03]  /*63b0*/  IADD3 R4, PT, PT, R18, 0x1, RZ ;  /* 0x0000000112047810 */ /* 0x000fc60007ffe0ff */
[----:B------:R-:W0:Y:S01]  /*63c0*/  SHFL.BFLY PT, R8, R9, 0x1, 0x1f ;  /* 0x0c201f0009087f89 */ /* 0x000e2200000e0000 */
[----:B------:R-:W-:Y:S02]  /*63d0*/  ISETP.GT.AND P0, PT, R5, R18, PT ;  /* 0x000000120500720c */ /* 0x000fe40003f04270 */
[----:B0-----:R-:W-:Y:S01]  /*63e0*/  FMNMX.FTZ R8, R9, R8, !PT ;  /* 0x0000000809087209 */ /* 0x001fe20007810000 */
[----:B------:R-:W-:-:S05]  /*63f0*/  IMAD.MOV.U32 R9, RZ, RZ, RZ ;  /* 0x000000ffff097224 */ /* 0x000fca00078e00ff */
        /* <DEDUP_REMOVED lines=18> */
[----:B------:R-:W-:Y:S02]  /*6520*/  MOV R10, R5 ;  /* 0x00000005000a7202 */ /* 0x000fe40000000f00 */
[----:B------:R-:W-:Y:S02]  /*6530*/  LEA R12, R20, R15, 0x18 ;  /* 0x0000000f140c7211 */ /* 0x000fe400078ec0ff */
[----:B------:R-:W-:Y:S01]  /*6540*/  LOP3.LUT R11, R9, 0x3, RZ, 0xc0, !PT ;  /* 0x00000003090b7812 */ /* 0x000fe200078ec0ff */
[----:B------:R-:W-:Y:S02]  /*6550*/  IMAD.MOV.U32 R9, RZ, RZ, RZ ;  /* 0x000000ffff097224 */ /* 0x000fe400078e00ff */
[----:B------:R-:W-:-:S02]  /*6560*/  IMAD.IADD R12, R13, 0x1, R12 ;  /* 0x000000010d0c7824 */ /* 0x000fc400078e020c */
[----:B------:R-:W-:-:S07]  /*6570*/  IMAD.MOV R11, RZ, RZ, -R11 ;  /* 0x000000ffff0b7224 */ /* 0x000fce00078e0a0b */
.L_x_3433:
        /* <DEDUP_REMOVED lines=11> */
.L_x_3432:
[----:B------:R-:W-:Y:S05]  /*6630*/  BSYNC.RECONVERGENT B1 ;  /* 0x0000000000017941 */ /* 0x000fea0003800200 */
.L_x_3431:
[----:B------:R-:W-:Y:S05]  /*6640*/  @!P1 BRA `(.L_x_3429) ;  /* 0x0000001000f89947 */ /* 0x000fea0003800000 */
[----:B------:R-:W-:Y:S01]  /*6650*/  IMAD.SHL.U32 R11, R23, 0x4, RZ ;  /* 0x00000004170b7824 */ /* 0x000fe200078e00ff */
[----:B------:R-:W-:-:S03]  /*6660*/  IADD3 R17, PT, PT, R17, 0x220, RZ ;  /* 0x0000022011117810 */ /* 0x000fc60007ffe0ff */
[----:B------:R-:W-:Y:S01]  /*6670*/  IMAD R11, R10, 0x4, -R11 ;  /* 0x000000040a0b7824 */ /* 0x000fe200078e0a0b */
[----:B------:R-:W-:-:S04]  /*6680*/  LEA R20, R20, R17, 0x18 ;  /* 0x0000001114147211 */ /* 0x000fc800078ec0ff */
[----:B------:R-:W-:-:S05]  /*6690*/  IADD3 R11, PT, PT, R20, R11, RZ ;  /* 0x0000000b140b7210 */ /* 0x000fca0007ffe0ff */
[----:B------:R-:W0:Y:S04]  /*66a0*/  LDS R15, [R11] ;  /* 0x000000000b0f7984 */ /* 0x000e280000000800 */
[----:B------:R-:W1:Y:S04]  /*66b0*/  LDS R17, [R11+0x200] ;  /* 0x000200000b117984 */ /* 0x000e680000000800 */
[----:B------:R-:W3:Y:S04]  /*66c0*/  LDS R21, [R11+0x400] ;  /* 0x000400000b157984 */ /* 0x000ee80000000800 */
[----:B------:R-:W4:Y:S01]  /*66d0*/  LDS R25, [R11+0x600] ;  /* 0x000600000b197984 */ /* 0x000f220000000800 */
[C---:B0-----:R-:W-:Y:S01]  /*66e0*/  FADD.FTZ R15, -R8.reuse, R15 ;  /* 0x0000000f080f7221 */ /* 0x041fe20000010100 */
[----:B-1----:R-:W-:-:S03]  /*66f0*/  FADD.FTZ R17, -R8, R17 ;  /* 0x0000001108117221 */ /* 0x002fc60000010100 */
[----:B------:R-:W-:Y:S01]  /*6700*/  FMUL.FTZ R15, R15, 1.4426950216293334961 ;  /* 0x3fb8aa3b0f0f7820 */ /* 0x000fe20000410000 */
[C---:B---3--:R-:W-:Y:S01]  /*6710*/  FADD.FTZ R21, -R8.reuse, R21 ;  /* 0x0000001508157221 */ /* 0x048fe20000010100 */
[----:B------:R-:W-:Y:S02]  /*6720*/  FMUL.FTZ R17, R17, 1.4426950216293334961 ;  /* 0x3fb8aa3b11117820 */ /* 0x000fe40000410000 */
[----:B------:R0:W1:Y:S01]  /*6730*/  MUFU.EX2 R12, R15 ;  /* 0x0000000f000c7308 */ /* 0x0000620000000800 */
[----:B----4-:R-:W-:Y:S01]  /*6740*/  FADD.FTZ R25, -R8, R25 ;  /* 0x0000001908197221 */ /* 0x010fe20000010100 */
[----:B------:R-:W-:-:S03]  /*6750*/  FMUL.FTZ R21, R21, 1.4426950216293334961 ;  /* 0x3fb8aa3b15157820 */ /* 0x000fc60000410000 */
[----:B------:R-:W-:-:S03]  /*6760*/  FMUL.FTZ R25, R25, 1.4426950216293334961 ;  /* 0x3fb8aa3b19197820 */ /* 0x000fc60000410000 */
[----:B------:R-:W3:Y:S01]  /*6770*/  MUFU.EX2 R14, R17 ;  /* 0x00000011000e7308 */ /* 0x000ee20000000800 */
[----:B0-----:R-:W-:-:S05]  /*6780*/  VIADD R15, R10, 0x200 ;  /* 0x000002000a0f7836 */ /* 0x001fca0000000000 */
[----:B------:R-:W-:Y:S02]  /*6790*/  ISETP.GT.AND P0, PT, R15, R18, PT ;  /* 0x000000120f00720c */ /* 0x000fe40003f04270 */
[----:B------:R-:W0:Y:S01]  /*67a0*/  MUFU.EX2 R20, R21 ;  /* 0x0000001500147308 */ /* 0x000e220000000800 */
[----:B-1----:R1:W-:Y:S01]  /*67b0*/  STS [R11], R12 ;  /* 0x0000000c0b007388 */ /* 0x0023e20000000800 */
[----:B------:R-:W-:-:S06]  /*67c0*/  FADD.FTZ R9, R9, R12 ;  /* 0x0000000c09097221 */ /* 0x000fcc0000010000 */
[----:B------:R-:W4:Y:S01]  /*67d0*/  MUFU.EX2 R24, R25 ;  /* 0x0000001900187308 */ /* 0x000f220000000800 */
[----:B---3--:R1:W-:Y:S01]  /*67e0*/  STS [R11+0x200], R14 ;  /* 0x0002000e0b007388 */ /* 0x0083e20000000800 */
[----:B------:R-:W-:-:S03]  /*67f0*/  FADD.FTZ R9, R9, R14 ;  /* 0x0000000e09097221 */ /* 0x000fc60000010000 */
[----:B0-----:R1:W-:Y:S01]  /*6800*/  STS [R11+0x400], R20 ;  /* 0x000400140b007388 */ /* 0x0013e20000000800 */
[----:B------:R-:W-:-:S03]  /*6810*/  FADD.FTZ R9, R9, R20 ;  /* 0x0000001409097221 */ /* 0x000fc60000010000 */
[----:B----4-:R1:W-:Y:S01]  /*6820*/  STS [R11+0x600], R24 ;  /* 0x000600180b007388 */ /* 0x0103e20000000800 */
[----:B------:R-:W-:Y:S01]  /*6830*/  FADD.FTZ R9, R9, R24 ;  /* 0x0000001809097221 */ /* 0x000fe20000010000 */
[----:B------:R-:W-:Y:S06]  /*6840*/  @P0 BRA `(.L_x_3429) ;  /* 0x0000001000780947 */ /* 0x000fec0003800000 */
[----:B------:R-:W-:Y:S01]  /*6850*/  IMAD.IADD R10, R18, 0x1, -R15 ;  /* 0x00000001120a7824 */ /* 0x000fe200078e0a0f */
[----:B------:R-:W-:Y:S01]  /*6860*/  BSSY.RECONVERGENT B1, `(.L_x_3434) ;  /* 0x000006b000017945 */ /* 0x000fe20003800200 */
[----:B-1----:R-:W-:Y:S02]  /*6870*/  IADD3 R11, PT, PT, R11, 0xc00, RZ ;  /* 0x00000c000b0b7810 */ /* 0x002fe40007ffe0ff */
[----:B------:R-:W-:Y:S02]  /*6880*/  PLOP3.LUT P0, PT, PT, PT, PT, 0x80, 0x8 ;  /* 0x000000000008781c */ /* 0x000fe40003f0f070 */
[----:B------:R-:W-:-:S13]  /*6890*/  ISETP.GT.AND P1, PT, R10, 0x5ff, PT ;  /* 0x000005ff0a00780c */ /* 0x000fda0003f24270 */
[----:B------:R-:W-:Y:S05]  /*68a0*/  @!P1 BRA `(.L_x_3435) ;  /* 0x0000000400989947 */ /* 0x000fea0003800000 */
[----:B------:R-:W-:Y:S01]  /*68b0*/  PLOP3.LUT P0, PT, PT, PT, PT, 0x8, 0x80 ;  /* 0x000000000080781c */ /* 0x000fe20003f0e170 */
[----:B------:R-:W-:-:S12]  /*68c0*/  VIADD R48, R18, 0xfffffa01 ;  /* 0xfffffa0112307836 */ /* 0x000fd80000000000 */
.L_x_3436:
[----:B------:R-:W0:Y:S01]  /*68d0*/  LDS R17, [R11+-0x400] ;  /* 0xfffc00000b117984 */ /* 0x000e220000000800 */
[----:B------:R-:W-:-:S03]  /*68e0*/  VIADD R15, R15, 0x800 ;  /* 0x000008000f0f7836 */ /* 0x000fc60000000000 */
[----:B------:R-:W1:Y:S02]  /*68f0*/  LDS R21, [R11+-0x200] ;  /* 0xfffe00000b157984 */ /* 0x000e640000000800 */
[----:B------:R-:W-:Y:S02]  /*6900*/  ISETP.GE.AND P1, PT, R15, R48, PT ;  /* 0x000000300f00720c */ /* 0x000fe40003f26270 */
[----:B------:R-:W3:Y:S04]  /*6910*/  LDS R25, [R11] ;  /* 0x000000000b197984 */ /* 0x000ee80000000800 */
[----:B------:R-:W4:Y:S04]  /*6920*/  LDS R27, [R11+0x200] ;  /* 0x000200000b1b7984 */ /* 0x000f280000000800 */
[----:B--2---:R-:W2:Y:S04]  /*6930*/  LDS R29, [R11+0x400] ;  /* 0x000400000b1d7984 */ /* 0x004ea80000000800 */
        /* <DEDUP_REMOVED lines=8> */
[C---:B-1----:R-:W-:Y:S01]  /*69c0*/  FADD.FTZ R21, -R8.reuse, R21 ;  /* 0x0000001508157221 */ /* 0x042fe20000010100 */
[----:B---3--:R-:W-:-:S03]  /*69d0*/  FADD.FTZ R25, -R8, R25 ;  /* 0x0000001908197221 */ /* 0x008fc60000010100 */
[----:B------:R-:W-:Y:S01]  /*69e0*/  FMUL.FTZ R21, R21, 1.4426950216293334961 ;  /* 0x3fb8aa3b15157820 */ /* 0x000fe20000410000 */
[----:B------:R1:W3:Y:S01]  /*69f0*/  MUFU.EX2 R10, R17 ;  /* 0x00000011000a7308 */ /* 0x0002e20000000800 */
[----:B------:R-:W-:Y:S01]  /*6a00*/  FMUL.FTZ R25, R25, 1.4426950216293334961 ;  /* 0x3fb8aa3b19197820 */ /* 0x000fe20000410000 */
[C---:B----4-:R-:W-:Y:S01]  /*6a10*/  FADD.FTZ R27, -R8.reuse, R27 ;  /* 0x0000001b081b7221 */ /* 0x050fe20000010100 */
[----:B--2---:R-:W-:-:S03]  /*6a20*/  FADD.FTZ R29, -R8, R29 ;  /* 0x0000001d081d7221 */ /* 0x004fc60000010100 */
[----:B------:R-:W-:Y:S02]  /*6a30*/  FMUL.FTZ R27, R27, 1.4426950216293334961 ;  /* 0x3fb8aa3b1b1b7820 */ /* 0x000fe40000410000 */
[----:B------:R2:W4:Y:S01]  /*6a40*/  MUFU.EX2 R12, R21 ;  /* 0x00000015000c7308 */ /* 0x0005220000000800 */
[----:B-1----:R-:W1:Y:S01]  /*6a50*/  LDS R17, [R11+0x1200] ;  /* 0x001200000b117984 */ /* 0x002e620000000800 */
[----:B------:R-:W-:Y:S01]  /*6a60*/  FMUL.FTZ R29, R29, 1.4426950216293334961 ;  /* 0x3fb8aa3b1d1d7820 */ /* 0x000fe20000410000 */
[C---:B-----5:R-:W-:Y:S01]  /*6a70*/  FADD.FTZ R31, -R8.reuse, R31 ;  /* 0x0000001f081f7221 */ /* 0x060fe20000010100 */
[----:B------:R-:W-:-:S03]  /*6a80*/  FADD.FTZ R33, -R8, R33 ;  /* 0x0000002108217221 */ /* 0x000fc60000010100 */
[----:B------:R-:W-:Y:S01]  /*6a90*/  FMUL.FTZ R31, R31, 1.4426950216293334961 ;  /* 0x3fb8aa3b1f1f7820 */ /* 0x000fe20000410000 */
[----:B------:R5:W0:Y:S01]  /*6aa0*/  MUFU.EX2 R14, R25 ;  /* 0x00000019000e7308 */ /* 0x000a220000000800 */
[----:B--2---:R-:W2:Y:S01]  /*6ab0*/  LDS R21, [R11+0x1400] ;  /* 0x001400000b157984 */ /* 0x004ea20000000800 */
[----:B---3--:R-:W-:Y:S01]  /*6ac0*/  FADD.FTZ R9, R10, R9 ;  /* 0x000000090a097221 */ /* 0x008fe20000010000 */
[----:B------:R-:W-:Y:S01]  /*6ad0*/  FMUL.FTZ R33, R33, 1.4426950216293334961 ;  /* 0x3fb8aa3b21217820 */ /* 0x000fe20000410000 */
[C---:B------:R-:W-:Y:S01]  /*6ae0*/  FADD.FTZ R35, -R8.reuse, R35 ;  /* 0x0000002308237221 */ /* 0x040fe20000010100 */
[----:B------:R-:W-:Y:S01]  /*6af0*/  STS [R11+-0x400], R10 ;  /* 0xfffc000a0b007388 */ /* 0x000fe20000000800 */
[C---:B------:R-:W-:Y:S02]  /*6b00*/  FADD.FTZ R37, -R8.reuse, R37 ;  /* 0x0000002508257221 */ /* 0x040fe40000010100 */
[----:B------:R3:W3:Y:S01]  /*6b10*/  MUFU.EX2 R20, R27 ;  /* 0x0000001b00147308 */ /* 0x0006e20000000800 */
[----:B-----5:R-:W5:Y:S01]  /*6b20*/  LDS R25, [R11+0x1600] ;  /* 0x001600000b197984 */ /* 0x020f620000000800 */
[----:B----4-:R-:W-:Y:S01]  /*6b30*/  FADD.FTZ R9, R9, R12 ;  /* 0x0000000c09097221 */ /* 0x010fe20000010000 */
[----:B------:R-:W-:Y:S01]  /*6b40*/  FMUL.FTZ R35, R35, 1.4426950216293334961 ;  /* 0x3fb8aa3b23237820 */ /* 0x000fe20000410000 */
[----:B------:R-:W-:Y:S01]  /*6b50*/  FMUL.FTZ R37, R37, 1.4426950216293334961 ;  /* 0x3fb8aa3b25257820 */ /* 0x000fe20000410000 */
[C---:B------:R-:W-:Y:S01]  /*6b60*/  FADD.FTZ R39, -R8.reuse, R39 ;  /* 0x0000002708277221 */ /* 0x040fe20000010100 */
[----:B------:R-:W-:Y:S01]  /*6b70*/  STS [R11+-0x200], R12 ;  /* 0xfffe000c0b007388 */ /* 0x000fe20000000800 */
[----:B0-----:R-:W-:Y:S01]  /*6b80*/  FADD.FTZ R41, -R8, R41 ;  /* 0x0000002908297221 */ /* 0x001fe20000010100 */
[----:B------:R0:W4:Y:S01]  /*6b90*/  MUFU.EX2 R24, R29 ;  /* 0x0000001d00187308 */ /* 0x0001220000000800 */
[----:B------:R-:W-:Y:S01]  /*6ba0*/  FADD.FTZ R9, R9, R14 ;  /* 0x0000000e09097221 */ /* 0x000fe20000010000 */
[----:B---3--:R-:W3:Y:S01]  /*6bb0*/  LDS R27, [R11+0x1800] ;  /* 0x001800000b1b7984 */ /* 0x008ee20000000800 */
[----:B------:R-:W-:Y:S01]  /*6bc0*/  FMUL.FTZ R39, R39, 1.4426950216293334961 ;  /* 0x3fb8aa3b27277820 */ /* 0x000fe20000410000 */
[----:B------:R-:W-:-:S02]  /*6bd0*/  FMUL.FTZ R41, R41, 1.4426950216293334961 ;  /* 0x3fb8aa3b29297820 */ /* 0x000fc40000410000 */
[----:B------:R-:W-:Y:S02]  /*6be0*/  STS [R11], R14 ;  /* 0x0000000e0b007388 */ /* 0x000fe40000000800 */
[----:B------:R-:W2:Y:S01]  /*6bf0*/  MUFU.EX2 R26, R31 ;  /* 0x0000001f001a7308 */ /* 0x000ea20000000800 */
[----:B------:R-:W-:Y:S01]  /*6c00*/  FADD.FTZ R9, R9, R20 ;  /* 0x0000001409097221 */ /* 0x000fe20000010000 */
[----:B0-----:R-:W0:Y:S04]  /*6c10*/  LDS R29, [R11+0x1a00] ;  /* 0x001a00000b1d7984 */ /* 0x001e280000000800 */
[----:B------:R-:W-:Y:S02]  /*6c20*/  STS [R11+0x200], R20 ;  /* 0x000200140b007388 */ /* 0x000fe40000000800 */
[----:B------:R-:W5:Y:S01]  /*6c30*/  MUFU.EX2 R28, R33 ;  /* 0x00000021001c7308 */ /* 0x000f620000000800 */
[----:B----4-:R-:W-:Y:S01]  /*6c40*/  FADD.FTZ R9, R9, R24 ;  /* 0x0000001809097221 */ /* 0x010fe20000010000 */
[----:B-1----:R-:W-:Y:S01]  /*6c50*/  FADD.FTZ R17, -R8, R17 ;  /* 0x0000001108117221 */ /* 0x002fe20000010100 */
[----:B------:R-:W-:Y:S03]  /*6c60*/  STS [R11+0x400], R24 ;  /* 0x000400180b007388 */ /* 0x000fe60000000800 */
[----:B------:R-:W-:-:S02]  /*6c70*/  FMUL.FTZ R17, R17, 1.4426950216293334961 ;  /* 0x3fb8aa3b11117820 */ /* 0x000fc40000410000 */
[----:B------:R-:W1:Y:S01]  /*6c80*/  MUFU.EX2 R30, R35 ;  /* 0x00000023001e7308 */ /* 0x000e620000000800 */
[----:B--2---:R-:W-:Y:S01]  /*6c90*/  FADD.FTZ R9, R9, R26 ;  /* 0x0000001a09097221 */ /* 0x004fe20000010000 */
[C---:B------:R-:W-:Y:S01]  /*6ca0*/  FADD.FTZ R21, -R8.reuse, R21 ;  /* 0x0000001508157221 */ /* 0x040fe20000010100 */
[----:B------:R-:W-:Y:S03]  /*6cb0*/  STS [R11+0x600], R26 ;  /* 0x0006001a0b007388 */ /* 0x000fe60000000800 */
[----:B------:R-:W-:Y:S02]  /*6cc0*/  FMUL.FTZ R21, R21, 1.4426950216293334961 ;  /* 0x3fb8aa3b15157820 */ /* 0x000fe40000410000 */
[----:B------:R-:W2:Y:S01]  /*6cd0*/  MUFU.EX2 R32, R37 ;  /* 0x0000002500207308 */ /* 0x000ea20000000800 */
[----:B-----5:R-:W-:Y:S01]  /*6ce0*/  FADD.FTZ R9, R9, R28 ;  /* 0x0000001c09097221 */ /* 0x020fe20000010000 */
[----:B------:R-:W-:Y:S01]  /*6cf0*/  FADD.FTZ R25, -R8, R25 ;  /* 0x0000001908197221 */ /* 0x000fe20000010100 */
[----:B------:R-:W-:Y:S03]  /*6d00*/  STS [R11+0x800], R28 ;  /* 0x0008001c0b007388 */ /* 0x000fe60000000800 */
[----:B------:R-:W-:-:S02]  /*6d10*/  FMUL.FTZ R25, R25, 1.4426950216293334961 ;  /* 0x3fb8aa3b19197820 */ /* 0x000fc40000410000 */
[----:B------:R-:W4:Y:S01]  /*6d20*/  MUFU.EX2 R34, R39 ;  /* 0x0000002700227308 */ /* 0x000f220000000800 */
[----:B-1----:R-:W-:Y:S01]  /*6d30*/  FADD.FTZ R9, R9, R30 ;  /* 0x0000001e09097221 */ /* 0x002fe20000010000 */
[C---:B---3--:R-:W-:Y:S01]  /*6d40*/  FADD.FTZ R27, -R8.reuse, R27 ;  /* 0x0000001b081b7221 */ /* 0x048fe20000010100 */
[----:B------:R-:W-:Y:S03]  /*6d50*/  STS [R11+0xa00], R30 ;  /* 0x000a001e0b007388 */ /* 0x000fe60000000800 */
[----:B------:R-:W-:Y:S02]  /*6d60*/  FMUL.FTZ R27, R27, 1.4426950216293334961 ;  /* 0x3fb8aa3b1b1b7820 */ /* 0x000fe40000410000 */
[----:B------:R-:W1:Y:S01]  /*6d70*/  MUFU.EX2 R36, R41 ;  /* 0x0000002900247308 */ /* 0x000e620000000800 */
[----:B--2---:R-:W-:Y:S01]  /*6d80*/  FADD.FTZ R9, R9, R32 ;  /* 0x0000002009097221 */ /* 0x004fe20000010000 */
        /* <DEDUP_REMOVED lines=24> */
.L_x_3435:
[----:B------:R-:W-:Y:S05]  /*6f10*/  BSYNC.RECONVERGENT B1 ;  /* 0x0000000000017941 */ /* 0x000fea0003800200 */
.L_x_3434:
[----:B------:R-:W-:Y:S01]  /*6f20*/  IMAD.IADD R10, R18, 0x1, -R15 ;  /* 0x00000001120a7824 */ /* 0x000fe200078e0a0f */
[----:B------:R-:W-:Y:S04]  /*6f30*/  BSSY.RECONVERGENT B1, `(.L_x_3437) ;  /* 0x0000036000017945 */ /* 0x000fe80003800200 */
        /* <DEDUP_REMOVED lines=8> */
[----:B--2---:R-:W2:Y:S04]  /*6fc0*/  LDS R29, [R11+0x400] ;  /* 0x000400000b1d7984 */ /* 0x004ea80000000800 */
[----:B------:R-:W5:Y:S04]  /*6fd0*/  LDS R31, [R11+0x600] ;  /* 0x000600000b1f7984 */ /* 0x000f680000000800 */
[----:B------:R-:W5:Y:S04]  /*6fe0*/  LDS R33, [R11+0x800] ;  /* 0x000800000b217984 */ /* 0x000f680000000800 */
[----:B------:R-:W5:Y:S01]  /*6ff0*/  LDS R35, [R11+0xa00] ;  /* 0x000a00000b237984 */ /* 0x000f620000000800 */
[----:B0-----:R-:W-:-:S04]  /*7000*/  FADD.FTZ R17, -R8, R17 ;  /* 0x0000001108117221 */ /* 0x001fc80000010100 */
[----:B------:R-:W-:Y:S01]  /*7010*/  FMUL.FTZ R17, R17, 1.4426950216293334961 ;  /* 0x3fb8aa3b11117820 */ /* 0x000fe20000410000 */
[----:B-1----:R-:W-:-:S03]  /*7020*/  FADD.FTZ R21, -R8, R21 ;  /* 0x0000001508157221 */ /* 0x002fc60000010100 */
[----:B------:R-:W0:Y:S01]  /*7030*/  MUFU.EX2 R10, R17 ;  /* 0x00000011000a7308 */ /* 0x000e220000000800 */
[----:B------:R-:W-:Y:S01]  /*7040*/  FMUL.FTZ R21, R21, 1.4426950216293334961 ;  /* 0x3fb8aa3b15157820 */ /* 0x000fe20000410000 */
[C---:B---3--:R-:W-:Y:S01]  /*7050*/  FADD.FTZ R25, -R8.reuse, R25 ;  /* 0x0000001908197221 */ /* 0x048fe20000010100 */
[----:B----4-:R-:W-:-:S03]  /*7060*/  FADD.FTZ R27, -R8, R27 ;  /* 0x0000001b081b7221 */ /* 0x010fc60000010100 */
[----:B------:R-:W-:Y:S02]  /*7070*/  FMUL.FTZ R25, R25, 1.4426950216293334961 ;  /* 0x3fb8aa3b19197820 */ /* 0x000fe40000410000 */
[----:B------:R-:W1:Y:S01]  /*7080*/  MUFU.EX2 R12, R21 ;  /* 0x00000015000c7308 */ /* 0x000e620000000800 */
[----:B------:R-:W-:Y:S01]  /*7090*/  FMUL.FTZ R27, R27, 1.4426950216293334961 ;  /* 0x3fb8aa3b1b1b7820 */ /* 0x000fe20000410000 */
[C---:B--2---:R-:W-:Y:S01]  /*70a0*/  FADD.FTZ R29, -R8.reuse, R29 ;  /* 0x0000001d081d7221 */ /* 0x044fe20000010100 */
[----:B-----5:R-:W-:-:S03]  /*70b0*/  FADD.FTZ R31, -R8, R31 ;  /* 0x0000001f081f7221 */ /* 0x020fc60000010100 */
        /* <DEDUP_REMOVED lines=29> */
.L_x_3438:
[----:B------:R-:W-:Y:S05]  /*7290*/  BSYNC.RECONVERGENT B1 ;  /* 0x0000000000017941 */ /* 0x000fea0003800200 */
.L_x_3437:
        /* <DEDUP_REMOVED lines=9> */
[C---:B---3--:R-:W-:Y:S01]  /*7330*/  FADD.FTZ R21, -R8.reuse, R21 ;  /* 0x0000001508157221 */ /* 0x048fe20000010100 */
[----:B------:R-:W-:Y:S02]  /*7340*/  FMUL.FTZ R17, R17, 1.4426950216293334961 ;  /* 0x3fb8aa3b11117820 */ /* 0x000fe40000410000 */
        /* <DEDUP_REMOVED lines=16> */
.L_x_3430:
        /* <DEDUP_REMOVED lines=8> */
[----:B------:R-:W-:-:S12]  /*74d0*/  IMAD.MOV.U32 R9, RZ, RZ, RZ ;  /* 0x000000ffff097224 */ /* 0x000fd800078e00ff */
[----:B------:R-:W-:Y:S05]  /*74e0*/  @!P0 BRA `(.L_x_3440) ;  /* 0x00000000006c8947 */ /* 0x000fea0003800000 */
[----:B------:R-:W-:Y:S01]  /*74f0*/  LEA.HI R9, R12, 0x1, RZ, 0x19 ;  /* 0x000000010c097811 */ /* 0x000fe200078fc8ff */
[--C-:B------:R-:W-:Y:S01]  /*7500*/  IMAD.MOV.U32 R15, RZ, RZ, R5.reuse ;  /* 0x000000ffff0f7224 */ /* 0x100fe200078e0005 */
[----:B------:R-:W-:Y:S02]  /*7510*/  IADD3 R17, PT, PT, R17, 0x220, RZ ;  /* 0x0000022011117810 */ /* 0x000fe40007ffe0ff */
[----:B------:R-:W-:Y:S02]  /*7520*/  IADD3 R21, P0, P2, R10, UR4, R5 ;  /* 0x000000040a157c10 */ /* 0x000fe4000fa1e005 */
[----:B------:R-:W-:Y:S01]  /*7530*/  LOP3.LUT R10, R9, 0x3, RZ, 0xc0, !PT ;  /* 0x00000003090a7812 */ /* 0x000fe200078ec0ff */
[----:B------:R-:W-:Y:S01]  /*7540*/  IMAD.MOV.U32 R9, RZ, RZ, RZ ;  /* 0x000000ffff097224 */ /* 0x000fe200078e00ff */
[----:B------:R-:W-:Y:S02]  /*7550*/  LEA R12, R20, R17, 0x18 ;  /* 0x00000011140c7211 */ /* 0x000fe400078ec0ff */
[----:B------:R-:W-:Y:S01]  /*7560*/  IADD3.X R11, PT, PT, R11, UR10, RZ, P0, P2 ;  /* 0x0000000a0b0b7c10 */ /* 0x000fe200087e44ff */
[----:B------:R-:W-:Y:S01]  /*7570*/  IMAD.MOV R14, RZ, RZ, -R10 ;  /* 0x000000ffff0e7224 */ /* 0x000fe200078e0a0a */
[----:B------:R-:W-:-:S07]  /*7580*/  IADD3 R12, PT, PT, R13, R12, RZ ;  /* 0x0000000c0d0c7210 */ /* 0x000fce0007ffe0ff */
.L_x_3441:
[----:B------:R-:W-:-:S06]  /*7590*/  IMAD.MOV.U32 R10, RZ, RZ, R21 ;  /* 0x000000ffff0a7224 */ /* 0x000fcc00078e0015 */
[----:B------:R1:W3:Y:S01]  /*75a0*/  LDG.E.U8 R10, desc[UR36][R10.64] ;  /* 0x000000240a0a7981 */ /* 0x0002e2000c1e1100 */
[----:B------:R-:W-:Y:S01]  /*75b0*/  VIADD R14, R14, 0x1 ;  /* 0x000000010e0e7836 */ /* 0x000fe20000000000 */
[----:B------:R-:W-:Y:S01]  /*75c0*/  IADD3 R21, P2, PT, R21, 0x80, RZ ;  /* 0x0000008015157810 */ /* 0x000fe20007f5e0ff */
[----:B------:R-:W-:-:S03]  /*75d0*/  VIADD R15, R15, 0x80 ;  /* 0x000000800f0f7836 */ /* 0x000fc60000000000 */
[----:B-1----:R-:W-:Y:S02]  /*75e0*/  IADD3.X R11, PT, PT, RZ, R11, RZ, P2, !PT ;  /* 0x0000000bff0b7210 */ /* 0x002fe400017fe4ff */
[----:B---3--:R-:W-:-:S13]  /*75f0*/  ISETP.NE.AND P0, PT, R10, RZ, PT ;  /* 0x000000ff0a00720c */ /* 0x008fda0003f05270 */
[----:B------:R-:W0:Y:S02]  /*7600*/  @!P0 LDS R17, [R12] ;  /* 0x000000000c118984 */ /* 0x000e240000000800 */
[----:B0-----:R-:W-:Y:S01]  /*7610*/  @!P0 FADD.FTZ R20, -R8, R17 ;  /* 0x0000001108148221 */ /* 0x001fe20000010100 */
        /* <DEDUP_REMOVED lines=8> */
.L_x_3440:
[----:B------:R-:W-:Y:S05]  /*76a0*/  BSYNC.RECONVERGENT B1 ;  /* 0x0000000000017941 */ /* 0x000fea0003800200 */
.L_x_3439:
[----:B------:R-:W-:Y:S05]  /*76b0*/  @!P1 BRA `(.L_x_3429) ;  /* 0x0000000000dc9947 */ /* 0x000fea0003800000 */
[----:B------:R-:W1:Y:S01]  /*76c0*/  S2R R12, SR_CgaCtaId ;  /* 0x00000000000c7919 */ /* 0x000e620000008800 */
[----:B------:R-:W3:Y:S01]  /*76d0*/  LDC.64 R24, c[0x0][0x420] ;  /* 0x00010800ff187b82 */ /* 0x000ee20000000a00 */
[----:B------:R-:W-:Y:S01]  /*76e0*/  MOV R11, 0x400 ;  /* 0x00000400000b7802 */ /* 0x000fe20000000f00 */
[----:B------:R-:W-:-:S03]  /*76f0*/  IMAD.SHL.U32 R10, R23, 0x4, RZ ;  /* 0x00000004170a7824 */ /* 0x000fc600078e00ff */
[----:B------:R-:W-:Y:S01]  /*7700*/  IADD3 R11, PT, PT, R11, 0x220, RZ ;  /* 0x000002200b0b7810 */ /* 0x000fe20007ffe0ff */
[----:B------:R-:W-:Y:S01]  /*7710*/  IMAD R10, R15, 0x4, -R10 ;  /* 0x000000040f0a7824 */ /* 0x000fe200078e0a0a */
[----:B---3--:R-:W-:-:S04]  /*7720*/  IADD3 R17, P0, P1, R24, UR4, R15 ;  /* 0x0000000418117c10 */ /* 0x008fc8000f91e00f */
[----:B------:R-:W-:Y:S02]  /*7730*/  IADD3 R17, P2, PT, R17, 0x100, RZ ;  /* 0x0000010011117810 */ /* 0x000fe40007f5e0ff */
[----:B-1----:R-:W-:Y:S02]  /*7740*/  LEA R21, R12, R11, 0x18 ;  /* 0x0000000b0c157211 */ /* 0x002fe400078ec0ff */
[----:B------:R-:W-:Y:S02]  /*7750*/  IADD3.X R11, PT, PT, R25, UR10, RZ, P0, P1 ;  /* 0x0000000a190b7c10 */ /* 0x000fe400087e24ff */
[----:B------:R-:W-:-:S03]  /*7760*/  IADD3 R12, PT, PT, R10, 0x400, R21 ;  /* 0x000004000a0c7810 */ /* 0x000fc60007ffe015 */
[----:B------:R-:W-:-:S07]  /*7770*/  IMAD.X R11, RZ, RZ, R11, P2 ;  /* 0x000000ffff0b7224 */ /* 0x000fce00010e060b */
.L_x_3442:
[----:B------:R-:W-:-:S05]  /*7780*/  MOV R10, R17 ;  /* 0x00000011000a7202 */ /* 0x000fca0000000f00 */
[----:B------:R-:W3:Y:S04]  /*7790*/  LDG.E.U8 R17, desc[UR36][R10.64+-0x100] ;  /* 0xffff00240a117981 */ /* 0x000ee8000c1e1100 */
[----:B------:R-:W4:Y:S04]  /*77a0*/  LDG.E.U8 R14, desc[UR36][R10.64+-0x80] ;  /* 0xffff80240a0e7981 */ /* 0x000f28000c1e1100 */
[----:B------:R-:W5:Y:S04]  /*77b0*/  LDG.E.U8 R20, desc[UR36][R10.64] ;  /* 0x000000240a147981 */ /* 0x000f68000c1e1100 */
[----:B------:R-:W2:Y:S01]  /*77c0*/  LDG.E.U8 R24, desc[UR36][R10.64+0x80] ;  /* 0x000080240a187981 */ /* 0x000ea2000c1e1100 */
[----:B------:R-:W-:Y:S01]  /*77d0*/  VIADD R15, R15, 0x200 ;  /* 0x000002000f0f7836 */ /* 0x000fe20000000000 */
[----:B---3--:R-:W-:-:S02]  /*77e0*/  ISETP.NE.AND P0, PT, R17, RZ, PT ;  /* 0x000000ff1100720c */ /* 0x008fc40003f05270 */
[----:B----4-:R-:W-:Y:S01]  /*77f0*/  ISETP.NE.AND P1, PT, R14, RZ, PT ;  /* 0x000000ff0e00720c */ /* 0x010fe20003f25270 */
[----:B------:R-:W-:Y:S01]  /*7800*/  IMAD.MOV.U32 R14, RZ, RZ, RZ ;  /* 0x000000ffff0e7224 */ /* 0x000fe200078e00ff */
[----:B-----5:R-:W-:Y:S02]  /*7810*/  ISETP.NE.AND P2, PT, R20, RZ, PT ;  /* 0x000000ff1400720c */ /* 0x020fe40003f45270 */
[----:B--2---:R-:W-:-:S07]  /*7820*/  ISETP.NE.AND P3, PT, R24, RZ, PT ;  /* 0x000000ff1800720c */ /* 0x004fce0003f65270 */
[----:B------:R-:W0:Y:S04]  /*7830*/  @!P0 LDS R17, [R12+-0x400] ;  /* 0xfffc00000c118984 */ /* 0x000e280000000800 */
[----:B------:R-:W1:Y:S04]  /*7840*/  @!P1 LDS R21, [R12+-0x200] ;  /* 0xfffe00000c159984 */ /* 0x000e680000000800 */
[----:B------:R-:W2:Y:S04]  /*7850*/  @!P2 LDS R25, [R12] ;  /* 0x000000000c19a984 */ /* 0x000ea80000000800 */
[----:B------:R-:W3:Y:S01]  /*7860*/  @!P3 LDS R27, [R12+0x200] ;  /* 0x000200000c1bb984 */ /* 0x000ee20000000800 */
[----:B0-----:R-:W-:-:S04]  /*7870*/  @!P0 FADD.FTZ R17, -R8, R17 ;  /* 0x0000001108118221 */ /* 0x001fc80000010100 */
[----:B------:R-:W-:Y:S01]  /*7880*/  @!P0 FMUL.FTZ R17, R17, 1.4426950216293334961 ;  /* 0x3fb8aa3b11118820 */ /* 0x000fe20000410000 */
[C---:B-1----:R-:W-:Y:S01]  /*7890*/  @!P1 FADD.FTZ R20, -R8.reuse, R21 ;  /* 0x0000001508149221 */ /* 0x042fe20000010100 */
[----:B------:R-:W-:Y:S02]  /*78a0*/  IMAD.MOV.U32 R21, RZ, RZ, RZ ;  /* 0x000000ffff157224 */ /* 0x000fe400078e00ff */
[----:B--2---:R-:W-:Y:S01]  /*78b0*/  @!P2 FADD.FTZ R24, -R8, R25 ;  /* 0x000000190818a221 */ /* 0x004fe20000010100 */
[----:B------:R-:W-:Y:S01]  /*78c0*/  HFMA2 R25, -RZ, RZ, 0, 0 ;  /* 0x00000000ff197431 */ /* 0x000fe200000001ff */
[----:B------:R0:W1:Y:S01]  /*78d0*/  @!P0 MUFU.EX2 R14, R17 ;  /* 0x00000011000e8308 */ /* 0x0000620000000800 */
[----:B------:R-:W-:Y:S01]  /*78e0*/  @!P1 FMUL.FTZ R20, R20, 1.4426950216293334961 ;  /* 0x3fb8aa3b14149820 */ /* 0x000fe20000410000 */
        /* <DEDUP_REMOVED lines=20> */
.L_x_3429:
[----:B------:R-:W-:Y:S05]  /*7a30*/  BSYNC.RECONVERGENT B0 ;  /* 0x0000000000007941 */ /* 0x000fea0003800200 */
.L_x_3428:
[----:B0---4-:R-:W0:Y:S01]  /*7a40*/  SHFL.BFLY PT, R8, R9, 0x10, 0x1f ;  /* 0x0e001f0009087f89 */ /* 0x011e2200000e0000 */
[C---:B------:R-:W-:Y:S01]  /*7a50*/  ISETP.NE.AND P0, PT, R6.reuse, RZ, PT ;  /* 0x000000ff0600720c */ /* 0x040fe20003f05270 */
[----:B------:R-:W3:Y:S01]  /*7a60*/  LDCU.U8 UR7, c[0x0][0x48c] ;  /* 0x00009180ff0777ac */ /* 0x000ee20008000000 */
[----:B-1----:R-:W-:Y:S01]  /*7a70*/  SHF.R.U32.HI R12, RZ, 0x5, R0 ;  /* 0x00000005ff0c7819 */ /* 0x002fe20000011600 */
[----:B------:R-:W1:Y:S01]  /*7a80*/  LDC R20, c[0x0][0x3f8] ;  /* 0x0000fe00ff147b82 */ /* 0x000e620000000800 */
[----:B------:R-:W-:Y:S01]  /*7a90*/  ISETP.GT.U32.AND P1, PT, R6, 0x3, PT ;  /* 0x000000030600780c */ /* 0x000fe20003f24070 */
[----:B---3--:R-:W-:Y:S01]  /*7aa0*/  UISETP.NE.AND UP0, UPT, UR7, URZ, UPT ;  /* 0x000000ff0700728c */ /* 0x008fe2000bf05270 */
[----:B0-----:R-:W-:-:S07]  /*7ab0*/  FADD.FTZ R8, R8, R9 ;  /* 0x0000000908087221 */ /* 0x001fce0000010000 */
[----:B------:R-:W-:Y:S01]  /*7ac0*/  @!P0 IMAD R9, R12, 0x4, R3 ;  /* 0x000000040c098824 */ /* 0x000fe200078e0203 */
        /* <DEDUP_REMOVED lines=8> */
[----:B------:R0:W-:Y:S01]  /*7b50*/  @!P0 STS [R9+0x10], R14 ;  /* 0x0000100e09008388 */ /* 0x0001e20000000800 */
[----:B------:R-:W-:Y:S01]  /*7b60*/  BAR.SYNC.DEFER_BLOCKING 0x0 ;  /* 0x0000000000007b1d */ /* 0x000fe20000010000 */
[----:B------:R-:W-:Y:S02]  /*7b70*/  ISETP.GT.AND P0, PT, R5, R18, PT ;  /* 0x000000120500720c */ /* 0x000fe40003f04270 */
[----:B0-----:R-:W-:-:S03]  /*7b80*/  CS2R R8, SRZ ;  /* 0x0000000000087805 */ /* 0x001fc6000001ff00 */
[----:B------:R-:W0:Y:S04]  /*7b90*/  @!P1 LDS R14, [R7+0x10] ;  /* 0x00001000070e9984 */ /* 0x000e280000000800 */
[----:B0-----:R-:W0:Y:S02]  /*7ba0*/  SHFL.BFLY PT, R3, R14, 0x2, 0x1f ;  /* 0x0c401f000e037f89 */ /* 0x001e2400000e0000 */
[----:B0-----:R-:W-:-:S05]  /*7bb0*/  FADD.FTZ R10, R3, R14 ;  /* 0x0000000e030a7221 */ /* 0x001fca0000010000 */
[----:B------:R-:W0:Y:S02]  /*7bc0*/  SHFL.BFLY PT, R3, R10, 0x1, 0x1f ;  /* 0x0c201f000a037f89 */ /* 0x000e2400000e0000 */
[----:B0-----:R-:W-:Y:S02]  /*7bd0*/  FADD.FTZ R11, R10, R3 ;  /* 0x000000030a0b7221 */ /* 0x001fe40000010000 */
[----:B------:R-:W1:Y:S04]  /*7be0*/  S2R R3, SR_CTAID.X ;  /* 0x0000000000037919 */ /* 0x000e680000002500 */
[----:B------:R-:W0:Y:S02]  /*7bf0*/  SHFL.IDX PT, R11, R11, RZ, 0x1f ;  /* 0x00001fff0b0b7589 */ /* 0x000e2400000e0000 */
[----:B0-----:R-:W-:Y:S01]  /*7c00*/  FADD.FTZ R6, R11, 9.9999999747524270788e-07 ;  /* 0x358637bd0b067421 */ /* 0x001fe20000010000 */
[----:B-1----:R-:W-:-:S05]  /*7c10*/  IMAD R36, R20, UR5, R3 ;  /* 0x0000000514247c24 */ /* 0x002fca000f8e0203 */
[----:B------:R-:W0:Y:S01]  /*7c20*/  MUFU.RCP R6, R6 ;  /* 0x0000000600067308 */ /* 0x000e220000001000 */
[----:B------:R-:W-:Y:S05]  /*7c30*/  BRA.U !UP0, `(.L_x_3443) ;  /* 0x0000000108187547 */ /* 0x000fea000b800000 */
[----:B------:R-:W1:Y:S08]  /*7c40*/  LDC R7, c[0x0][0x488] ;  /* 0x00012200ff077b82 */ /* 0x000e700000000800 */
[----:B------:R-:W1:Y:S08]  /*7c50*/  LDC R8, c[0x0][0x40c] ;  /* 0x00010300ff087b82 */ /* 0x000e700000000800 */
[----:B------:R-:W3:Y:S01]  /*7c60*/  LDC R10, c[0x0][0x3f4] ;  /* 0x0000fd00ff0a7b82 */ /* 0x000ee20000000800 */
[----:B-1----:R-:W-:-:S04]  /*7c70*/  IMAD R7, R36, R7, R8 ;  /* 0x0000000724077224 */ /* 0x002fc800078e0208 */
[----:B---3--:R-:W-:-:S05]  /*7c80*/  IMAD R8, R7, R10, RZ ;  /* 0x0000000a07087224 */ /* 0x008fca00078e02ff */
[----:B------:R-:W-:-:S07]  /*7c90*/  SHF.R.S32.HI R9, RZ, 0x1f, R8 ;  /* 0x0000001fff097819 */ /* 0x000fce0000011408 */
.L_x_3443:
        /* <DEDUP_REMOVED lines=13> */
[----:B------:R-:W-:Y:S01]  /*7d70*/  LEA.HI R4, R4, 0x1, RZ, 0x19 ;  /* 0x0000000104047811 */ /* 0x000fe200078fc8ff */
[----:B------:R-:W-:Y:S02]  /*7d80*/  UMOV UR5, 0x400 ;  /* 0x0000040000057882 */ /* 0x000fe40000000000 */
[----:B------:R-:W-:Y:S01]  /*7d90*/  UIADD3 UR5, UPT, UPT, UR5, 0x220, URZ ;  /* 0x0000022005057890 */ /* 0x000fe2000fffe0ff */
[C---:B------:R-:W-:Y:S02]  /*7da0*/  SHF.L.U32 R7, R4.reuse, 0x7, RZ ;  /* 0x0000000704077819 */ /* 0x040fe400000006ff */
[----:B------:R-:W-:Y:S02]  /*7db0*/  LOP3.LUT R4, R4, 0x3, RZ, 0xc0, !PT ;  /* 0x0000000304047812 */ /* 0x000fe400078ec0ff */
[----:B------:R-:W-:-:S03]  /*7dc0*/  LOP3.LUT R8, R7, 0x180, RZ, 0xc0, !PT ;  /* 0x0000018007087812 */ /* 0x000fc600078ec0ff */
[----:B------:R-:W-:Y:S02]  /*7dd0*/  IMAD.MOV R7, RZ, RZ, -R4 ;  /* 0x000000ffff077224 */ /* 0x000fe400078e0a04 */
[----:B------:R-:W-:Y:S01]  /*7de0*/  IMAD.IADD R5, R5, 0x1, R8 ;  /* 0x0000000105057824 */ /* 0x000fe200078e0208 */
[----:B-1----:R-:W-:-:S06]  /*7df0*/  ULEA UR5, UR6, UR5, 0x18 ;  /* 0x0000000506057291 */ /* 0x002fcc000f8ec0ff */
[----:B------:R-:W-:-:S07]  /*7e00*/  IADD3 R4, PT, PT, R13, UR5, RZ ;  /* 0x000000050d047c10 */ /* 0x000fce000fffe0ff */
.L_x_3449:
[----:B------:R-:W0:Y:S01]  /*7e10*/  LDS R9, [R4] ;  /* 0x0000000004097984 */ /* 0x000e220000000800 */
[----:B------:R-:W-:-:S05]  /*7e20*/  VIADD R7, R7, 0x1 ;  /* 0x0000000107077836 */ /* 0x000fca0000000000 */
[----:B------:R-:W-:Y:S01]  /*7e30*/  ISETP.NE.AND P0, PT, R7, RZ, PT ;  /* 0x000000ff0700720c */ /* 0x000fe20003f05270 */
[----:B0-----:R-:W-:-:S05]  /*7e40*/  FMUL.FTZ R9, R9, R6 ;  /* 0x0000000609097220 */ /* 0x001fca0000410000 */
[----:B------:R0:W-:Y:S02]  /*7e50*/  STS [R4], R9 ;  /* 0x0000000904007388 */ /* 0x0001e40000000800 */
[----:B0-----:R-:W-:-:S05]  /*7e60*/  VIADD R4, R4, 0x200 ;  /* 0x0000020004047836 */ /* 0x001fca0000000000 */
[----:B------:R-:W-:Y:S05]  /*7e70*/  @P0 BRA `(.L_x_3449) ;  /* 0xfffffffc00e40947 */ /* 0x000fea000383ffff */
.L_x_3448:
[----:B------:R-:W-:Y:S05]  /*7e80*/  BSYNC.RECONVERGENT B1 ;  /* 0x0000000000017941 */ /* 0x000fea0003800200 */
.L_x_3447:
[----:B------:R-:W-:Y:S05]  /*7e90*/  @!P1 BRA `(.L_x_3445) ;  /* 0x0000001400109947 */ /* 0x000fea0003800000 */
[----:B------:R-:W1:Y:S01]  /*7ea0*/  S2UR UR6, SR_CgaCtaId ;  /* 0x00000000000679c3 */ /* 0x000e620000008800 */
[----:B------:R-:W-:Y:S01]  /*7eb0*/  UMOV UR5, 0x400 ;  /* 0x0000040000057882 */ /* 0x000fe20000000000 */
[----:B------:R-:W-:Y:S01]  /*7ec0*/  SHF.L.U32 R4, R23, 0x2, RZ ;  /* 0x0000000217047819 */ /* 0x000fe200000006ff */
[----:B------:R-:W-:Y:S01]  /*7ed0*/  UIADD3 UR5, UPT, UPT, UR5, 0x220, URZ ;  /* 0x0000022005057890 */ /* 0x000fe2000fffe0ff */
[----:B------:R-:W-:-:S03]  /*7ee0*/  VIADD R17, R5, 0x200 ;  /* 0x0000020005117836 */ /* 0x000fc60000000000 */
[----:B------:R-:W-:Y:S02]  /*7ef0*/  IMAD R4, R5, 0x4, -R4 ;  /* 0x0000000405047824 */ /* 0x000fe400078e0a04 */
[----:B------:R-:W-:Y:S01]  /*7f00*/  ISETP.GT.AND P0, PT, R17, R18, PT ;  /* 0x000000121100720c */ /* 0x000fe20003f04270 */
[----:B-1----:R-:W-:-:S06]  /*7f10*/  ULEA UR5, UR6, UR5, 0x18 ;  /* 0x0000000506057291 */ /* 0x002fcc000f8ec0ff */
[----:B------:R-:W-:-:S03]  /*7f20*/  IADD3 R5, PT, PT, R4, UR5, RZ ;  /* 0x0000000504057c10 */ /* 0x000fc6000fffe0ff */
[----:B------:R-:W0:Y:S04]  /*7f30*/  LDS R7, [R4+UR5] ;  /* 0x0000000504077984 */ /* 0x000e280008000800 */
[----:B------:R-:W1:Y:S04]  /*7f40*/  LDS R9, [R4+UR5+0x200] ;  /* 0x0002000504097984 */ /* 0x000e680008000800 */
[----:B------:R-:W3:Y:S04]  /*7f50*/  LDS R11, [R4+UR5+0x400] ;  /* 0x00040005040b7984 */ /* 0x000ee80008000800 */
[----:B------:R-:W4:Y:S01]  /*7f60*/  LDS R15, [R4+UR5+0x600] ;  /* 0x00060005040f7984 */ /* 0x000f220008000800 */
[-C--:B0-----:R-:W-:Y:S01]  /*7f70*/  FMUL.FTZ R7, R7, R6.reuse ;  /* 0x0000000607077220 */ /* 0x081fe20000410000 */
[----:B-1----:R-:W-:-:S04]  /*7f80*/  FMUL.FTZ R9, R9, R6 ;  /* 0x0000000609097220 */ /* 0x002fc80000410000 */
[----:B------:R1:W-:Y:S01]  /*7f90*/  STS [R4+UR5], R7 ;  /* 0x0000000704007988 */ /* 0x0003e20008000805 */
[----:B---3--:R-:W-:-:S03]  /*7fa0*/  FMUL.FTZ R11, R11, R6 ;  /* 0x000000060b0b7220 */ /* 0x008fc60000410000 */
[----:B------:R1:W-:Y:S01]  /*7fb0*/  STS [R4+UR5+0x200], R9 ;  /* 0x0002000904007988 */ /* 0x0003e20008000805 */
[----:B----4-:R-:W-:-:S03]  /*7fc0*/  FMUL.FTZ R15, R15, R6 ;  /* 0x000000060f0f7220 */ /* 0x010fc60000410000 */
[----:B------:R1:W-:Y:S04]  /*7fd0*/  STS [R4+UR5+0x400], R11 ;  /* 0x0004000b04007988 */ /* 0x0003e80008000805 */
[----:B------:R1:W-:Y:S01]  /*7fe0*/  STS [R4+UR5+0x600], R15 ;  /* 0x0006000f04007988 */ /* 0x0003e20008000805 */
[----:B------:R-:W-:Y:S05]  /*7ff0*/  @P0 BRA `(.L_x_3445) ;  /* 0x0000001000b80947 */ /* 0x000fea0003800000 */
[----:B-1----:R-:W-:Y:S01]  /*8000*/  IMAD.IADD R4, R18, 0x1, -R17 ;  /* 0x0000000112047824 */ /* 0x002fe200078e0a11 */
[----:B------:R-:W-:Y:S01]  /*8010*/  BSSY.RECONVERGENT B1, `(.L_x_3450) ;  /* 0x000003b000017945 */ /* 0x000fe20003800200 */
[----:B------:R-:W-:Y:S01]  /*8020*/  VIADD R5, R5, 0xc00 ;  /* 0x00000c0005057836 */ /* 0x000fe20000000000 */
[----:B------:R-:W-:Y:S02]  /*8030*/  PLOP3.LUT P0, PT, PT, PT, PT, 0x80, 0x8 ;  /* 0x000000000008781c */ /* 0x000fe40003f0f070 */
[----:B------:R-:W-:-:S13]  /*8040*/  ISETP.GT.AND P1, PT, R4, 0x5ff, PT ;  /* 0x000005ff0400780c */ /* 0x000fda0003f24270 */
[----:B------:R-:W-:Y:S05]  /*8050*/  @!P1 BRA `(.L_x_3451) ;  /* 0x0000000000d89947 */ /* 0x000fea0003800000 */
[----:B------:R-:W-:Y:S02]  /*8060*/  PLOP3.LUT P0, PT, PT, PT, PT, 0x8, 0x80 ;  /* 0x000000000080781c */ /* 0x000fe40003f0e170 */
[----:B------:R-:W-:-:S11]  /*8070*/  IADD3 R38, PT, PT, R18, -0x5ff, RZ ;  /* 0xfffffa0112267810 */ /* 0x000fd60007ffe0ff */
.L_x_3452:
[----:B------:R-:W0:Y:S01]  /*8080*/  LDS R7, [R5+-0x400] ;  /* 0xfffc000005077984 */ /* 0x000e220000000800 */
[----:B------:R-:W-:-:S03]  /*8090*/  VIADD R17, R17, 0x800 ;  /* 0x0000080011117836 */ /* 0x000fc60000000000 */
[----:B------:R-:W1:Y:S02]  /*80a0*/  LDS R9, [R5+-0x200] ;  /* 0xfffe000005097984 */ /* 0x000e640000000800 */
[----:B------:R-:W-:Y:S02]  /*80b0*/  ISETP.GE.AND P1, PT, R17, R38, PT ;  /* 0x000000261100720c */ /* 0x000fe40003f26270 */
[----:B------:R-:W3:Y:S04]  /*80c0*/  LDS R11, [R5] ;  /* 0x00000000050b7984 */ /* 0x000ee80000000800 */
[----:B------:R-:W4:Y:S04]  /*80d0*/  LDS R15, [R5+0x200] ;  /* 0x00020000050f7984 */ /* 0x000f280000000800 */
[----:B------:R-:W5:Y:S04]  /*80e0*/  LDS R21, [R5+0x400] ;  /* 0x0004000005157984 */ /* 0x000f680000000800 */
[----:B------:R-:W5:Y:S04]  /*80f0*/  LDS R25, [R5+0x600] ;  /* 0x0006000005197984 */ /* 0x000f680000000800 */
[----:B------:R-:W-:Y:S04]  /*8100*/  LDS R27, [R5+0x800] ;  /* 0x00080000051b7984 */ /* 0x000fe80000000800 */
[----:B--2---:R-:W2:Y:S04]  /*8110*/  LDS R29, [R5+0xa00] ;  /* 0x000a0000051d7984 */ /* 0x004ea80000000800 */
[----:B------:R-:W2:Y:S04]  /*8120*/  LDS R31, [R5+0xc00] ;  /* 0x000c0000051f7984 */ /* 0x000ea80000000800 */
[----:B------:R-:W2:Y:S04]  /*8130*/  LDS R33, [R5+0xe00] ;  /* 0x000e000005217984 */ /* 0x000ea80000000800 */
[----:B------:R-:W2:Y:S01]  /*8140*/  LDS R35, [R5+0x1000] ;  /* 0x0010000005237984 */ /* 0x000ea20000000800 */
[----:B0-----:R-:W-:-:S03]  /*8150*/  FMUL.FTZ R4, R6, R7 ;  /* 0x0000000706047220 */ /* 0x001fc60000410000 */
[----:B------:R-:W0:Y:S01]  /*8160*/  LDS R37, [R5+0x1200] ;  /* 0x0012000005257984 */ /* 0x000e220000000800 */
[----:B-1----:R-:W-:-:S03]  /*8170*/  FMUL.FTZ R8, R6, R9 ;  /* 0x0000000906087220 */ /* 0x002fc60000410000 */
[----:B------:R-:W1:Y:S01]  /*8180*/  LDS R39, [R5+0x1400] ;  /* 0x0014000005277984 */ /* 0x000e620000000800 */
        /* <DEDUP_REMOVED lines=9> */
[----:B--2---:R-:W-:-:S03]  /*8220*/  FMUL.FTZ R28, R6, R29 ;  /* 0x0000001d061c7220 */ /* 0x004fc60000410000 */
[----:B------:R1:W-:Y:S01]  /*8230*/  STS [R5], R10 ;  /* 0x0000000a05007388 */ /* 0x0003e20000000800 */
[C---:B------:R-:W-:Y:S01]  /*8240*/  FMUL.FTZ R30, R6.reuse, R31 ;  /* 0x0000001f061e7220 */ /* 0x040fe20000410000 */
[C---:B------:R-:W-:Y:S02]  /*8250*/  FMUL.FTZ R4, R6.reuse, R27 ;  /* 0x0000001b06047220 */ /* 0x040fe40000410000 */
[----:B------:R3:W-:Y:S01]  /*8260*/  STS [R5+0x200], R14 ;  /* 0x0002000e05007388 */ /* 0x0007e20000000800 */
[----:B------:R-:W-:-:S03]  /*8270*/  FMUL.FTZ R32, R6, R33 ;  /* 0x0000002106207220 */ /* 0x000fc60000410000 */
[----:B------:R4:W-:Y:S01]  /*8280*/  STS [R5+0x400], R24 ;  /* 0x0004001805007388 */ /* 0x0009e20000000800 */
[----:B------:R-:W-:-:S03]  /*8290*/  FMUL.FTZ R34, R6, R35 ;  /* 0x0000002306227220 */ /* 0x000fc60000410000 */
[----:B------:R5:W-:Y:S01]  /*82a0*/  STS [R5+0x600], R26 ;  /* 0x0006001a05007388 */ /* 0x000be20000000800 */
[C---:B0-----:R-:W-:Y:S01]  /*82b0*/  FMUL.FTZ R8, R6.reuse, R37 ;  /* 0x0000002506087220 */ /* 0x041fe20000410000 */
[C---:B-1----:R-:W-:Y:S02]  /*82c0*/  FMUL.FTZ R10, R6.reuse, R39 ;  /* 0x00000027060a7220 */ /* 0x042fe40000410000 */
        /* <DEDUP_REMOVED lines=15> */
.L_x_3451:
[----:B------:R-:W-:Y:S05]  /*83c0*/  BSYNC.RECONVERGENT B1 ;  /* 0x0000000000017941 */ /* 0x000fea0003800200 */
.L_x_3450:
        /* <DEDUP_REMOVED lines=11> */
[----:B------:R-:W5:Y:S04]  /*8480*/  LDS R25, [R5+0x600] ;  /* 0x0006000005197984 */ /* 0x000f680000000800 */
[----:B------:R-:W5:Y:S04]  /*8490*/  LDS R27, [R5+0x800] ;  /* 0x00080000051b7984 */ /* 0x000f680000000800 */
[----:B--2---:R-:W2:Y:S01]  /*84a0*/  LDS R29, [R5+0xa00] ;  /* 0x000a0000051d7984 */ /* 0x004ea20000000800 */
[C---:B0-----:R-:W-:Y:S01]  /*84b0*/  FMUL.FTZ R4, R6.reuse, R7 ;  /* 0x0000000706047220 */ /* 0x041fe20000410000 */
[----:B-1----:R-:W-:-:S04]  /*84c0*/  FMUL.FTZ R8, R6, R9 ;  /* 0x0000000906087220 */ /* 0x002fc80000410000 */
[----:B------:R-:W-:Y:S01]  /*84d0*/  STS [R5+-0x400], R4 ;  /* 0xfffc000405007388 */ /* 0x000fe20000000800 */
[----:B---3--:R-:W-:-:S03]  /*84e0*/  FMUL.FTZ R10, R6, R11 ;  /* 0x0000000b060a7220 */ /* 0x008fc60000410000 */
[----:B------:R-:W-:Y:S01]  /*84f0*/  STS [R5+-0x200], R8 ;  /* 0xfffe000805007388 */ /* 0x000fe20000000800 */
[----:B----4-:R-:W-:-:S03]  /*8500*/  FMUL.FTZ R14, R6, R15 ;  /* 0x0000000f060e7220 */ /* 0x010fc60000410000 */
[----:B------:R-:W-:Y:S01]  /*8510*/  STS [R5], R10 ;  /* 0x0000000a05007388 */ /* 0x000fe20000000800 */
[----:B-----5:R-:W-:-:S03]  /*8520*/  FMUL.FTZ R24, R6, R21 ;  /* 0x0000001506187220 */ /* 0x020fc60000410000 */
[----:B------:R-:W-:Y:S01]  /*8530*/  STS [R5+0x200], R14 ;  /* 0x0002000e05007388 */ /* 0x000fe20000000800 */
[----:B------:R-:W-:-:S03]  /*8540*/  FMUL.FTZ R26, R6, R25 ;  /* 0x00000019061a7220 */ /* 0x000fc60000410000 */
[----:B------:R-:W-:Y:S01]  /*8550*/  STS [R5+0x400], R24 ;  /* 0x0004001805007388 */ /* 0x000fe20000000800 */
[----:B------:R-:W-:-:S03]  /*8560*/  FMUL.FTZ R28, R6, R27 ;  /* 0x0000001b061c7220 */ /* 0x000fc60000410000 */
[----:B------:R-:W-:Y:S01]  /*8570*/  STS [R5+0x600], R26 ;  /* 0x0006001a05007388 */ /* 0x000fe20000000800 */
[----:B--2---:R-:W-:-:S03]  /*8580*/  FMUL.FTZ R30, R6, R29 ;  /* 0x0000001d061e7220 */ /* 0x004fc60000410000 */
[----:B------:R-:W-:Y:S04]  /*8590*/  STS [R5+0x800], R28 ;  /* 0x0008001c05007388 */ /* 0x000fe80000000800 */
[----:B------:R0:W-:Y:S02]  /*85a0*/  STS [R5+0xa00], R30 ;  /* 0x000a001e05007388 */ /* 0x0001e40000000800 */
[----:B0-----:R-:W-:-:S07]  /*85b0*/  VIADD R5, R5, 0x1000 ;  /* 0x0000100005057836 */ /* 0x001fce0000000000 */
.L_x_3454:
[----:B------:R-:W-:Y:S05]  /*85c0*/  BSYNC.RECONVERGENT B1 ;  /* 0x0000000000017941 */ /* 0x000fea0003800200 */
.L_x_3453:
[----:B------:R-:W-:-:S13]  /*85d0*/  ISETP.GT.AND P1, PT, R17, R18, PT ;  /* 0x000000121100720c */ /* 0x000fda0003f24270 */
[----:B------:R-:W-:Y:S05]  /*85e0*/  @!P0 BRA P1, `(.L_x_3445) ;  /* 0x0000000c003c8947 */ /* 0x000fea0000800000 */
[----:B------:R-:W0:Y:S04]  /*85f0*/  LDS R7, [R5+-0x400] ;  /* 0xfffc000005077984 */ /* 0x000e280000000800 */
[----:B------:R-:W1:Y:S04]  /*8600*/  LDS R9, [R5+-0x200] ;  /* 0xfffe000005097984 */ /* 0x000e680000000800 */
[----:B------:R-:W3:Y:S04]  /*8610*/  LDS R11, [R5] ;  /* 0x00000000050b7984 */ /* 0x000ee80000000800 */
[----:B------:R-:W4:Y:S01]  /*8620*/  LDS R15, [R5+0x200] ;  /* 0x00020000050f7984 */ /* 0x000f220000000800 */
[C---:B0-----:R-:W-:Y:S01]  /*8630*/  FMUL.FTZ R4, R6.reuse, R7 ;  /* 0x0000000706047220 */ /* 0x041fe20000410000 */
[----:B-1----:R-:W-:-:S04]  /*8640*/  FMUL.FTZ R8, R6, R9 ;  /* 0x0000000906087220 */ /* 0x002fc80000410000 */
[----:B------:R0:W-:Y:S01]  /*8650*/  STS [R5+-0x400], R4 ;  /* 0xfffc000405007388 */ /* 0x0001e20000000800 */
[----:B---3--:R-:W-:-:S03]  /*8660*/  FMUL.FTZ R10, R6, R11 ;  /* 0x0000000b060a7220 */ /* 0x008fc60000410000 */
[----:B------:R0:W-:Y:S01]  /*8670*/  STS [R5+-0x200], R8 ;  /* 0xfffe000805007388 */ /* 0x0001e20000000800 */
[----:B----4-:R-:W-:-:S03]  /*8680*/  FMUL.FTZ R6, R6, R15 ;  /* 0x0000000f06067220 */ /* 0x010fc60000410000 */
[----:B------:R0:W-:Y:S04]  /*8690*/  STS [R5], R10 ;  /* 0x0000000a05007388 */ /* 0x0001e80000000800 */
[----:B------:R0:W-:Y:S01]  /*86a0*/  STS [R5+0x200], R6 ;  /* 0x0002000605007388 */ /* 0x0001e20000000800 */
[----:B------:R-:W-:Y:S05]  /*86b0*/  BRA `(.L_x_3445) ;  /* 0x0000000c00087947 */ /* 0x000fea0003800000 */
.L_x_3446:
        /* <DEDUP_REMOVED lines=18> */
[----:B------:R-:W-:-:S03]  /*87e0*/  IADD3 R7, PT, PT, -R4, RZ, RZ ;  /* 0x000000ff04077210 */ /* 0x000fc60007ffe1ff */
[----:B------:R-:W-:Y:S01]  /*87f0*/  IMAD.IADD R5, R5, 0x1, R10 ;  /* 0x0000000105057824 */ /* 0x000fe200078e020a */
[----:B---3--:R-:W-:-:S04]  /*8800*/  LEA R14, P0, R17, UR8, 0x2 ;  /* 0x00000008110e7c11 */ /* 0x008fc8000f8010ff */
[----:B------:R-:W-:Y:S01]  /*8810*/  LEA.HI.X R17, R17, UR9, R24, 0x2, P0 ;  /* 0x0000000911117c11 */ /* 0x000fe200080f1418 */
[----:B-1----:R-:W-:-:S06]  /*8820*/  ULEA UR5, UR6, UR5, 0x18 ;  /* 0x0000000506057291 */ /* 0x002fcc000f8ec0ff */
[----:B------:R-:W-:-:S07]  /*8830*/  VIADD R4, R13, UR5 ;  /* 0x000000050d047c36 */ /* 0x000fce0008000000 */
.L_x_3457:
[----:B-1----:R-:W0:Y:S01]  /*8840*/  LDS R11, [R4] ;  /* 0x00000000040b7984 */ /* 0x002e220000000800 */
[----:B------:R-:W-:Y:S01]  /*8850*/  IMAD.MOV.U32 R10, RZ, RZ, R14 ;  /* 0x000000ffff0a7224 */ /* 0x000fe200078e000e */
[----:B------:R-:W-:Y:S01]  /*8860*/  IADD3 R14, P2, PT, R14, 0x200, RZ ;  /* 0x000002000e0e7810 */ /* 0x000fe20007f5e0ff */
[----:B------:R-:W-:-:S05]  /*8870*/  VIADD R7, R7, 0x1 ;  /* 0x0000000107077836 */ /* 0x000fca0000000000 */
[----:B------:R-:W-:Y:S01]  /*8880*/  ISETP.NE.AND P0, PT, R7, RZ, PT ;  /* 0x000000ff0700720c */ /* 0x000fe20003f05270 */
[----:B0-----:R-:W-:Y:S01]  /*8890*/  FMUL.FTZ R15, R11, R6 ;  /* 0x000000060b0f7220 */ /* 0x001fe20000410000 */
[----:B------:R-:W-:Y:S01]  /*88a0*/  MOV R11, R17 ;  /* 0x00000011000b7202 */ /* 0x000fe20000000f00 */
[----:B------:R-:W-:-:S03]  /*88b0*/  IMAD.X R17, RZ, RZ, R17, P2 ;  /* 0x000000ffff117224 */ /* 0x000fc600010e0611 */
[----:B------:R0:W-:Y:S04]  /*88c0*/  STS [R4], R15 ;  /* 0x0000000f04007388 */ /* 0x0001e80000000800 */
[----:B------:R1:W-:Y:S01]  /*88d0*/  STG.E desc[UR36][R10.64], R15 ;  /* 0x0000000f0a007986 */ /* 0x0003e2000c101924 */
[----:B0-----:R-:W-:Y:S02]  /*88e0*/  IADD3 R4, PT, PT, R4, 0x200, RZ ;  /* 0x0000020004047810 */ /* 0x001fe40007ffe0ff */
[----:B------:R-:W-:Y:S05]  /*88f0*/  @P0 BRA `(.L_x_3457) ;  /* 0xfffffffc00d00947 */ /* 0x000fea000383ffff */
.L_x_3456:
[----:B------:R-:W-:Y:S05]  /*8900*/  BSYNC.RECONVERGENT B1 ;  /* 0x0000000000017941 */ /* 0x000fea0003800200 */
.L_x_3455:
[----:B------:R-:W-:Y:S05]  /*8910*/  @!P1 BRA `(.L_x_3445) ;  /* 0x0000000800709947 */ /* 0x000fea0003800000 */
[----:B-1----:R-:W1:Y:S01]  /*8920*/  S2R R10, SR_CgaCtaId ;  /* 0x00000000000a7919 */ /* 0x002e620000008800 */
[----:B------:R-:W3:Y:S01]  /*8930*/  LDCU.64 UR8, c[0x0][0x480] ;  /* 0x00009000ff0877ac */ /* 0x000ee20008000a00 */
[----:B------:R-:W-:Y:S01]  /*8940*/  IADD3 R7, P0, PT, R5, R8, RZ ;  /* 0x0000000805077210 */ /* 0x000fe20007f1e0ff */
[----:B------:R-:W-:Y:S01]  /*8950*/  IMAD.IADD R14, R18, 0x1, -R5 ;  /* 0x00000001120e7824 */ /* 0x000fe200078e0a05 */
[----:B------:R-:W-:Y:S01]  /*8960*/  MOV R4, 0x400 ;  /* 0x0000040000047802 */ /* 0x000fe20000000f00 */
[----:B------:R-:W-:Y:S02]  /*8970*/  BSSY.RECONVERGENT B1, `(.L_x_3458) ;  /* 0x0000058000017945 */ /* 0x000fe40003800200 */
[----:B------:R-:W-:Y:S01]  /*8980*/  IMAD.X R8, RZ, RZ, R9, P0 ;  /* 0x000000ffff087224 */ /* 0x000fe200000e0609 */
[----:B------:R-:W-:Y:S02]  /*8990*/  ISETP.GT.AND P1, PT, R14, 0x5ff, PT ;  /* 0x000005ff0e00780c */ /* 0x000fe40003f24270 */
[----:B---3--:R-:W-:-:S04]  /*89a0*/  LEA R9, P0, R7, UR8, 0x2 ;  /* 0x0000000807097c11 */ /* 0x008fc8000f8010ff */
[----:B------:R-:W-:Y:S02]  /*89b0*/  LEA.HI.X R11, R7, UR9, R8, 0x2, P0 ;  /* 0x00000009070b7c11 */ /* 0x000fe400080f1408 */
[----:B------:R-:W-:Y:S01]  /*89c0*/  IADD3 R7, PT, PT, R4, 0x220, RZ ;  /* 0x0000022004077810 */ /* 0x000fe20007ffe0ff */
[----:B------:R-:W-:Y:S01]  /*89d0*/  IMAD.SHL.U32 R4, R23, 0x4, RZ ;  /* 0x0000000417047824 */ /* 0x000fe200078e00ff */
[----:B------:R-:W-:-:S03]  /*89e0*/  IADD3 R8, P0, PT, R9, 0x400, RZ ;  /* 0x0000040009087810 */ /* 0x000fc60007f1e0ff */
[----:B------:R-:W-:Y:S01]  /*89f0*/  IMAD R4, R5, 0x4, -R4 ;  /* 0x0000000405047824 */ /* 0x000fe200078e0a04 */
[----:B------:R-:W-:Y:S02]  /*8a00*/  IADD3.X R9, PT, PT, RZ, R11, RZ, P0, !PT ;  /* 0x0000000bff097210 */ /* 0x000fe400007fe4ff */
[----:B-1----:R-:W-:Y:S02]  /*8a10*/  LEA R7, R10, R7, 0x18 ;  /* 0x000000070a077211 */ /* 0x002fe400078ec0ff */
[----:B------:R-:W-:Y:S02]  /*8a20*/  PLOP3.LUT P0, PT, PT, PT, PT, 0x80, 0x8 ;  /* 0x000000000008781c */ /* 0x000fe40003f0f070 */
[----:B------:R-:W-:Y:S01]  /*8a30*/  IADD3 R4, PT, PT, R4, 0x400, R7 ;  /* 0x0000040004047810 */ /* 0x000fe20007ffe007 */
[----:B------:R-:W-:Y:S10]  /*8a40*/  @!P1 BRA `(.L_x_3459) ;  /* 0x0000000400289947 */ /* 0x000ff40003800000 */
[----:B------:R-:W-:Y:S01]  /*8a50*/  PLOP3.LUT P0, PT, PT, PT, PT, 0x8, 0x80 ;  /* 0x000000000080781c */ /* 0x000fe20003f0e170 */
[----:B------:R-:W-:-:S12]  /*8a60*/  VIADD R14, R18, 0xfffffa01 ;  /* 0xfffffa01120e7836 */ /* 0x000fd80000000000 */
.L_x_3460:
        /* <DEDUP_REMOVED lines=24> */
[----:B------:R-:W-:Y:S01]  /*8bf0*/  STG.E desc[UR36][R8.64+-0x400], R7 ;  /* 0xfffc000708007986 */ /* 0x000fe2000c101924 */
[----:B------:R-:W-:-:S03]  /*8c00*/  FMUL.FTZ R27, R6, R27 ;  /* 0x0000001b061b7220 */ /* 0x000fc60000410000 */
[----:B------:R0:W-:Y:S01]  /*8c10*/  STS [R4+-0x400], R7 ;  /* 0xfffc000704007388 */ /* 0x0001e20000000800 */
[C---:B--2---:R-:W-:Y:S01]  /*8c20*/  FMUL.FTZ R29, R6.reuse, R29 ;  /* 0x0000001d061d7220 */ /* 0x044fe20000410000 */
[C---:B------:R-:W-:Y:S02]  /*8c30*/  FMUL.FTZ R31, R6.reuse, R31 ;  /* 0x0000001f061f7220 */ /* 0x040fe40000410000 */
[----:B------:R-:W-:Y:S01]  /*8c40*/  STG.E desc[UR36][R8.64+-0x200], R11 ;  /* 0xfffe000b08007986 */ /* 0x000fe2000c101924 */
[----:B------:R-:W-:-:S03]  /*8c50*/  FMUL.FTZ R33, R6, R33 ;  /* 0x0000002106217220 */ /* 0x000fc60000410000 */
[----:B------:R-:W-:Y:S01]  /*8c60*/  STS [R4+-0x200], R11 ;  /* 0xfffe000b04007388 */ /* 0x000fe20000000800 */
[----:B0-----:R-:W-:Y:S01]  /*8c70*/  IADD3 R7, P2, PT, R8, 0x2000, RZ ;  /* 0x0000200008077810 */ /* 0x001fe20007f5e0ff */
[C---:B------:R-:W-:Y:S02]  /*8c80*/  FMUL.FTZ R35, R6.reuse, R35 ;  /* 0x0000002306237220 */ /* 0x040fe40000410000 */
[----:B------:R-:W-:Y:S01]  /*8c90*/  STG.E desc[UR36][R8.64], R15 ;  /* 0x0000000f08007986 */ /* 0x000fe2000c101924 */
[----:B------:R-:W-:Y:S01]  /*8ca0*/  IADD3.X R10, PT, PT, RZ, R9, RZ, P2, !PT ;  /* 0x00000009ff0a7210 */ /* 0x000fe200017fe4ff */
[C---:B------:R-:W-:Y:S02]  /*8cb0*/  FMUL.FTZ R37, R6.reuse, R37 ;  /* 0x0000002506257220 */ /* 0x040fe40000410000 */
[----:B------:R-:W-:Y:S01]  /*8cc0*/  STS [R4], R15 ;  /* 0x0000000f04007388 */ /* 0x000fe20000000800 */
[----:B-1----:R-:W-:-:S03]  /*8cd0*/  FMUL.FTZ R39, R6, R39 ;  /* 0x0000002706277220 */ /* 0x002fc60000410000 */
[----:B------:R-:W-:Y:S01]  /*8ce0*/  STG.E desc[UR36][R8.64+0x200], R17 ;  /* 0x0002001108007986 */ /* 0x000fe2000c101924 */
[----:B---3--:R-:W-:-:S03]  /*8cf0*/  FMUL.FTZ R41, R6, R41 ;  /* 0x0000002906297220 */ /* 0x008fc60000410000 */
[----:B------:R-:W-:Y:S01]  /*8d00*/  STS [R4+0x200], R17 ;  /* 0x0002001104007388 */ /* 0x000fe20000000800 */
[----:B----4-:R-:W-:-:S03]  /*8d10*/  FMUL.FTZ R43, R6, R43 ;  /* 0x0000002b062b7220 */ /* 0x010fc60000410000 */
[----:B------:R-:W-:Y:S01]  /*8d20*/  STG.E desc[UR36][R8.64+0x400], R21 ;  /* 0x0004001508007986 */ /* 0x000fe2000c101924 */
[----:B-----5:R-:W-:-:S03]  /*8d30*/  FMUL.FTZ R45, R6, R45 ;  /* 0x0000002d062d7220 */ /* 0x020fc60000410000 */
        /* <DEDUP_REMOVED lines=24> */
[----:B------:R-:W-:Y:S01]  /*8ec0*/  MOV R9, R10 ;  /* 0x0000000a00097202 */ /* 0x000fe20000000f00 */
[----:B-1----:R-:W-:Y:S01]  /*8ed0*/  VIADD R4, R4, 0x2000 ;  /* 0x0000200004047836 */ /* 0x002fe20000000000 */
[----:B------:R-:W-:Y:S06]  /*8ee0*/  @!P1 BRA `(.L_x_3460) ;  /* 0xfffffff800e09947 */ /* 0x000fec000383ffff */
.L_x_3459:
[----:B------:R-:W-:Y:S05]  /*8ef0*/  BSYNC.RECONVERGENT B1 ;  /* 0x0000000000017941 */ /* 0x000fea0003800200 */
.L_x_3458:
        /* <DEDUP_REMOVED lines=16> */
[----:B------:R-:W-:Y:S01]  /*9000*/  STG.E desc[UR36][R8.64+-0x400], R7 ;  /* 0xfffc000708007986 */ /* 0x000fe2000c101924 */
[----:B---3--:R-:W-:-:S03]  /*9010*/  FMUL.FTZ R15, R6, R15 ;  /* 0x0000000f060f7220 */ /* 0x008fc60000410000 */
[----:B------:R0:W-:Y:S01]  /*9020*/  STS [R4+-0x400], R7 ;  /* 0xfffc000704007388 */ /* 0x0001e20000000800 */
[----:B----4-:R-:W-:-:S03]  /*9030*/  FMUL.FTZ R17, R6, R17 ;  /* 0x0000001106117220 */ /* 0x010fc60000410000 */
[----:B------:R-:W-:Y:S01]  /*9040*/  STG.E desc[UR36][R8.64+-0x200], R11 ;  /* 0xfffe000b08007986 */ /* 0x000fe2000c101924 */
[----:B-----5:R-:W-:-:S03]  /*9050*/  FMUL.FTZ R21, R6, R21 ;  /* 0x0000001506157220 */ /* 0x020fc60000410000 */
[----:B------:R-:W-:Y:S01]  /*9060*/  STS [R4+-0x200], R11 ;  /* 0xfffe000b04007388 */ /* 0x000fe20000000800 */
[----:B0-----:R-:W-:Y:S01]  /*9070*/  IADD3 R7, P1, PT, R8, 0x1000, RZ ;  /* 0x0000100008077810 */ /* 0x001fe20007f3e0ff */
[C---:B------:R-:W-:Y:S02]  /*9080*/  FMUL.FTZ R25, R6.reuse, R25 ;  /* 0x0000001906197220 */ /* 0x040fe40000410000 */
[----:B------:R-:W-:Y:S01]  /*9090*/  STG.E desc[UR36][R8.64], R15 ;  /* 0x0000000f08007986 */ /* 0x000fe2000c101924 */
[C---:B------:R-:W-:Y:S01]  /*90a0*/  FMUL.FTZ R27, R6.reuse, R27 ;  /* 0x0000001b061b7220 */ /* 0x040fe20000410000 */
[----:B------:R-:W-:Y:S02]  /*90b0*/  IMAD.X R10, RZ, RZ, R9, P1 ;  /* 0x000000ffff0a7224 */ /* 0x000fe400008e0609 */
[----:B------:R-:W-:Y:S01]  /*90c0*/  STS [R4], R15 ;  /* 0x0000000f04007388 */ /* 0x000fe20000000800 */
[----:B--2---:R-:W-:-:S03]  /*90d0*/  FMUL.FTZ R29, R6, R29 ;  /* 0x0000001d061d7220 */ /* 0x004fc60000410000 */
        /* <DEDUP_REMOVED lines=12> */
[----:B-1----:R-:W-:-:S07]  /*91a0*/  VIADD R4, R4, 0x1000 ;  /* 0x0000100004047836 */ /* 0x002fce0000000000 */
.L_x_3462:
[----:B------:R-:W-:Y:S05]  /*91b0*/  BSYNC.RECONVERGENT B1 ;  /* 0x0000000000017941 */ /* 0x000fea0003800200 */
.L_x_3461:
[----:B------:R-:W-:-:S13]  /*91c0*/  ISETP.LE.OR P0, PT, R5, R18, P0 ;  /* 0x000000120500720c */ /* 0x000fda0000703670 */
[----:B------:R-:W-:Y:S05]  /*91d0*/  @!P0 BRA `(.L_x_3445) ;  /* 0x0000000000408947 */ /* 0x000fea0003800000 */
[----:B------:R-:W0:Y:S04]  /*91e0*/  LDS R5, [R4+-0x400] ;  /* 0xfffc000004057984 */ /* 0x000e280000000800 */
[----:B------:R-:W1:Y:S04]  /*91f0*/  LDS R7, [R4+-0x200] ;  /* 0xfffe000004077984 */ /* 0x000e680000000800 */
[----:B------:R-:W3:Y:S04]  /*9200*/  LDS R11, [R4] ;  /* 0x00000000040b7984 */ /* 0x000ee80000000800 */
[----:B------:R-:W4:Y:S01]  /*9210*/  LDS R15, [R4+0x200] ;  /* 0x00020000040f7984 */ /* 0x000f220000000800 */
[-C--:B0-----:R-:W-:Y:S01]  /*9220*/  FMUL.FTZ R5, R5, R6.reuse ;  /* 0x0000000605057220 */ /* 0x081fe20000410000 */
[----:B-1----:R-:W-:-:S04]  /*9230*/  FMUL.FTZ R7, R7, R6 ;  /* 0x0000000607077220 */ /* 0x002fc80000410000 */
        /* <DEDUP_REMOVED lines=10> */
.L_x_3445:
[----:B------:R-:W-:Y:S05]  /*92e0*/  BSYNC.RECONVERGENT B0 ;  /* 0x0000000000007941 */ /* 0x000fea0003800200 */
.L_x_3444:
[----:B0-----:R-:W-:Y:S01]  /*92f0*/  SHF.R.S32.HI R5, RZ, 0x1f, R18 ;  /* 0x0000001fff057819 */ /* 0x001fe20000011412 */
[----:B------:R-:W0:Y:S01]  /*9300*/  LDCU.64 UR6, c[0x0][0x3b0] ;  /* 0x00007600ff0677ac */ /* 0x000e220008000a00 */
[----:B------:R-:W-:Y:S02]  /*9310*/  LOP3.LUT R13, R13, 0x7c, RZ, 0xc0, !PT ;  /* 0x0000007c0d0d7812 */ /* 0x000fe400078ec0ff */
[----:B-1----:R-:W-:Y:S02]  /*9320*/  CS2R R6, SRZ ;  /* 0x0000000000067805 */ /* 0x002fe4000001ff00 */
[----:B------:R-:W-:Y:S01]  /*9330*/  LEA.HI R5, R5, R18, RZ, 0x2 ;  /* 0x0000001205057211 */ /* 0x000fe200078f10ff */
[----:B------:R-:W1:Y:S03]  /*9340*/  LDCU.64 UR8, c[0x0][0x3c8] ;  /* 0x00007900ff0877ac */ /* 0x000e660008000a00 */
[----:B------:R-:W-:Y:S01]  /*9350*/  LOP3.LUT R5, R5, 0xfffffffc, RZ, 0xc0, !PT ;  /* 0xfffffffc05057812 */ /* 0x000fe200078ec0ff */
[----:B------:R-:W3:Y:S04]  /*9360*/  LDCU.64 UR12, c[0x0][0x3c8] ;  /* 0x00007900ff0c77ac */ /* 0x000ee80008000a00 */
[----:B------:R-:W-:-:S05]  /*9370*/  IMAD.IADD R21, R18, 0x1, -R5 ;  /* 0x0000000112157824 */ /* 0x000fca00078e0a05 */
[----:B------:R-:W-:Y:S02]  /*9380*/  ISETP.NE.AND P0, PT, R12, R21, PT ;  /* 0x000000150c00720c */ /* 0x000fe40003f05270 */
[----:B0-----:R-:W-:Y:S02]  /*9390*/  ISETP.EQ.U32.AND P1, PT, RZ, UR6, PT ;  /* 0x00000006ff007c0c */ /* 0x001fe4000bf22070 */
[----:B------:R-:W-:-:S04]  /*93a0*/  ISETP.GT.U32.OR P0, PT, R13, 0x5f, P0 ;  /* 0x0000005f0d00780c */ /* 0x000fc80000704470 */
[----:B------:R-:W-:-:S13]  /*93b0*/  ISETP.EQ.OR.EX P0, PT, RZ, UR7, P0, P1 ;  /* 0x00000007ff007c0c */ /* 0x000fda0008702710 */
[----:B------:R-:W0:Y:S01]  /*93c0*/  @!P0 LDC.64 R14, c[0x0][0x3b0] ;  /* 0x0000ec00ff0e8b82 */ /* 0x000e220000000a00 */
[----:B------:R-:W-:Y:S01]  /*93d0*/  @!P0 IMAD R5, R3, 0x60, R13 ;  /* 0x0000006003058824 */ /* 0x000fe200078e020d */
[----:B------:R-:W-:Y:S03]  /*93e0*/  BSSY.RECONVERGENT B0, `(.L_x_3463) ;  /* 0x0000226000007945 */ /* 0x000fe60003800200 */
[----:B0-----:R-:W-:Y:S01]  /*93f0*/  @!P0 IMAD.WIDE.U32 R14, R5, 0x4, R14 ;  /* 0x00000004050e8825 */ /* 0x001fe200078e000e */
[----:B------:R-:W-:-:S06]  /*9400*/  CS2R R4, SRZ ;  /* 0x0000000000047805 */ /* 0x000fcc000001ff00 */
[----:B------:R0:W5:Y:S01]  /*9410*/  @!P0 LDG.E.128 R4, desc[UR36][R14.64] ;  /* 0x000000240e048981 */ /* 0x000162000c1e1d00 */
[----:B------:R-:W-:Y:S01]  /*9420*/  BAR.SYNC.DEFER_BLOCKING 0x0 ;  /* 0x0000000000007b1d */ /* 0x000fe20000010000 */
[----:B------:R-:W-:Y:S01]  /*9430*/  ISETP.GT.U32.AND P0, PT, R13, 0x5f, PT ;  /* 0x0000005f0d00780c */ /* 0x000fe20003f04070 */
[----:B------:R-:W-:Y:S01]  /*9440*/  IMAD R36, R36, 0x60, RZ ;  /* 0x0000006024247824 */ /* 0x000fe200078e02ff */
[----:B------:R-:W-:Y:S02]  /*9450*/  CS2R R10, SRZ ;  /* 0x00000000000a7805 */ /* 0x000fe4000001ff00 */
[----:B------:R-:W-:-:S09]  /*9460*/  CS2R R8, SRZ ;  /* 0x0000000000087805 */ /* 0x000fd2000001ff00 */
[----:B01-3--:R-:W-:Y:S05]  /*9470*/  @P0 BRA `(.L_x_3464) ;  /* 0x0000002000700947 */ /* 0x00bfea0003800000 */
[----:B------:R-:W0:Y:S01]  /*9480*/  LDCU UR5, c[0x0][0x3f4] ;  /* 0x00007e80ff0577ac */ /* 0x000e220008000800 */
[----:B------:R-:W1:Y:S01]  /*9490*/  LDC.64 R14, c[0x0][0x3c0] ;  /* 0x0000f000ff0e7b82 */ /* 0x000e620000000a00 */
[----:B------:R-:W-:Y:S01]  /*94a0*/  IADD3 R38, PT, PT, R23, R12, RZ ;  /* 0x0000000c17267210 */ /* 0x000fe20007ffe0ff */
[----:B------:R-:W-:Y:S01]  /*94b0*/  BSSY.RECONVERGENT B1, `(.L_x_3465) ;  /* 0x0000093000017945 */ /* 0x000fe20003800200 */
[----:B------:R-:W-:Y:S02]  /*94c0*/  IMAD.MOV.U32 R11, RZ, RZ, RZ ;  /* 0x000000ffff0b7224 */ /* 0x000fe400078e00ff */
[----:B0-----:R-:W-:-:S04]  /*94d0*/  IMAD.U32 R17, RZ, RZ, UR5 ;  /* 0x00000005ff117e24 */ /* 0x001fc8000f8e00ff */
[-C--:B------:R-:W-:Y:S01]  /*94e0*/  IMAD R25, R22, R17.reuse, R13 ;  /* 0x0000001116197224 */ /* 0x080fe200078e020d */
[----:B------:R-:W-:-:S03]  /*94f0*/  VIMNMX R27, PT, PT, R18, R17, PT ;  /* 0x00000011121b7248 */ /* 0x000fc60003fe0100 */
[----:B-1----:R-:W-:Y:S01]  /*9500*/  IMAD.WIDE R14, R25, 0x4, R14 ;  /* 0x00000004190e7825 */ /* 0x002fe200078e020e */
[----:B------:R-:W-:-:S13]  /*9510*/  ISETP.GE.AND P0, PT, R38, R27, PT ;  /* 0x0000001b2600720c */ /* 0x000fda0003f06270 */
[----:B------:R-:W-:Y:S05]  /*9520*/  @P0 BRA `(.L_x_3466) ;  /* 0x00000008002c0947 */ /* 0x000fea0003800000 */
[----:B------:R-:W-:Y:S01]  /*9530*/  VIADD R22, R38, 0x4 ;  /* 0x0000000426167836 */ /* 0x000fe20000000000 */
[----:B------:R-:W-:Y:S01]  /*9540*/  LOP3.LUT R8, RZ, R23, RZ, 0x33, !PT ;  /* 0x00000017ff087212 */ /* 0x000fe200078e33ff */
[----:B------:R-:W-:Y:S01]  /*9550*/  BSSY.RECONVERGENT B2, `(.L_x_3467) ;  /* 0x000004b000027945 */ /* 0x000fe20003800200 */
[----:B------:R-:W-:Y:S01]  /*9560*/  IMAD R53, R20, R17, RZ ;  /* 0x0000001114357224 */ /* 0x000fe200078e02ff */
[----:B------:R-:W-:Y:S02]  /*9570*/  MOV R44, R38 ;  /* 0x00000026002c7202 */ /* 0x000fe40000000f00 */
[----:B------:R-:W-:Y:S02]  /*9580*/  CS2R R10, SRZ ;  /* 0x00000000000a7805 */ /* 0x000fe4000001ff00 */
[----:B------:R-:W-:-:S04]  /*9590*/  VIMNMX R9, PT, PT, R27, R22, !PT ;  /* 0x000000161b097248 */ /* 0x000fc80007fe0100 */
[----:B------:R-:W-:Y:S02]  /*95a0*/  IADD3 R52, PT, PT, -R12, R9, R8 ;  /* 0x000000090c347210 */ /* 0x000fe40007ffe108 */
[----:B------:R-:W-:Y:S02]  /*95b0*/  CS2R R8, SRZ ;  /* 0x0000000000087805 */ /* 0x000fe4000001ff00 */
[C---:B------:R-:W-:Y:S02]  /*95c0*/  ISETP.GE.U32.AND P0, PT, R52.reuse, 0xc, PT ;  /* 0x0000000c3400780c */ /* 0x040fe40003f06070 */
[----:B------:R-:W-:-:S04]  /*95d0*/  LEA.HI R24, R52, 0x1, RZ, 0x1e ;  /* 0x0000000134187811 */ /* 0x000fc800078ff0ff */
[----:B------:R-:W-:-:S07]  /*95e0*/  LOP3.LUT P1, R54, R24, 0x3, RZ, 0xc0, !PT ;  /* 0x0000000318367812 */ /* 0x000fce000782c0ff */
[----:B------:R-:W-:Y:S06]  /*95f0*/  @!P0 BRA `(.L_x_3468) ;  /* 0x0000000400008947 */ /* 0x000fec0003800000 */
[----:B------:R-:W0:Y:S01]  /*9600*/  S2UR UR6, SR_CgaCtaId ;  /* 0x00000000000679c3 */ /* 0x000e220000008800 */
[----:B------:R-:W-:Y:S01]  /*9610*/  UMOV UR5, 0x400 ;  /* 0x0000040000057882 */ /* 0x000fe20000000000 */
[----:B------:R-:W-:Y:S01]  /*9620*/  LOP3.LUT R24, R24, 0x7ffffffc, RZ, 0xc0, !PT ;  /* 0x7ffffffc18187812 */ /* 0x000fe200078ec0ff */
[----:B------:R-:W-:Y:S01]  /*9630*/  UIADD3 UR5, UPT, UPT, UR5, 0x220, URZ ;  /* 0x0000022005057890 */ /* 0x000fe2000fffe0ff */
[C---:B------:R-:W-:Y:S01]  /*9640*/  VIADD R37, R38.reuse, 0xc ;  /* 0x0000000c26257836 */ /* 0x040fe20000000000 */
[----:B------:R-:W-:Y:S01]  /*9650*/  MOV R44, R38 ;  /* 0x00000026002c7202 */ /* 0x000fe20000000f00 */
[----:B------:R-:W-:Y:S02]  /*9660*/  VIADD R39, R38, 0x8 ;  /* 0x0000000826277836 */ /* 0x000fe40000000000 */
[----:B------:R-:W-:Y:S02]  /*9670*/  IMAD.MOV.U32 R8, RZ, RZ, RZ ;  /* 0x000000ffff087224 */ /* 0x000fe400078e00ff */
[----:B------:R-:W-:Y:S01]  /*9680*/  IMAD.MOV R45, RZ, RZ, -R24 ;  /* 0x000000ffff2d7224 */ /* 0x000fe200078e0a18 */
[----:B0-----:R-:W-:-:S06]  /*9690*/  ULEA UR5, UR6, UR5, 0x18 ;  /* 0x0000000506057291 */ /* 0x001fcc000f8ec0ff */
[----:B------:R-:W-:-:S04]  /*96a0*/  LEA R25, R12, UR5, 0x2 ;  /* 0x000000050c197c11 */ /* 0x000fc8000f8e10ff */
[----:B------:R-:W-:-:S07]  /*96b0*/  IADD3 R46, PT, PT, R25, 0x20, RZ ;  /* 0x00000020192e7810 */ /* 0x000fce0007ffe0ff */
.L_x_3469:
[----:B------:R-:W-:Y:S01]  /*96c0*/  IADD3 R25, P0, PT, R44, UR4, RZ ;  /* 0x000000042c197c10 */ /* 0x000fe2000ff1e0ff */
[----:B------:R-:W0:Y:S04]  /*96d0*/  LDS R47, [R46+-0x20] ;  /* 0xffffe0002e2f7984 */ /* 0x000e280000000800 */
[----:B------:R-:W-:Y:S01]  /*96e0*/  IMAD.X R26, RZ, RZ, UR10, P0 ;  /* 0x0000000aff1a7e24 */ /* 0x000fe200080e06ff */
[C---:B------:R-:W-:Y:S01]  /*96f0*/  LEA R24, P0, R25.reuse, UR8, 0x2 ;  /* 0x0000000819187c11 */ /* 0x040fe2000f8010ff */
[----:B------:R-:W1:Y:S03]  /*9700*/  LDS R48, [R46+-0x10] ;  /* 0xfffff0002e307984 */ /* 0x000e660000000800 */
[----:B------:R-:W-:Y:S01]  /*9710*/  LEA.HI.X R25, R25, UR9, R26, 0x2, P0 ;  /* 0x0000000919197c11 */ /* 0x000fe200080f141a */
[----:B------:R-:W3:Y:S04]  /*9720*/  LDS R50, [R46] ;  /* 0x000000002e327984 */ /* 0x000ee80000000800 */
[----:B------:R-:W4:Y:S04]  /*9730*/  LDG.E R27, desc[UR36][R24.64] ;  /* 0x00000024181b7981 */ /* 0x000f28000c1e1900 */
[----:B--2---:R-:W2:Y:S04]  /*9740*/  LDG.E R29, desc[UR36][R24.64+0x10] ;  /* 0x00001024181d7981 */ /* 0x004ea8000c1e1900 */
[----:B------:R-:W3:Y:S04]  /*9750*/  LDG.E R26, desc[UR36][R24.64+0x20] ;  /* 0x00002024181a7981 */ /* 0x000ee8000c1e1900 */
[----:B------:R-:W3:Y:S04]  /*9760*/  LDG.E R28, desc[UR36][R24.64+0x30] ;  /* 0x00003024181c7981 */ /* 0x000ee8000c1e1900 */
[----:B------:R0:W1:Y:S01]  /*9770*/  LDS R51, [R46+0x10] ;  /* 0x000010002e337984 */ /* 0x0000620000000800 */
[----:B----4-:R-:W-:-:S04]  /*9780*/  IMAD R27, R53, R27, R44 ;  /* 0x0000001b351b7224 */ /* 0x010fc800078e022c */
[----:B------:R-:W-:Y:S02]  /*9790*/  IMAD R27, R27, 0x60, RZ ;  /* 0x000000601b1b7824 */ /* 0x000fe400078e02ff */
[----:B--2---:R-:W-:Y:S02]  /*97a0*/  IMAD R29, R53, R29, R22 ;  /* 0x0000001d351d7224 */ /* 0x004fe400078e0216 */
[----:B------:R-:W-:-:S04]  /*97b0*/  IMAD.WIDE R40, R27, 0x4, R14 ;  /* 0x000000041b287825 */ /* 0x000fc800078e020e */
[----:B---3--:R-:W-:Y:S02]  /*97c0*/  IMAD R26, R53, R26, R39 ;  /* 0x0000001a351a7224 */ /* 0x008fe400078e0227 */
[----:B------:R-:W-:Y:S01]  /*97d0*/  IMAD R29, R29, 0x60, RZ ;  /* 0x000000601d1d7824 */ /* 0x000fe200078e02ff */
[----:B------:R-:W2:Y:S01]  /*97e0*/  LDG.E.128 R40, desc[UR36][R40.64] ;  /* 0x0000002428287981 */ /* 0x000ea2000c1e1d00 */
[----:B------:R-:W-:Y:S02]  /*97f0*/  IMAD R27, R26, 0x60, RZ ;  /* 0x000000601a1b7824 */ /* 0x000fe400078e02ff */
[----:B------:R-:W-:-:S04]  /*9800*/  IMAD.WIDE R32, R29, 0x4, R14 ;  /* 0x000000041d207825 */ /* 0x000fc800078e020e */
[----:B------:R-:W-:Y:S02]  /*9810*/  IMAD R28, R53, R28, R37 ;  /* 0x0000001c351c7224 */ /* 0x000fe400078e0225 */
[--C-:B------:R-:W-:Y:S01]  /*9820*/  IMAD.WIDE R24, R27, 0x4, R14.reuse ;  /* 0x000000041b187825 */ /* 0x100fe200078e020e */
[----:B------:R-:W1:Y:S03]  /*9830*/  LDG.E.128 R32, desc[UR36][R32.64] ;  /* 0x0000002420207981 */ /* 0x000e66000c1e1d00 */
[----:B------:R-:W-:Y:S02]  /*9840*/  IMAD R29, R28, 0x60, RZ ;  /* 0x000000601c1d7824 */ /* 0x000fe400078e02ff */
[----:B------:R-:W3:Y:S02]  /*9850*/  LDG.E.128 R24, desc[UR36][R24.64] ;  /* 0x0000002418187981 */ /* 0x000ee4000c1e1d00 */
[----:B------:R-:W-:-:S06]  /*9860*/  IMAD.WIDE R28, R29, 0x4, R14 ;  /* 0x000000041d1c7825 */ /* 0x000fcc00078e020e */
[----:B------:R-:W4:Y:S01]  /*9870*/  LDG.E.128 R28, desc[UR36][R28.64] ;  /* 0x000000241c1c7981 */ /* 0x000f22000c1e1d00 */
[----:B------:R-:W-:-:S05]  /*9880*/  VIADD R45, R45, 0x4 ;  /* 0x000000042d2d7836 */ /* 0x000fca0000000000 */
[----:B------:R-:W-:Y:S01]  /*9890*/  ISETP.NE.AND P0, PT, R45, RZ, PT ;  /* 0x000000ff2d00720c */ /* 0x000fe20003f05270 */
[----:B------:R-:W-:Y:S01]  /*98a0*/  VIADD R44, R44, 0x10 ;  /* 0x000000102c2c7836 */ /* 0x000fe20000000000 */
[----:B0-----:R-:W-:Y:S01]  /*98b0*/  IADD3 R46, PT, PT, R46, 0x40, RZ ;  /* 0x000000402e2e7810 */ /* 0x001fe20007ffe0ff */
[----:B------:R-:W-:Y:S01]  /*98c0*/  VIADD R22, R22, 0x10 ;  /* 0x0000001016167836 */ /* 0x000fe20000000000 */
[----:B------:R-:W-:Y:S01]  /*98d0*/  IADD3 R39, PT, PT, R39, 0x10, RZ ;  /* 0x0000001027277810 */ /* 0x000fe20007ffe0ff */
[----:B------:R-:W-:Y:S02]  /*98e0*/  VIADD R37, R37, 0x10 ;  /* 0x0000001025257836 */ /* 0x000fe40000000000 */
[-C--:B--2---:R-:W-:Y:S01]  /*98f0*/  FFMA.FTZ R49, R40, R47.reuse, R8 ;  /* 0x0000002f28317223 */ /* 0x084fe20000010008 */
[-C--:B------:R-:W-:Y:S01]  /*9900*/  FFMA.FTZ R8, R41, R47.reuse, R9 ;  /* 0x0000002f29087223 */ /* 0x080fe20000010009 */
[-C--:B------:R-:W-:Y:S01]  /*9910*/  FFMA.FTZ R9, R42, R47.reuse, R10 ;  /* 0x0000002f2a097223 */ /* 0x080fe2000001000a */
[----:B------:R-:W-:Y:S01]  /*9920*/  FFMA.FTZ R10, R43, R47, R11 ;  /* 0x0000002f2b0a7223 */ /* 0x000fe2000001000b */
[-C--:B-1----:R-:W-:Y:S01]  /*9930*/  FFMA.FTZ R49, R32, R48.reuse, R49 ;  /* 0x0000003020317223 */ /* 0x082fe20000010031 */
[-C--:B------:R-:W-:Y:S01]  /*9940*/  FFMA.FTZ R8, R33, R48.reuse, R8 ;  /* 0x0000003021087223 */ /* 0x080fe20000010008 */
[-C--:B------:R-:W-:Y:S01]  /*9950*/  FFMA.FTZ R9, R34, R48.reuse, R9 ;  /* 0x0000003022097223 */ /* 0x080fe20000010009 */
[----:B------:R-:W-:Y:S01]  /*9960*/  FFMA.FTZ R10, R35, R48, R10 ;  /* 0x00000030230a7223 */ /* 0x000fe2000001000a */
[-C--:B---3--:R-:W-:Y:S01]  /*9970*/  FFMA.FTZ R49, R24, R50.reuse, R49 ;  /* 0x0000003218317223 */ /* 0x088fe20000010031 */
[-C--:B------:R-:W-:Y:S01]  /*9980*/  FFMA.FTZ R24, R25, R50.reuse, R8 ;  /* 0x0000003219187223 */ /* 0x080fe20000010008 */
[-C--:B------:R-:W-:Y:S01]  /*9990*/  FFMA.FTZ R11, R26, R50.reuse, R9 ;  /* 0x000000321a0b7223 */ /* 0x080fe20000010009 */
[----:B------:R-:W-:-:S03]  /*99a0*/  FFMA.FTZ R50, R27, R50, R10 ;  /* 0x000000321b327223 */ /* 0x000fc6000001000a */
[-C--:B----4-:R-:W-:Y:S01]  /*99b0*/  FFMA.FTZ R10, R30, R51.reuse, R11 ;  /* 0x000000331e0a7223 */ /* 0x090fe2000001000b */
[-C--:B------:R-:W-:Y:S01]  /*99c0*/  FFMA.FTZ R8, R28, R51.reuse, R49 ;  /* 0x000000331c087223 */ /* 0x080fe20000010031 */
[-C--:B------:R-:W-:Y:S01]  /*99d0*/  FFMA.FTZ R9, R29, R51.reuse, R24 ;  /* 0x000000331d097223 */ /* 0x080fe20000010018 */
[----:B------:R-:W-:Y:S01]  /*99e0*/  FFMA.FTZ R11, R31, R51, R50 ;  /* 0x000000331f0b7223 */ /* 0x000fe20000010032 */
[----:B------:R-:W-:Y:S06]  /*99f0*/  @P0 BRA `(.L_x_3469) ;  /* 0xfffffffc00300947 */ /* 0x000fec000383ffff */
.L_x_3468:
[----:B------:R-:W-:Y:S05]  /*9a00*/  BSYNC.RECONVERGENT B2 ;  /* 0x0000000000027941 */ /* 0x000fea0003800200 */
.L_x_3467:
        /* <DEDUP_REMOVED lines=11> */
[----:B--2---:R-:W2:Y:S01]  /*9ac0*/  LDG.E R29, desc[UR36][R24.64+0x10] ;  /* 0x00001024181d7981 */ /* 0x004ea2000c1e1900 */
[----:B------:R-:W-:Y:S01]  /*9ad0*/  IMAD.MOV.U32 R22, RZ, RZ, 0x60 ;  /* 0x00000060ff167424 */ /* 0x000fe200078e00ff */
[----:B------:R-:W0:Y:S01]  /*9ae0*/  S2UR UR6, SR_CgaCtaId ;  /* 0x00000000000679c3 */ /* 0x000e220000008800 */
[----:B------:R-:W-:Y:S02]  /*9af0*/  UMOV UR5, 0x400 ;  /* 0x0000040000057882 */ /* 0x000fe40000000000 */
[----:B------:R-:W-:-:S04]  /*9b00*/  UIADD3 UR5, UPT, UPT, UR5, 0x220, URZ ;  /* 0x0000022005057890 */ /* 0x000fc8000fffe0ff */
[----:B0-----:R-:W-:Y:S01]  /*9b10*/  ULEA UR5, UR6, UR5, 0x18 ;  /* 0x0000000506057291 */ /* 0x001fe2000f8ec0ff */
[C-C-:B---3--:R-:W-:Y:S02]  /*9b20*/  IMAD R27, R53.reuse, R27, R44.reuse ;  /* 0x0000001b351b7224 */ /* 0x148fe400078e022c */
[----:B--2---:R-:W-:Y:S02]  /*9b30*/  IMAD R29, R53, R29, R44 ;  /* 0x0000001d351d7224 */ /* 0x004fe400078e022c */
[----:B------:R-:W-:Y:S02]  /*9b40*/  IMAD R27, R27, 0x60, RZ ;  /* 0x000000601b1b7824 */ /* 0x000fe400078e02ff */
[----:B------:R-:W-:Y:S02]  /*9b50*/  IMAD R29, R29, R22, 0x180 ;  /* 0x000001801d1d7424 */ /* 0x000fe400078e0216 */
[----:B------:R-:W-:-:S04]  /*9b60*/  IMAD.WIDE R26, R27, 0x4, R14 ;  /* 0x000000041b1a7825 */ /* 0x000fc800078e020e */
[----:B------:R-:W-:Y:S01]  /*9b70*/  IMAD.WIDE R28, R29, 0x4, R14 ;  /* 0x000000041d1c7825 */ /* 0x000fe200078e020e */
[----:B------:R-:W2:Y:S05]  /*9b80*/  LDG.E.128 R32, desc[UR36][R26.64] ;  /* 0x000000241a207981 */ /* 0x000eaa000c1e1d00 */
[----:B------:R-:W3:Y:S01]  /*9b90*/  LDG.E.128 R28, desc[UR36][R28.64] ;  /* 0x000000241c1c7981 */ /* 0x000ee2000c1e1d00 */
[----:B------:R-:W-:Y:S01]  /*9ba0*/  IADD3 R22, PT, PT, -R23, R44, RZ ;  /* 0x0000002c17167210 */ /* 0x000fe20007ffe1ff */
[----:B------:R-:W-:-:S03]  /*9bb0*/  VIADD R44, R44, 0x8 ;  /* 0x000000082c2c7836 */ /* 0x000fc60000000000 */
[----:B------:R-:W-:-:S05]  /*9bc0*/  LEA R22, R22, UR5, 0x2 ;  /* 0x0000000516167c11 */ /* 0x000fca000f8e10ff */
        /* <DEDUP_REMOVED lines=10> */
.L_x_3471:
[----:B------:R-:W-:Y:S05]  /*9c70*/  BSYNC.RECONVERGENT B2 ;  /* 0x0000000000027941 */ /* 0x000fea0003800200 */
.L_x_3470:
        /* <DEDUP_REMOVED lines=9> */
[----:B------:R-:W-:-:S04]  /*9d10*/  UIADD3 UR5, UPT, UPT, UR5, 0x220, URZ ;  /* 0x0000022005057890 */ /* 0x000fc8000fffe0ff */
[----:B0-----:R-:W-:Y:S01]  /*9d20*/  ULEA UR5, UR6, UR5, 0x18 ;  /* 0x0000000506057291 */ /* 0x001fe2000f8ec0ff */
[----:B---3--:R-:W-:-:S04]  /*9d30*/  IMAD R22, R53, R27, R44 ;  /* 0x0000001b35167224 */ /* 0x008fc800078e022c */
[----:B------:R-:W-:-:S04]  /*9d40*/  IMAD R25, R22, 0x60, RZ ;  /* 0x0000006016197824 */ /* 0x000fc800078e02ff */
[----:B------:R-:W-:-:S05]  /*9d50*/  IMAD.WIDE R24, R25, 0x4, R14 ;  /* 0x0000000419187825 */ /* 0x000fca00078e020e */
[----:B--2---:R-:W2:Y:S01]  /*9d60*/  LDG.E.128 R28, desc[UR36][R24.64] ;  /* 0x00000024181c7981 */ /* 0x004ea2000c1e1d00 */
[----:B------:R-:W-:-:S05]  /*9d70*/  IMAD.IADD R22, R44, 0x1, -R23 ;  /* 0x000000012c167824 */ /* 0x000fca00078e0a17 */
[----:B------:R-:W-:-:S06]  /*9d80*/  LEA R22, R22, UR5, 0x2 ;  /* 0x0000000516167c11 */ /* 0x000fcc000f8e10ff */
[----:B------:R-:W2:Y:S02]  /*9d90*/  LDS R22, [R22] ;  /* 0x0000000016167984 */ /* 0x000ea40000000800 */
[-C--:B--2---:R-:W-:Y:S01]  /*9da0*/  FFMA.FTZ R8, R28, R22.reuse, R8 ;  /* 0x000000161c087223 */ /* 0x084fe20000010008 */
[-C--:B------:R-:W-:Y:S01]  /*9db0*/  FFMA.FTZ R9, R29, R22.reuse, R9 ;  /* 0x000000161d097223 */ /* 0x080fe20000010009 */
[-C--:B------:R-:W-:Y:S01]  /*9dc0*/  FFMA.FTZ R10, R30, R22.reuse, R10 ;  /* 0x000000161e0a7223 */ /* 0x080fe2000001000a */
[----:B------:R-:W-:-:S07]  /*9dd0*/  FFMA.FTZ R11, R31, R22, R11 ;  /* 0x000000161f0b7223 */ /* 0x000fce000001000b */
.L_x_3466:
[----:B------:R-:W-:Y:S05]  /*9de0*/  BSYNC.RECONVERGENT B1 ;  /* 0x0000000000017941 */ /* 0x000fea0003800200 */
.L_x_3465:
[----:B------:R-:W-:Y:S01]  /*9df0*/  ISETP.GE.AND P0, PT, R38, R18, PT ;  /* 0x000000122600720c */ /* 0x000fe20003f06270 */
[----:B------:R-:W-:-:S12]  /*9e00*/  BSSY.RECONVERGENT B3, `(.L_x_3472) ;  /* 0x000014e000037945 */ /* 0x000fd80003800200 */
[----:B------:R-:W-:Y:S05]  /*9e10*/  @P0 BRA `(.L_x_3473) ;  /* 0x0000001400300947 */ /* 0x000fea0003800000 */
[----:B------:R-:W-:Y:S01]  /*9e20*/  VIADDMNMX R25, R38, 0x4, R18, !PT ;  /* 0x0000000426197846 */ /* 0x000fe20007800112 */
[----:B------:R-:W-:Y:S01]  /*9e30*/  BSSY.RECONVERGENT B2, `(.L_x_3474) ;  /* 0x00000bd000027945 */ /* 0x000fe20003800200 */
[----:B------:R-:W-:Y:S01]  /*9e40*/  LOP3.LUT R18, RZ, R23, RZ, 0x33, !PT ;  /* 0x00000017ff127212 */ /* 0x000fe200078e33ff */
[----:B------:R-:W-:-:S03]  /*9e50*/  IMAD R20, R20, R17, RZ ;  /* 0x0000001114147224 */ /* 0x000fc600078e02ff */
[----:B------:R-:W-:-:S04]  /*9e60*/  IADD3 R18, PT, PT, -R12, R25, R18 ;  /* 0x000000190c127210 */ /* 0x000fc80007ffe112 */
[C---:B------:R-:W-:Y:S02]  /*9e70*/  ISETP.GE.U32.AND P0, PT, R18.reuse, 0xc, PT ;  /* 0x0000000c1200780c */ /* 0x040fe40003f06070 */
[----:B--2---:R-:W-:-:S11]  /*9e80*/  LEA.HI R31, R18, 0x1, RZ, 0x1e ;  /* 0x00000001121f7811 */ /* 0x004fd600078ff0ff */
[----:B------:R-:W-:Y:S05]  /*9e90*/  @!P0 BRA `(.L_x_3475) ;  /* 0x0000000800d88947 */ /* 0x000fea0003800000 */
[----:B------:R-:W0:Y:S01]  /*9ea0*/  S2UR UR6, SR_CgaCtaId ;  /* 0x00000000000679c3 */ /* 0x000e220000008800 */
[----:B------:R-:W-:Y:S01]  /*9eb0*/  UMOV UR5, 0x400 ;  /* 0x0000040000057882 */ /* 0x000fe20000000000 */
[----:B------:R-:W-:Y:S01]  /*9ec0*/  LOP3.LUT R17, R31, 0x7ffffffc, RZ, 0xc0, !PT ;  /* 0x7ffffffc1f117812 */ /* 0x000fe200078ec0ff */
[----:B------:R-:W-:Y:S01]  /*9ed0*/  UIADD3 UR5, UPT, UPT, UR5, 0x220, URZ ;  /* 0x0000022005057890 */ /* 0x000fe2000fffe0ff */
[----:B------:R-:W-:Y:S01]  /*9ee0*/  BSSY.RECONVERGENT B1, `(.L_x_3476) ;  /* 0x00000b0000017945 */ /* 0x000fe20003800200 */
[----:B------:R-:W-:Y:S02]  /*9ef0*/  IADD3 R38, PT, PT, R38, 0x8, RZ ;  /* 0x0000000826267810 */ /* 0x000fe40007ffe0ff */
[----:B------:R-:W-:Y:S01]  /*9f00*/  IMAD.MOV R28, RZ, RZ, -R17 ;  /* 0x000000ffff1c7224 */ /* 0x000fe200078e0a11 */
[----:B------:R-:W1:Y:S01]  /*9f10*/  LDC R37, c[0x0][0x3f4] ;  /* 0x0000fd00ff257b82 */ /* 0x000e620000000800 */
[----:B0-----:R-:W-:-:S06]  /*9f20*/  ULEA UR5, UR6, UR5, 0x18 ;  /* 0x0000000506057291 */ /* 0x001fcc000f8ec0ff */
[----:B------:R-:W-:-:S04]  /*9f30*/  LEA R22, R12, UR5, 0x2 ;  /* 0x000000050c167c11 */ /* 0x000fc8000f8e10ff */
[----:B------:R-:W-:-:S07]  /*9f40*/  IADD3 R22, PT, PT, R22, 0x20, RZ ;  /* 0x0000002016167810 */ /* 0x000fce0007ffe0ff */
.L_x_3485:
[----:B-1----:R-:W-:Y:S01]  /*9f50*/  IMAD.MOV.U32 R17, RZ, RZ, R37 ;  /* 0x000000ffff117224 */ /* 0x002fe200078e0025 */
[----:B------:R-:W-:Y:S01]  /*9f60*/  IADD3 R26, PT, PT, R38, -0x8, RZ ;  /* 0xfffffff8261a7810 */ /* 0x000fe20007ffe0ff */
[----:B------:R-:W-:Y:S01]  /*9f70*/  VIADD R28, R28, 0x4 ;  /* 0x000000041c1c7836 */ /* 0x000fe20000000000 */
[C---:B------:R-:W-:Y:S01]  /*9f80*/  IADD3 R40, PT, PT, R38.reuse, -0x4, RZ ;  /* 0xfffffffc26287810 */ /* 0x040fe20007ffe0ff */
[----:B------:R-:W-:Y:S01]  /*9f90*/  VIADD R42, R38, 0x4 ;  /* 0x00000004262a7836 */ /* 0x000fe20000000000 */
[-C--:B------:R-:W-:Y:S01]  /*9fa0*/  ISETP.GE.AND P4, PT, R26, R17.reuse, PT ;  /* 0x000000111a00720c */ /* 0x080fe20003f86270 */
[----:B------:R-:W-:Y:S01]  /*9fb0*/  BSSY.RECONVERGENT B4, `(.L_x_3477) ;  /* 0x000002a000047945 */ /* 0x000fe20003800200 */
[----:B------:R-:W-:Y:S02]  /*9fc0*/  ISETP.NE.AND P0, PT, R28, RZ, PT ;  /* 0x000000ff1c00720c */ /* 0x000fe40003f05270 */
[-C--:B------:R-:W-:Y:S02]  /*9fd0*/  ISETP.GE.AND P1, PT, R40, R17.reuse, PT ;  /* 0x000000112800720c */ /* 0x080fe40003f26270 */
[----:B------:R-:W-:-:S02]  /*9fe0*/  ISETP.GE.AND P2, PT, R38, R17, PT ;  /* 0x000000112600720c */ /* 0x000fc40003f46270 */
[----:B------:R-:W-:-:S05]  /*9ff0*/  ISETP.GE.AND P3, PT, R42, R17, PT ;  /* 0x000000112a00720c */ /* 0x000fca0003f66270 */
[----:B------:R-:W-:Y:S08]  /*a000*/  @!P4 BRA `(.L_x_3478) ;  /* 0x000000000090c947 */ /* 0x000ff00003800000 */
[----:B------:R-:W-:Y:S02]  /*a010*/  IABS R27, R17 ;  /* 0x00000011001b7213 */ /* 0x000fe40000000000 */
[----:B------:R-:W-:Y:S02]  /*a020*/  IABS R32, R26 ;  /* 0x0000001a00207213 */ /* 0x000fe40000000000 */
[----:B------:R-:W0:Y:S01]  /*a030*/  I2F.RP R29, R27 ;  /* 0x0000001b001d7306 */ /* 0x000e220000209400 */
[----:B------:R-:W-:Y:S02]  /*a040*/  ISETP.GE.AND P5, PT, R26, RZ, PT ;  /* 0x000000ff1a00720c */ /* 0x000fe40003fa6270 */
[----:B------:R-:W-:-:S05]  /*a050*/  ISETP.NE.AND P6, PT, R17, RZ, PT ;  /* 0x000000ff1100720c */ /* 0x000fca0003fc5270 */
[----:B0-----:R-:W0:Y:S02]  /*a060*/  MUFU.RCP R29, R29 ;  /* 0x0000001d001d7308 */ /* 0x001e240000001000 */
[----:B0-----:R-:W-:Y:S02]  /*a070*/  IADD3 R30, PT, PT, R29, 0xffffffe, RZ ;  /* 0x0ffffffe1d1e7810 */ /* 0x001fe40007ffe0ff */
[----:B------:R-:W0:Y:S04]  /*a080*/  LDS R29, [R22+-0x20] ;  /* 0xffffe000161d7984 */ /* 0x000e280000000800 */
[----:B------:R-:W1:Y:S02]  /*a090*/  F2I.FTZ.U32.TRUNC.NTZ R25, R30 ;  /* 0x0000001e00197305 */ /* 0x000e64000021f000 */
        /* <DEDUP_REMOVED lines=27> */
.L_x_3478:
[----:B------:R-:W-:Y:S05]  /*a250*/  BSYNC.RECONVERGENT B4 ;  /* 0x0000000000047941 */ /* 0x000fea0003800200 */
.L_x_3477:
        /* <DEDUP_REMOVED lines=10> */
[----:B0-----:R-:W0:Y:S01]  /*a300*/  LDS R29, [R22+-0x10] ;  /* 0xfffff000161d7984 */ /* 0x001e220000000800 */
        /* <DEDUP_REMOVED lines=27> */
.L_x_3480:
[----:B------:R-:W-:Y:S05]  /*a4c0*/  BSYNC.RECONVERGENT B4 ;  /* 0x0000000000047941 */ /* 0x000fea0003800200 */
.L_x_3479:
        /* <DEDUP_REMOVED lines=10> */
[----:B0-----:R-:W0:Y:S01]  /*a570*/  LDS R29, [R22] ;  /* 0x00000000161d7984 */ /* 0x001e220000000800 */
        /* <DEDUP_REMOVED lines=27> */
.L_x_3482:
[----:B------:R-:W-:Y:S05]  /*a730*/  BSYNC.RECONVERGENT B4 ;  /* 0x0000000000047941 */ /* 0x000fea0003800200 */
.L_x_3481:
        /* <DEDUP_REMOVED lines=10> */
[----:B0-----:R-:W0:Y:S01]  /*a7e0*/  LDS R29, [R22+0x10] ;  /* 0x00001000161d7984 */ /* 0x001e220000000800 */
        /* <DEDUP_REMOVED lines=27> */
.L_x_3484:
[----:B------:R-:W-:Y:S05]  /*a9a0*/  BSYNC.RECONVERGENT B4 ;  /* 0x0000000000047941 */ /* 0x000fea0003800200 */
.L_x_3483:
[----:B------:R-:W-:Y:S01]  /*a9b0*/  IADD3 R38, PT, PT, R38, 0x10, RZ ;  /* 0x0000001026267810 */ /* 0x000fe20007ffe0ff */
[----:B------:R-:W-:Y:S01]  /*a9c0*/  VIADD R22, R22, 0x40 ;  /* 0x0000004016167836 */ /* 0x000fe20000000000 */
[----:B------:R-:W-:Y:S06]  /*a9d0*/  @P0 BRA `(.L_x_3485) ;  /* 0xfffffff4005c0947 */ /* 0x000fec000383ffff */
[----:B------:R-:W-:Y:S05]  /*a9e0*/  BSYNC.RECONVERGENT B1 ;  /* 0x0000000000017941 */ /* 0x000fea0003800200 */
.L_x_3476:
[----:B------:R-:W-:-:S07]  /*a9f0*/  IADD3 R38, PT, PT, R38, -0x8, RZ ;  /* 0xfffffff826267810 */ /* 0x000fce0007ffe0ff */
.L_x_3475:
[----:B------:R-:W-:Y:S05]  /*aa00*/  BSYNC.RECONVERGENT B2 ;  /* 0x0000000000027941 */ /* 0x000fea0003800200 */
.L_x_3474:
        /* <DEDUP_REMOVED lines=9> */
[----:B------:R-:W-:Y:S01]  /*aaa0*/  IADD3 R22, PT, PT, -R23, R38, RZ ;  /* 0x0000002617167210 */ /* 0x000fe20007ffe1ff */
[----:B------:R-:W-:Y:S01]  /*aab0*/  VIADD R34, R38, 0x4 ;  /* 0x0000000426227836 */ /* 0x000fe20000000000 */
[----:B------:R-:W-:Y:S04]  /*aac0*/  BSSY.RECONVERGENT B2, `(.L_x_3488) ;  /* 0x000002a000027945 */ /* 0x000fe80003800200 */
[----:B------:R-:W-:Y:S01]  /*aad0*/  ISETP.GE.AND P0, PT, R34, R17, PT ;  /* 0x000000112200720c */ /* 0x000fe20003f06270 */
[----:B0-----:R-:W-:-:S06]  /*aae0*/  ULEA UR5, UR6, UR5, 0x18 ;  /* 0x0000000506057291 */ /* 0x001fcc000f8ec0ff */
[----:B------:R-:W-:Y:S01]  /*aaf0*/  LEA R32, R22, UR5, 0x2 ;  /* 0x0000000516207c11 */ /* 0x000fe2000f8e10ff */
[----:B------:R-:W-:Y:S06]  /*ab00*/  @!P1 BRA `(.L_x_3489) ;  /* 0x0000000000949947 */ /* 0x000fec0003800000 */
        /* <DEDUP_REMOVED lines=37> */
.L_x_3489:
[----:B------:R-:W-:Y:S05]  /*ad60*/  BSYNC.RECONVERGENT B2 ;  /* 0x0000000000027941 */ /* 0x000fea0003800200 */
.L_x_3488:
[----:B------:R-:W-:Y:S04]  /*ad70*/  BSSY.RECONVERGENT B2, `(.L_x_3490) ;  /* 0x0000027000027945 */ /* 0x000fe80003800200 */
[----:B------:R-:W-:Y:S05]  /*ad80*/  @!P0 BRA `(.L_x_3491) ;  /* 0x0000000000948947 */ /* 0x000fea0003800000 */
[----:B------:R-:W-:Y:S01]  /*ad90*/  IABS R27, R17 ;  /* 0x00000011001b7213 */ /* 0x000fe20000000000 */
[----:B------:R-:W-:Y:S01]  /*ada0*/  HFMA2 R24, -RZ, RZ, 0, 0 ;  /* 0x00000000ff187431 */ /* 0x000fe200000001ff */
[----:B------:R-:W-:Y:S01]  /*adb0*/  ISETP.GE.AND P1, PT, R34, RZ, PT ;  /* 0x000000ff2200720c */ /* 0x000fe20003f26270 */
[----:B------:R-:W0:Y:S01]  /*adc0*/  LDCU.64 UR6, c[0x0][0x3c8] ;  /* 0x00007900ff0677ac */ /* 0x000e220008000a00 */
[----:B------:R-:W1:Y:S01]  /*add0*/  I2F.RP R26, R27 ;  /* 0x0000001b001a7306 */ /* 0x000e620000209400 */
[----:B------:R-:W-:-:S07]  /*ade0*/  ISETP.NE.AND P2, PT, R17, RZ, PT ;  /* 0x000000ff1100720c */ /* 0x000fce0003f45270 */
        /* <DEDUP_REMOVED lines=31> */
.L_x_3491:
[----:B------:R-:W-:Y:S05]  /*afe0*/  BSYNC.RECONVERGENT B2 ;  /* 0x0000000000027941 */ /* 0x000fea0003800200 */
.L_x_3490:
[----:B------:R-:W-:-:S07]  /*aff0*/  VIADD R38, R38, 0x8 ;  /* 0x0000000826267836 */ /* 0x000fce0000000000 */
.L_x_3487:
[----:B------:R-:W-:Y:S05]  /*b000*/  BSYNC.RECONVERGENT B1 ;  /* 0x0000000000017941 */ /* 0x000fea0003800200 */
.L_x_3486:
[----:B------:R-:W-:-:S04]  /*b010*/  LOP3.LUT P0, RZ, R18, 0x4, RZ, 0xc0, !PT ;  /* 0x0000000412ff7812 */ /* 0x000fc8000780c0ff */
[----:B------:R-:W-:-:S13]  /*b020*/  ISETP.LT.OR P0, PT, R38, R17, P0 ;  /* 0x000000112600720c */ /* 0x000fda0000701670 */
[----:B------:R-:W-:Y:S05]  /*b030*/  @P0 BRA `(.L_x_3473) ;  /* 0x0000000000a80947 */ /* 0x000fea0003800000 */
        /* <DEDUP_REMOVED lines=9> */
[----:B-1----:R-:W-:Y:S01]  /*b0d0*/  MOV R24, RZ ;  /* 0x000000ff00187202 */ /* 0x002fe20000000f00 */
        /* <DEDUP_REMOVED lines=20> */
[----:B------:R-:W-:-:S03]  /*b220*/  IADD3 R23, PT, PT, -R23, R38, RZ ;  /* 0x0000002617177210 */ /* 0x000fc60007ffe1ff */
        /* <DEDUP_REMOVED lines=11> */
.L_x_3473:
[----:B------:R-:W-:Y:S05]  /*b2e0*/  BSYNC.RECONVERGENT B3 ;  /* 0x0000000000037941 */ /* 0x000fea0003800200 */
.L_x_3472:
[----:B------:R-:W-:-:S13]  /*b2f0*/  ISETP.NE.AND P0, PT, R12, R21, PT ;  /* 0x000000150c00720c */ /* 0x000fda0003f05270 */
[----:B------:R-:W-:Y:S05]  /*b300*/  @P0 BRA `(.L_x_3464) ;  /* 0x0000000000cc0947 */ /* 0x000fea0003800000 */
[----:B------:R-:W0:Y:S01]  /*b310*/  LDC R14, c[0x0][0x478] ;  /* 0x00011e00ff0e7b82 */ /* 0x000e220000000800 */
[----:B------:R-:W-:Y:S01]  /*b320*/  IMAD.IADD R35, R13, 0x1, R2 ;  /* 0x000000010d237824 */ /* 0x000fe200078e0202 */
[----:B------:R-:W1:Y:S01]  /*b330*/  LDCU.64 UR6, c[0x0][0x460] ;  /* 0x00008c00ff0677ac */ /* 0x000e620008000a00 */
[----:B------:R-:W3:Y:S01]  /*b340*/  LDS R151, [R151] ;  /* 0x0000000097977984 */ /* 0x000ee20000000800 */
[----:B0-----:R-:W-:-:S13]  /*b350*/  ISETP.NE.AND P1, PT, R14, 0x2, PT ;  /* 0x000000020e00780c */ /* 0x001fda0003f25270 */
[----:B------:R-:W0:Y:S08]  /*b360*/  @!P1 LDC.64 R14, c[0x0][0x3a8] ;  /* 0x0000ea00ff0e9b82 */ /* 0x000e300000000a00 */
[----:B------:R-:W4:Y:S08]  /*b370*/  @!P1 LDC.64 R24, c[0x0][0x468] ;  /* 0x00011a00ff189b82 */ /* 0x000f300000000a00 */
[----:B------:R-:W2:Y:S01]  /*b380*/  @P1 LDC.64 R20, c[0x0][0x3a8] ;  /* 0x0000ea00ff141b82 */ /* 0x000ea20000000a00 */
[----:B0-----:R-:W-:-:S04]  /*b390*/  @!P1 IADD3 R14, P0, PT, R35, R14, RZ ;  /* 0x0000000e230e9210 */ /* 0x001fc80007f1e0ff */
[----:B------:R-:W-:Y:S01]  /*b3a0*/  @!P1 LEA.HI.X.SX32 R15, R35, R15, 0x1, P0 ;  /* 0x0000000f230f9211 */ /* 0x000fe200000f0eff */
[----:B----4-:R-:W4:Y:S04]  /*b3b0*/  @!P1 LDG.E R24, desc[UR36][R24.64+0x8] ;  /* 0x0000082418189981 */ /* 0x010f28000c1e1900 */
[----:B------:R-:W3:Y:S01]  /*b3c0*/  @!P1 LDG.E R18, desc[UR36][R14.64] ;  /* 0x000000240e129981 */ /* 0x000ee2000c1e1900 */
[----:B-1----:R-:W-:-:S04]  /*b3d0*/  ISETP.NE.U32.AND P0, PT, RZ, UR6, PT ;  /* 0x00000006ff007c0c */ /* 0x002fc8000bf05070 */
[----:B------:R-:W-:Y:S01]  /*b3e0*/  ISETP.NE.AND.EX P0, PT, RZ, UR7, PT, P0 ;  /* 0x00000007ff007c0c */ /* 0x000fe2000bf05300 */
[----:B------:R-:W0:-:S12]  /*b3f0*/  LDCU.64 UR6, c[0x0][0x3c0] ;  /* 0x00007800ff0677ac */ /* 0x000e180008000a00 */
[----:B------:R-:W1:Y:S08]  /*b400*/  @P0 LDC R2, c[0x0][0x3f8] ;  /* 0x0000fe00ff020b82 */ /* 0x000e700000000800 */
[----:B------:R-:W0:Y:S01]  /*b410*/  @P0 LDC.64 R22, c[0x0][0x458] ;  /* 0x00011600ff160b82 */ /* 0x000e220000000a00 */
[----:B--2---:R-:W-:-:S04]  /*b420*/  @P1 IMAD.WIDE R14, R35, 0x4, R20 ;  /* 0x00000004230e1825 */ /* 0x004fc800078e0214 */
[----:B-1----:R-:W-:-:S04]  /*b430*/  @P0 IMAD R16, R16, R2, R3 ;  /* 0x0000000210100224 */ /* 0x002fc800078e0203 */
[----:B------:R-:W-:-:S04]  /*b440*/  @P0 IMAD R3, R16, 0x60, R13 ;  /* 0x0000006010030824 */ /* 0x000fc800078e020d */
[----:B0-----:R-:W-:-:S05]  /*b450*/  @P0 IMAD.WIDE R2, R3, 0x4, R22 ;  /* 0x0000000403020825 */ /* 0x001fca00078e0216 */
[----:B------:R-:W2:Y:S01]  /*b460*/  @P0 LDG.E.128 R20, desc[UR36][R2.64] ;  /* 0x0000002402140981 */ /* 0x000ea2000c1e1d00 */
[----:B---3--:R-:W4:Y:S08]  /*b470*/  @!P1 I2F.S8 R31, R18.B2 ;  /* 0x20000012001f9306 */ /* 0x008f300000001400 */
[----:B------:R-:W0:Y:S08]  /*b480*/  @!P1 I2F.S8 R27, R18 ;  /* 0x00000012001b9306 */ /* 0x000e300000001400 */
[----:B------:R-:W1:Y:S08]  /*b490*/  @!P1 I2F.S8 R29, R18.B1 ;  /* 0x10000012001d9306 */ /* 0x000e700000001400 */
[----:B------:R-:W3:Y:S01]  /*b4a0*/  @!P1 I2F.S8 R33, R18.B3 ;  /* 0x3000001200219306 */ /* 0x000ee20000001400 */
[C---:B----4-:R-:W-:Y:S01]  /*b4b0*/  @!P1 FMUL.FTZ R30, R24.reuse, R31 ;  /* 0x0000001f181e9220 */ /* 0x050fe20000410000 */
[C---:B0-----:R-:W-:Y:S01]  /*b4c0*/  @!P1 FMUL.FTZ R28, R24.reuse, R27 ;  /* 0x0000001b181c9220 */ /* 0x041fe20000410000 */
[C---:B-1----:R-:W-:Y:S01]  /*b4d0*/  @!P1 FMUL.FTZ R29, R24.reuse, R29 ;  /* 0x0000001d181d9220 */ /* 0x042fe20000410000 */
[----:B---3--:R-:W-:-:S06]  /*b4e0*/  @!P1 FMUL.FTZ R31, R24, R33 ;  /* 0x00000021181f9220 */ /* 0x008fcc0000410000 */
[----:B------:R-:W3:Y:S01]  /*b4f0*/  @P1 LDG.E.128 R28, desc[UR36][R14.64] ;  /* 0x000000240e1c1981 */ /* 0x000ee2000c1e1d00 */
[----:B------:R-:W-:Y:S02]  /*b500*/  IMAD R16, R36, R17, R13 ;  /* 0x0000001124107224 */ /* 0x000fe400078e020d */
[----:B------:R-:W-:-:S03]  /*b510*/  IMAD R19, R19, 0x60, RZ ;  /* 0x0000006013137824 */ /* 0x000fc600078e02ff */
[----:B------:R-:W-:Y:S02]  /*b520*/  SHF.R.S32.HI R18, RZ, 0x1f, R16 ;  /* 0x0000001fff127819 */ /* 0x000fe40000011410 */
[----:B------:R-:W-:-:S04]  /*b530*/  IADD3 R17, P1, PT, R19, R16, RZ ;  /* 0x0000001013117210 */ /* 0x000fc80007f3e0ff */
        /* <DEDUP_REMOVED lines=12> */
[C---:B------:R-:W-:Y:S01]  /*b600*/  FFMA.FTZ R8, R151.reuse, R4, R8 ;  /* 0x0000000497087223 */ /* 0x040fe20000010008 */
[C---:B------:R-:W-:Y:S01]  /*b610*/  FFMA.FTZ R9, R151.reuse, R5, R9 ;  /* 0x0000000597097223 */ /* 0x040fe20000010009 */
[C---:B------:R-:W-:Y:S01]  /*b620*/  FFMA.FTZ R10, R151.reuse, R6, R10 ;  /* 0x00000006970a7223 */ /* 0x040fe2000001000a */
[----:B------:R-:W-:-:S07]  /*b630*/  FFMA.FTZ R11, R151, R7, R11 ;  /* 0x00000007970b7223 */ /* 0x000fce000001000b */
.L_x_3464:
[----:B------:R-:W-:Y:S05]  /*b640*/  BSYNC.RECONVERGENT B0 ;  /* 0x0000000000007941 */ /* 0x000fea0003800200 */
.L_x_3463:
[----:B------:R-:W-:Y:S01]  /*b650*/  BAR.SYNC.DEFER_BLOCKING 0x0 ;  /* 0x0000000000007b1d */ /* 0x000fe20000010000 */
[----:B------:R-:W-:-:S04]  /*b660*/  ISETP.GT.U32.AND P1, PT, R13, 0x5f, PT ;  /* 0x0000005f0d00780c */ /* 0x000fc80003f24070 */
[----:B------:R-:W-:-:S09]  /*b670*/  ISETP.GT.U32.OR P0, PT, R0, 0x1f, P1 ;  /* 0x0000001f0000780c */ /* 0x000fd20000f04470 */
[----:B------:R-:W-:Y:S05]  /*b680*/  @P1 BRA `(.L_x_3492) ;  /* 0x0000000000741947 */ /* 0x000fea0003800000 */
        /* <DEDUP_REMOVED lines=10> */
[----:B------:R-:W-:Y:S01]  /*b730*/  LEA R12, R12, UR4, 0x2 ;  /* 0x000000040c0c7c11 */ /* 0x000fe2000f8e10ff */
[----:B------:R-:W-:Y:S05]  /*b740*/  WARPSYNC.ALL ;  /* 0x0000000000007948 */ /* 0x000fea0003800000 */
[----:B------:R-:W-:Y:S01]  /*b750*/  @!P1 STS.128 [R12+-0x300], R8 ;  /* 0xfffd00080c009388 */ /* 0x000fe20000000c00 */
[----:B------:R-:W-:Y:S01]  /*b760*/  BAR.SYNC.DEFER_BLOCKING 0x0 ;  /* 0x0000000000007b1d */ /* 0x000fe20000010000 */
[----:B------:R-:W-:-:S05]  /*b770*/  ISETP.NE.AND P1, PT, R2, 0x20, PT ;  /* 0x000000200200780c */ /* 0x000fca0003f25270 */
[----:B0----5:R-:W0:Y:S02]  /*b780*/  @!P2 LDS.128 R4, [R12] ;  /* 0x000000000c04a984 */ /* 0x021e240000000c00 */
        /* <DEDUP_REMOVED lines=13> */
.L_x_3492:
[----:B------:R-:W-:Y:S05]  /*b860*/  @P0 EXIT ;  /* 0x000000000000094d */ /* 0x000fea0003800000 */
[----:B------:R-:W1:Y:S02]  /*b870*/  LDCU UR4, c[0x0][0x478] ;  /* 0x00008f00ff0477ac */ /* 0x000e640008000800 */
[----:B-1----:R-:W-:-:S09]  /*b880*/  UISETP.NE.AND UP0, UPT, UR4, 0x2, UPT ;  /* 0x000000020400788c */ /* 0x002fd2000bf05270 */
[----:B------:R-:W-:Y:S05]  /*b890*/  BRA.U UP0, `(.L_x_3493) ;  /* 0x00000001007c7547 */ /* 0x000fea000b800000 */
[----:B------:R-:W1:Y:S01]  /*b8a0*/  LDC.64 R2, c[0x0][0x470] ;  /* 0x00011c00ff027b82 */ /* 0x000e620000000a00 */
[----:B------:R-:W3:Y:S01]  /*b8b0*/  LDCU.64 UR4, c[0x0][0x380] ;  /* 0x00007000ff0477ac */ /* 0x000ee20008000a00 */
[----:B-1----:R-:W4:Y:S01]  /*b8c0*/  LDG.E R2, desc[UR36][R2.64] ;  /* 0x0000002402027981 */ /* 0x002f22000c1e1900 */
[----:B------:R-:W-:Y:S02]  /*b8d0*/  IMAD.IADD R13, R36, 0x1, R13 ;  /* 0x00000001240d7824 */ /* 0x000fe400078e020d */
[C---:B----4-:R-:W-:Y:S01]  /*b8e0*/  FMUL.FTZ R10, R2.reuse, R10 ;  /* 0x0000000a020a7220 */ /* 0x050fe20000410000 */
[C---:B------:R-:W-:Y:S01]  /*b8f0*/  FMUL.FTZ R11, R2.reuse, R11 ;  /* 0x0000000b020b7220 */ /* 0x040fe20000410000 */
[C---:B------:R-:W-:Y:S01]  /*b900*/  FMUL.FTZ R9, R2.reuse, R9 ;  /* 0x0000000902097220 */ /* 0x040fe20000410000 */
[----:B------:R-:W-:-:S03]  /*b910*/  FMUL.FTZ R8, R2, R8 ;  /* 0x0000000802087220 */ /* 0x000fc60000410000 */
[----:B------:R-:W1:Y:S08]  /*b920*/  F2I.S8.NTZ R10, R10 ;  /* 0x0000000a000a7305 */ /* 0x000e700000202100 */
[----:B------:R-:W4:Y:S01]  /*b930*/  F2I.S8.NTZ R11, R11 ;  /* 0x0000000b000b7305 */ /* 0x000f220000202100 */
[----:B-1----:R-:W-:-:S07]  /*b940*/  PRMT R0, R10, 0x8880, RZ ;  /* 0x000088800a007816 */ /* 0x002fce00000000ff */
[----:B------:R-:W1:Y:S01]  /*b950*/  F2I.S8.NTZ R9, R9 ;  /* 0x0000000900097305 */ /* 0x000e620000202100 */
[----:B------:R-:W-:Y:S02]  /*b960*/  PRMT R0, R0, 0x7710, RZ ;  /* 0x0000771000007816 */ /* 0x000fe400000000ff */
[----:B----4-:R-:W-:-:S05]  /*b970*/  PRMT R3, R11, 0x8880, RZ ;  /* 0x000088800b037816 */ /* 0x010fca00000000ff */
[----:B------:R-:W0:Y:S01]  /*b980*/  F2I.S8.NTZ R8, R8 ;  /* 0x0000000800087305 */ /* 0x000e220000202100 */
[----:B------:R-:W-:Y:S02]  /*b990*/  SHF.L.U32 R2, R0, 0x10, RZ ;  /* 0x0000001000027819 */ /* 0x000fe400000006ff */
[----:B------:R-:W-:Y:S02]  /*b9a0*/  PRMT R0, R3, 0x7710, RZ ;  /* 0x0000771003007816 */ /* 0x000fe400000000ff */
[----:B------:R-:W-:Y:S02]  /*b9b0*/  LOP3.LUT R3, R2, 0xff0000, RZ, 0xc0, !PT ;  /* 0x00ff000002037812 */ /* 0x000fe400078ec0ff */
[----:B-1----:R-:W-:Y:S02]  /*b9c0*/  PRMT R9, R9, 0x8880, RZ ;  /* 0x0000888009097816 */ /* 0x002fe400000000ff */
[----:B------:R-:W-:Y:S02]  /*b9d0*/  LEA R3, R0, R3, 0x18 ;  /* 0x0000000300037211 */ /* 0x000fe400078ec0ff */
[----:B------:R-:W-:-:S02]  /*b9e0*/  PRMT R2, R9, 0x7710, RZ ;  /* 0x0000771009027816 */ /* 0x000fc400000000ff */
[----:B0----5:R-:W-:-:S04]  /*b9f0*/  PRMT R4, R8, 0x8880, RZ ;  /* 0x0000888008047816 */ /* 0x021fc800000000ff */
[----:B------:R-:W-:Y:S02]  /*ba00*/  PRMT R0, R4, 0x7710, RZ ;  /* 0x0000771004007816 */ /* 0x000fe400000000ff */
[----:B------:R-:W-:Y:S02]  /*ba10*/  LOP3.LUT R4, R2, 0xff, RZ, 0xc0, !PT ;  /* 0x000000ff02047812 */ /* 0x000fe400078ec0ff */
[C---:B---3--:R-:W-:Y:S02]  /*ba20*/  IADD3 R2, P0, PT, R13.reuse, UR4, RZ ;  /* 0x000000040d027c10 */ /* 0x048fe4000ff1e0ff */
[----:B------:R-:W-:Y:S01]  /*ba30*/  LOP3.LUT R5, R0, 0xff, RZ, 0xc0, !PT ;  /* 0x000000ff00057812 */ /* 0x000fe200078ec0ff */
[----:B------:R-:W-:Y:S01]  /*ba40*/  IMAD R4, R4, 0x100, R3 ;  /* 0x0000010004047824 */ /* 0x000fe200078e0203 */
[----:B------:R-:W-:-:S04]  /*ba50*/  LEA.HI.X.SX32 R3, R13, UR5, 0x1, P0 ;  /* 0x000000050d037c11 */ /* 0x000fc800080f0eff */
[----:B------:R-:W-:-:S05]  /*ba60*/  IADD3 R5, PT, PT, R4, R5, RZ ;  /* 0x0000000504057210 */ /* 0x000fca0007ffe0ff */
[----:B------:R-:W-:Y:S01]  /*ba70*/  STG.E desc[UR36][R2.64], R5 ;  /* 0x0000000502007986 */ /* 0x000fe2000c101924 */
[----:B------:R-:W-:Y:S05]  /*ba80*/  EXIT ;  /* 0x000000000000794d */ /* 0x000fea0003800000 */
.L_x_3493:
[----:B------:R-:W1:Y:S01]  /*ba90*/  LDC.64 R2, c[0x0][0x380] ;  /* 0x0000e000ff027b82 */ /* 0x000e620000000a00 */
[----:B------:R-:W-:-:S04]  /*baa0*/  IMAD.IADD R13, R36, 0x1, R13 ;  /* 0x00000001240d7824 */ /* 0x000fc800078e020d */
[----:B-1----:R-:W-:-:S05]  /*bab0*/  IMAD.WIDE R2, R13, 0x4, R2 ;  /* 0x000000040d027825 */ /* 0x002fca00078e0202 */
[----:B------:R-:W-:Y:S01]  /*bac0*/  STG.E.128 desc[UR36][R2.64], R8 ;  /* 0x0000000802007986 */ /* 0x000fe2000c101d24 */
[----:B------:R-:W-:Y:S05]  /*bad0*/  EXIT ;  /* 0x000000000000794d */ /* 0x000fea0003800000 */
.L_x_3355:
[----:B------:R-:W-:Y:S02]  /*bae0*/  HFMA2 R12, -RZ, RZ, 0, 9.5367431640625e-07 ;  /* 0x00000010ff0c7431 */ /* 0x000fe400000001ff */
[----:B------:R-:W-:Y:S01]  /*baf0*/  IMAD.MOV.U32 R11, RZ, RZ, 0x1f ;  /* 0x0000001fff0b7424 */ /* 0x000fe200078e00ff */
[----:B------:R-:W-:-:S07]  /*bb00*/  MOV R15, 0xffffffff ;  /* 0xffffffff000f7802 */ /* 0x000fce0000000f00 */
[----:B0----5:R-:W-:Y:S05]  /*bb10*/  WARPSYNC.COLLECTIVE R15, `(.L_x_3494) ;  /* 0x000000000f087348 */ /* 0x021fea0003c00000 */
[----:B------:R1:W2:Y:S02]  /*bb20*/  SHFL.BFLY P6, R14, R13, R12, R11 ;  /* 0x0c00000c0d0e7389 */ /* 0x0002a400000c000b */
[----:B012--5:R-:W-:Y:S05]  /*bb30*/  ENDCOLLECTIVE ;  /* 0x000000000000791b */ /* 0x027fea0003800000 */
.L_x_3494:
[----:B------:R-:W-:Y:S02]  /*bb40*/  HFMA2 R12, -RZ, RZ, 0, 4.76837158203125e-07 ;  /* 0x00000008ff0c7431 */ /* 0x000fe400000001ff */
[----:B------:R-:W-:-:S04]  /*bb50*/  FADD.FTZ R3, R13, R14 ;  /* 0x0000000e0d037221 */ /* 0x000fc80000010000 */
[----:B------:R-:W-:-:S07]  /*bb60*/  IMAD.MOV.U32 R13, RZ, RZ, R3 ;  /* 0x000000ffff0d7224 */ /* 0x000fce00078e0003 */
[----:B------:R-:W-:Y:S05]  /*bb70*/  WARPSYNC.COLLECTIVE R15, `(.L_x_3495) ;  /* 0x000000000f087348 */ /* 0x000fea0003c00000 */
[----:B------:R0:W1:Y:S02]  /*bb80*/  SHFL.BFLY P6, R14, R13, R12, R11 ;  /* 0x0c00000c0d0e7389 */ /* 0x00006400000c000b */
[----:B01----:R-:W-:Y:S05]  /*bb90*/  ENDCOLLECTIVE ;  /* 0x000000000000791b */ /* 0x003fea0003800000 */
.L_x_3495:
[----:B------:R-:W-:Y:S01]  /*bba0*/  MOV R12, 0x4 ;  /* 0x00000004000c7802 */ /* 0x000fe20000000f00 */
[----:B------:R-:W-:-:S04]  /*bbb0*/  FADD.FTZ R4, R3, R14 ;  /* 0x0000000e03047221 */ /* 0x000fc80000010000 */
[----:B------:R-:W-:-:S07]  /*bbc0*/  IMAD.MOV.U32 R13, RZ, RZ, R4 ;  /* 0x000000ffff0d7224 */ /* 0x000fce00078e0004 */
[----:B------:R-:W-:Y:S05]  /*bbd0*/  WARPSYNC.COLLECTIVE R15, `(.L_x_3496) ;  /* 0x000000000f087348 */ /* 0x000fea0003c00000 */
[----:B------:R0:W1:Y:S02]  /*bbe0*/  SHFL.BFLY P6, R14, R13, R12, R11 ;  /* 0x0c00000c0d0e7389 */ /* 0x00006400000c000b */
[----:B01----:R-:W-:Y:S05]  /*bbf0*/  ENDCOLLECTIVE ;  /* 0x000000000000791b */ /* 0x003fea0003800000 */
.L_x_3496:
[----:B------:R-:W-:Y:S02]  /*bc00*/  HFMA2 R12, -RZ, RZ, 0, 1.1920928955078125e-07 ;  /* 0x00000002ff0c7431 */ /* 0x000fe400000001ff */
[----:B------:R-:W-:-:S04]  /*bc10*/  FADD.FTZ R5, R4, R14 ;  /* 0x0000000e04057221 */ /* 0x000fc80000010000 */
[----:B------:R-:W-:-:S07]  /*bc20*/  IMAD.MOV.U32 R13, RZ, RZ, R5 ;  /* 0x000000ffff0d7224 */ /* 0x000fce00078e0005 */
[----:B------:R-:W-:Y:S05]  /*bc30*/  WARPSYNC.COLLECTIVE R15, `(.L_x_3497) ;  /* 0x000000000f087348 */ /* 0x000fea0003c00000 */
[----:B------:R0:W1:Y:S02]  /*bc40*/  SHFL.BFLY P6, R14, R13, R12, R11 ;  /* 0x0c00000c0d0e7389 */ /* 0x00006400000c000b */
[----:B01----:R-:W-:Y:S05]  /*bc50*/  ENDCOLLECTIVE ;  /* 0x000000000000791b */ /* 0x003fea0003800000 */
.L_x_3497:
[----:B------:R-:W-:Y:S01]  /*bc60*/  MOV R12, 0x1 ;  /* 0x00000001000c7802 */ /* 0x000fe20000000f00 */
[----:B------:R-:W-:-:S04]  /*bc70*/  FADD.FTZ R6, R5, R14 ;  /* 0x0000000e05067221 */ /* 0x000fc80000010000 */
[----:B------:R-:W-:-:S07]  /*bc80*/  IMAD.MOV.U32 R13, RZ, RZ, R6 ;  /* 0x000000ffff0d7224 */ /* 0x000fce00078e0006 */
[----:B------:R-:W-:Y:S05]  /*bc90*/  WARPSYNC.COLLECTIVE R15, `(.L_x_3498) ;  /* 0x000000000f087348 */ /* 0x000fea0003c00000 */
[----:B------:R0:W1:Y:S02]  /*bca0*/  SHFL.BFLY P6, R14, R13, R12, R11 ;  /* 0x0c00000c0d0e7389 */ /* 0x00006400000c000b */
[----:B01----:R-:W-:Y:S05]  /*bcb0*/  ENDCOLLECTIVE ;  /* 0x000000000000791b */ /* 0x003fea0003800000 */
.L_x_3498:
[----:B------:R-:W-:Y:S05]  /*bcc0*/  BRA `(.L_x_3499) ;  /* 0xffffff5c006c7947 */ /* 0x000fea000383ffff */
.L_x_3423:
[----:B------:R-:W-:Y:S01]  /*bcd0*/  HFMA2 R11, -RZ, RZ, 0, 1.847743988037109375e-06 ;  /* 0x0000001fff0b7431 */ /* 0x000fe200000001ff */
[----:B------:R-:W-:Y:S01]  /*bce0*/  BSSY B1, `(.L_x_3500) ;  /* 0x0000006000017945 */ /* 0x000fe20003800000 */
[----:B------:R-:W-:Y:S02]  /*bcf0*/  IMAD.MOV.U32 R12, RZ, RZ, 0x1 ;  /* 0x00000001ff0c7424 */ /* 0x000fe400078e00ff */
[----:B------:R-:W-:-:S07]  /*bd00*/  IMAD.MOV.U32 R15, RZ, RZ, -0x1 ;  /* 0xffffffffff0f7424 */ /* 0x000fce00078e00ff */
[----:B------:R-:W-:Y:S05]  /*bd10*/  WARPSYNC.COLLECTIVE R15, `(.L_x_3501) ;  /* 0x000000000f087348 */ /* 0x000fea0003c00000 */
[----:B------:R0:W1:Y:S02]  /*bd20*/  SHFL.BFLY P6, R14, R13, R12, R11 ;  /* 0x0c00000c0d0e7389 */ /* 0x00006400000c000b */
[----:B01----:R-:W-:Y:S05]  /*bd30*/  ENDCOLLECTIVE ;  /* 0x000000000000791b */ /* 0x003fea0003800000 */
.L_x_3501:
[----:B------:R-:W-:Y:S05]  /*bd40*/  BSYNC B1 ;  /* 0x0000000000017941 */ /* 0x000fea0003800000 */
.L_x_3500:
[----:B------:R-:W-:Y:S05]  /*bd50*/  BRA `(.L_x_3502) ;  /* 0xffffffa000847947 */ /* 0x000fea000383ffff */
.L_x_3427:
[----:B------:R-:W-:Y:S01]  /*bd60*/  HFMA2 R11, -RZ, RZ, 0, 1.847743988037109375e-06 ;  /* 0x0000001fff0b7431 */ /* 0x000fe200000001ff */
[----:B------:R-:W-:Y:S01]  /*bd70*/  BSSY B0, `(.L_x_3503) ;  /* 0x0000007000007945 */ /* 0x000fe20003800000 */
[----:B------:R-:W-:Y:S01]  /*bd80*/  MOV R13, R0 ;  /* 0x00000000000d7202 */ /* 0x000fe20000000f00 */
[----:B------:R-:W-:Y:S02]  /*bd90*/  IMAD.MOV.U32 R12, RZ, RZ, 0x10 ;  /* 0x00000010ff0c7424 */ /* 0x000fe400078e00ff */
[----:B------:R-:W-:-:S07]  /*bda0*/  IMAD.MOV.U32 R15, RZ, RZ, -0x1 ;  /* 0xffffffffff0f7424 */ /* 0x000fce00078e00ff */
[----:B-123-5:R-:W-:Y:S05]  /*bdb0*/  WARPSYNC.COLLECTIVE R15, `(.L_x_3504) ;  /* 0x000000000f087348 */ /* 0x02efea0003c00000 */
[----:B------:R0:W4:Y:S02]  /*bdc0*/  SHFL.BFLY P6, R14, R13, R12, R11 ;  /* 0x0c00000c0d0e7389 */ /* 0x00012400000c000b */
[----:B012345:R-:W-:Y:S05]  /*bdd0*/  ENDCOLLECTIVE ;  /* 0x000000000000791b */ /* 0x03ffea0003800000 */
.L_x_3504:
[----:B------:R-:W-:Y:S05]  /*bde0*/  BSYNC B0 ;  /* 0x0000000000007941 */ /* 0x000fea0003800000 */
.L_x_3503:
[----:B------:R-:W-:Y:S01]  /*bdf0*/  FMNMX.FTZ R13, R14, R0, !PT ;  /* 0x000000000e0d7209 */ /* 0x000fe20007810000 */
[----:B------:R-:W-:Y:S01]  /*be00*/  IMAD.MOV.U32 R11, RZ, RZ, 0x1f ;  /* 0x0000001fff0b7424 */ /* 0x000fe200078e00ff */
[----:B------:R-:W-:Y:S02]  /*be10*/  MOV R12, 0x8 ;  /* 0x00000008000c7802 */ /* 0x000fe40000000f00 */
[----:B------:R-:W-:-:S07]  /*be20*/  MOV R15, 0xffffffff ;  /* 0xffffffff000f7802 */ /* 0x000fce0000000f00 */
[----:B------:R-:W-:Y:S05]  /*be30*/  WARPSYNC.COLLECTIVE R15, `(.L_x_3505) ;  /* 0x000000000f087348 */ /* 0x000fea0003c00000 */
[----:B------:R0:W1:Y:S02]  /*be40*/  SHFL.BFLY P6, R14, R13, R12, R11 ;  /* 0x0c00000c0d0e7389 */ /* 0x00006400000c000b */
[----:B01----:R-:W-:Y:S05]  /*be50*/  ENDCOLLECTIVE ;  /* 0x000000000000791b */ /* 0x003fea0003800000 */
.L_x_3505:
[----:B------:R-:W-:Y:S01]  /*be60*/  HFMA2 R12, -RZ, RZ, 0, 2.384185791015625e-07 ;  /* 0x00000004ff0c7431 */ /* 0x000fe200000001ff */
[----:B------:R-:W-:-:S05]  /*be70*/  FMNMX.FTZ R3, R13, R14, !PT ;  /* 0x0000000e0d037209 */ /* 0x000fca0007810000 */
[----:B------:R-:W-:-:S07]  /*be80*/  IMAD.MOV.U32 R13, RZ, RZ, R3 ;  /* 0x000000ffff0d7224 */ /* 0x000fce00078e0003 */
[----:B------:R-:W-:Y:S05]  /*be90*/  WARPSYNC.COLLECTIVE R15, `(.L_x_3506) ;  /* 0x000000000f087348 */ /* 0x000fea0003c00000 */
[----:B------:R0:W1:Y:S02]  /*bea0*/  SHFL.BFLY P6, R14, R13, R12, R11 ;  /* 0x0c00000c0d0e7389 */ /* 0x00006400000c000b */
[----:B01----:R-:W-:Y:S05]  /*beb0*/  ENDCOLLECTIVE ;  /* 0x000000000000791b */ /* 0x003fea0003800000 */
.L_x_3506:
[----:B------:R-:W-:Y:S02]  /*bec0*/  MOV R12, 0x2 ;  /* 0x00000002000c7802 */ /* 0x000fe40000000f00 */
[----:B------:R-:W-:-:S05]  /*bed0*/  FMNMX.FTZ R4, R3, R14, !PT ;  /* 0x0000000e03047209 */ /* 0x000fca0007810000 */
[----:B------:R-:W-:-:S07]  /*bee0*/  IMAD.MOV.U32 R13, RZ, RZ, R4 ;  /* 0x000000ffff0d7224 */ /* 0x000fce00078e0004 */
[----:B------:R-:W-:Y:S05]  /*bef0*/  WARPSYNC.COLLECTIVE R15, `(.L_x_3507) ;  /* 0x000000000f087348 */ /* 0x000fea0003c00000 */
[----:B------:R0:W1:Y:S02]  /*bf00*/  SHFL.BFLY P6, R14, R13, R12, R11 ;  /* 0x0c00000c0d0e7389 */ /* 0x00006400000c000b */
[----:B01----:R-:W-:Y:S05]  /*bf10*/  ENDCOLLECTIVE ;  /* 0x000000000000791b */ /* 0x003fea0003800000 */
.L_x_3507:
[----:B------:R-:W-:Y:S05]  /*bf20*/  BRA `(.L_x_3508) ;  /* 0xffffffa000c47947 */ /* 0x000fea000383ffff */
.L_x_3509:
        /* <DEDUP_REMOVED lines=13> */
.L_x_4072:


//--------------------- .text._ZN4mmha33masked_multihead_attention_kernelIfLi96ELi128ELi4ELi32ELi64ELb0ELb1EEEv26Multihead_attention_paramsIT_XT5_EE --------------------------
	.section	.text._ZN4mmha33masked_multihead_attention_kernelIfLi96ELi128ELi4ELi32ELi64ELb0ELb1EEEv26Multihead_attention_paramsIT_XT5_EE,"ax",@progbits
	.align	128
        .global         _ZN4mmha33masked_multihead_attention_kernelIfLi96ELi128ELi4ELi32ELi64ELb0ELb1EEEv26Multihead_attention_paramsIT_XT5_EE
        .type           _ZN4mmha33masked_multihead_attention_kernelIfLi96ELi128ELi4ELi32ELi64ELb0ELb1EEEv26Multihead_attention_paramsIT_XT5_EE,@function
        .size           _ZN4mmha33masked_multihead_attention_kernelIfLi96ELi128ELi4ELi32ELi64ELb0ELb1EEEv26Multihead_attention_paramsIT_XT5_EE,(.L_x_4073 - _ZN4mmha33masked_multihead_attention_kernelIfLi96ELi128ELi4ELi32ELi64ELb0ELb1EEEv26Multihead_attention_paramsIT_XT5_EE)
        .other          _ZN4mmha33masked_multihead_attention_kernelIfLi96ELi128ELi4ELi32ELi64ELb0ELb1EEEv26Multihead_attention_paramsIT_XT5_EE,@"STO_CUDA_ENTRY STV_DEFAULT"
_ZN4mmha33masked_multihead_attention_kernelIfLi96ELi128ELi4ELi32ELi64ELb0ELb1EEEv26Multihead_attention_paramsIT_XT5_EE:
.text._ZN4mmha33masked_multihead_attention_kernelIfLi96ELi128ELi4ELi32ELi64ELb0ELb1EEEv26Multihead_attention_paramsIT_XT5_EE:
        /* <DEDUP_REMOVED lines=14> */
.L_x_3510:
[----:B------:R-:W1:Y:S01]  /*00e0*/  LDCU.64 UR4, c[0x0][0x4a0] ;  /* 0x00009400ff0477ac */ /* 0x000e620008000a00 */
[----:B------:R-:W2:Y:S01]  /*00f0*/  LDC R9, c[0x0][0x3f0] ;  /* 0x0000fc00ff097b82 */ /* 0x000ea20000000800 */
[----:B------:R-:W3:Y:S01]  /*0100*/  S2R R8, SR_CTAID.Y ;  /* 0x0000000000087919 */ /* 0x000ee20000002600 */
[----:B------:R-:W4:Y:S06]  /*0110*/  LDCU UR7, c[0x0][0x3f8] ;  /* 0x00007f00ff0777ac */ /* 0x000f2c0008000800 */
[----:B------:R-:W0:Y:S01]  /*0120*/  LDC R6, c[0x0][0x478] ;  /* 0x00011e00ff067b82 */ /* 0x000e220000000800 */
[----:B------:R-:W4:Y:S07]  /*0130*/  S2R R48, SR_TID.X ;  /* 0x0000000000307919 */ /* 0x000f2e0000002100 */
[----:B------:R-:W4:Y:S01]  /*0140*/  S2UR UR44, SR_CTAID.X ;  /* 0x00000000002c79c3 */ /* 0x000f220000002500 */
[----:B-1----:R-:W-:-:S04]  /*0150*/  UISETP.NE.U32.AND UP0, UPT, UR4, URZ, UPT ;  /* 0x000000ff0400728c */ /* 0x002fc8000bf05070 */
[----:B------:R-:W-:Y:S01]  /*0160*/  UISETP.NE.AND.EX UP0, UPT, UR5, URZ, UPT, UP0 ;  /* 0x000000ff0500728c */ /* 0x000fe2000bf05300 */
[----:B--2---:R-:W-:Y:S02]  /*0170*/  IABS R7, R9 ;  /* 0x0000000900077213 */ /* 0x004fe40000000000 */
[----:B------:R-:W1:Y:S03]  /*0180*/  LDC.64 R20, c[0x0][0x460] ;  /* 0x00011800ff147b82 */ /* 0x000e660000000a00 */
[----:B------:R-:W-:Y:S01]  /*0190*/  PLOP3.LUT P2, PT, PT, PT, UP0, 0x80, 0x8 ;  /* 0x000000000008781c */ /* 0x000fe20003f4f008 */
[----:B------:R-:W2:Y:S04]  /*01a0*/  I2F.RP R0, R7 ;  /* 0x0000000700007306 */ /* 0x000ea80000209400 */
[----:B------:R-:W3:Y:S01]  /*01b0*/  @UP0 LDCU.64 UR4, c[0x0][0x4a0] ;  /* 0x00009400ff0407ac */ /* 0x000ee20008000a00 */
[----:B0-----:R-:W-:Y:S01]  /*01c0*/  ISETP.NE.AND P1, PT, R6, 0x2, PT ;  /* 0x000000020600780c */ /* 0x001fe20003f25270 */
[----:B------:R-:W0:Y:S01]  /*01d0*/  LDC.64 R22, c[0x0][0x418] ;  /* 0x00010600ff167b82 */ /* 0x000e220000000a00 */
[----:B------:R-:W-:Y:S01]  /*01e0*/  ISETP.NE.AND P6, PT, R9, RZ, PT ;  /* 0x000000ff0900720c */ /* 0x000fe20003fc5270 */
[----:B------:R-:W0:Y:S01]  /*01f0*/  @UP0 LDCU UR8, c[0x0][0x430] ;  /* 0x00008600ff0807ac */ /* 0x000e220008000800 */
[----:B--2---:R-:W2:Y:S01]  /*0200*/  MUFU.RCP R0, R0 ;  /* 0x0000000000007308 */ /* 0x004ea20000001000 */
[----:B---3--:R-:W-:-:S06]  /*0210*/  @UP0 UIMAD.WIDE.U32 UR4, UR6, 0x4, UR4 ;  /* 0x00000004060408a5 */ /* 0x008fcc000f8e0004 */
[----:B------:R-:W-:Y:S01]  /*0220*/  MOV R2, UR4 ;  /* 0x0000000400027c02 */ /* 0x000fe20008000f00 */
[----:B------:R-:W-:Y:S02]  /*0230*/  IMAD.U32 R3, RZ, RZ, UR5 ;  /* 0x00000005ff037e24 */ /* 0x000fe4000f8e00ff */
[----:B--2---:R-:W-:Y:S02]  /*0240*/  VIADD R4, R0, 0xffffffe ;  /* 0x0ffffffe00047836 */ /* 0x004fe40000000000 */
[----:B------:R-:W2:Y:S01]  /*0250*/  LDCU UR4, c[0x0][0x3e8] ;  /* 0x00007d00ff0477ac */ /* 0x000ea20008000800 */
[----:B------:R3:W3:Y:S01]  /*0260*/  @P2 LDG.E R12, desc[UR36][R2.64] ;  /* 0x00000024020c2981 */ /* 0x0006e2000c1e1900 */
[----:B------:R-:W-:Y:S01]  /*0270*/  IABS R0, R8 ;  /* 0x0000000800007213 */ /* 0x000fe20000000000 */
[----:B------:R1:W2:Y:S01]  /*0280*/  F2I.FTZ.U32.TRUNC.NTZ R5, R4 ;  /* 0x0000000400057305 */ /* 0x0002a2000021f000 */
[----:B----4-:R-:W-:Y:S01]  /*0290*/  UIMAD UR46, UR6, UR7, UR44 ;  /* 0x00000007062e72a4 */ /* 0x010fe2000f8e022c */
[----:B------:R-:W-:Y:S01]  /*02a0*/  SHF.L.U32 R16, R48, 0x2, RZ ;  /* 0x0000000230107819 */ /* 0x000fe200000006ff */
[----:B------:R-:W4:Y:S01]  /*02b0*/  LDCU UR5, c[0x0][0x3f4] ;  /* 0x00007e80ff0577ac */ /* 0x000f220008000800 */
[----:B-1----:R-:W-:Y:S01]  /*02c0*/  IMAD.MOV.U32 R4, RZ, RZ, RZ ;  /* 0x000000ffff047224 */ /* 0x002fe200078e00ff */
[----:B--2---:R-:W-:Y:S01]  /*02d0*/  IADD3 R10, PT, PT, RZ, -R5, RZ ;  /* 0x80000005ff0a7210 */ /* 0x004fe20007ffe0ff */
[----:B------:R-:W-:-:S04]  /*02e0*/  UISETP.NE.AND UP1, UPT, UR4, URZ, UPT ;  /* 0x000000ff0400728c */ /* 0x000fc8000bf25270 */
[----:B---3--:R-:W-:Y:S02]  /*02f0*/  IMAD R3, R10, R7, RZ ;  /* 0x000000070a037224 */ /* 0x008fe400078e02ff */
[----:B------:R-:W1:Y:S02]  /*0300*/  @!P1 LDC.64 R10, c[0x0][0x398] ;  /* 0x0000e600ff0a9b82 */ /* 0x000e640000000a00 */
[----:B------:R-:W-:Y:S01]  /*0310*/  IMAD.HI.U32 R4, R5, R3, R4 ;  /* 0x0000000305047227 */ /* 0x000fe200078e0004 */
[----:B------:R-:W-:Y:S02]  /*0320*/  LOP3.LUT R5, R9, UR6, RZ, 0x3c, !PT ;  /* 0x0000000609057c12 */ /* 0x000fe4000f8e3cff */
[----:B------:R-:W-:Y:S02]  /*0330*/  @UP1 UIMAD UR4, UR6, UR4, URZ ;  /* 0x00000004060412a4 */ /* 0x000fe4000f8e02ff */
[----:B------:R-:W-:Y:S01]  /*0340*/  @!UP1 UIMAD UR42, UR46, 0x60, URZ ;  /* 0x000000602e2a98a4 */ /* 0x000fe2000f8e02ff */
[----:B------:R-:W-:Y:S01]  /*0350*/  IMAD.HI.U32 R4, R4, R0, RZ ;  /* 0x0000000004047227 */ /* 0x000fe200078e00ff */
[----:B------:R-:W-:Y:S01]  /*0360*/  @UP1 UIMAD UR42, UR44, 0x60, UR4 ;  /* 0x000000602c2a18a4 */ /* 0x000fe2000f8e0204 */
[----:B------:R-:W-:-:S02]  /*0370*/  ISETP.GE.AND P3, PT, R5, RZ, PT ;  /* 0x000000ff0500720c */ /* 0x000fc40003f66270 */
[----:B------:R-:W-:-:S03]  /*0380*/  IMAD.MOV R2, RZ, RZ, -R4 ;  /* 0x000000ffff027224 */ /* 0x000fc600078e0a04 */
[----:B------:R-:W-:Y:S02]  /*0390*/  VIADD R25, R16, UR42 ;  /* 0x0000002a10197c36 */ /* 0x000fe40008000000 */
[----:B------:R-:W-:-:S05]  /*03a0*/  IMAD R0, R7, R2, R0 ;  /* 0x0000000207007224 */ /* 0x000fca00078e0200 */
[----:B------:R-:W-:Y:S02]  /*03b0*/  ISETP.GT.U32.AND P5, PT, R7, R0, PT ;  /* 0x000000000700720c */ /* 0x000fe40003fa4070 */
[----:B-1----:R-:W-:-:S04]  /*03c0*/  @!P1 IADD3 R2, P0, PT, R25, R10, RZ ;  /* 0x0000000a19029210 */ /* 0x002fc80007f1e0ff */
[----:B------:R-:W-:Y:S02]  /*03d0*/  @!P1 LEA.HI.X.SX32 R3, R25, R11, 0x1, P0 ;  /* 0x0000000b19039211 */ /* 0x000fe400000f0eff */
[----:B------:R-:W-:-:S03]  /*03e0*/  ISETP.NE.U32.AND P0, PT, R20, RZ, PT ;  /* 0x000000ff1400720c */ /* 0x000fc60003f05070 */
[----:B------:R1:W2:Y:S02]  /*03f0*/  @!P1 LDG.E R8, desc[UR36][R2.64] ;  /* 0x0000002402089981 */ /* 0x0002a4000c1e1900 */
[----:B------:R-:W-:-:S05]  /*0400*/  @!P5 IMAD.IADD R0, R0, 0x1, -R7 ;  /* 0x000000010000d824 */ /* 0x000fca00078e0a07 */
[----:B------:R-:W-:Y:S02]  /*0410*/  ISETP.GE.U32.AND P4, PT, R0, R7, PT ;  /* 0x000000070000720c */ /* 0x000fe40003f86070 */
[----:B------:R-:W3:Y:S02]  /*0420*/  @!P1 LDC.64 R6, c[0x0][0x468] ;  /* 0x00011a00ff069b82 */ /* 0x000ee40000000a00 */
[----:B---3--:R3:W2:Y:S01]  /*0430*/  @!P1 LDG.E R3, desc[UR36][R6.64+0x4] ;  /* 0x0000042406039981 */ /* 0x0086a2000c1e1900 */
[----:B------:R-:W-:Y:S02]  /*0440*/  ISETP.NE.AND.EX P0, PT, R21, RZ, PT, P0 ;  /* 0x000000ff1500720c */ /* 0x000fe40003f05300 */
[----:B------:R-:W-:-:S06]  /*0450*/  @!P5 IADD3 R4, PT, PT, R4, 0x1, RZ ;  /* 0x000000010404d810 */ /* 0x000fcc0007ffe0ff */
[----:B------:R-:W-:-:S04]  /*0460*/  @P4 VIADD R4, R4, 0x1 ;  /* 0x0000000104044836 */ /* 0x000fc80000000000 */
[----:B------:R-:W-:Y:S02]  /*0470*/  IMAD.MOV.U32 R0, RZ, RZ, R4 ;  /* 0x000000ffff007224 */ /* 0x000fe400078e0004 */
[----:B------:R-:W0:Y:S01]  /*0480*/  @P0 LDC.64 R4, c[0x0][0x460] ;  /* 0x00011800ff040b82 */ /* 0x000e220000000a00 */
[----:B------:R-:W-:Y:S02]  /*0490*/  @!P6 LOP3.LUT R9, RZ, R9, RZ, 0x33, !PT ;  /* 0x00000009ff09e212 */ /* 0x000fe400078e33ff */
[----:B------:R-:W-:-:S04]  /*04a0*/  @!P3 IADD3 R0, PT, PT, -R0, RZ, RZ ;  /* 0x000000ff0000b210 */ /* 0x000fc80007ffe1ff */
[----:B------:R-:W-:Y:S02]  /*04b0*/  R2UR UR41, R0 ;  /* 0x00000000002972ca */ /* 0x000fe400000e0000 */
[----:B------:R-:W-:Y:S02]  /*04c0*/  @!P6 R2UR UR41, R9 ;  /* 0x000000000929e2ca */ /* 0x000fe400000e0000 */
[----:B----4-:R-:W-:-:S11]  /*04d0*/  MOV R0, UR5 ;  /* 0x0000000500007c02 */ /* 0x010fd60008000f00 */
[----:B------:R-:W-:-:S04]  /*04e0*/  IMAD.U32 R9, RZ, RZ, UR41 ;  /* 0x00000029ff097e24 */ /* 0x000fc8000f8e00ff */
[----:B0-----:R-:W-:Y:S01]  /*04f0*/  @P0 IMAD.WIDE R4, R9, 0x4, R4 ;  /* 0x0000000409040825 */ /* 0x001fe200078e0204 */
[----:B------:R-:W-:-:S04]  /*0500*/  IABS R9, R0 ;  /* 0x0000000000097213 */ /* 0x000fc80000000000 */
[----:B------:R-:W0:Y:S08]  /*0510*/  I2F.RP R0, R9 ;  /* 0x0000000900007306 */ /* 0x000e300000209400 */
[----:B0-----:R-:W3:Y:S01]  /*0520*/  MUFU.RCP R0, R0 ;  /* 0x0000000000007308 */ /* 0x001ee20000001000 */
[----:B------:R-:W0:Y:S01]  /*0530*/  @!UP0 LDCU UR43, c[0x0][0x40c] ;  /* 0x00008180ff2b87ac */ /* 0x000e220008000800 */
[----:B-1----:R-:W-:-:S06]  /*0540*/  IMAD.MOV.U32 R2, RZ, RZ, RZ ;  /* 0x000000ffff027224 */ /* 0x002fcc00078e00ff */
[----:B------:R1:W5:Y:S01]  /*0550*/  @P0 LDG.E R2, desc[UR36][R4.64] ;  /* 0x0000002404020981 */ /* 0x000362000c1e1900 */
[----:B---3--:R-:W-:-:S04]  /*0560*/  VIADD R6, R0, 0xffffffe ;  /* 0x0ffffffe00067836 */ /* 0x008fc80000000000 */
[----:B------:R3:W1:Y:S02]  /*0570*/  F2I.FTZ.U32.TRUNC.NTZ R7, R6 ;  /* 0x0000000600077305 */ /* 0x000664000021f000 */
[----:B---3--:R-:W-:Y:S02]  /*0580*/  HFMA2 R6, -RZ, RZ, 0, 0 ;  /* 0x00000000ff067431 */ /* 0x008fe400000001ff */
[----:B-1----:R-:W-:-:S04]  /*0590*/  IMAD.MOV R4, RZ, RZ, -R7 ;  /* 0x000000ffff047224 */ /* 0x002fc800078e0a07 */
[----:B------:R-:W-:-:S04]  /*05a0*/  IMAD R5, R4, R9, RZ ;  /* 0x0000000904057224 */ /* 0x000fc800078e02ff */
[----:B------:R-:W-:Y:S01]  /*05b0*/  IMAD.HI.U32 R7, R7, R5, R6 ;  /* 0x0000000507077227 */ /* 0x000fe200078e0006 */
[----:B------:R-:W-:-:S13]  /*05c0*/  @P2 R2UR UR4, R12 ;  /* 0x000000000c0422ca */ /* 0x000fda00000e0000 */
[----:B0-----:R-:W-:-:S06]  /*05d0*/  @UP0 UIADD3 UR43, UPT, UPT, UR4, UR8, URZ ;  /* 0x00000008042b0290 */ /* 0x001fcc000fffe0ff */
        /* <DEDUP_REMOVED lines=9> */
[----:B--2---:R-:W0:Y:S01]  /*0670*/  @!P1 I2F.S8 R10, R8.B3 ;  /* 0x30000008000a9306 */ /* 0x004e220000001400 */
[----:B------:R-:W-:Y:S02]  /*0680*/  UISETP.GE.AND UP1, UPT, UR43, URZ, UPT ;  /* 0x000000ff2b00728c */ /* 0x000fe4000bf26270 */
[----:B------:R-:W-:-:S09]  /*0690*/  UISETP.NE.AND UP0, UPT, UR5, URZ, UPT ;  /* 0x000000ff0500728c */ /* 0x000fd2000bf05270 */
[----:B------:R-:W-:Y:S01]  /*06a0*/  @!P0 IADD3 R9, PT, PT, -R9, UR40, RZ ;  /* 0x0000002809098c10 */ /* 0x000fe2000fffe1ff */
[----:B------:R-:W1:Y:S03]  /*06b0*/  @!P1 I2F.S8 R4, R8 ;  /* 0x0000000800049306 */ /* 0x000e660000001400 */
[----:B------:R-:W-:Y:S02]  /*06c0*/  @!P0 R2UR UR40, R9 ;  /* 0x00000000092882ca */ /* 0x000fe400000e0000 */
[----:B------:R-:W-:-:S03]  /*06d0*/  ISETP.GT.U32.AND P0, PT, R48, 0x17, PT ;  /* 0x000000173000780c */ /* 0x000fc60003f04070 */
[----:B------:R-:W2:Y:S01]  /*06e0*/  @!P1 I2F.S8 R0, R8.B1 ;  /* 0x1000000800009306 */ /* 0x000ea20000001400 */
[----:B------:R-:W-:-:S07]  /*06f0*/  UIADD3 UR39, UPT, UPT, UR43, 0x1, -UR5 ;  /* 0x000000012b277890 */ /* 0x000fce000fffe805 */
[----:B------:R-:W3:Y:S01]  /*0700*/  @!P1 I2F.S8 R6, R8.B2 ;  /* 0x2000000800069306 */ /* 0x000ee20000001400 */
[----:B------:R-:W-:Y:S01]  /*0710*/  UISETP.LT.AND UP2, UPT, URZ, UR39, UPT ;  /* 0x00000027ff00728c */ /* 0x000fe2000bf41270 */
[----:B------:R-:W-:Y:S01]  /*0720*/  BSSY.RECONVERGENT B0, `(.L_x_3511) ;  /* 0x0000020000007945 */ /* 0x000fe20003800200 */
[----:B------:R-:W-:Y:S02]  /*0730*/  @!UP1 UIADD3 UR40, UPT, UPT, -UR40, URZ, URZ ;  /* 0x000000ff28289290 */ /* 0x000fe4000fffe1ff */
[----:B------:R-:W-:Y:S02]  /*0740*/  UIMAD UR45, UR6, UR5, URZ ;  /* 0x00000005062d72a4 */ /* 0x000fe4000f8e02ff */
[----:B------:R-:W-:Y:S02]  /*0750*/  USEL UR39, URZ, UR39, !UP2 ;  /* 0x00000027ff277287 */ /* 0x000fe4000d000000 */
[----:B------:R-:W-:Y:S02]  /*0760*/  UIMAD UR41, UR41, UR7, URZ ;  /* 0x00000007292972a4 */ /* 0x000fe4000f8e02ff */
[----:B------:R-:W-:Y:S01]  /*0770*/  @!UP0 ULOP3.LUT UR40, URZ, UR5, URZ, 0x33, !UPT ;  /* 0x00000005ff288292 */ /* 0x000fe2000f8e33ff */
[C---:B0-----:R-:W-:Y:S01]  /*0780*/  @!P1 FMUL.FTZ R7, R3.reuse, R10 ;  /* 0x0000000a03079220 */ /* 0x041fe20000410000 */
[C---:B-1----:R-:W-:Y:S01]  /*0790*/  @!P1 FMUL.FTZ R4, R3.reuse, R4 ;  /* 0x0000000403049220 */ /* 0x042fe20000410000 */
[C---:B--2---:R-:W-:Y:S01]  /*07a0*/  @!P1 FMUL.FTZ R5, R3.reuse, R0 ;  /* 0x0000000003059220 */ /* 0x044fe20000410000 */
[----:B---3--:R-:W-:Y:S01]  /*07b0*/  @!P1 FMUL.FTZ R6, R3, R6 ;  /* 0x0000000603069220 */ /* 0x008fe20000410000 */
[----:B------:R-:W-:-:S02]  /*07c0*/  CS2R R10, SRZ ;  /* 0x00000000000a7805 */ /* 0x000fc4000001ff00 */
[----:B------:R-:W-:Y:S01]  /*07d0*/  CS2R R8, SRZ ;  /* 0x0000000000087805 */ /* 0x000fe2000001ff00 */
[----:B------:R-:W-:Y:S06]  /*07e0*/  @P0 BRA `(.L_x_3512) ;  /* 0x00000000004c0947 */ /* 0x000fec0003800000 */
        /* <DEDUP_REMOVED lines=19> */
.L_x_3512:
[----:B------:R-:W-:Y:S05]  /*0920*/  BSYNC.RECONVERGENT B0 ;  /* 0x0000000000007941 */ /* 0x000fea0003800200 */
.L_x_3511:
        /* <DEDUP_REMOVED lines=8> */
.L_x_3514:
[----:B------:R-:W-:Y:S05]  /*09b0*/  BSYNC.RECONVERGENT B0 ;  /* 0x0000000000007941 */ /* 0x000fea0003800200 */
.L_x_3513:
[----:B------:R-:W1:Y:S01]  /*09c0*/  LDCU.64 UR4, c[0x0][0x390] ;  /* 0x00007200ff0477ac */ /* 0x000e620008000a00 */
[----:B------:R-:W-:Y:S01]  /*09d0*/  ISETP.NE.U32.AND P2, PT, R22, RZ, PT ;  /* 0x000000ff1600720c */ /* 0x000fe20003f45070 */
[----:B------:R-:W2:Y:S01]  /*09e0*/  S2R R3, SR_CTAID.X ;  /* 0x0000000000037919 */ /* 0x000ea20000002500 */
[----:B------:R-:W-:Y:S01]  /*09f0*/  ISETP.EQ.U32.AND P3, PT, R20, RZ, PT ;  /* 0x000000ff1400720c */ /* 0x000fe20003f62070 */
[----:B------:R-:W3:Y:S01]  /*0a00*/  LDCU.64 UR8, c[0x0][0x3a0] ;  /* 0x00007400ff0877ac */ /* 0x000ee20008000a00 */
[----:B------:R-:W-:Y:S02]  /*0a10*/  CS2R R26, SRZ ;  /* 0x00000000001a7805 */ /* 0x000fe4000001ff00 */
[----:B------:R-:W-:-:S07]  /*0a20*/  CS2R R24, SRZ ;  /* 0x0000000000187805 */ /* 0x000fce000001ff00 */
[----:B------:R-:W-:Y:S01]  /*0a30*/  VOTEU.ANY UP0, P2 ;  /* 0x0000000000ff7886 */ /* 0x000fe20001000100 */
[----:B------:R-:W-:Y:S02]  /*0a40*/  ISETP.GT.U32.AND P2, PT, R48, 0x1f, PT ;  /* 0x0000001f3000780c */ /* 0x000fe40003f44070 */
[----:B-1----:R-:W-:Y:S02]  /*0a50*/  ISETP.NE.U32.AND P0, PT, RZ, UR4, PT ;  /* 0x00000004ff007c0c */ /* 0x002fe4000bf05070 */
[----:B------:R-:W-:Y:S02]  /*0a60*/  R2UR UR4, R23 ;  /* 0x00000000170472ca */ /* 0x000fe400000e0000 */
[----:B---3--:R-:W-:Y:S02]  /*0a70*/  ISETP.NE.U32.AND P1, PT, RZ, UR8, PT ;  /* 0x00000008ff007c0c */ /* 0x008fe4000bf25070 */
[----:B------:R-:W-:Y:S02]  /*0a80*/  ISETP.NE.AND.EX P0, PT, RZ, UR5, PT, P0 ;  /* 0x00000005ff007c0c */ /* 0x000fe4000bf05300 */
[----:B------:R-:W-:-:S02]  /*0a90*/  ISETP.NE.AND.EX P1, PT, RZ, UR9, PT, P1 ;  /* 0x00000009ff007c0c */ /* 0x000fc4000bf25310 */
[C---:B------:R-:W-:Y:S02]  /*0aa0*/  ISETP.GT.U32.OR P0, PT, R48.reuse, 0x17, !P0 ;  /* 0x000000173000780c */ /* 0x040fe40004704470 */
[----:B------:R-:W-:Y:S02]  /*0ab0*/  ISETP.GT.U32.OR P1, PT, R48, 0x17, !P1 ;  /* 0x000000173000780c */ /* 0x000fe40004f24470 */
[----:B------:R-:W-:Y:S01]  /*0ac0*/  ISETP.EQ.OR.EX P2, PT, R21, RZ, P2, P3 ;  /* 0x000000ff1500720c */ /* 0x000fe20001742730 */
[----:B------:R-:W-:Y:S01]  /*0ad0*/  UISETP.NE.AND.EX UP0, UPT, UR4, URZ, UPT, UP0 ;  /* 0x000000ff0400728c */ /* 0x000fe2000bf05300 */
[----:B--2---:R-:W-:-:S05]  /*0ae0*/  IMAD R3, R3, 0x60, R16 ;  /* 0x0000006003037824 */ /* 0x004fca00078e0210 */
[----:B------:R-:W-:Y:S02]  /*0af0*/  PLOP3.LUT P3, PT, PT, PT, UP0, 0x80, 0x8 ;  /* 0x000000000008781c */ /* 0x000fe40003f6f008 */
[----:B------:R-:W1:Y:S03]  /*0b00*/  @!P0 LDC.64 R12, c[0x0][0x390] ;  /* 0x0000e400ff0c8b82 */ /* 0x000e660000000a00 */
[----:B------:R-:W2:Y:S05]  /*0b10*/  @UP0 LDCU.64 UR4, c[0x0][0x418] ;  /* 0x00008300ff0407ac */ /* 0x000eaa0008000a00 */
[----:B0-----:R-:W0:Y:S08]  /*0b20*/  @!P1 LDC.64 R14, c[0x0][0x3a0] ;  /* 0x0000e800ff0e9b82 */ /* 0x001e300000000a00 */
[----:B------:R-:W3:Y:S01]  /*0b30*/  @!P2 LDC.64 R18, c[0x0][0x450] ;  /* 0x00011400ff12ab82 */ /* 0x000ee20000000a00 */
[----:B-----5:R-:W-:Y:S01]  /*0b40*/  @!P2 IMAD R0, R2, UR7, RZ ;  /* 0x000000070200ac24 */ /* 0x020fe2000f8e02ff */
[----:B--2---:R-:W-:Y:S01]  /*0b50*/  @UP0 UIMAD.WIDE.U32 UR4, UR6, 0x4, UR4 ;  /* 0x00000004060408a5 */ /* 0x004fe2000f8e0004 */
[----:B------:R-:W-:-:S02]  /*0b60*/  CS2R R30, SRZ ;  /* 0x00000000001e7805 */ /* 0x000fc4000001ff00 */
[----:B------:R-:W-:Y:S01]  /*0b70*/  CS2R R28, SRZ ;  /* 0x00000000001c7805 */ /* 0x000fe2000001ff00 */
[C---:B-1----:R-:W-:Y:S02]  /*0b80*/  @!P0 IMAD.WIDE.U32 R12, R3.reuse, 0x4, R12 ;  /* 0x00000004030c8825 */ /* 0x042fe400078e000c */
[----:B------:R-:W-:Y:S02]  /*0b90*/  MOV R21, UR5 ;  /* 0x0000000500157c02 */ /* 0x000fe40008000f00 */
[----:B------:R-:W-:Y:S01]  /*0ba0*/  IMAD.U32 R20, RZ, RZ, UR4 ;  /* 0x00000004ff147e24 */ /* 0x000fe2000f8e00ff */
[----:B------:R3:W2:Y:S01]  /*0bb0*/  @!P0 LDG.E.128 R24, desc[UR36][R12.64] ;  /* 0x000000240c188981 */ /* 0x0006a2000c1e1d00 */
[----:B0-----:R-:W-:Y:S01]  /*0bc0*/  @!P1 IMAD.WIDE.U32 R14, R3, 0x4, R14 ;  /* 0x00000004030e9825 */ /* 0x001fe200078e000e */
[----:B------:R-:W0:Y:S03]  /*0bd0*/  LDCU.U8 UR4, c[0x0][0x404] ;  /* 0x00008080ff0477ac */ /* 0x000e260008000000 */
[----:B------:R-:W4:Y:S01]  /*0be0*/  @P3 LDG.E R20, desc[UR36][R20.64] ;  /* 0x0000002414143981 */ /* 0x000f22000c1e1900 */
[----:B------:R-:W-:-:S03]  /*0bf0*/  @!P2 IMAD R3, R0, 0x60, R3 ;  /* 0x000000600003a824 */ /* 0x000fc600078e0203 */
[----:B------:R-:W4:Y:S01]  /*0c00*/  @!P1 LDG.E.128 R28, desc[UR36][R14.64] ;  /* 0x000000240e1c9981 */ /* 0x000f22000c1e1d00 */
[----:B---3--:R-:W-:Y:S02]  /*0c10*/  @!P2 IMAD.WIDE R12, R3, 0x4, R18 ;  /* 0x00000004030ca825 */ /* 0x008fe400078e0212 */
[----:B------:R-:W1:Y:S03]  /*0c20*/  LDC R3, c[0x0][0x400] ;  /* 0x00010000ff037b82 */ /* 0x000e660000000800 */
[----:B------:R-:W3:Y:S01]  /*0c30*/  @!P2 LDG.E.128 R32, desc[UR36][R12.64] ;  /* 0x000000240c20a981 */ /* 0x000ee2000c1e1d00 */
[----:B0-----:R-:W-:Y:S01]  /*0c40*/  ISETP.NE.AND P0, PT, RZ, UR4, PT ;  /* 0x00000004ff007c0c */ /* 0x001fe2000bf05270 */
[----:B------:R-:W-:Y:S01]  /*0c50*/  UMOV UR38, URZ ;  /* 0x000000ff00267c82 */ /* 0x000fe20008000000 */
[----:B------:R-:W-:Y:S01]  /*0c60*/  USHF.R.S32.HI UR47, URZ, 0x1f, UR45 ;  /* 0x0000001fff2f7899 */ /* 0x000fe2000801142d */
[----:B------:R-:W-:Y:S01]  /*0c70*/  BSSY.RECONVERGENT B6, `(.L_x_3515) ;  /* 0x00000d3000067945 */ /* 0x000fe20003800200 */
[----:B-1----:R-:W-:Y:S01]  /*0c80*/  ISETP.LT.OR P0, PT, R3, 0x1, P0 ;  /* 0x000000010300780c */ /* 0x002fe20000701670 */
[----:B--2---:R-:W-:Y:S01]  /*0c90*/  FADD.FTZ R24, R24, R8 ;  /* 0x0000000818187221 */ /* 0x004fe20000010000 */
[----:B------:R-:W-:Y:S01]  /*0ca0*/  FADD.FTZ R25, R25, R9 ;  /* 0x0000000919197221 */ /* 0x000fe20000010000 */
[----:B------:R-:W-:Y:S01]  /*0cb0*/  FADD.FTZ R26, R26, R10 ;  /* 0x0000000a1a1a7221 */ /* 0x000fe20000010000 */
[----:B----4-:R-:W-:Y:S01]  /*0cc0*/  @P3 R2UR UR38, R20 ;  /* 0x00000000142632ca */ /* 0x010fe200000e0000 */
[----:B------:R-:W-:Y:S01]  /*0cd0*/  FADD.FTZ R28, R28, R4 ;  /* 0x000000041c1c7221 */ /* 0x000fe20000010000 */
[----:B------:R-:W-:Y:S01]  /*0ce0*/  FADD.FTZ R29, R29, R5 ;  /* 0x000000051d1d7221 */ /* 0x000fe20000010000 */
[----:B------:R-:W-:Y:S01]  /*0cf0*/  FADD.FTZ R30, R30, R6 ;  /* 0x000000061e1e7221 */ /* 0x000fe20000010000 */
[----:B------:R-:W-:Y:S01]  /*0d00*/  FADD.FTZ R31, R31, R7 ;  /* 0x000000071f1f7221 */ /* 0x000fe20000010000 */
[----:B------:R-:W-:Y:S01]  /*0d10*/  FADD.FTZ R27, R27, R11 ;  /* 0x0000000b1b1b7221 */ /* 0x000fe20000010000 */
[----:B---3--:R-:W-:Y:S01]  /*0d20*/  @!P2 FMUL.FTZ R28, R28, R32 ;  /* 0x000000201c1ca220 */ /* 0x008fe20000410000 */
[----:B------:R-:W-:Y:S01]  /*0d30*/  @!P2 FMUL.FTZ R29, R29, R33 ;  /* 0x000000211d1da220 */ /* 0x000fe20000410000 */
[----:B------:R-:W-:Y:S01]  /*0d40*/  @!P2 FMUL.FTZ R30, R30, R34 ;  /* 0x000000221e1ea220 */ /* 0x000fe20000410000 */
[----:B------:R-:W-:Y:S01]  /*0d50*/  @!P2 FMUL.FTZ R31, R31, R35 ;  /* 0x000000231f1fa220 */ /* 0x000fe20000410000 */
[----:B------:R-:W-:Y:S06]  /*0d60*/  @P0 BRA `(.L_x_3516) ;  /* 0x0000000000b00947 */ /* 0x000fec0003800000 */
[----:B------:R-:W-:-:S13]  /*0d70*/  ISETP.GE.AND P0, PT, R16, R3, PT ;  /* 0x000000031000720c */ /* 0x000fda0003f06270 */
[----:B------:R-:W-:Y:S05]  /*0d80*/  @P0 BRA `(.L_x_3517) ;  /* 0x0000000c00040947 */ /* 0x000fea0003800000 */
[----:B------:R-:W-:Y:S01]  /*0d90*/  I2FP.F32.U32 R3, R3 ;  /* 0x0000000300037245 */ /* 0x000fe20000201000 */
[----:B------:R-:W-:Y:S01]  /*0da0*/  VIADD R0, R16, 0x2 ;  /* 0x0000000210007836 */ /* 0x000fe20000000000 */
[----:B------:R-:W0:Y:S04]  /*0db0*/  LDCU UR4, c[0x0][0x40c] ;  /* 0x00008180ff0477ac */ /* 0x000e280008000800 */
[----:B------:R-:W1:Y:S01]  /*0dc0*/  MUFU.RCP R3, R3 ;  /* 0x0000000300037308 */ /* 0x000e620000001000 */
[----:B------:R-:W-:Y:S01]  /*0dd0*/  I2FP.F32.U32 R0, R0 ;  /* 0x0000000000007245 */ /* 0x000fe20000201000 */
[----:B0-----:R-:W-:-:S04]  /*0de0*/  IMAD.U32 R6, RZ, RZ, UR4 ;  /* 0x00000004ff067e24 */ /* 0x001fc8000f8e00ff */
[----:B-1----:R-:W-:Y:S01]  /*0df0*/  FMUL.FTZ R4, R0, R3 ;  /* 0x0000000300047220 */ /* 0x002fe20000410000 */
[----:B------:R-:W-:-:S03]  /*0e00*/  I2FP.F32.U32 R0, R16 ;  /* 0x0000001000007245 */ /* 0x000fc60000201000 */
[----:B------:R-:W-:Y:S02]  /*0e10*/  FMUL.FTZ R5, R4, 13.28771209716796875 ;  /* 0x41549a7804057820 */ /* 0x000fe40000410000 */
[----:B------:R-:W-:-:S04]  /*0e20*/  FMUL.FTZ R0, R0, R3 ;  /* 0x0000000300007220 */ /* 0x000fc80000410000 */
[----:B------:R-:W0:Y:S01]  /*0e30*/  MUFU.EX2 R5, -R5 ;  /* 0x8000000500057308 */ /* 0x000e220000000800 */
[----:B------:R-:W-:Y:S01]  /*0e40*/  FMUL.FTZ R4, R0, 13.28771209716796875 ;  /* 0x41549a7800047820 */ /* 0x000fe20000410000 */
[----:B------:R-:W-:-:S04]  /*0e50*/  IADD3 R0, PT, PT, R6, -UR38, RZ ;  /* 0x8000002606007c10 */ /* 0x000fc8000fffe0ff */
        /* <DEDUP_REMOVED lines=29> */
.L_x_3516:
        /* <DEDUP_REMOVED lines=13> */
[----:B0-----:R-:W-:Y:S02]  /*1100*/  HFMA2 R4, -RZ, RZ, 0, 0 ;  /* 0x00000000ff047431 */ /* 0x001fe400000001ff */
[----:B-1----:R-:W-:-:S04]  /*1110*/  IMAD.MOV R6, RZ, RZ, -R5 ;  /* 0x000000ffff067224 */ /* 0x002fc800078e0a05 */
[----:B------:R-:W-:Y:S02]  /*1120*/  IMAD R9, R6, R7, RZ ;  /* 0x0000000706097224 */ /* 0x000fe400078e02ff */
[----:B------:R-:W-:Y:S02]  /*1130*/  IMAD.MOV.U32 R6, RZ, RZ, R8 ;  /* 0x000000ffff067224 */ /* 0x000fe400078e0008 */
        /* <DEDUP_REMOVED lines=23> */
[----:B------:R-:W-:Y:S01]  /*12b0*/  IMAD.MOV.U32 R8, RZ, RZ, 0x53f ;  /* 0x0000053fff087424 */ /* 0x000fe200078e00ff */
[----:B------:R-:W-:Y:S01]  /*12c0*/  MOV R12, 0x1 ;  /* 0x00000001000c7802 */ /* 0x000fe20000000f00 */
[----:B------:R1:W2:Y:S01]  /*12d0*/  LDC.64 R14, c[0x4][R0] ;  /* 0x01000000000e7b82 */ /* 0x0002a20000000a00 */
[----:B------:R-:W3:Y:S01]  /*12e0*/  LDCU.64 UR6, c[0x4][0xd0] ;  /* 0x01001a00ff0677ac */ /* 0x000ee20008000a00 */
[----:B------:R-:W-:Y:S01]  /*12f0*/  IMAD.MOV.U32 R13, RZ, RZ, RZ ;  /* 0x000000ffff0d7224 */ /* 0x000fe200078e00ff */
[----:B------:R-:W4:Y:S01]  /*1300*/  LDCU.64 UR8, c[0x4][0x20] ;  /* 0x01000400ff0877ac */ /* 0x000f220008000a00 */
[----:B0-----:R-:W-:Y:S01]  /*1310*/  IMAD.U32 R4, RZ, RZ, UR4 ;  /* 0x00000004ff047e24 */ /* 0x001fe2000f8e00ff */
[----:B------:R-:W-:Y:S01]  /*1320*/  MOV R5, UR5 ;  /* 0x0000000500057c02 */ /* 0x000fe20008000f00 */
[----:B---3--:R-:W-:-:S02]  /*1330*/  IMAD.U32 R6, RZ, RZ, UR6 ;  /* 0x00000006ff067e24 */ /* 0x008fc4000f8e00ff */
[----:B------:R-:W-:Y:S01]  /*1340*/  IMAD.U32 R7, RZ, RZ, UR7 ;  /* 0x00000007ff077e24 */ /* 0x000fe2000f8e00ff */
[----:B----4-:R-:W-:Y:S01]  /*1350*/  MOV R10, UR8 ;  /* 0x00000008000a7c02 */ /* 0x010fe20008000f00 */
[----:B-1----:R-:W-:-:S07]  /*1360*/  IMAD.U32 R11, RZ, RZ, UR9 ;  /* 0x00000009ff0b7e24 */ /* 0x002fce000f8e00ff */
[----:B------:R-:W-:-:S07]  /*1370*/  LEPC R20, `(.L_x_3518) ;  /* 0x000000001014794e */ /* 0x000fce0000000000 */
[----:B--2---:R-:W-:Y:S05]  /*1380*/  CALL.ABS.NOINC R14 ;  /* 0x000000000e007343 */ /* 0x004fea0003c00000 */
.L_x_3518:
[----:B------:R-:W0:Y:S01]  /*1390*/  S2R R3, SR_CgaCtaId ;  /* 0x0000000000037919 */ /* 0x000e220000008800 */
[----:B------:R-:W1:Y:S01]  /*13a0*/  LDC R9, c[0x0][0x400] ;  /* 0x00010000ff097b82 */ /* 0x000e620000000800 */
[----:B------:R-:W-:Y:S01]  /*13b0*/  MOV R0, 0x400 ;  /* 0x0000040000007802 */ /* 0x000fe20000000f00 */
[----:B------:R-:W-:Y:S05]  /*13c0*/  WARPSYNC.ALL ;  /* 0x0000000000007948 */ /* 0x000fea0003800000 */
[----:B------:R-:W-:Y:S01]  /*13d0*/  ISETP.NE.AND P6, PT, R22, RZ, PT ;  /* 0x000000ff1600720c */ /* 0x000fe20003fc5270 */
[----:B------:R-:W-:-:S12]  /*13e0*/  VIADD R0, R0, 0x210 ;  /* 0x0000021000007836 */ /* 0x000fd80000000000 */
[----:B------:R-:W-:Y:S01]  /*13f0*/  @!P6 IMAD R4, R17, R18, R19 ;  /* 0x000000121104e224 */ /* 0x000fe200078e0213 */
[----:B0-----:R-:W-:-:S04]  /*1400*/  LEA R0, R3, R0, 0x18 ;  /* 0x0000000003007211 */ /* 0x001fc800078ec0ff */
[----:B-1----:R-:W-:Y:S01]  /*1410*/  LEA R3, R9, R0, 0x2 ;  /* 0x0000000009037211 */ /* 0x002fe200078e10ff */
[----:B------:R-:W-:-:S04]  /*1420*/  @!P6 IMAD R5, R4, 0x4, R0 ;  /* 0x000000040405e824 */ /* 0x000fc800078e0200 */
        /* <DEDUP_REMOVED lines=17> */
[----:B------:R0:W1:Y:S01]  /*1540*/  LDS R24, [R21] ;  /* 0x0000000015187984 */ /* 0x0000620000000800 */
[----:B------:R-:W-:-:S03]  /*1550*/  IMAD.SHL.U32 R5, R5, 0x2, RZ ;  /* 0x0000000205057824 */ /* 0x000fc600078e00ff */
[----:B------:R0:W2:Y:S02]  /*1560*/  LDS R26, [R21+0x4] ;  /* 0x00000400151a7984 */ /* 0x0000a40000000800 */
[----:B------:R-:W-:Y:S02]  /*1570*/  LOP3.LUT R7, R5, 0xfffffffc, RZ, 0xc0, !PT ;  /* 0xfffffffc05077812 */ /* 0x000fe400078ec0ff */
[----:B------:R0:W3:Y:S02]  /*1580*/  LDS R28, [R23] ;  /* 0x00000000171c7984 */ /* 0x0000e40000000800 */
[----:B------:R-:W-:Y:S02]  /*1590*/  ISETP.GE.AND P0, PT, R7, R9, PT ;  /* 0x000000090700720c */ /* 0x000fe40003f06270 */
        /* <DEDUP_REMOVED lines=8> */
[----:B------:R-:W5:Y:S04]  /*1620*/  LDCU UR4, c[0x0][0x40c] ;  /* 0x00008180ff0477ac */ /* 0x000f680008000800 */
[----:B------:R-:W1:Y:S01]  /*1630*/  MUFU.RCP R5, R5 ;  /* 0x0000000500057308 */ /* 0x000e620000001000 */
[----:B------:R-:W-:-:S05]  /*1640*/  I2FP.F32.S32 R4, R4 ;  /* 0x0000000400047245 */ /* 0x000fca0000201400 */
[----:B-1----:R-:W-:Y:S01]  /*1650*/  FMUL.FTZ R6, R4, R5 ;  /* 0x0000000504067220 */ /* 0x002fe20000410000 */
[----:B------:R-:W-:Y:S02]  /*1660*/  I2FP.F32.S32 R4, R7 ;  /* 0x0000000700047245 */ /* 0x000fe40000201400 */
[----:B-----5:R-:W-:Y:S01]  /*1670*/  MOV R7, UR4 ;  /* 0x0000000400077c02 */ /* 0x020fe20008000f00 */
[----:B------:R-:W-:Y:S02]  /*1680*/  FMUL.FTZ R6, R6, 13.28771209716796875 ;  /* 0x41549a7806067820 */ /* 0x000fe40000410000 */
[----:B------:R-:W-:Y:S02]  /*1690*/  FMUL.FTZ R4, R4, R5 ;  /* 0x0000000504047220 */ /* 0x000fe40000410000 */
[----:B------:R-:W-:Y:S02]  /*16a0*/  VIADD R5, R7, -UR38 ;  /* 0x8000002607057c36 */ /* 0x000fe40008000000 */
[----:B------:R-:W-:Y:S01]  /*16b0*/  FMUL.FTZ R4, R4, 13.28771209716796875 ;  /* 0x41549a7804047820 */ /* 0x000fe20000410000 */
[----:B------:R-:W1:Y:S02]  /*16c0*/  MUFU.EX2 R6, -R6 ;  /* 0x8000000600067308 */ /* 0x000e640000000800 */
[----:B------:R-:W-:-:S06]  /*16d0*/  I2FP.F32.S32 R7, R5 ;  /* 0x0000000500077245 */ /* 0x000fcc0000201400 */
[----:B------:R-:W5:Y:S01]  /*16e0*/  MUFU.EX2 R4, -R4 ;  /* 0x8000000400047308 */ /* 0x000f620000000800 */
[----:B-1----:R-:W-:-:S04]  /*16f0*/  FMUL.FTZ R5, R7, R6 ;  /* 0x0000000607057220 */ /* 0x002fc80000410000 */
[----:B------:R-:W-:Y:S01]  /*1700*/  FMUL.RZ R15, R5, 0.15915493667125701904 ;  /* 0x3e22f983050f7820 */ /* 0x000fe2000040c000 */
[----:B-----5:R-:W-:-:S03]  /*1710*/  FMUL.FTZ R5, R7, R4 ;  /* 0x0000000407057220 */ /* 0x020fc60000410000 */
[----:B------:R-:W0:Y:S01]  /*1720*/  MUFU.SIN R9, R15 ;  /* 0x0000000f00097308 */ /* 0x000e220000000400 */
[----:B------:R-:W-:-:S07]  /*1730*/  FMUL.RZ R13, R5, 0.15915493667125701904 ;  /* 0x3e22f983050d7820 */ /* 0x000fce000040c000 */
[----:B------:R-:W1:Y:S08]  /*1740*/  MUFU.COS R8, R15 ;  /* 0x0000000f00087308 */ /* 0x000e700000000000 */
[----:B------:R-:W5:Y:S01]  /*1750*/  MUFU.SIN R6, R13 ;  /* 0x0000000d00067308 */ /* 0x000f620000000400 */
[-C--:B0-----:R-:W-:Y:S01]  /*1760*/  FMUL.FTZ R7, R27, R9.reuse ;  /* 0x000000091b077220 */ /* 0x081fe20000410000 */
[-C--:B------:R-:W-:Y:S01]  /*1770*/  FMUL.FTZ R11, R31, R9.reuse ;  /* 0x000000091f0b7220 */ /* 0x080fe20000410000 */
[-C--:B--2---:R-:W-:Y:S01]  /*1780*/  FMUL.FTZ R12, R26, R9.reuse ;  /* 0x000000091a0c7220 */ /* 0x084fe20000410000 */
[----:B----4-:R-:W-:-:S04]  /*1790*/  FMUL.FTZ R14, R30, R9 ;  /* 0x000000091e0e7220 */ /* 0x010fc80000410000 */
[----:B------:R-:W0:Y:S01]  /*17a0*/  MUFU.COS R5, R13 ;  /* 0x0000000d00057308 */ /* 0x000e220000000000 */
[-C--:B-1----:R-:W-:Y:S01]  /*17b0*/  FFMA.FTZ R10, R26, R8.reuse, -R7 ;  /* 0x000000081a0a7223 */ /* 0x082fe20000010807 */
[-C--:B------:R-:W-:Y:S01]  /*17c0*/  FFMA.FTZ R30, R30, R8.reuse, -R11 ;  /* 0x000000081e1e7223 */ /* 0x080fe2000001080b */
[-C--:B------:R-:W-:Y:S01]  /*17d0*/  FFMA.FTZ R27, R27, R8.reuse, R12 ;  /* 0x000000081b1b7223 */ /* 0x080fe2000001000c */
[----:B------:R-:W-:Y:S01]  /*17e0*/  FFMA.FTZ R31, R31, R8, R14 ;  /* 0x000000081f1f7223 */ /* 0x000fe2000001000e */
[----:B------:R-:W-:Y:S02]  /*17f0*/  IMAD.MOV.U32 R26, RZ, RZ, R10 ;  /* 0x000000ffff1a7224 */ /* 0x000fe400078e000a */
[-C--:B-----5:R-:W-:Y:S01]  /*1800*/  FMUL.FTZ R7, R25, R6.reuse ;  /* 0x0000000619077220 */ /* 0x0a0fe20000410000 */
        /* <DEDUP_REMOVED lines=8> */
.L_x_3522:
[----:B------:R-:W-:Y:S05]  /*1890*/  BSYNC.RECONVERGENT B1 ;  /* 0x0000000000017941 */ /* 0x000fea0003800200 */
.L_x_3521:
        /* <DEDUP_REMOVED lines=8> */
.L_x_3520:
[----:B------:R-:W-:Y:S05]  /*1920*/  BSYNC.RECONVERGENT B0 ;  /* 0x0000000000007941 */ /* 0x000fea0003800200 */
.L_x_3519:
[----:B------:R-:W-:Y:S01]  /*1930*/  BAR.SYNC.DEFER_BLOCKING 0x0 ;  /* 0x0000000000007b1d */ /* 0x000fe20000010000 */
[----:B------:R-:W-:-:S04]  /*1940*/  @!P6 IMAD R17, R17, R18, R19 ;  /* 0x000000121111e224 */ /* 0x000fc800078e0213 */
[C---:B------:R-:W-:Y:S02]  /*1950*/  @!P6 IMAD R0, R17.reuse, 0x4, R0 ;  /* 0x000000041100e824 */ /* 0x040fe400078e0200 */
[----:B------:R-:W-:-:S03]  /*1960*/  @!P6 IMAD R3, R17, 0x4, R3 ;  /* 0x000000041103e824 */ /* 0x000fc600078e0203 */
[----:B---3--:R0:W1:Y:S04]  /*1970*/  @!P6 LDS.128 R24, [R0] ;  /* 0x000000000018e984 */ /* 0x0080680000000c00 */
[----:B------:R0:W2:Y:S01]  /*1980*/  @!P6 LDS.128 R28, [R3] ;  /* 0x00000000031ce984 */ /* 0x0000a20000000c00 */
[----:B------:R-:W-:Y:S06]  /*1990*/  BAR.SYNC.DEFER_BLOCKING 0x0 ;  /* 0x0000000000007b1d */ /* 0x000fec0000010000 */
.L_x_3517:
[----:B------:R-:W-:Y:S05]  /*19a0*/  BSYNC.RECONVERGENT B6 ;  /* 0x0000000000067941 */ /* 0x000fea0003800200 */
.L_x_3515:
[----:B------:R-:W3:Y:S01]  /*19b0*/  S2UR UR18, SR_CgaCtaId ;  /* 0x00000000001279c3 */ /* 0x000ee20000008800 */
[----:B------:R-:W-:Y:S01]  /*19c0*/  ISETP.GT.U32.AND P0, PT, R48, 0x1f, PT ;  /* 0x0000001f3000780c */ /* 0x000fe20003f04070 */
[----:B------:R-:W-:Y:S01]  /*19d0*/  UMOV UR19, 0x400 ;  /* 0x0000040000137882 */ /* 0x000fe20000000000 */
[----:B------:R-:W-:Y:S01]  /*19e0*/  UIADD3 UR8, UPT, UPT, -UR39, UR43, URZ ;  /* 0x0000002b27087290 */ /* 0x000fe2000fffe1ff */
[----:B0-----:R-:W-:Y:S01]  /*19f0*/  MOV R0, 0xff7fffff ;  /* 0xff7fffff00007802 */ /* 0x001fe20000000f00 */
[----:B------:R-:W-:-:S04]  /*1a00*/  UIADD3 UR5, UPT, UPT, UR19, 0x210, URZ ;  /* 0x0000021013057890 */ /* 0x000fc8000fffe0ff */
[----:B---3--:R-:W-:-:S04]  /*1a10*/  ULEA UR5, UR18, UR5, 0x18 ;  /* 0x0000000512057291 */ /* 0x008fc8000f8ec0ff */
[----:B------:R-:W-:Y:S01]  /*1a20*/  ULEA UR9, UR8, UR5, 0x2 ;  /* 0x0000000508097291 */ /* 0x000fe2000f8e10ff */
[----:B------:R-:W-:Y:S11]  /*1a30*/  @P0 BRA `(.L_x_3523) ;  /* 0x0000000000bc0947 */ /* 0x000ff60003800000 */
[----:B------:R-:W-:Y:S01]  /*1a40*/  ISETP.GT.U32.AND P0, PT, R48, 0x17, PT ;  /* 0x000000173000780c */ /* 0x000fe20003f04070 */
[----:B------:R-:W-:-:S04]  /*1a50*/  UIADD3 UR4, UPT, UPT, UR19, 0x10, URZ ;  /* 0x0000001013047890 */ /* 0x000fc8000fffe0ff */
[----:B------:R-:W-:-:S08]  /*1a60*/  ULEA UR4, UR18, UR4, 0x18 ;  /* 0x0000000412047291 */ /* 0x000fd0000f8ec0ff */
[----:B------:R-:W0:Y:S08]  /*1a70*/  @!P0 LDC R7, c[0x0][0x3f4] ;  /* 0x0000fd00ff078b82 */ /* 0x000e300000000800 */
[----:B------:R-:W3:Y:S01]  /*1a80*/  @!P0 LDC.64 R4, c[0x0][0x3b8] ;  /* 0x0000ee00ff048b82 */ /* 0x000ee20000000a00 */
[----:B0-----:R-:W-:Y:S02]  /*1a90*/  @!P0 IMAD R3, R48, R7, UR40 ;  /* 0x0000002830038e24 */ /* 0x001fe4000f8e0207 */
[----:B------:R-:W-:-:S04]  /*1aa0*/  @!P0 IMAD R6, R7, UR46, RZ ;  /* 0x0000002e07068c24 */ /* 0x000fc8000f8e02ff */
[----:B------:R-:W-:Y:S02]  /*1ab0*/  @!P0 IMAD R3, R6, 0x18, R3 ;  /* 0x0000001806038824 */ /* 0x000fe400078e0203 */
[----:B-12---:R-:W-:Y:S02]  /*1ac0*/  FMUL.FTZ R6, R28, R24 ;  /* 0x000000181c067220 */ /* 0x006fe40000410000 */
[----:B------:R-:W-:Y:S01]  /*1ad0*/  @!P0 IMAD.SHL.U32 R7, R3, 0x4, RZ ;  /* 0x0000000403078824 */ /* 0x000fe200078e00ff */
[----:B------:R-:W-:Y:S01]  /*1ae0*/  LEA R3, R48, UR4, 0x4 ;  /* 0x0000000430037c11 */ /* 0x000fe2000f8e20ff */
[----:B------:R-:W-:Y:S02]  /*1af0*/  UMOV UR4, 0xffffffff ;  /* 0xffffffff00047882 */ /* 0x000fe40000000000 */
[----:B---3--:R-:W-:-:S04]  /*1b00*/  @!P0 IMAD.WIDE R4, R7, 0x4, R4 ;  /* 0x0000000407048825 */ /* 0x008fc800078e0204 */
        /* <DEDUP_REMOVED lines=15> */
.L_x_3668:
        /* <DEDUP_REMOVED lines=11> */
[----:B------:R-:W-:-:S04]  /*1cb0*/  UIADD3 UR4, UPT, UPT, -UR38, UR43, URZ ;  /* 0x0000002b26047290 */ /* 0x000fc8000fffe1ff */
[----:B-1----:R-:W-:-:S04]  /*1cc0*/  UIMAD UR6, UR44, UR7, UR4 ;  /* 0x000000072c0672a4 */ /* 0x002fc8000f8e0204 */
[----:B------:R-:W-:-:S06]  /*1cd0*/  UIMAD UR6, UR6, UR7, UR4 ;  /* 0x00000007060672a4 */ /* 0x000fcc000f8e0204 */
[----:B------:R-:W-:-:S04]  /*1ce0*/  IMAD.U32 R3, RZ, RZ, UR6 ;  /* 0x00000006ff037e24 */ /* 0x000fc8000f8e00ff */
[----:B--2---:R-:W-:-:S06]  /*1cf0*/  IMAD.WIDE R4, R3, 0x4, R4 ;  /* 0x0000000403047825 */ /* 0x004fcc00078e0204 */
[----:B------:R-:W2:Y:S02]  /*1d00*/  LDG.E R5, desc[UR36][R4.64] ;  /* 0x0000002404057981 */ /* 0x000ea4000c1e1900 */
[----:B--2---:R-:W-:-:S07]  /*1d10*/  FADD.FTZ R0, R0, R5 ;  /* 0x0000000500007221 */ /* 0x004fce0000010000 */
.L_x_3525:
[----:B------:R3:W-:Y:S02]  /*1d20*/  STS [UR9], R0 ;  /* 0x00000000ff007988 */ /* 0x0007e40008000809 */
.L_x_3523:
[----:B------:R-:W-:Y:S05]  /*1d30*/  WARPSYNC.ALL ;  /* 0x0000000000007948 */ /* 0x000fea0003800000 */
[----:B------:R-:W-:Y:S01]  /*1d40*/  UIADD3 UR4, UPT, UPT, UR8, 0x7, URZ ;  /* 0x0000000708047890 */ /* 0x000fe2000fffe0ff */
[----:B------:R-:W-:Y:S01]  /*1d50*/  SHF.R.U32.HI R10, RZ, 0x2, R48 ;  /* 0x00000002ff0a7819 */ /* 0x000fe20000011630 */
[----:B------:R-:W4:Y:S01]  /*1d60*/  LDCU UR7, c[0x0][0x3f0] ;  /* 0x00007e00ff0777ac */ /* 0x000f220008000800 */
[----:B------:R-:W-:Y:S01]  /*1d70*/  BSSY B0, `(.L_x_3526) ;  /* 0x0000404000007945 */ /* 0x000fe20003800000 */
[----:B------:R-:W-:Y:S01]  /*1d80*/  USHF.R.S32.HI UR6, URZ, 0x1f, UR4 ;  /* 0x0000001fff067899 */ /* 0x000fe20008011404 */
[----:B------:R-:W0:Y:S03]  /*1d90*/  LDCU UR22, c[0x0][0x3f8] ;  /* 0x00007f00ff1677ac */ /* 0x000e260008000800 */
[----:B------:R-:W-:Y:S01]  /*1da0*/  ULEA.HI UR6, UR6, UR4, URZ, 0x3 ;  /* 0x0000000406067291 */ /* 0x000fe2000f8f18ff */
[----:B------:R-:W0:Y:S03]  /*1db0*/  LDCU UR23, c[0x0][0x410] ;  /* 0x00008200ff1777ac */ /* 0x000e260008000800 */
[----:B------:R-:W-:-:S02]  /*1dc0*/  ULOP3.LUT UR6, UR6, 0xfffffff8, URZ, 0xc0, !UPT ;  /* 0xfffffff806067892 */ /* 0x000fc4000f8ec0ff */
[----:B----4-:R-:W-:Y:S01]  /*1dd0*/  UIMAD UR4, UR41, UR7, UR44 ;  /* 0x00000007290472a4 */ /* 0x010fe2000f8e022c */
[----:B------:R-:W4:Y:S01]  /*1de0*/  LDCU.64 UR10, c[0x0][0x3c8] ;  /* 0x00007900ff0a77ac */ /* 0x000f220008000a00 */
[----:B------:R-:W-:Y:S02]  /*1df0*/  BAR.SYNC.DEFER_BLOCKING 0x0 ;  /* 0x0000000000007b1d */ /* 0x000fe40000010000 */
[----:B------:R-:W-:Y:S01]  /*1e00*/  ISETP.GE.AND P0, PT, R10, UR6, PT ;  /* 0x000000060a007c0c */ /* 0x000fe2000bf06270 */
[----:B------:R-:W-:-:S03]  /*1e10*/  UIMAD UR4, UR4, 0x60, URZ ;  /* 0x00000060040478a4 */ /* 0x000fc6000f8e02ff */
[----:B------:R-:W0:Y:S01]  /*1e20*/  LDCU.64 UR12, c[0x0][0x3b8] ;  /* 0x00007700ff0c77ac */ /* 0x000e220008000a00 */
[----:B------:R-:W0:Y:S01]  /*1e30*/  LDCU.64 UR14, c[0x0][0x438] ;  /* 0x00008700ff0e77ac */ /* 0x000e220008000a00 */
[----:B------:R-:W0:Y:S07]  /*1e40*/  LDCU.64 UR16, c[0x0][0x448] ;  /* 0x00008900ff1077ac */ /* 0x000e2e0008000a00 */
[----:B------:R-:W-:Y:S05]  /*1e50*/  @P0 BRA `(.L_x_3527) ;  /* 0x0000003c00d40947 */ /* 0x000fea0003800000 */
[----:B------:R-:W5:Y:S01]  /*1e60*/  LDC R3, c[0x0][0x3f4] ;  /* 0x0000fd00ff037b82 */ /* 0x000f620000000800 */
[----:B------:R-:W1:Y:S01]  /*1e70*/  LDCU.64 UR20, c[0x0][0x420] ;  /* 0x00008400ff1477ac */ /* 0x000e620008000a00 */
[----:B------:R-:W-:Y:S01]  /*1e80*/  VIADD R10, R10, UR39 ;  /* 0x000000270a0a7c36 */ /* 0x000fe20008000000 */
[----:B0-----:R-:W-:Y:S01]  /*1e90*/  LOP3.LUT R6, R48, 0x3fc, RZ, 0xc0, !PT ;  /* 0x000003fc30067812 */ /* 0x001fe200078ec0ff */
[----:B------:R-:W0:Y:S01]  /*1ea0*/  LDCU UR8, c[0x0][0x440] ;  /* 0x00008800ff0877ac */ /* 0x000e220008000800 */
[----:B------:R-:W-:-:S03]  /*1eb0*/  MOV R12, UR6 ;  /* 0x00000006000c7c02 */ /* 0x000fc60008000f00 */
[----:B------:R-:W-:Y:S01]  /*1ec0*/  VIADD R6, R6, UR5 ;  /* 0x0000000506067c36 */ /* 0x000fe20008000000 */
[----:B------:R-:W-:-:S04]  /*1ed0*/  UIADD3 UR7, UPT, UPT, UR19, 0x10, URZ ;  /* 0x0000001013077890 */ /* 0x000fc8000fffe0ff */
[----:B------:R-:W-:Y:S01]  /*1ee0*/  ULEA UR7, UR18, UR7, 0x18 ;  /* 0x0000000712077291 */ /* 0x000fe2000f8ec0ff */
[----:B-1----:R-:W-:Y:S01]  /*1ef0*/  IMAD.U32 R11, RZ, RZ, UR20 ;  /* 0x00000014ff0b7e24 */ /* 0x002fe2000f8e00ff */
[----:B------:R-:W-:Y:S01]  /*1f00*/  ISETP.NE.U32.AND P0, PT, RZ, UR20, PT ;  /* 0x00000014ff007c0c */ /* 0x000fe2000bf05070 */
[----:B0-----:R-:W-:Y:S01]  /*1f10*/  IMAD.U32 R13, RZ, RZ, UR8 ;  /* 0x00000008ff0d7e24 */ /* 0x001fe2000f8e00ff */
[----:B-----5:R-:W-:Y:S02]  /*1f20*/  IABS R47, R3 ;  /* 0x00000003002f7213 */ /* 0x020fe40000000000 */
[----:B------:R-:W-:Y:S02]  /*1f30*/  LOP3.LUT R3, R16, 0xc, RZ, 0xc0, !PT ;  /* 0x0000000c10037812 */ /* 0x000fe400078ec0ff */
[----:B------:R-:W0:Y:S01]  /*1f40*/  I2F.RP R4, R47 ;  /* 0x0000002f00047306 */ /* 0x000e220000209400 */
[----:B------:R-:W-:Y:S02]  /*1f50*/  ISETP.NE.AND.EX P0, PT, RZ, UR21, PT, P0 ;  /* 0x00000015ff007c0c */ /* 0x000fe4000bf05300 */
[----:B------:R-:W1:Y:S04]  /*1f60*/  LDS R46, [R3+UR7] ;  /* 0x00000007032e7984 */ /* 0x000e680008000800 */
[----:B------:R-:W1:Y:S04]  /*1f70*/  LDS R45, [R3+UR7+0x10] ;  /* 0x00001007032d7984 */ /* 0x000e680008000800 */
[----:B------:R-:W1:Y:S01]  /*1f80*/  LDS R44, [R3+UR7+0x20] ;  /* 0x00002007032c7984 */ /* 0x000e620008000800 */
[----:B0-----:R-:W0:Y:S03]  /*1f90*/  MUFU.RCP R4, R4 ;  /* 0x0000000400047308 */ /* 0x001e260000001000 */
[----:B------:R-:W1:Y:S04]  /*1fa0*/  LDS R43, [R3+UR7+0x30] ;  /* 0x00003007032b7984 */ /* 0x000e680008000800 */
[----:B------:R-:W1:Y:S04]  /*1fb0*/  LDS R42, [R3+UR7+0x40] ;  /* 0x00004007032a7984 */ /* 0x000e680008000800 */
[----:B------:R-:W1:Y:S04]  /*1fc0*/  LDS R41, [R3+UR7+0x50] ;  /* 0x0000500703297984 */ /* 0x000e680008000800 */
[----:B------:R-:W1:Y:S01]  /*1fd0*/  LDS R40, [R3+UR7+0x60] ;  /* 0x0000600703287984 */ /* 0x000e620008000800 */
[----:B0-----:R-:W-:-:S03]  /*1fe0*/  IADD3 R4, PT, PT, R4, 0xffffffe, RZ ;  /* 0x0ffffffe04047810 */ /* 0x001fc60007ffe0ff */
[----:B------:R-:W0:Y:S01]  /*1ff0*/  LDS R39, [R3+UR7+0x70] ;  /* 0x0000700703277984 */ /* 0x000e220008000800 */
[----:B------:R5:W2:Y:S03]  /*2000*/  F2I.FTZ.U32.TRUNC.NTZ R5, R4 ;  /* 0x0000000400057305 */ /* 0x000aa6000021f000 */
[----:B------:R-:W0:Y:S04]  /*2010*/  LDS R38, [R3+UR7+0x80] ;  /* 0x0000800703267984 */ /* 0x000e280008000800 */
[----:B------:R-:W0:Y:S01]  /*2020*/  LDS R37, [R3+UR7+0x90] ;  /* 0x0000900703257984 */ /* 0x000e220008000800 */
[----:B-----5:R-:W-:-:S03]  /*2030*/  HFMA2 R4, -RZ, RZ, 0, 0 ;  /* 0x00000000ff047431 */ /* 0x020fc600000001ff */
[----:B------:R-:W0:Y:S04]  /*2040*/  LDS R36, [R3+UR7+0xa0] ;  /* 0x0000a00703247984 */ /* 0x000e280008000800 */
[----:B------:R-:W0:Y:S01]  /*2050*/  LDS R35, [R3+UR7+0xb0] ;  /* 0x0000b00703237984 */ /* 0x000e220008000800 */
[----:B--2---:R-:W-:-:S03]  /*2060*/  IMAD.MOV R8, RZ, RZ, -R5 ;  /* 0x000000ffff087224 */ /* 0x004fc600078e0a05 */
[----:B------:R-:W2:Y:S01]  /*2070*/  LDS R34, [R3+UR7+0xc0] ;  /* 0x0000c00703227984 */ /* 0x000ea20008000800 */
[----:B------:R-:W-:Y:S01]  /*2080*/  IMAD R7, R8, R47, RZ ;  /* 0x0000002f08077224 */ /* 0x000fe200078e02ff */
[----:B------:R-:W-:Y:S02]  /*2090*/  IADD3 R8, P1, P2, R11, UR45, R10 ;  /* 0x0000002d0b087c10 */ /* 0x000fe4000fa3e00a */
[----:B------:R-:W0:Y:S01]  /*20a0*/  LDS R33, [R3+UR7+0xd0] ;  /* 0x0000d00703217984 */ /* 0x000e220008000800 */
[----:B------:R-:W-:Y:S01]  /*20b0*/  IMAD.HI.U32 R7, R5, R7, R4 ;  /* 0x0000000705077227 */ /* 0x000fe200078e0004 */
[----:B------:R-:W-:Y:S02]  /*20c0*/  IADD3 R5, PT, PT, R12, UR39, RZ ;  /* 0x000000270c057c10 */ /* 0x000fe4000fffe0ff */
[----:B------:R-:W0:Y:S04]  /*20d0*/  LDS R32, [R3+UR7+0xe0] ;  /* 0x0000e00703207984 */ /* 0x000e280008000800 */
        /* <DEDUP_REMOVED lines=16> */
[----:B------:R5:W0:Y:S01]  /*21e0*/  LDS R9, [R3+UR7+0x1f0] ;  /* 0x0001f00703097984 */ /* 0x000a220008000800 */
[----:B------:R-:W-:-:S06]  /*21f0*/  UIMAD UR7, UR44, UR8, UR43 ;  /* 0x000000082c0772a4 */ /* 0x000fcc000f8e022b */
[----:B------:R-:W-:Y:S02]  /*2200*/  IMAD R4, R13, UR7, R10 ;  /* 0x000000070d047c24 */ /* 0x000fe4000f8e020a */
[----:B-----5:R-:W-:-:S05]  /*2210*/  IMAD.U32 R3, RZ, RZ, UR21 ;  /* 0x00000015ff037e24 */ /* 0x020fca000f8e00ff */
[----:B-12---:R-:W-:-:S07]  /*2220*/  IADD3.X R3, PT, PT, R3, UR47, RZ, P1, P2 ;  /* 0x0000002f03037c10 */ /* 0x006fce0008fe44ff */
.L_x_3595:
[----:B------:R-:W1:Y:S01]  /*2230*/  LDC R14, c[0x0][0x3f4] ;  /* 0x0000fd00ff0e7b82 */ /* 0x000e620000000800 */
[----:B------:R-:W-:Y:S01]  /*2240*/  IABS R78, R10 ;  /* 0x0000000a004e7213 */ /* 0x000fe20000000000 */
[----:B------:R-:W-:Y:S02]  /*2250*/  @P0 IMAD.MOV.U32 R12, RZ, RZ, R8 ;  /* 0x000000ffff0c0224 */ /* 0x000fe400078e0008 */
[----:B0-----:R-:W-:Y:S02]  /*2260*/  @P0 IMAD.MOV.U32 R13, RZ, RZ, R3 ;  /* 0x000000ffff0d0224 */ /* 0x001fe400078e0003 */
[----:B------:R-:W-:Y:S01]  /*2270*/  IMAD.HI.U32 R15, R7, R78, RZ ;  /* 0x0000004e070f7227 */ /* 0x000fe200078e00ff */
[C---:B------:R-:W-:Y:S02]  /*2280*/  ISETP.GE.AND P2, PT, R10.reuse, RZ, PT ;  /* 0x000000ff0a00720c */ /* 0x040fe40003f46270 */
[----:B------:R2:W5:Y:S01]  /*2290*/  @P0 LDG.E.U8 R11, desc[UR36][R12.64] ;  /* 0x000000240c0b0981 */ /* 0x000562000c1e1100 */
[----:B------:R-:W-:Y:S01]  /*22a0*/  ISETP.GE.AND P6, PT, R10, UR43, PT ;  /* 0x0000002b0a007c0c */ /* 0x000fe2000bfc6270 */
[----:B------:R-:W-:Y:S01]  /*22b0*/  BSSY.RECONVERGENT B1, `(.L_x_3528) ;  /* 0x000002e000017945 */ /* 0x000fe20003800200 */
[----:B------:R-:W-:-:S02]  /*22c0*/  IADD3 R15, PT, PT, -R15, RZ, RZ ;  /* 0x000000ff0f0f7210 */ /* 0x000fc40007ffe1ff */
[----:B------:R-:W-:Y:S02]  /*22d0*/  FSEL R49, R49, RZ, P6 ;  /* 0x000000ff31317208 */ /* 0x000fe40003000000 */
[----:B-1----:R-:W-:Y:S02]  /*22e0*/  IABS R82, R14 ;  /* 0x0000000e00527213 */ /* 0x002fe40000000000 */
[----:B------:R-:W-:-:S03]  /*22f0*/  ISETP.NE.AND P3, PT, R14, RZ, PT ;  /* 0x000000ff0e00720c */ /* 0x000fc60003f65270 */
[----:B------:R-:W-:Y:S02]  /*2300*/  IMAD R15, R82, R15, R78 ;  /* 0x0000000f520f7224 */ /* 0x000fe400078e024e */
[----:B------:R-:W-:-:S03]  /*2310*/  IMAD R78, R14, 0x60, RZ ;  /* 0x000000600e4e7824 */ /* 0x000fc600078e02ff */
[----:B------:R-:W-:-:S13]  /*2320*/  ISETP.GT.U32.AND P1, PT, R47, R15, PT ;  /* 0x0000000f2f00720c */ /* 0x000fda0003f24070 */
[----:B------:R-:W-:-:S05]  /*2330*/  @!P1 IMAD.IADD R15, R15, 0x1, -R82 ;  /* 0x000000010f0f9824 */ /* 0x000fca00078e0a52 */
[----:B------:R-:W-:-:S13]  /*2340*/  ISETP.GT.U32.AND P1, PT, R47, R15, PT ;  /* 0x0000000f2f00720c */ /* 0x000fda0003f24070 */
[----:B------:R-:W-:Y:S01]  /*2350*/  @!P1 IMAD.IADD R15, R15, 0x1, -R82 ;  /* 0x000000010f0f9824 */ /* 0x000fe200078e0a52 */
[----:B------:R-:W-:-:S04]  /*2360*/  ISETP.GE.AND P1, PT, R10, UR43, PT ;  /* 0x0000002b0a007c0c */ /* 0x000fc8000bf26270 */
[----:B------:R-:W-:Y:S02]  /*2370*/  @!P2 IADD3 R15, PT, PT, -R15, RZ, RZ ;  /* 0x000000ff0f0fa210 */ /* 0x000fe40007ffe1ff */
[----:B------:R-:W-:-:S04]  /*2380*/  @!P3 LOP3.LUT R15, RZ, R14, RZ, 0x33, !PT ;  /* 0x0000000eff0fb212 */ /* 0x000fc800078e33ff */
[C---:B------:R-:W-:Y:S01]  /*2390*/  SHF.L.U32 R87, R15.reuse, 0x2, RZ ;  /* 0x000000020f577819 */ /* 0x040fe200000006ff */
[----:B------:R-:W-:-:S03]  /*23a0*/  IMAD.IADD R81, R15, 0x1, R14 ;  /* 0x000000010f517824 */ /* 0x000fc600078e020e */
[-C--:B------:R-:W-:Y:S01]  /*23b0*/  ISETP.GE.OR P5, PT, R87, R78.reuse, P1 ;  /* 0x0000004e5700720c */ /* 0x080fe20000fa6670 */
[C-C-:B------:R-:W-:Y:S01]  /*23c0*/  IMAD R85, R14.reuse, 0x4, R81.reuse ;  /* 0x000000040e557824 */ /* 0x140fe200078e0251 */
[C---:B------:R-:W-:Y:S01]  /*23d0*/  LEA R91, R14.reuse, R87, 0x3 ;  /* 0x000000570e5b7211 */ /* 0x040fe200078e18ff */
[----:B--2---:R-:W-:Y:S02]  /*23e0*/  IMAD.SHL.U32 R13, R81, 0x4, RZ ;  /* 0x00000004510d7824 */ /* 0x004fe400078e00ff */
[----:B------:R-:W-:Y:S01]  /*23f0*/  IMAD.SHL.U32 R83, R85, 0x4, RZ ;  /* 0x0000000455537824 */ /* 0x000fe200078e00ff */
[-C--:B------:R-:W-:Y:S01]  /*2400*/  ISETP.GE.OR P3, PT, R91, R78.reuse, P1 ;  /* 0x0000004e5b00720c */ /* 0x080fe20000f66670 */
[----:B------:R-:W-:Y:S01]  /*2410*/  IMAD R89, R14, 0x2, R81 ;  /* 0x000000020e597824 */ /* 0x000fe200078e0251 */
[-C--:B------:R-:W-:Y:S02]  /*2420*/  ISETP.GE.OR P4, PT, R13, R78.reuse, P1 ;  /* 0x0000004e0d00720c */ /* 0x080fe40000f86670 */
[----:B------:R-:W-:Y:S01]  /*2430*/  ISETP.GE.OR P2, PT, R83, R78, P1 ;  /* 0x0000004e5300720c */ /* 0x000fe20000f46670 */
[----:B------:R-:W-:-:S02]  /*2440*/  IMAD.SHL.U32 R89, R89, 0x4, RZ ;  /* 0x0000000459597824 */ /* 0x000fc400078e00ff */
[----:B------:R-:W-:Y:S10]  /*2450*/  @P5 BRA `(.L_x_3529) ;  /* 0x00000000004c5947 */ /* 0x000ff40003800000 */
[----:B------:R-:W1:Y:S02]  /*2460*/  S2UR UR7, SR_CTAID.Y ;  /* 0x00000000000779c3 */ /* 0x000e640000002600 */
[----:B-1----:R-:W-:-:S05]  /*2470*/  IMAD R82, R14, UR7, RZ ;  /* 0x000000070e527c24 */ /* 0x002fca000f8e02ff */
[----:B------:R-:W-:-:S04]  /*2480*/  IADD3 R12, P5, PT, R82, R15, RZ ;  /* 0x0000000f520c7210 */ /* 0x000fc80007fbe0ff */
[----:B------:R-:W-:Y:S02]  /*2490*/  LEA.HI.X.SX32 R13, R82, RZ, 0x1, P5 ;  /* 0x000000ff520d7211 */ /* 0x000fe400028f0eff */
[----:B----4-:R-:W-:-:S04]  /*24a0*/  LEA R82, P5, R12, UR10, 0x2 ;  /* 0x0000000a0c527c11 */ /* 0x010fc8000f8a10ff */
[----:B------:R-:W-:-:S05]  /*24b0*/  LEA.HI.X R83, R12, UR11, R13, 0x2, P5 ;  /* 0x0000000b0c537c11 */ /* 0x000fca000a8f140d */
[----:B------:R-:W2:Y:S01]  /*24c0*/  LDG.E R82, desc[UR36][R82.64] ;  /* 0x0000002452527981 */ /* 0x000ea2000c1e1900 */
[----:B------:R-:W-:Y:S01]  /*24d0*/  IMAD R13, R14, UR22, RZ ;  /* 0x000000160e0d7c24 */ /* 0x000fe2000f8e02ff */
[----:B------:R-:W1:Y:S02]  /*24e0*/  S2R R49, SR_TID.X ;  /* 0x0000000000317919 */ /* 0x000e640000002100 */
[----:B-1----:R-:W-:-:S05]  /*24f0*/  LOP3.LUT R49, R49, 0x3, RZ, 0xc0, !PT ;  /* 0x0000000331317812 */ /* 0x002fca00078ec0ff */
[----:B------:R-:W-:Y:S02]  /*2500*/  IMAD R49, R14, UR4, R49 ;  /* 0x000000040e317c24 */ /* 0x000fe4000f8e0231 */
[----:B--2---:R-:W-:-:S03]  /*2510*/  IMAD R12, R82, R13, RZ ;  /* 0x0000000d520c7224 */ /* 0x004fc600078e02ff */
[----:B------:R-:W-:Y:S01]  /*2520*/  SHF.R.S32.HI R13, RZ, 0x1f, R49 ;  /* 0x0000001fff0d7819 */ /* 0x000fe20000011431 */
[----:B------:R-:W-:-:S05]  /*2530*/  IMAD R12, R12, 0x60, R87 ;  /* 0x000000600c0c7824 */ /* 0x000fca00078e0257 */
[----:B------:R-:W-:-:S04]  /*2540*/  IADD3 R49, P5, PT, R12, R49, RZ ;  /* 0x000000310c317210 */ /* 0x000fc80007fbe0ff */
[----:B------:R-:W-:Y:S02]  /*2550*/  LEA.HI.X.SX32 R84, R12, R13, 0x1, P5 ;  /* 0x0000000d0c547211 */ /* 0x000fe400028f0eff */
[----:B------:R-:W-:-:S04]  /*2560*/  LEA R12, P5, R49, UR12, 0x2 ;  /* 0x0000000c310c7c11 */ /* 0x000fc8000f8a10ff */
[----:B------:R-:W-:-:S05]  /*2570*/  LEA.HI.X R13, R49, UR13, R84, 0x2, P5 ;  /* 0x0000000d310d7c11 */ /* 0x000fca000a8f1454 */
[----:B------:R1:W5:Y:S04]  /*2580*/  LDG.E R49, desc[UR36][R12.64] ;  /* 0x000000240c317981 */ /* 0x000368000c1e1900 */
.L_x_3529:
[----:B----4-:R-:W-:Y:S05]  /*2590*/  BSYNC.RECONVERGENT B1 ;  /* 0x0000000000017941 */ /* 0x010fea0003800200 */
.L_x_3528:
[----:B------:R-:W-:Y:S01]  /*25a0*/  BSSY.RECONVERGENT B1, `(.L_x_3530) ;  /* 0x0000019000017945 */ /* 0x000fe20003800200 */
[----:B------:R-:W-:Y:S02]  /*25b0*/  ISETP.GE.OR P5, PT, R89, R78, P1 ;  /* 0x0000004e5900720c */ /* 0x000fe40000fa6670 */
[----:B------:R-:W-:Y:S02]  /*25c0*/  MOV R82, R50 ;  /* 0x0000003200527202 */ /* 0x000fe40000000f00 */
[----:B------:R-:W-:Y:S01]  /*25d0*/  FSEL R48, R48, RZ, P6 ;  /* 0x000000ff30307208 */ /* 0x000fe20003000000 */
[----:B------:R-:W-:Y:S08]  /*25e0*/  @P4 BRA `(.L_x_3531) ;  /* 0x0000000000504947 */ /* 0x000ff00003800000 */
        /* <DEDUP_REMOVED lines=8> */
[----:B------:R-:W1:Y:S03]  /*2670*/  S2R R50, SR_TID.X ;  /* 0x0000000000327919 */ /* 0x000e660000002100 */
[----:B--2---:R-:W-:Y:S01]  /*2680*/  IMAD R48, R12, R83, RZ ;  /* 0x000000530c307224 */ /* 0x004fe200078e02ff */
[----:B-1----:R-:W-:-:S03]  /*2690*/  LOP3.LUT R83, R50, 0x3, RZ, 0xc0, !PT ;  /* 0x0000000332537812 */ /* 0x002fc600078ec0ff */
[----:B------:R-:W-:Y:S02]  /*26a0*/  IMAD R48, R48, 0x18, R81 ;  /* 0x0000001830307824 */ /* 0x000fe400078e0251 */
[----:B------:R-:W-:Y:S02]  /*26b0*/  IMAD R83, R14, UR4, R83 ;  /* 0x000000040e537c24 */ /* 0x000fe4000f8e0253 */
[----:B------:R-:W-:-:S05]  /*26c0*/  IMAD.SHL.U32 R48, R48, 0x4, RZ ;  /* 0x0000000430307824 */ /* 0x000fca00078e00ff */
[----:B------:R-:W-:Y:S02]  /*26d0*/  SHF.R.S32.HI R50, RZ, 0x1f, R48 ;  /* 0x0000001fff327819 */ /* 0x000fe40000011430 */
[----:B------:R-:W-:-:S04]  /*26e0*/  IADD3 R48, P4, PT, R83, R48, RZ ;  /* 0x0000003053307210 */ /* 0x000fc80007f9e0ff */
[----:B------:R-:W-:Y:S02]  /*26f0*/  LEA.HI.X.SX32 R83, R83, R50, 0x1, P4 ;  /* 0x0000003253537211 */ /* 0x000fe400020f0eff */
[----:B------:R-:W-:-:S04]  /*2700*/  LEA R12, P4, R48, UR12, 0x2 ;  /* 0x0000000c300c7c11 */ /* 0x000fc8000f8810ff */
[----:B------:R-:W-:-:S05]  /*2710*/  LEA.HI.X R13, R48, UR13, R83, 0x2, P4 ;  /* 0x0000000d300d7c11 */ /* 0x000fca000a0f1453 */
[----:B------:R2:W5:Y:S04]  /*2720*/  LDG.E R48, desc[UR36][R12.64] ;  /* 0x000000240c307981 */ /* 0x000568000c1e1900 */
.L_x_3531:
[----:B------:R-:W-:Y:S05]  /*2730*/  BSYNC.RECONVERGENT B1 ;  /* 0x0000000000017941 */ /* 0x000fea0003800200 */
.L_x_3530:
[----:B------:R-:W-:Y:S01]  /*2740*/  BSSY.RECONVERGENT B1, `(.L_x_3532) ;  /* 0x0000017000017945 */ /* 0x000fe20003800200 */
[----:B------:R-:W-:Y:S01]  /*2750*/  IMAD R81, R14, 0x4, R81 ;  /* 0x000000040e517824 */ /* 0x000fe200078e0251 */
[----:B------:R-:W-:Y:S02]  /*2760*/  FSEL R51, R51, RZ, P6 ;  /* 0x000000ff33337208 */ /* 0x000fe40003000000 */
[----:B------:R-:W-:Y:S05]  /*2770*/  @P3 BRA `(.L_x_3533) ;  /* 0x00000000004c3947 */ /* 0x000fea0003800000 */
[----:B------:R-:W1:Y:S02]  /*2780*/  S2UR UR7, SR_CTAID.Y ;  /* 0x00000000000779c3 */ /* 0x000e640000002600 */
[----:B-12---:R-:W-:-:S05]  /*2790*/  IMAD R12, R14, UR7, RZ ;  /* 0x000000070e0c7c24 */ /* 0x006fca000f8e02ff */
[----:B------:R-:W-:-:S04]  /*27a0*/  IADD3 R13, P3, PT, R12, R15, RZ ;  /* 0x0000000f0c0d7210 */ /* 0x000fc80007f7e0ff */
[----:B------:R-:W-:Y:S02]  /*27b0*/  LEA.HI.X.SX32 R50, R12, RZ, 0x1, P3 ;  /* 0x000000ff0c327211 */ /* 0x000fe400018f0eff */
[----:B------:R-:W-:-:S04]  /*27c0*/  LEA R12, P3, R13, UR10, 0x2 ;  /* 0x0000000a0d0c7c11 */ /* 0x000fc8000f8610ff */
[----:B------:R-:W-:-:S05]  /*27d0*/  LEA.HI.X R13, R13, UR11, R50, 0x2, P3 ;  /* 0x0000000b0d0d7c11 */ /* 0x000fca00098f1432 */
[----:B------:R-:W2:Y:S01]  /*27e0*/  LDG.E R12, desc[UR36][R12.64] ;  /* 0x000000240c0c7981 */ /* 0x000ea2000c1e1900 */
[----:B------:R-:W-:Y:S01]  /*27f0*/  IMAD R51, R14, UR22, RZ ;  /* 0x000000160e337c24 */ /* 0x000fe2000f8e02ff */
[----:B------:R-:W1:Y:S02]  /*2800*/  S2R R83, SR_TID.X ;  /* 0x0000000000537919 */ /* 0x000e640000002100 */
[----:B-1----:R-:W-:-:S05]  /*2810*/  LOP3.LUT R83, R83, 0x3, RZ, 0xc0, !PT ;  /* 0x0000000353537812 */ /* 0x002fca00078ec0ff */
[----:B------:R-:W-:Y:S02]  /*2820*/  IMAD R83, R14, UR4, R83 ;  /* 0x000000040e537c24 */ /* 0x000fe4000f8e0253 */
[----:B--2---:R-:W-:-:S04]  /*2830*/  IMAD R50, R12, R51, RZ ;  /* 0x000000330c327224 */ /* 0x004fc800078e02ff */
[----:B------:R-:W-:-:S05]  /*2840*/  IMAD R91, R50, 0x60, R91 ;  /* 0x00000060325b7824 */ /* 0x000fca00078e025b */
[----:B------:R-:W-:Y:S02]  /*2850*/  SHF.R.S32.HI R50, RZ, 0x1f, R91 ;  /* 0x0000001fff327819 */ /* 0x000fe4000001145b */
[----:B------:R-:W-:-:S04]  /*2860*/  IADD3 R91, P3, PT, R83, R91, RZ ;  /* 0x0000005b535b7210 */ /* 0x000fc80007f7e0ff */
[----:B------:R-:W-:Y:S02]  /*2870*/  LEA.HI.X.SX32 R84, R83, R50, 0x1, P3 ;  /* 0x0000003253547211 */ /* 0x000fe400018f0eff */
[----:B------:R-:W-:-:S04]  /*2880*/  LEA R50, P3, R91, UR12, 0x2 ;  /* 0x0000000c5b327c11 */ /* 0x000fc8000f8610ff */
[----:B------:R-:W-:-:S06]  /*2890*/  LEA.HI.X R51, R91, UR13, R84, 0x2, P3 ;  /* 0x0000000d5b337c11 */ /* 0x000fcc00098f1454 */
[----:B------:R4:W5:Y:S03]  /*28a0*/  LDG.E R51, desc[UR36][R50.64] ;  /* 0x0000002432337981 */ /* 0x000966000c1e1900 */
.L_x_3533:
[----:B------:R-:W-:Y:S05]  /*28b0*/  BSYNC.RECONVERGENT B1 ;  /* 0x0000000000017941 */ /* 0x000fea0003800200 */
.L_x_3532:
[----:B------:R-:W-:Y:S01]  /*28c0*/  BSSY.RECONVERGENT B1, `(.L_x_3534) ;  /* 0x0000017000017945 */ /* 0x000fe20003800200 */
[----:B------:R-:W-:Y:S02]  /*28d0*/  IADD3 R84, PT, PT, R81, R14, RZ ;  /* 0x0000000e51547210 */ /* 0x000fe40007ffe0ff */
[----:B----4-:R-:W-:Y:S01]  /*28e0*/  FSEL R50, R82, RZ, P6 ;  /* 0x000000ff52327208 */ /* 0x010fe20003000000 */
[----:B------:R-:W-:Y:S06]  /*28f0*/  @P5 BRA `(.L_x_3535) ;  /* 0x00000000004c5947 */ /* 0x000fec0003800000 */
        /* <DEDUP_REMOVED lines=12> */
[----:B------:R-:W-:-:S03]  /*29c0*/  IMAD R83, R14, UR4, R83 ;  /* 0x000000040e537c24 */ /* 0x000fc6000f8e0253 */
[----:B------:R-:W-:Y:S02]  /*29d0*/  SHF.R.S32.HI R50, RZ, 0x1f, R89 ;  /* 0x0000001fff327819 */ /* 0x000fe40000011459 */
[----:B------:R-:W-:-:S04]  /*29e0*/  IADD3 R89, P3, PT, R83, R89, RZ ;  /* 0x0000005953597210 */ /* 0x000fc80007f7e0ff */
[----:B------:R-:W-:Y:S02]  /*29f0*/  LEA.HI.X.SX32 R50, R83, R50, 0x1, P3 ;  /* 0x0000003253327211 */ /* 0x000fe400018f0eff */
[----:B------:R-:W-:-:S04]  /*2a00*/  LEA R82, P3, R89, UR12, 0x2 ;  /* 0x0000000c59527c11 */ /* 0x000fc8000f8610ff */
[----:B------:R-:W-:-:S05]  /*2a10*/  LEA.HI.X R83, R89, UR13, R50, 0x2, P3 ;  /* 0x0000000d59537c11 */ /* 0x000fca00098f1432 */
[----:B------:R4:W5:Y:S04]  /*2a20*/  LDG.E R50, desc[UR36][R82.64] ;  /* 0x0000002452327981 */ /* 0x000968000c1e1900 */
.L_x_3535:
[----:B------:R-:W-:Y:S05]  /*2a30*/  BSYNC.RECONVERGENT B1 ;  /* 0x0000000000017941 */ /* 0x000fea0003800200 */
.L_x_3534:
[----:B------:R-:W-:Y:S01]  /*2a40*/  IMAD R89, R14, 0x10, R87 ;  /* 0x000000100e597824 */ /* 0x000fe200078e0257 */
[----:B------:R-:W-:Y:S01]  /*2a50*/  BSSY.RECONVERGENT B1, `(.L_x_3536) ;  /* 0x000001a000017945 */ /* 0x000fe20003800200 */
[----:B-12---:R-:W-:Y:S01]  /*2a60*/  IMAD.SHL.U32 R13, R84, 0x4, RZ ;  /* 0x00000004540d7824 */ /* 0x006fe200078e00ff */
[----:B----4-:R-:W-:Y:S02]  /*2a70*/  MOV R83, R52 ;  /* 0x0000003400537202 */ /* 0x010fe40000000f00 */
[-C--:B------:R-:W-:Y:S02]  /*2a80*/  ISETP.GE.OR P4, PT, R89, R78.reuse, P1 ;  /* 0x0000004e5900720c */ /* 0x080fe40000f86670 */
[----:B------:R-:W-:Y:S02]  /*2a90*/  ISETP.GE.OR P3, PT, R13, R78, P1 ;  /* 0x0000004e0d00720c */ /* 0x000fe40000f66670 */
        /* <DEDUP_REMOVED lines=19> */
[----:B------:R-:W-:-:S06]  /*2bd0*/  LEA.HI.X R53, R89, UR13, R82, 0x2, P4 ;  /* 0x0000000d59357c11 */ /* 0x000fcc000a0f1452 */
[----:B------:R1:W5:Y:S03]  /*2be0*/  LDG.E R53, desc[UR36][R52.64] ;  /* 0x0000002434357981 */ /* 0x000366000c1e1900 */
.L_x_3537:
[----:B------:R-:W-:Y:S05]  /*2bf0*/  BSYNC.RECONVERGENT B1 ;  /* 0x0000000000017941 */ /* 0x000fea0003800200 */
.L_x_3536:
[----:B------:R-:W-:Y:S01]  /*2c00*/  BSSY.RECONVERGENT B1, `(.L_x_3538) ;  /* 0x0000018000017945 */ /* 0x000fe20003800200 */
[----:B------:R-:W-:Y:S01]  /*2c10*/  IMAD R82, R14, 0x2, R81 ;  /* 0x000000020e527824 */ /* 0x000fe200078e0251 */
[----:B-1----:R-:W-:Y:S02]  /*2c20*/  FSEL R52, R83, RZ, P6 ;  /* 0x000000ff53347208 */ /* 0x002fe40003000000 */
        /* <DEDUP_REMOVED lines=21> */
.L_x_3539:
[----:B------:R-:W-:Y:S05]  /*2d80*/  BSYNC.RECONVERGENT B1 ;  /* 0x0000000000017941 */ /* 0x000fea0003800200 */
.L_x_3538:
[----:B------:R-:W-:Y:S01]  /*2d90*/  IMAD R83, R14, 0x20, R87 ;  /* 0x000000200e537824 */ /* 0x000fe200078e0257 */
[----:B-1----:R-:W-:Y:S01]  /*2da0*/  SHF.L.U32 R13, R82, 0x2, RZ ;  /* 0x00000002520d7819 */ /* 0x002fe200000006ff */
[----:B------:R-:W-:Y:S01]  /*2db0*/  BSSY.RECONVERGENT B1, `(.L_x_3540) ;  /* 0x000001a000017945 */ /* 0x000fe20003800200 */
[----:B------:R-:W-:Y:S01]  /*2dc0*/  IMAD R81, R14, 0x2, R81 ;  /* 0x000000020e517824 */ /* 0x000fe200078e0251 */
[----:B------:R-:W-:Y:S02]  /*2dd0*/  FSEL R55, R55, RZ, P6 ;  /* 0x000000ff37377208 */ /* 0x000fe40003000000 */
        /* <DEDUP_REMOVED lines=16> */
[----:B------:R-:W-:-:S04]  /*2ee0*/  SHF.L.U32 R55, R55, 0x2, RZ ;  /* 0x0000000237377819 */ /* 0x000fc800000006ff */
[----:B------:R-:W-:Y:S02]  /*2ef0*/  SHF.R.S32.HI R84, RZ, 0x1f, R55 ;  /* 0x0000001fff547819 */ /* 0x000fe40000011437 */
[----:B------:R-:W-:-:S04]  /*2f00*/  IADD3 R55, P3, PT, R85, R55, RZ ;  /* 0x0000003755377210 */ /* 0x000fc80007f7e0ff */
[----:B------:R-:W-:Y:S02]  /*2f10*/  LEA.HI.X.SX32 R84, R85, R84, 0x1, P3 ;  /* 0x0000005455547211 */ /* 0x000fe400018f0eff */
[----:B------:R-:W-:-:S04]  /*2f20*/  LEA R12, P3, R55, UR12, 0x2 ;  /* 0x0000000c370c7c11 */ /* 0x000fc8000f8610ff */
[----:B------:R-:W-:-:S05]  /*2f30*/  LEA.HI.X R13, R55, UR13, R84, 0x2, P3 ;  /* 0x0000000d370d7c11 */ /* 0x000fca00098f1454 */
[----:B------:R1:W5:Y:S04]  /*2f40*/  LDG.E R55, desc[UR36][R12.64] ;  /* 0x000000240c377981 */ /* 0x000368000c1e1900 */
.L_x_3541:
[----:B------:R-:W-:Y:S05]  /*2f50*/  BSYNC.RECONVERGENT B1 ;  /* 0x0000000000017941 */ /* 0x000fea0003800200 */
.L_x_3540:
        /* <DEDUP_REMOVED lines=16> */
[----:B------:R-:W-:-:S04]  /*3060*/  IMAD R54, R85, 0x18, R82 ;  /* 0x0000001855367824 */ /* 0x000fc800078e0252 */
[----:B------:R-:W-:-:S05]  /*3070*/  IMAD.SHL.U32 R54, R54, 0x4, RZ ;  /* 0x0000000436367824 */ /* 0x000fca00078e00ff */
[----:B------:R-:W-:Y:S02]  /*3080*/  SHF.R.S32.HI R82, RZ, 0x1f, R54 ;  /* 0x0000001fff527819 */ /* 0x000fe40000011436 */
[----:B------:R-:W-:-:S04]  /*3090*/  IADD3 R54, P2, PT, R89, R54, RZ ;  /* 0x0000003659367210 */ /* 0x000fc80007f5e0ff */
[----:B------:R-:W-:Y:S02]  /*30a0*/  LEA.HI.X.SX32 R85, R89, R82, 0x1, P2 ;  /* 0x0000005259557211 */ /* 0x000fe400010f0eff */
[----:B------:R-:W-:-:S04]  /*30b0*/  LEA R12, P2, R54, UR12, 0x2 ;  /* 0x0000000c360c7c11 */ /* 0x000fc8000f8410ff */
[----:B------:R-:W-:-:S05]  /*30c0*/  LEA.HI.X R13, R54, UR13, R85, 0x2, P2 ;  /* 0x0000000d360d7c11 */ /* 0x000fca00090f1455 */
[----:B------:R2:W5:Y:S04]  /*30d0*/  LDG.E R54, desc[UR36][R12.64] ;  /* 0x000000240c367981 */ /* 0x000568000c1e1900 */
.L_x_3543:
[----:B------:R-:W-:Y:S05]  /*30e0*/  BSYNC.RECONVERGENT B1 ;  /* 0x0000000000017941 */ /* 0x000fea0003800200 */
.L_x_3542:
[----:B------:R-:W-:Y:S01]  /*30f0*/  BSSY.RECONVERGENT B1, `(.L_x_3544) ;  /* 0x0000017000017945 */ /* 0x000fe20003800200 */
[----:B------:R-:W-:Y:S02]  /*3100*/  IADD3 R84, PT, PT, R81, R14, RZ ;  /* 0x0000000e51547210 */ /* 0x000fe40007ffe0ff */
[----:B------:R-:W-:Y:S01]  /*3110*/  FSEL R57, R57, RZ, P6 ;  /* 0x000000ff39397208 */ /* 0x000fe20003000000 */
        /* <DEDUP_REMOVED lines=18> */
[----:B------:R-:W-:-:S05]  /*3240*/  LEA.HI.X R83, R83, UR13, R86, 0x2, P2 ;  /* 0x0000000d53537c11 */ /* 0x000fca00090f1456 */
[----:B------:R4:W5:Y:S04]  /*3250*/  LDG.E R57, desc[UR36][R82.64] ;  /* 0x0000002452397981 */ /* 0x000968000c1e1900 */
.L_x_3545:
[----:B------:R-:W-:Y:S05]  /*3260*/  BSYNC.RECONVERGENT B1 ;  /* 0x0000000000017941 */ /* 0x000fea0003800200 */
.L_x_3544:
[----:B-12---:R-:W-:Y:S01]  /*3270*/  IMAD.SHL.U32 R13, R81, 0x4, RZ ;  /* 0x00000004510d7824 */ /* 0x006fe200078e00ff */
[----:B------:R-:W-:Y:S01]  /*3280*/  SHF.L.U32 R89, R84, 0x2, RZ ;  /* 0x0000000254597819 */ /* 0x000fe200000006ff */
[----:B------:R-:W-:Y:S01]  /*3290*/  IMAD R85, R14, 0x2, R81 ;  /* 0x000000020e557824 */ /* 0x000fe200078e0251 */
[----:B------:R-:W-:Y:S01]  /*32a0*/  BSSY.RECONVERGENT B1, `(.L_x_3546) ;  /* 0x000001e000017945 */ /* 0x000fe20003800200 */
[----:B------:R-:W-:Y:S02]  /*32b0*/  FSEL R56, R56, RZ, P6 ;  /* 0x000000ff38387208 */ /* 0x000fe40003000000 */
[-C--:B------:R-:W-:Y:S01]  /*32c0*/  ISETP.GE.OR P5, PT, R13, R78.reuse, P1 ;  /* 0x0000004e0d00720c */ /* 0x080fe20000fa6670 */
[----:B----4-:R-:W-:Y:S01]  /*32d0*/  IMAD.IADD R83, R85, 0x1, R14 ;  /* 0x0000000155537824 */ /* 0x010fe200078e020e */
[----:B------:R-:W-:Y:S01]  /*32e0*/  ISETP.GE.OR P2, PT, R89, R78, P1 ;  /* 0x0000004e5900720c */ /* 0x000fe20000f46670 */
[----:B------:R-:W-:-:S03]  /*32f0*/  IMAD.SHL.U32 R13, R85, 0x4, RZ ;  /* 0x00000004550d7824 */ /* 0x000fc600078e00ff */
[----:B------:R-:W-:Y:S02]  /*3300*/  SHF.L.U32 R89, R83, 0x2, RZ ;  /* 0x0000000253597819 */ /* 0x000fe400000006ff */
[-C--:B------:R-:W-:Y:S02]  /*3310*/  ISETP.GE.OR P3, PT, R13, R78.reuse, P1 ;  /* 0x0000004e0d00720c */ /* 0x080fe40000f66670 */
[----:B------:R-:W-:-:S03]  /*3320*/  ISETP.GE.OR P4, PT, R89, R78, P1 ;  /* 0x0000004e5900720c */ /* 0x000fc60000f86670 */
        /* <DEDUP_REMOVED lines=10> */
[----:B--2---:R-:W-:-:S04]  /*33d0*/  IMAD R56, R12, R89, RZ ;  /* 0x000000590c387224 */ /* 0x004fc800078e02ff */
[----:B------:R-:W-:Y:S01]  /*33e0*/  IMAD R56, R56, 0x18, R81 ;  /* 0x0000001838387824 */ /* 0x000fe200078e0251 */
[----:B-1----:R-:W-:-:S03]  /*33f0*/  LOP3.LUT R81, R82, 0x3, RZ, 0xc0, !PT ;  /* 0x0000000352517812 */ /* 0x002fc600078ec0ff */
[----:B------:R-:W-:Y:S02]  /*3400*/  IMAD.SHL.U32 R56, R56, 0x4, RZ ;  /* 0x0000000438387824 */ /* 0x000fe400078e00ff */
[----:B------:R-:W-:-:S03]  /*3410*/  IMAD R82, R14, UR4, R81 ;  /* 0x000000040e527c24 */ /* 0x000fc6000f8e0251 */
[----:B------:R-:W-:Y:S02]  /*3420*/  SHF.R.S32.HI R81, RZ, 0x1f, R56 ;  /* 0x0000001fff517819 */ /* 0x000fe40000011438 */
[----:B------:R-:W-:-:S04]  /*3430*/  IADD3 R56, P5, PT, R82, R56, RZ ;  /* 0x0000003852387210 */ /* 0x000fc80007fbe0ff */
[----:B------:R-:W-:Y:S02]  /*3440*/  LEA.HI.X.SX32 R81, R82, R81, 0x1, P5 ;  /* 0x0000005152517211 */ /* 0x000fe400028f0eff */
[----:B------:R-:W-:-:S04]  /*3450*/  LEA R12, P5, R56, UR12, 0x2 ;  /* 0x0000000c380c7c11 */ /* 0x000fc8000f8a10ff */
[----:B------:R-:W-:-:S05]  /*3460*/  LEA.HI.X R13, R56, UR13, R81, 0x2, P5 ;  /* 0x0000000d380d7c11 */ /* 0x000fca000a8f1451 */
[----:B------:R1:W5:Y:S04]  /*3470*/  LDG.E R56, desc[UR36][R12.64] ;  /* 0x000000240c387981 */ /* 0x000368000c1e1900 */
.L_x_3547:
[----:B------:R-:W-:Y:S05]  /*3480*/  BSYNC.RECONVERGENT B1 ;  /* 0x0000000000017941 */ /* 0x000fea0003800200 */
.L_x_3546:
[----:B------:R-:W-:Y:S01]  /*3490*/  BSSY.RECONVERGENT B1, `(.L_x_3548) ;  /* 0x0000017000017945 */ /* 0x000fe20003800200 */
[----:B------:R-:W-:-:S03]  /*34a0*/  FSEL R59, R59, RZ, P6 ;  /* 0x000000ff3b3b7208 */ /* 0x000fc60003000000 */
        /* <DEDUP_REMOVED lines=21> */
.L_x_3549:
[----:B------:R-:W-:Y:S05]  /*3600*/  BSYNC.RECONVERGENT B1 ;  /* 0x0000000000017941 */ /* 0x000fea0003800200 */
.L_x_3548:
        /* <DEDUP_REMOVED lines=24> */
.L_x_3551:
[----:B------:R-:W-:Y:S05]  /*3790*/  BSYNC.RECONVERGENT B1 ;  /* 0x0000000000017941 */ /* 0x000fea0003800200 */
.L_x_3550:
[----:B------:R-:W-:Y:S01]  /*37a0*/  BSSY.RECONVERGENT B1, `(.L_x_3552) ;  /* 0x0000018000017945 */ /* 0x000fe20003800200 */
[----:B------:R-:W-:Y:S01]  /*37b0*/  IMAD.IADD R85, R81, 0x1, R14 ;  /* 0x0000000151557824 */ /* 0x000fe200078e020e */
[----:B------:R-:W-:Y:S02]  /*37c0*/  FSEL R61, R61, RZ, P6 ;  /* 0x000000ff3d3d7208 */ /* 0x000fe40003000000 */
[----:B------:R-:W-:Y:S05]  /*37d0*/  @P4 BRA `(.L_x_3553) ;  /* 0x0000000000504947 */ /* 0x000fea0003800000 */
[----:B------:R-:W1:Y:S02]  /*37e0*/  S2UR UR7, SR_CTAID.Y ;  /* 0x00000000000779c3 */ /* 0x000e640000002600 */
[----:B-12-4-:R-:W-:-:S05]  /*37f0*/  IMAD R12, R14, UR7, RZ ;  /* 0x000000070e0c7c24 */ /* 0x016fca000f8e02ff */
        /* <DEDUP_REMOVED lines=18> */
.L_x_3553:
[----:B------:R-:W-:Y:S05]  /*3920*/  BSYNC.RECONVERGENT B1 ;  /* 0x0000000000017941 */ /* 0x000fea0003800200 */
.L_x_3552:
[----:B-12-4-:R-:W-:Y:S01]  /*3930*/  IMAD.SHL.U32 R13, R81, 0x4, RZ ;  /* 0x00000004510d7824 */ /* 0x016fe200078e00ff */
[C---:B------:R-:W-:Y:S01]  /*3940*/  SHF.L.U32 R91, R85.reuse, 0x2, RZ ;  /* 0x00000002555b7819 */ /* 0x040fe200000006ff */
[----:B------:R-:W-:Y:S01]  /*3950*/  IMAD.IADD R89, R85, 0x1, R14 ;  /* 0x0000000155597824 */ /* 0x000fe200078e020e */
[----:B------:R-:W-:Y:S01]  /*3960*/  BSSY.RECONVERGENT B1, `(.L_x_3554) ;  /* 0x000001e000017945 */ /* 0x000fe20003800200 */
[----:B------:R-:W-:Y:S02]  /*3970*/  FSEL R60, R60, RZ, P6 ;  /* 0x000000ff3c3c7208 */ /* 0x000fe40003000000 */
[-C--:B------:R-:W-:Y:S01]  /*3980*/  ISETP.GE.OR P5, PT, R13, R78.reuse, P1 ;  /* 0x0000004e0d00720c */ /* 0x080fe20000fa6670 */
[----:B------:R-:W-:Y:S01]  /*3990*/  IMAD R83, R14, 0x2, R89 ;  /* 0x000000020e537824 */ /* 0x000fe200078e0259 */
        /* <DEDUP_REMOVED lines=26> */
.L_x_3555:
[----:B------:R-:W-:Y:S05]  /*3b40*/  BSYNC.RECONVERGENT B1 ;  /* 0x0000000000017941 */ /* 0x000fea0003800200 */
.L_x_3554:
[----:B------:R-:W-:Y:S01]  /*3b50*/  BSSY.RECONVERGENT B1, `(.L_x_3556) ;  /* 0x0000018000017945 */ /* 0x000fe20003800200 */
[----:B------:R-:W-:Y:S01]  /*3b60*/  IMAD.IADD R81, R83, 0x1, R14 ;  /* 0x0000000153517824 */ /* 0x000fe200078e020e */
        /* <DEDUP_REMOVED lines=13> */
[----:B-1----:R-:W-:-:S04]  /*3c40*/  LOP3.LUT R85, R84, 0x3, RZ, 0xc0, !PT ;  /* 0x0000000354557812 */ /* 0x002fc800078ec0ff */
[----:B------:R-:W-:Y:S01]  /*3c50*/  SHF.L.U32 R63, R63, 0x2, RZ ;  /* 0x000000023f3f7819 */ /* 0x000fe200000006ff */
[----:B------:R-:W-:-:S03]  /*3c60*/  IMAD R85, R14, UR4, R85 ;  /* 0x000000040e557c24 */ /* 0x000fc6000f8e0255 */
[----:B------:R-:W-:Y:S02]  /*3c70*/  SHF.R.S32.HI R82, RZ, 0x1f, R63 ;  /* 0x0000001fff527819 */ /* 0x000fe4000001143f */
[----:B------:R-:W-:-:S04]  /*3c80*/  IADD3 R63, P3, PT, R85, R63, RZ ;  /* 0x0000003f553f7210 */ /* 0x000fc80007f7e0ff */
[----:B------:R-:W-:Y:S02]  /*3c90*/  LEA.HI.X.SX32 R82, R85, R82, 0x1, P3 ;  /* 0x0000005255527211 */ /* 0x000fe400018f0eff */
[----:B------:R-:W-:-:S04]  /*3ca0*/  LEA R12, P3, R63, UR12, 0x2 ;  /* 0x0000000c3f0c7c11 */ /* 0x000fc8000f8610ff */
[----:B------:R-:W-:-:S05]  /*3cb0*/  LEA.HI.X R13, R63, UR13, R82, 0x2, P3 ;  /* 0x0000000d3f0d7c11 */ /* 0x000fca00098f1452 */
[----:B------:R2:W5:Y:S04]  /*3cc0*/  LDG.E R63, desc[UR36][R12.64] ;  /* 0x000000240c3f7981 */ /* 0x000568000c1e1900 */
.L_x_3557:
[----:B------:R-:W-:Y:S05]  /*3cd0*/  BSYNC.RECONVERGENT B1 ;  /* 0x0000000000017941 */ /* 0x000fea0003800200 */
.L_x_3556:
[----:B------:R-:W-:Y:S01]  /*3ce0*/  BSSY.RECONVERGENT B1, `(.L_x_3558) ;  /* 0x0000018000017945 */ /* 0x000fe20003800200 */
[----:B------:R-:W-:Y:S01]  /*3cf0*/  IMAD.IADD R85, R81, 0x1, R14 ;  /* 0x0000000151557824 */ /* 0x000fe200078e020e */
        /* <DEDUP_REMOVED lines=22> */
.L_x_3559:
[----:B------:R-:W-:Y:S05]  /*3e60*/  BSYNC.RECONVERGENT B1 ;  /* 0x0000000000017941 */ /* 0x000fea0003800200 */
.L_x_3558:
[----:B------:R-:W-:Y:S01]  /*3e70*/  IMAD R87, R14, 0x40, R87 ;  /* 0x000000400e577824 */ /* 0x000fe200078e0257 */
[----:B-12-4-:R-:W-:Y:S01]  /*3e80*/  SHF.L.U32 R13, R81, 0x2, RZ ;  /* 0x00000002510d7819 */ /* 0x016fe200000006ff */
[----:B------:R-:W-:Y:S01]  /*3e90*/  IMAD.SHL.U32 R89, R85, 0x4, RZ ;  /* 0x0000000455597824 */ /* 0x000fe200078e00ff */
[----:B------:R-:W-:Y:S01]  /*3ea0*/  BSSY.RECONVERGENT B1, `(.L_x_3560) ;  /* 0x000001b000017945 */ /* 0x000fe20003800200 */
[----:B------:R-:W-:Y:S02]  /*3eb0*/  MOV R82, R64 ;  /* 0x0000004000527202 */ /* 0x000fe40000000f00 */
[-C--:B------:R-:W-:Y:S02]  /*3ec0*/  ISETP.GE.OR P3, PT, R87, R78.reuse, P1 ;  /* 0x0000004e5700720c */ /* 0x080fe40000f66670 */
[-C--:B------:R-:W-:Y:S01]  /*3ed0*/  ISETP.GE.OR P5, PT, R89, R78.reuse, P1 ;  /* 0x0000004e5900720c */ /* 0x080fe20000fa6670 */
[----:B------:R-:W-:Y:S01]  /*3ee0*/  IMAD.IADD R89, R85, 0x1, R14 ;  /* 0x0000000155597824 */ /* 0x000fe200078e020e */
[----:B------:R-:W-:-:S02]  /*3ef0*/  ISETP.GE.OR P4, PT, R13, R78, P1 ;  /* 0x0000004e0d00720c */ /* 0x000fc40000f86670 */
[----:B------:R-:W-:-:S07]  /*3f00*/  FSEL R65, R65, RZ, P6 ;  /* 0x000000ff41417208 */ /* 0x000fce0003000000 */
        /* <DEDUP_REMOVED lines=20> */
.L_x_3561:
[----:B------:R-:W-:Y:S05]  /*4050*/  BSYNC.RECONVERGENT B1 ;  /* 0x0000000000017941 */ /* 0x000fea0003800200 */
.L_x_3560:
[----:B------:R-:W-:Y:S01]  /*4060*/  BSSY.RECONVERGENT B1, `(.L_x_3562) ;  /* 0x0000018000017945 */ /* 0x000fe20003800200 */
[----:B------:R-:W-:Y:S01]  /*4070*/  IMAD.IADD R87, R89, 0x1, R14 ;  /* 0x0000000159577824 */ /* 0x000fe200078e020e */
        /* <DEDUP_REMOVED lines=22> */
.L_x_3563:
[----:B------:R-:W-:Y:S05]  /*41e0*/  BSYNC.RECONVERGENT B1 ;  /* 0x0000000000017941 */ /* 0x000fea0003800200 */
.L_x_3562:
[----:B------:R-:W-:Y:S01]  /*41f0*/  IMAD.SHL.U32 R83, R87, 0x4, RZ ;  /* 0x0000000457537824 */ /* 0x000fe200078e00ff */
[----:B------:R-:W-:Y:S01]  /*4200*/  BSSY.RECONVERGENT B1, `(.L_x_3564) ;  /* 0x000001b000017945 */ /* 0x000fe20003800200 */
[----:B-1----:R-:W-:Y:S01]  /*4210*/  IMAD.SHL.U32 R13, R89, 0x4, RZ ;  /* 0x00000004590d7824 */ /* 0x002fe200078e00ff */
[----:B------:R-:W-:Y:S02]  /*4220*/  FSEL R67, R67, RZ, P6 ;  /* 0x000000ff43437208 */ /* 0x000fe40003000000 */
[-C--:B------:R-:W-:Y:S02]  /*4230*/  ISETP.GE.OR P3, PT, R83, R78.reuse, P1 ;  /* 0x0000004e5300720c */ /* 0x080fe40000f66670 */
[----:B------:R-:W-:Y:S02]  /*4240*/  ISETP.GE.OR P2, PT, R13, R78, P1 ;  /* 0x0000004e0d00720c */ /* 0x000fe40000f46670 */
[----:B------:R-:W-:Y:S01]  /*4250*/  IADD3 R83, PT, PT, R87, R14, RZ ;  /* 0x0000000e57537210 */ /* 0x000fe20007ffe0ff */
        /* <DEDUP_REMOVED lines=21> */
.L_x_3565:
[----:B------:R-:W-:Y:S05]  /*43b0*/  BSYNC.RECONVERGENT B1 ;  /* 0x0000000000017941 */ /* 0x000fea0003800200 */
.L_x_3564:
        /* <DEDUP_REMOVED lines=24> */
.L_x_3567:
[----:B------:R-:W-:Y:S05]  /*4540*/  BSYNC.RECONVERGENT B1 ;  /* 0x0000000000017941 */ /* 0x000fea0003800200 */
.L_x_3566:
[----:B------:R-:W-:Y:S01]  /*4550*/  IMAD.SHL.U32 R85, R81, 0x4, RZ ;  /* 0x0000000451557824 */ /* 0x000fe200078e00ff */
[----:B------:R-:W-:Y:S01]  /*4560*/  BSSY.RECONVERGENT B1, `(.L_x_3568) ;  /* 0x000001b000017945 */ /* 0x000fe20003800200 */
[----:B-12---:R-:W-:Y:S01]  /*4570*/  IMAD.SHL.U32 R13, R83, 0x4, RZ ;  /* 0x00000004530d7824 */ /* 0x006fe200078e00ff */
        /* <DEDUP_REMOVED lines=25> */
.L_x_3569:
[----:B------:R-:W-:Y:S05]  /*4710*/  BSYNC.RECONVERGENT B1 ;  /* 0x0000000000017941 */ /* 0x000fea0003800200 */
.L_x_3568:
        /* <DEDUP_REMOVED lines=24> */
.L_x_3571:
[----:B------:R-:W-:Y:S05]  /*48a0*/  BSYNC.RECONVERGENT B1 ;  /* 0x0000000000017941 */ /* 0x000fea0003800200 */
.L_x_3570:
        /* <DEDUP_REMOVED lines=28> */
.L_x_3573:
[----:B------:R-:W-:Y:S05]  /*4a70*/  BSYNC.RECONVERGENT B1 ;  /* 0x0000000000017941 */ /* 0x000fea0003800200 */
.L_x_3572:
        /* <DEDUP_REMOVED lines=24> */
.L_x_3575:
[----:B------:R-:W-:Y:S05]  /*4c00*/  BSYNC.RECONVERGENT B1 ;  /* 0x0000000000017941 */ /* 0x000fea0003800200 */
.L_x_3574:
        /* <DEDUP_REMOVED lines=28> */
.L_x_3577:
[----:B------:R-:W-:Y:S05]  /*4dd0*/  BSYNC.RECONVERGENT B1 ;  /* 0x0000000000017941 */ /* 0x000fea0003800200 */
.L_x_3576:
        /* <DEDUP_REMOVED lines=24> */
.L_x_3579:
[----:B------:R-:W-:Y:S05]  /*4f60*/  BSYNC.RECONVERGENT B1 ;  /* 0x0000000000017941 */ /* 0x000fea0003800200 */
.L_x_3578:
        /* <DEDUP_REMOVED lines=24> */
.L_x_3581:
[----:B------:R-:W-:Y:S05]  /*50f0*/  BSYNC.RECONVERGENT B1 ;  /* 0x0000000000017941 */ /* 0x000fea0003800200 */
.L_x_3580:
[----:B-12-4-:R-:W-:Y:S01]  /*5100*/  SHF.L.U32 R13, R81, 0x2, RZ ;  /* 0x00000002510d7819 */ /* 0x016fe200000006ff */
[C---:B------:R-:W-:Y:S01]  /*5110*/  IMAD.IADD R87, R89.reuse, 0x1, R14 ;  /* 0x0000000159577824 */ /* 0x040fe200078e020e */
[----:B------:R-:W-:Y:S01]  /*5120*/  BSSY.RECONVERGENT B1, `(.L_x_3582) ;  /* 0x000001e000017945 */ /* 0x000fe20003800200 */
[----:B------:R-:W-:Y:S01]  /*5130*/  IMAD.SHL.U32 R91, R89, 0x4, RZ ;  /* 0x00000004595b7824 */ /* 0x000fe200078e00ff */
[-C--:B------:R-:W-:Y:S01]  /*5140*/  ISETP.GE.OR P4, PT, R13, R78.reuse, P1 ;  /* 0x0000004e0d00720c */ /* 0x080fe20000f86670 */
[----:B------:R-:W-:Y:S01]  /*5150*/  IMAD.SHL.U32 R87, R87, 0x4, RZ ;  /* 0x0000000457577824 */ /* 0x000fe200078e00ff */
[----:B------:R-:W-:Y:S02]  /*5160*/  SHF.L.U32 R13, R85, 0x2, RZ ;  /* 0x00000002550d7819 */ /* 0x000fe400000006ff */
[-C--:B------:R-:W-:Y:S02]  /*5170*/  ISETP.GE.OR P2, PT, R91, R78.reuse, P1 ;  /* 0x0000004e5b00720c */ /* 0x080fe40000f46670 */
[----:B------:R-:W-:-:S02]  /*5180*/  ISETP.GE.OR P3, PT, R13, R78, P1 ;  /* 0x0000004e0d00720c */ /* 0x000fc40000f66670 */
[----:B------:R-:W-:Y:S02]  /*5190*/  ISETP.GE.OR P1, PT, R87, R78, P1 ;  /* 0x0000004e5700720c */ /* 0x000fe40000f26670 */
[----:B------:R-:W-:Y:S01]  /*51a0*/  FSEL R68, R68, RZ, P6 ;  /* 0x000000ff44447208 */ /* 0x000fe20003000000 */
        /* <DEDUP_REMOVED lines=21> */
.L_x_3583:
[----:B------:R-:W-:Y:S05]  /*5300*/  BSYNC.RECONVERGENT B1 ;  /* 0x0000000000017941 */ /* 0x000fea0003800200 */
.L_x_3582:
        /* <DEDUP_REMOVED lines=23> */
.L_x_3585:
[----:B------:R-:W-:Y:S05]  /*5480*/  BSYNC.RECONVERGENT B1 ;  /* 0x0000000000017941 */ /* 0x000fea0003800200 */
.L_x_3584:
[----:B------:R-:W-:Y:S01]  /*5490*/  BSSY.RECONVERGENT B1, `(.L_x_3586) ;  /* 0x0000017000017945 */ /* 0x000fe20003800200 */
[----:B------:R-:W-:-:S03]  /*54a0*/  FSEL R70, R70, RZ, P6 ;  /* 0x000000ff46467208 */ /* 0x000fc60003000000 */
        /* <DEDUP_REMOVED lines=21> */
.L_x_3587:
[----:B------:R-:W-:Y:S05]  /*5600*/  BSYNC.RECONVERGENT B1 ;  /* 0x0000000000017941 */ /* 0x000fea0003800200 */
.L_x_3586:
[----:B------:R-:W-:Y:S01]  /*5610*/  BSSY.RECONVERGENT B1, `(.L_x_3588) ;  /* 0x0000017000017945 */ /* 0x000fe20003800200 */
[----:B------:R-:W-:-:S03]  /*5620*/  FSEL R77, R77, RZ, P6 ;  /* 0x000000ff4d4d7208 */ /* 0x000fc60003000000 */
        /* <DEDUP_REMOVED lines=21> */
.L_x_3589:
[----:B------:R-:W-:Y:S05]  /*5780*/  BSYNC.RECONVERGENT B1 ;  /* 0x0000000000017941 */ /* 0x000fea0003800200 */
.L_x_3588:
        /* <DEDUP_REMOVED lines=22> */
.L_x_3591:
[----:B------:R-:W-:Y:S05]  /*58f0*/  BSYNC.RECONVERGENT B1 ;  /* 0x0000000000017941 */ /* 0x000fea0003800200 */
.L_x_3590:
[----:B-12-45:R-:W-:Y:S01]  /*5900*/  FMUL.FTZ R13, R45, R48 ;  /* 0x000000302d0d7220 */ /* 0x036fe20000410000 */
[----:B------:R-:W1:Y:S01]  /*5910*/  S2R R14, SR_TID.X ;  /* 0x00000000000e7919 */ /* 0x000e620000002100 */
[----:B------:R-:W-:Y:S01]  /*5920*/  ISETP.NE.AND P2, PT, R11, RZ, P0 ;  /* 0x000000ff0b00720c */ /* 0x000fe20000745270 */
[----:B------:R-:W-:Y:S01]  /*5930*/  UMOV UR7, 0xffffffff ;  /* 0xffffffff00077882 */ /* 0x000fe20000000000 */
[----:B------:R-:W-:-:S04]  /*5940*/  FFMA.FTZ R13, R46, R49, R13 ;  /* 0x000000312e0d7223 */ /* 0x000fc8000001000d */
[----:B------:R-:W-:-:S04]  /*5950*/  FFMA.FTZ R12, R44, R51, R13 ;  /* 0x000000332c0c7223 */ /* 0x000fc8000001000d */
[----:B------:R-:W-:-:S04]  /*5960*/  FFMA.FTZ R13, R43, R50, R12 ;  /* 0x000000322b0d7223 */ /* 0x000fc8000001000c */
[----:B------:R-:W-:-:S04]  /*5970*/  FFMA.FTZ R12, R42, R53, R13 ;  /* 0x000000352a0c7223 */ /* 0x000fc8000001000d */
[----:B------:R-:W-:-:S04]  /*5980*/  FFMA.FTZ R13, R41, R52, R12 ;  /* 0x00000034290d7223 */ /* 0x000fc8000001000c */
[----:B------:R-:W-:-:S04]  /*5990*/  FFMA.FTZ R12, R40, R55, R13 ;  /* 0x00000037280c7223 */ /* 0x000fc8000001000d */
[----:B0-----:R-:W-:-:S04]  /*59a0*/  FFMA.FTZ R13, R39, R54, R12 ;  /* 0x00000036270d7223 */ /* 0x001fc8000001000c */
        /* <DEDUP_REMOVED lines=26> */
[----:B------:R-:W0:Y:S02]  /*5b50*/  SHFL.BFLY PT, R14, R13, 0x2, 0x1f ;  /* 0x0c401f000d0e7f89 */ /* 0x000e2400000e0000 */
[----:B0-----:R-:W-:-:S05]  /*5b60*/  FADD.FTZ R13, R13, R14 ;  /* 0x0000000e0d0d7221 */ /* 0x001fca0000010000 */
[----:B------:R0:W1:Y:S02]  /*5b70*/  SHFL.BFLY PT, R14, R13, 0x1, 0x1f ;  /* 0x0c201f000d0e7f89 */ /* 0x00006400000e0000 */
.L_x_3672:
        /* <DEDUP_REMOVED lines=16> */
[----:B------:R-:W4:Y:S05]  /*5c80*/  @P1 LDG.E R14, desc[UR36][R14.64] ;  /* 0x000000240e0e1981 */ /* 0x000f2a000c1e1900 */
[----:B------:R-:W5:Y:S01]  /*5c90*/  @P3 LDG.E R12, desc[UR36][R12.64] ;  /* 0x000000240c0c3981 */ /* 0x000f62000c1e1900 */
[----:B--2---:R-:W-:-:S04]  /*5ca0*/  @P1 IADD3 R81, PT, PT, R78, R81, RZ ;  /* 0x000000514e511210 */ /* 0x004fc80007ffe0ff */
[----:B------:R-:W-:-:S04]  /*5cb0*/  @P1 ISETP.GE.AND P4, PT, R10, R81, PT ;  /* 0x000000510a00120c */ /* 0x000fc80003f86270 */
[----:B------:R-:W-:-:S04]  /*5cc0*/  @P1 SEL R81, RZ, UR38, P4 ;  /* 0x00000026ff511c07 */ /* 0x000fc8000a000000 */
[----:B------:R-:W-:-:S04]  /*5cd0*/  @P1 IADD3 R81, PT, PT, R10, -UR43, R81 ;  /* 0x8000002b0a511c10 */ /* 0x000fc8000fffe051 */
[----:B------:R-:W-:Y:S01]  /*5ce0*/  @P1 I2FP.F32.S32 R78, R81 ;  /* 0x00000051004e1245 */ /* 0x000fe20000201400 */
[----:B-----5:R-:W-:-:S04]  /*5cf0*/  @P3 FADD.FTZ R11, R11, R12 ;  /* 0x0000000c0b0b3221 */ /* 0x020fc80000010000 */
[----:B----4-:R-:W-:-:S05]  /*5d00*/  @P1 FFMA.FTZ R11, R78, R14, R11 ;  /* 0x0000000e4e0b1223 */ /* 0x010fca000001000b */
[----:B------:R1:W-:Y:S01]  /*5d10*/  STS [R6], R11 ;  /* 0x0000000b06007388 */ /* 0x0003e20000000800 */
[----:B---3--:R-:W-:-:S07]  /*5d20*/  @!P2 FMNMX.FTZ R0, R0, R11, !PT ;  /* 0x0000000b0000a209 */ /* 0x008fce0007810000 */
.L_x_3594:
[----:B------:R-:W-:Y:S05]  /*5d30*/  BSYNC.RECONVERGENT B1 ;  /* 0x0000000000017941 */ /* 0x000fea0003800200 */
.L_x_3593:
[----:B------:R-:W-:Y:S01]  /*5d40*/  VIADD R10, R10, 0x10 ;  /* 0x000000100a0a7836 */ /* 0x000fe20000000000 */
[----:B------:R-:W-:Y:S01]  /*5d50*/  IADD3 R8, P2, PT, R8, 0x10, RZ ;  /* 0x0000001008087810 */ /* 0x000fe20007f5e0ff */
[----:B-1----:R-:W-:Y:S01]  /*5d60*/  VIADD R6, R6, 0x40 ;  /* 0x0000004006067836 */ /* 0x002fe20000000000 */
[----:B------:R-:W-:Y:S02]  /*5d70*/  IADD3 R4, PT, PT, R4, 0x10, RZ ;  /* 0x0000001004047810 */ /* 0x000fe40007ffe0ff */
[----:B------:R-:W-:Y:S01]  /*5d80*/  ISETP.GE.AND P1, PT, R10, R5, PT ;  /* 0x000000050a00720c */ /* 0x000fe20003f26270 */
[----:B------:R-:W-:-:S12]  /*5d90*/  IMAD.X R3, RZ, RZ, R3, P2 ;  /* 0x000000ffff037224 */ /* 0x000fd800010e0603 */
[----:B------:R-:W-:Y:S05]  /*5da0*/  @!P1 BRA `(.L_x_3595) ;  /* 0xffffffc400209947 */ /* 0x000fea000383ffff */
.L_x_3527:
[----:B0---4-:R-:W-:Y:S05]  /*5db0*/  BSYNC B0 ;  /* 0x0000000000007941 */ /* 0x011fea0003800000 */
.L_x_3526:
[----:B------:R-:W-:-:S03]  /*5dc0*/  UMOV UR7, 0xffffffff ;  /* 0xffffffff00077882 */ /* 0x000fc60000000000 */
[----:B------:R-:W-:Y:S05]  /*5dd0*/  BRA.DIV UR7, `(.L_x_3596) ;  /* 0x0000005a07e47947 */ /* 0x000fea000b800000 */
[----:B------:R-:W0:Y:S02]  /*5de0*/  SHFL.BFLY PT, R14, R0, 0x10, 0x1f ;  /* 0x0e001f00000e7f89 */ /* 0x000e2400000e0000 */
[----:B0-----:R-:W-:-:S05]  /*5df0*/  FMNMX.FTZ R13, R14, R0, !PT ;  /* 0x000000000e0d7209 */ /* 0x001fca0007810000 */
[----:B------:R-:W0:Y:S02]  /*5e00*/  SHFL.BFLY PT, R14, R13, 0x8, 0x1f ;  /* 0x0d001f000d0e7f89 */ /* 0x000e2400000e0000 */
[----:B0-----:R-:W-:-:S05]  /*5e10*/  FMNMX.FTZ R3, R13, R14, !PT ;  /* 0x0000000e0d037209 */ /* 0x001fca0007810000 */
[----:B------:R0:W4:Y:S02]  /*5e20*/  SHFL.BFLY PT, R14, R3, 0x4, 0x1f ;  /* 0x0c801f00030e7f89 */ /* 0x00012400000e0000 */
.L_x_3677:
[----:B---3--:R-:W3:Y:S01]  /*5e30*/  S2R R0, SR_TID.X ;  /* 0x0000000000007919 */ /* 0x008ee20000002100 */
[----:B------:R-:W-:Y:S01]  /*5e40*/  MOV R13, 0x400 ;  /* 0x00000400000d7802 */ /* 0x000fe20000000f00 */
[----:B------:R-:W-:Y:S05]  /*5e50*/  WARPSYNC.ALL ;  /* 0x0000000000007948 */ /* 0x000fea0003800000 */
[----:B------:R-:W5:Y:S01]  /*5e60*/  S2R R16, SR_CgaCtaId ;  /* 0x0000000000107919 */ /* 0x000f620000008800 */
[----:B----4-:R-:W-:Y:S02]  /*5e70*/  FMNMX.FTZ R14, R3, R14, !PT ;  /* 0x0000000e030e7209 */ /* 0x010fe40007810000 */
[----:B---3--:R-:W-:-:S02]  /*5e80*/  LOP3.LUT P0, R7, R0, 0x1f, RZ, 0xc0, !PT ;  /* 0x0000001f00077812 */ /* 0x008fc4000780c0ff */
[----:B-----5:R-:W-:-:S11]  /*5e90*/  LEA R4, R16, R13, 0x18 ;  /* 0x0000000d10047211 */ /* 0x020fd600078ec0ff */
[----:B0-----:R-:W-:-:S05]  /*5ea0*/  @!P0 LEA.HI R3, R0, R4, RZ, 0x1d ;  /* 0x0000000400038211 */ /* 0x001fca00078fe8ff */
[----:B------:R0:W-:Y:S01]  /*5eb0*/  @!P0 STS [R3], R14 ;  /* 0x0000000e03008388 */ /* 0x0001e20000000800 */
[----:B------:R-:W-:Y:S01]  /*5ec0*/  BAR.SYNC.DEFER_BLOCKING 0x0 ;  /* 0x0000000000007b1d */ /* 0x000fe20000010000 */
[C---:B------:R-:W-:Y:S01]  /*5ed0*/  ISETP.GT.U32.AND P0, PT, R7.reuse, 0x1, PT ;  /* 0x000000010700780c */ /* 0x040fe20003f04070 */
[----:B------:R-:W-:Y:S01]  /*5ee0*/  IMAD R6, R7, 0x4, R4 ;  /* 0x0000000407067824 */ /* 0x000fe200078e0204 */
[----:B------:R-:W-:Y:S01]  /*5ef0*/  MOV R8, 0xff7fffff ;  /* 0xff7fffff00087802 */ /* 0x000fe20000000f00 */
[----:B------:R-:W-:Y:S01]  /*5f00*/  VIADD R5, R0, UR39 ;  /* 0x0000002700057c36 */ /* 0x000fe20008000000 */
[----:B------:R-:W-:-:S03]  /*5f10*/  UIADD3 UR12, UPT, UPT, UR43, 0x1, URZ ;  /* 0x000000012b0c7890 */ /* 0x000fc6000fffe0ff */
[----:B------:R-:W3:Y:S01]  /*5f20*/  S2UR UR7, SR_CTAID.Y ;  /* 0x00000000000779c3 */ /* 0x000ee20000002600 */
[----:B------:R-:W3:Y:S01]  /*5f30*/  LDCU UR5, c[0x0][0x3f4] ;  /* 0x00007e80ff0577ac */ /* 0x000ee20008000800 */
[----:B------:R-:W-:Y:S01]  /*5f40*/  BSSY.RECONVERGENT B0, `(.L_x_3597) ;  /* 0x0000170000007945 */ /* 0x000fe20003800200 */
[----:B0-----:R-:W-:-:S03]  /*5f50*/  IMAD.SHL.U32 R14, R0, 0x4, RZ ;  /* 0x00000004000e7824 */ /* 0x001fc600078e00ff */
[----:B------:R-:W0:Y:S01]  /*5f60*/  @!P0 LDS R8, [R6] ;  /* 0x0000000006088984 */ /* 0x000e220000000800 */
[----:B------:R-:W-:Y:S01]  /*5f70*/  ISETP.GT.AND P0, PT, R5, UR43, PT ;  /* 0x0000002b05007c0c */ /* 0x000fe2000bf04270 */
[----:B---3--:R-:W-:-:S04]  /*5f80*/  UIMAD UR5, UR7, UR5, URZ ;  /* 0x00000005070572a4 */ /* 0x008fc8000f8e02ff */
[----:B------:R-:W-:Y:S01]  /*5f90*/  USHF.R.S32.HI UR14, URZ, 0x1f, UR5 ;  /* 0x0000001fff0e7899 */ /* 0x000fe20008011405 */
[----:B0-----:R-:W0:Y:S02]  /*5fa0*/  SHFL.BFLY PT, R3, R8, 0x1, 0x1f ;  /* 0x0c201f0008037f89 */ /* 0x001e2400000e0000 */
[----:B0-----:R-:W-:Y:S01]  /*5fb0*/  FMNMX.FTZ R3, R3, R8, !PT ;  /* 0x0000000803037209 */ /* 0x001fe20007810000 */
[----:B------:R-:W-:-:S05]  /*5fc0*/  HFMA2 R8, -RZ, RZ, 0, 0 ;  /* 0x00000000ff087431 */ /* 0x000fca00000001ff */
[----:B------:R-:W0:Y:S01]  /*5fd0*/  SHFL.IDX PT, R3, R3, RZ, 0x1f ;  /* 0x00001fff03037589 */ /* 0x000e2200000e0000 */
[----:B------:R-:W-:Y:S05]  /*5fe0*/  @P0 BRA `(.L_x_3598) ;  /* 0x0000001400940947 */ /* 0x000fea0003800000 */
[----:B------:R-:W3:Y:S02]  /*5ff0*/  LDC.64 R10, c[0x0][0x420] ;  /* 0x00010800ff0a7b82 */ /* 0x000ee40000000a00 */
[----:B---3--:R-:W-:-:S04]  /*6000*/  ISETP.NE.U32.AND P0, PT, R10, RZ, PT ;  /* 0x000000ff0a00720c */ /* 0x008fc80003f05070 */
[----:B------:R-:W-:-:S13]  /*6010*/  ISETP.NE.AND.EX P0, PT, R11, RZ, PT, P0 ;  /* 0x000000ff0b00720c */ /* 0x000fda0003f05300 */
[----:B------:R-:W-:Y:S05]  /*6020*/  @P0 BRA `(.L_x_3599) ;  /* 0x0000001000080947 */ /* 0x000fea0003800000 */
[----:B------:R-:W-:Y:S01]  /*6030*/  IMAD.U32 R8, RZ, RZ, UR12 ;  /* 0x0000000cff087e24 */ /* 0x000fe2000f8e00ff */
[----:B------:R-:W-:Y:S01]  /*6040*/  LOP3.LUT R9, RZ, R0, RZ, 0x33, !PT ;  /* 0x00000000ff097212 */ /* 0x000fe200078e33ff */
[----:B------:R-:W-:Y:S03]  /*6050*/  BSSY.RECONVERGENT B1, `(.L_x_3600) ;  /* 0x000001c000017945 */ /* 0x000fe60003800200 */
[----:B------:R-:W-:-:S04]  /*6060*/  VIADDMNMX R8, R5, 0x40, R8, !PT ;  /* 0x0000004005087846 */ /* 0x000fc80007800108 */
        /* <DEDUP_REMOVED lines=15> */
.L_x_3602:
        /* <DEDUP_REMOVED lines=11> */
.L_x_3601:
[----:B------:R-:W-:Y:S05]  /*6210*/  BSYNC.RECONVERGENT B1 ;  /* 0x0000000000017941 */ /* 0x000fea0003800200 */
.L_x_3600:
[----:B------:R-:W-:Y:S05]  /*6220*/  @!P1 BRA `(.L_x_3598) ;  /* 0x0000001400049947 */ /* 0x000fea0003800000 */
[----:B------:R-:W-:Y:S01]  /*6230*/  USHF.L.U32 UR6, UR39, 0x2, URZ ;  /* 0x0000000227067899 */ /* 0x000fe200080006ff */
[----:B------:R-:W-:-:S04]  /*6240*/  IADD3 R13, PT, PT, R13, 0x210, RZ ;  /* 0x000002100d0d7810 */ /* 0x000fc80007ffe0ff */
[----:B------:R-:W-:Y:S02]  /*6250*/  LEA R11, R16, R13, 0x18 ;  /* 0x0000000d100b7211 */ /* 0x000fe400078ec0ff */
[C---:B------:R-:W-:Y:S01]  /*6260*/  LEA R10, R9.reuse, -UR6, 0x2 ;  /* 0x80000006090a7c11 */ /* 0x040fe2000f8e10ff */
[----:B------:R-:W-:-:S04]  /*6270*/  VIADD R9, R9, 0x100 ;  /* 0x0000010009097836 */ /* 0x000fc80000000000 */
[----:B------:R-:W-:Y:S01]  /*6280*/  IMAD.IADD R11, R11, 0x1, R10 ;  /* 0x000000010b0b7824 */ /* 0x000fe200078e020a */
[----:B------:R-:W-:-:S04]  /*6290*/  ISETP.GT.AND P0, PT, R9, UR43, PT ;  /* 0x0000002b09007c0c */ /* 0x000fc8000bf04270 */
[----:B------:R-:W0:Y:S04]  /*62a0*/  LDS R10, [R11] ;  /* 0x000000000b0a7984 */ /* 0x000e280000000800 */
[----:B------:R-:W3:Y:S04]  /*62b0*/  LDS R12, [R11+0x100] ;  /* 0x000100000b0c7984 */ /* 0x000ee80000000800 */
[----:B------:R-:W4:Y:S04]  /*62c0*/  LDS R16, [R11+0x200] ;  /* 0x000200000b107984 */ /* 0x000f280000000800 */
[----:B------:R-:W5:Y:S01]  /*62d0*/  LDS R18, [R11+0x300] ;  /* 0x000300000b127984 */ /* 0x000f620000000800 */
[C---:B0-----:R-:W-:Y:S01]  /*62e0*/  FADD.FTZ R10, -R3.reuse, R10 ;  /* 0x0000000a030a7221 */ /* 0x041fe20000010100 */
[----:B---3--:R-:W-:-:S03]  /*62f0*/  FADD.FTZ R12, -R3, R12 ;  /* 0x0000000c030c7221 */ /* 0x008fc60000010100 */
[----:B------:R-:W-:Y:S01]  /*6300*/  FMUL.FTZ R10, R10, 1.4426950216293334961 ;  /* 0x3fb8aa3b0a0a7820 */ /* 0x000fe20000410000 */
[----:B----4-:R-:W-:Y:S01]  /*6310*/  FADD.FTZ R16, -R3, R16 ;  /* 0x0000001003107221 */ /* 0x010fe20000010100 */
[----:B------:R-:W-:-:S04]  /*6320*/  FMUL.FTZ R12, R12, 1.4426950216293334961 ;  /* 0x3fb8aa3b0c0c7820 */ /* 0x000fc80000410000 */
[----:B------:R-:W0:Y:S01]  /*6330*/  MUFU.EX2 R10, R10 ;  /* 0x0000000a000a7308 */ /* 0x000e220000000800 */
[----:B-----5:R-:W-:Y:S01]  /*6340*/  FADD.FTZ R18, -R3, R18 ;  /* 0x0000001203127221 */ /* 0x020fe20000010100 */
[----:B------:R-:W-:-:S03]  /*6350*/  FMUL.FTZ R16, R16, 1.4426950216293334961 ;  /* 0x3fb8aa3b10107820 */ /* 0x000fc60000410000 */
[----:B------:R-:W-:-:S03]  /*6360*/  FMUL.FTZ R18, R18, 1.4426950216293334961 ;  /* 0x3fb8aa3b12127820 */ /* 0x000fc60000410000 */
[----:B------:R-:W3:Y:S08]  /*6370*/  MUFU.EX2 R12, R12 ;  /* 0x0000000c000c7308 */ /* 0x000ef00000000800 */
[----:B------:R-:W4:Y:S01]  /*6380*/  MUFU.EX2 R16, R16 ;  /* 0x0000001000107308 */ /* 0x000f220000000800 */
[----:B0-----:R0:W-:Y:S01]  /*6390*/  STS [R11], R10 ;  /* 0x0000000a0b007388 */ /* 0x0011e20000000800 */
[----:B------:R-:W-:-:S06]  /*63a0*/  FADD.FTZ R8, R8, R10 ;  /* 0x0000000a08087221 */ /* 0x000fcc0000010000 */
[----:B------:R-:W5:Y:S01]  /*63b0*/  MUFU.EX2 R18, R18 ;  /* 0x0000001200127308 */ /* 0x000f620000000800 */
[----:B---3--:R0:W-:Y:S01]  /*63c0*/  STS [R11+0x100], R12 ;  /* 0x0001000c0b007388 */ /* 0x0081e20000000800 */
        /* <DEDUP_REMOVED lines=13> */
[----:B------:R-:W-:Y:S01]  /*64a0*/  IMAD.U32 R11, RZ, RZ, UR43 ;  /* 0x0000002bff0b7e24 */ /* 0x000fe2000f8e00ff */
[----:B------:R-:W-:-:S04]  /*64b0*/  PLOP3.LUT P0, PT, PT, PT, PT, 0x8, 0x80 ;  /* 0x000000000080781c */ /* 0x000fc80003f0e170 */
[----:B------:R-:W-:-:S09]  /*64c0*/  IADD3 R11, PT, PT, R11, -0x2ff, RZ ;  /* 0xfffffd010b0b7810 */ /* 0x000fd20007ffe0ff */
.L_x_3605:
[----:B------:R-:W0:Y:S01]  /*64d0*/  LDS R12, [R9+-0x200] ;  /* 0xfffe0000090c7984 */ /* 0x000e220000000800 */
[----:B------:R-:W-:-:S03]  /*64e0*/  VIADD R10, R10, 0x400 ;  /* 0x000004000a0a7836 */ /* 0x000fc60000000000 */
[----:B------:R-:W3:Y:S02]  /*64f0*/  LDS R16, [R9+-0x100] ;  /* 0xffff000009107984 */ /* 0x000ee40000000800 */
[----:B------:R-:W-:Y:S02]  /*6500*/  ISETP.GE.AND P1, PT, R10, R11, PT ;  /* 0x0000000b0a00720c */ /* 0x000fe40003f26270 */
[----:B------:R-:W4:Y:S04]  /*6510*/  LDS R18, [R9] ;  /* 0x0000000009127984 */ /* 0x000f280000000800 */
[----:B------:R-:W5:Y:S04]  /*6520*/  LDS R20, [R9+0x100] ;  /* 0x0001000009147984 */ /* 0x000f680000000800 */
[----:B------:R-:W5:Y:S04]  /*6530*/  LDS R22, [R9+0x200] ;  /* 0x0002000009167984 */ /* 0x000f680000000800 */
[----:B-1----:R-:W1:Y:S04]  /*6540*/  LDS R24, [R9+0x300] ;  /* 0x0003000009187984 */ /* 0x002e680000000800 */
[----:B------:R-:W1:Y:S04]  /*6550*/  LDS R26, [R9+0x400] ;  /* 0x00040000091a7984 */ /* 0x000e680000000800 */
[----:B--2---:R-:W2:Y:S04]  /*6560*/  LDS R28, [R9+0x500] ;  /* 0x00050000091c7984 */ /* 0x004ea80000000800 */
[----:B------:R-:W2:Y:S04]  /*6570*/  LDS R30, [R9+0x600] ;  /* 0x00060000091e7984 */ /* 0x000ea80000000800 */
[----:B------:R-:W2:Y:S01]  /*6580*/  LDS R32, [R9+0x700] ;  /* 0x0007000009207984 */ /* 0x000ea20000000800 */
[----:B0-----:R-:W-:-:S03]  /*6590*/  FADD.FTZ R12, -R3, R12 ;  /* 0x0000000c030c7221 */ /* 0x001fc60000010100 */
[----:B------:R-:W0:Y:S01]  /*65a0*/  LDS R34, [R9+0x800] ;  /* 0x0008000009227984 */ /* 0x000e220000000800 */
[----:B------:R-:W-:Y:S01]  /*65b0*/  FMUL.FTZ R12, R12, 1.4426950216293334961 ;  /* 0x3fb8aa3b0c0c7820 */ /* 0x000fe20000410000 */
[C---:B---3--:R-:W-:Y:S02]  /*65c0*/  FADD.FTZ R16, -R3.reuse, R16 ;  /* 0x0000001003107221 */ /* 0x048fe40000010100 */
[----:B------:R-:W3:Y:S01]  /*65d0*/  LDS R36, [R9+0x900] ;  /* 0x0009000009247984 */ /* 0x000ee20000000800 */
        /* <DEDUP_REMOVED lines=12> */
[C---:B-1----:R-:W-:Y:S01]  /*66a0*/  FADD.FTZ R24, -R3.reuse, R24 ;  /* 0x0000001803187221 */ /* 0x042fe20000010100 */
[----:B------:R-:W1:Y:S01]  /*66b0*/  LDS R44, [R9+0xd00] ;  /* 0x000d0000092c7984 */ /* 0x000e620000000800 */
[C---:B------:R-:W-:Y:S02]  /*66c0*/  FADD.FTZ R26, -R3.reuse, R26 ;  /* 0x0000001a031a7221 */ /* 0x040fe40000010100 */
        /* <DEDUP_REMOVED lines=18> */
[C---:B------:R-:W-:Y:S01]  /*67f0*/  FADD.FTZ R36, -R3.reuse, R36 ;  /* 0x0000002403247221 */ /* 0x040fe20000010100 */
[----:B------:R-:W-:Y:S03]  /*6800*/  STS [R9], R18 ;  /* 0x0000001209007388 */ /* 0x000fe60000000800 */
[----:B------:R-:W-:Y:S01]  /*6810*/  FMUL.FTZ R36, R36, 1.4426950216293334961 ;  /* 0x3fb8aa3b24247820 */ /* 0x000fe20000410000 */
[----:B------:R-:W3:Y:S01]  /*6820*/  MUFU.EX2 R24, R24 ;  /* 0x0000001800187308 */ /* 0x000ee20000000800 */
        /* <DEDUP_REMOVED lines=9> */
[----:B-1----:R-:W-:Y:S01]  /*68c0*/  FADD.FTZ R44, -R3, R44 ;  /* 0x0000002c032c7221 */ /* 0x002fe20000010100 */
[----:B------:R-:W-:Y:S02]  /*68d0*/  STS [R9+0x200], R22 ;  /* 0x0002001609007388 */ /* 0x000fe40000000800 */
[----:B------:R-:W-:Y:S01]  /*68e0*/  FMUL.FTZ R42, R42, 1.4426950216293334961 ;  /* 0x3fb8aa3b2a2a7820 */ /* 0x000fe20000410000 */
        /* <DEDUP_REMOVED lines=34> */
.L_x_3604:
[----:B------:R-:W-:Y:S05]  /*6b10*/  BSYNC.RECONVERGENT B1 ;  /* 0x0000000000017941 */ /* 0x000fea0003800200 */
.L_x_3603:
[----:B------:R-:W-:Y:S01]  /*6b20*/  IADD3 R11, PT, PT, -R10, UR43, RZ ;  /* 0x0000002b0a0b7c10 */ /* 0x000fe2000fffe1ff */
[----:B------:R-:W-:Y:S03]  /*6b30*/  BSSY.RECONVERGENT B1, `(.L_x_3606) ;  /* 0x0000036000017945 */ /* 0x000fe60003800200 */
[----:B------:R-:W-:-:S13]  /*6b40*/  ISETP.GT.AND P1, PT, R11, 0xff, PT ;  /* 0x000000ff0b00780c */ /* 0x000fda0003f24270 */
[----:B------:R-:W-:Y:S05]  /*6b50*/  @!P1 BRA `(.L_x_3607) ;  /* 0x0000000000cc9947 */ /* 0x000fea0003800000 */
[----:B------:R-:W0:Y:S01]  /*6b60*/  LDS R12, [R9+-0x200] ;  /* 0xfffe0000090c7984 */ /* 0x000e220000000800 */
[----:B------:R-:W-:Y:S02]  /*6b70*/  PLOP3.LUT P0, PT, PT, PT, PT, 0x8, 0x80 ;  /* 0x000000000080781c */ /* 0x000fe40003f0e170 */
[----:B------:R-:W-:Y:S01]  /*6b80*/  IADD3 R10, PT, PT, R10, 0x200, RZ ;  /* 0x000002000a0a7810 */ /* 0x000fe20007ffe0ff */
[----:B------:R-:W3:Y:S04]  /*6b90*/  LDS R16, [R9+-0x100] ;  /* 0xffff000009107984 */ /* 0x000ee80000000800 */
[----:B------:R-:W4:Y:S04]  /*6ba0*/  LDS R18, [R9] ;  /* 0x0000000009127984 */ /* 0x000f280000000800 */
[----:B------:R-:W5:Y:S04]  /*6bb0*/  LDS R20, [R9+0x100] ;  /* 0x0001000009147984 */ /* 0x000f680000000800 */
[----:B------:R-:W5:Y:S04]  /*6bc0*/  LDS R22, [R9+0x200] ;  /* 0x0002000009167984 */ /* 0x000f680000000800 */
[----:B-1----:R-:W1:Y:S04]  /*6bd0*/  LDS R24, [R9+0x300] ;  /* 0x0003000009187984 */ /* 0x002e680000000800 */
[----:B------:R-:W1:Y:S04]  /*6be0*/  LDS R26, [R9+0x400] ;  /* 0x00040000091a7984 */ /* 0x000e680000000800 */
[----:B--2---:R-:W2:Y:S01]  /*6bf0*/  LDS R28, [R9+0x500] ;  /* 0x00050000091c7984 */ /* 0x004ea20000000800 */
[----:B0-----:R-:W-:-:S04]  /*6c00*/  FADD.FTZ R12, -R3, R12 ;  /* 0x0000000c030c7221 */ /* 0x001fc80000010100 */
[----:B------:R-:W-:Y:S01]  /*6c10*/  FMUL.FTZ R12, R12, 1.4426950216293334961 ;  /* 0x3fb8aa3b0c0c7820 */ /* 0x000fe20000410000 */
[C---:B---3--:R-:W-:Y:S01]  /*6c20*/  FADD.FTZ R16, -R3.reuse, R16 ;  /* 0x0000001003107221 */ /* 0x048fe20000010100 */
[----:B----4-:R-:W-:-:S03]  /*6c30*/  FADD.FTZ R18, -R3, R18 ;  /* 0x0000001203127221 */ /* 0x010fc60000010100 */
[----:B------:R-:W-:Y:S01]  /*6c40*/  FMUL.FTZ R16, R16, 1.4426950216293334961 ;  /* 0x3fb8aa3b10107820 */ /* 0x000fe20000410000 */
[----:B------:R-:W0:Y:S01]  /*6c50*/  MUFU.EX2 R12, R12 ;  /* 0x0000000c000c7308 */ /* 0x000e220000000800 */
[----:B------:R-:W-:Y:S01]  /*6c60*/  FMUL.FTZ R18, R18, 1.4426950216293334961 ;  /* 0x3fb8aa3b12127820 */ /* 0x000fe20000410000 */
[C---:B-----5:R-:W-:Y:S01]  /*6c70*/  FADD.FTZ R20, -R3.reuse, R20 ;  /* 0x0000001403147221 */ /* 0x060fe20000010100 */
[----:B------:R-:W-:-:S03]  /*6c80*/  FADD.FTZ R22, -R3, R22 ;  /* 0x0000001603167221 */ /* 0x000fc60000010100 */
[----:B------:R-:W-:Y:S02]  /*6c90*/  FMUL.FTZ R20, R20, 1.4426950216293334961 ;  /* 0x3fb8aa3b14147820 */ /* 0x000fe40000410000 */
[----:B------:R-:W3:Y:S01]  /*6ca0*/  MUFU.EX2 R16, R16 ;  /* 0x0000001000107308 */ /* 0x000ee20000000800 */
[----:B------:R-:W-:Y:S01]  /*6cb0*/  FMUL.FTZ R22, R22, 1.4426950216293334961 ;  /* 0x3fb8aa3b16167820 */ /* 0x000fe20000410000 */
[C---:B-1----:R-:W-:Y:S01]  /*6cc0*/  FADD.FTZ R24, -R3.reuse, R24 ;  /* 0x0000001803187221 */ /* 0x042fe20000010100 */
[----:B------:R-:W-:-:S03]  /*6cd0*/  FADD.FTZ R26, -R3, R26 ;  /* 0x0000001a031a7221 */ /* 0x000fc60000010100 */
[----:B------:R-:W-:Y:S02]  /*6ce0*/  FMUL.FTZ R24, R24, 1.4426950216293334961 ;  /* 0x3fb8aa3b18187820 */ /* 0x000fe40000410000 */
[----:B------:R-:W1:Y:S01]  /*6cf0*/  MUFU.EX2 R18, R18 ;  /* 0x0000001200127308 */ /* 0x000e620000000800 */
[----:B0-----:R-:W-:Y:S01]  /*6d00*/  FADD.FTZ R8, R8, R12 ;  /* 0x0000000c08087221 */ /* 0x001fe20000010000 */
[----:B--2---:R-:W-:Y:S01]  /*6d10*/  FADD.FTZ R28, -R3, R28 ;  /* 0x0000001c031c7221 */ /* 0x004fe20000010100 */
[----:B------:R-:W-:Y:S01]  /*6d20*/  FMUL.FTZ R26, R26, 1.4426950216293334961 ;  /* 0x3fb8aa3b1a1a7820 */ /* 0x000fe20000410000 */
[----:B------:R-:W-:Y:S02]  /*6d30*/  STS [R9+-0x200], R12 ;  /* 0xfffe000c09007388 */ /* 0x000fe40000000800 */
[----:B------:R-:W-:Y:S02]  /*6d40*/  FMUL.FTZ R28, R28, 1.4426950216293334961 ;  /* 0x3fb8aa3b1c1c7820 */ /* 0x000fe40000410000 */
[----:B------:R-:W0:Y:S01]  /*6d50*/  MUFU.EX2 R20, R20 ;  /* 0x0000001400147308 */ /* 0x000e220000000800 */
[----:B---3--:R-:W-:Y:S01]  /*6d60*/  FADD.FTZ R8, R8, R16 ;  /* 0x0000001008087221 */ /* 0x008fe20000010000 */
[----:B------:R-:W-:Y:S06]  /*6d70*/  STS [R9+-0x100], R16 ;  /* 0xffff001009007388 */ /* 0x000fec0000000800 */
[----:B------:R-:W2:Y:S01]  /*6d80*/  MUFU.EX2 R22, R22 ;  /* 0x0000001600167308 */ /* 0x000ea20000000800 */
[----:B-1----:R-:W-:Y:S01]  /*6d90*/  FADD.FTZ R8, R8, R18 ;  /* 0x0000001208087221 */ /* 0x002fe20000010000 */
[----:B------:R-:W-:Y:S06]  /*6da0*/  STS [R9], R18 ;  /* 0x0000001209007388 */ /* 0x000fec0000000800 */
        /* <DEDUP_REMOVED lines=13> */
[----:B0-----:R-:W-:-:S07]  /*6e80*/  VIADD R9, R9, 0x800 ;  /* 0x0000080009097836 */ /* 0x001fce0000000000 */
.L_x_3607:
[----:B------:R-:W-:Y:S05]  /*6e90*/  BSYNC.RECONVERGENT B1 ;  /* 0x0000000000017941 */ /* 0x000fea0003800200 */
.L_x_3606:
[----:B------:R-:W-:-:S13]  /*6ea0*/  ISETP.GT.AND P1, PT, R10, UR43, PT ;  /* 0x0000002b0a007c0c */ /* 0x000fda000bf24270 */
[----:B------:R-:W-:Y:S05]  /*6eb0*/  @!P0 BRA P1, `(.L_x_3598) ;  /* 0x0000000400e08947 */ /* 0x000fea0000800000 */
[----:B------:R-:W0:Y:S04]  /*6ec0*/  LDS R10, [R9+-0x200] ;  /* 0xfffe0000090a7984 */ /* 0x000e280000000800 */
[----:B------:R-:W3:Y:S04]  /*6ed0*/  LDS R12, [R9+-0x100] ;  /* 0xffff0000090c7984 */ /* 0x000ee80000000800 */
[----:B------:R-:W4:Y:S04]  /*6ee0*/  LDS R16, [R9] ;  /* 0x0000000009107984 */ /* 0x000f280000000800 */
        /* <DEDUP_REMOVED lines=12> */
[----:B0-----:R0:W-:Y:S01]  /*6fb0*/  STS [R9+-0x200], R10 ;  /* 0xfffe000a09007388 */ /* 0x0011e20000000800 */
[----:B------:R-:W-:-:S06]  /*6fc0*/  FADD.FTZ R8, R8, R10 ;  /* 0x0000000a08087221 */ /* 0x000fcc0000010000 */
[----:B------:R-:W5:Y:S01]  /*6fd0*/  MUFU.EX2 R18, R18 ;  /* 0x0000001200127308 */ /* 0x000f620000000800 */
[----:B---3--:R0:W-:Y:S01]  /*6fe0*/  STS [R9+-0x100], R12 ;  /* 0xffff000c09007388 */ /* 0x0081e20000000800 */
[----:B------:R-:W-:-:S03]  /*6ff0*/  FADD.FTZ R8, R8, R12 ;  /* 0x0000000c08087221 */ /* 0x000fc60000010000 */
[----:B----4-:R0:W-:Y:S01]  /*7000*/  STS [R9], R16 ;  /* 0x0000001009007388 */ /* 0x0101e20000000800 */
[----:B------:R-:W-:-:S03]  /*7010*/  FADD.FTZ R8, R8, R16 ;  /* 0x0000001008087221 */ /* 0x000fc60000010000 */
[----:B-----5:R0:W-:Y:S01]  /*7020*/  STS [R9+0x100], R18 ;  /* 0x0001001209007388 */ /* 0x0201e20000000800 */
[----:B------:R-:W-:Y:S01]  /*7030*/  FADD.FTZ R8, R8, R18 ;  /* 0x0000001208087221 */ /* 0x000fe20000010000 */
[----:B------:R-:W-:Y:S06]  /*7040*/  BRA `(.L_x_3598) ;  /* 0x00000004007c7947 */ /* 0x000fec0003800000 */
.L_x_3599:
[----:B------:R-:W-:Y:S01]  /*7050*/  IMAD.U32 R8, RZ, RZ, UR12 ;  /* 0x0000000cff087e24 */ /* 0x000fe2000f8e00ff */
[----:B------:R-:W-:Y:S01]  /*7060*/  LOP3.LUT R9, RZ, R0, RZ, 0x33, !PT ;  /* 0x00000000ff097212 */ /* 0x000fe200078e33ff */
[----:B------:R-:W-:Y:S03]  /*7070*/  BSSY.RECONVERGENT B1, `(.L_x_3608) ;  /* 0x0000024000017945 */ /* 0x000fe60003800200 */
[----:B------:R-:W-:-:S04]  /*7080*/  VIADDMNMX R8, R5, 0x40, R8, !PT ;  /* 0x0000004005087846 */ /* 0x000fc80007800108 */
[----:B------:R-:W-:Y:S01]  /*7090*/  IADD3 R12, PT, PT, R8, -UR39, R9 ;  /* 0x80000027080c7c10 */ /* 0x000fe2000fffe009 */
[----:B------:R-:W-:-:S03]  /*70a0*/  IMAD.MOV.U32 R9, RZ, RZ, R5 ;  /* 0x000000ffff097224 */ /* 0x000fc600078e0005 */
[C---:B------:R-:W-:Y:S02]  /*70b0*/  LOP3.LUT R8, R12.reuse, 0xc0, RZ, 0xc0, !PT ;  /* 0x000000c00c087812 */ /* 0x040fe400078ec0ff */
[----:B------:R-:W-:Y:S02]  /*70c0*/  ISETP.GE.U32.AND P1, PT, R12, 0xc0, PT ;  /* 0x000000c00c00780c */ /* 0x000fe40003f26070 */
[----:B------:R-:W-:Y:S01]  /*70d0*/  ISETP.NE.AND P0, PT, R8, 0xc0, PT ;  /* 0x000000c00800780c */ /* 0x000fe20003f05270 */
[----:B------:R-:W-:-:S12]  /*70e0*/  HFMA2 R8, -RZ, RZ, 0, 0 ;  /* 0x00000000ff087431 */ /* 0x000fd800000001ff */
[----:B------:R-:W-:Y:S05]  /*70f0*/  @!P0 BRA `(.L_x_3609) ;  /* 0x00000000006c8947 */ /* 0x000fea0003800000 */
[----:B------:R-:W-:Y:S01]  /*7100*/  VIADD R13, R13, 0x210 ;  /* 0x000002100d0d7836 */ /* 0x000fe20000000000 */
[----:B------:R-:W-:Y:S01]  /*7110*/  LEA.HI R8, R12, 0x1, RZ, 0x1a ;  /* 0x000000010c087811 */ /* 0x000fe200078fd0ff */
[--C-:B------:R-:W-:Y:S01]  /*7120*/  IMAD.MOV.U32 R9, RZ, RZ, R5.reuse ;  /* 0x000000ffff097224 */ /* 0x100fe200078e0005 */
[----:B------:R-:W-:Y:S02]  /*7130*/  IADD3 R17, P0, P2, R10, UR5, R5 ;  /* 0x000000050a117c10 */ /* 0x000fe4000fa1e005 */
[----:B------:R-:W-:Y:S02]  /*7140*/  LEA R13, R16, R13, 0x18 ;  /* 0x0000000d100d7211 */ /* 0x000fe400078ec0ff */
[----:B------:R-:W-:Y:S02]  /*7150*/  LOP3.LUT R10, R8, 0x3, RZ, 0xc0, !PT ;  /* 0x00000003080a7812 */ /* 0x000fe400078ec0ff */
[----:B------:R-:W-:Y:S01]  /*7160*/  IADD3.X R11, PT, PT, R11, UR14, RZ, P0, P2 ;  /* 0x0000000e0b0b7c10 */ /* 0x000fe200087e44ff */
[----:B------:R-:W-:Y:S01]  /*7170*/  IMAD.IADD R12, R14, 0x1, R13 ;  /* 0x000000010e0c7824 */ /* 0x000fe200078e020d */
[----:B------:R-:W-:-:S02]  /*7180*/  MOV R8, RZ ;  /* 0x000000ff00087202 */ /* 0x000fc40000000f00 */
[----:B------:R-:W-:-:S07]  /*7190*/  IADD3 R13, PT, PT, -R10, RZ, RZ ;  /* 0x000000ff0a0d7210 */ /* 0x000fce0007ffe1ff */
.L_x_3610:
[----:B------:R-:W-:-:S06]  /*71a0*/  IMAD.MOV.U32 R10, RZ, RZ, R17 ;  /* 0x000000ffff0a7224 */ /* 0x000fcc00078e0011 */
[----:B------:R3:W4:Y:S01]  /*71b0*/  LDG.E.U8 R10, desc[UR36][R10.64] ;  /* 0x000000240a0a7981 */ /* 0x000722000c1e1100 */
[----:B------:R-:W-:Y:S01]  /*71c0*/  IMAD.MOV.U32 R15, RZ, RZ, RZ ;  /* 0x000000ffff0f7224 */ /* 0x000fe200078e00ff */
[----:B------:R-:W-:Y:S01]  /*71d0*/  IADD3 R13, PT, PT, R13, 0x1, RZ ;  /* 0x000000010d0d7810 */ /* 0x000fe20007ffe0ff */
[----:B------:R-:W-:Y:S01]  /*71e0*/  VIADD R9, R9, 0x40 ;  /* 0x0000004009097836 */ /* 0x000fe20000000000 */
[----:B------:R-:W-:-:S05]  /*71f0*/  IADD3 R17, P2, PT, R17, 0x40, RZ ;  /* 0x0000004011117810 */ /* 0x000fca0007f5e0ff */
[----:B---3--:R-:W-:Y:S01]  /*7200*/  IMAD.X R11, RZ, RZ, R11, P2 ;  /* 0x000000ffff0b7224 */ /* 0x008fe200010e060b */
        /* <DEDUP_REMOVED lines=10> */
.L_x_3609:
[----:B------:R-:W-:Y:S05]  /*72b0*/  BSYNC.RECONVERGENT B1 ;  /* 0x0000000000017941 */ /* 0x000fea0003800200 */
.L_x_3608:
[----:B------:R-:W-:Y:S05]  /*72c0*/  @!P1 BRA `(.L_x_3598) ;  /* 0x0000000000dc9947 */ /* 0x000fea0003800000 */
[----:B------:R-:W3:Y:S01]  /*72d0*/  S2R R12, SR_CgaCtaId ;  /* 0x00000000000c7919 */ /* 0x000ee20000008800 */
[----:B------:R-:W4:Y:S01]  /*72e0*/  LDC.64 R16, c[0x0][0x420] ;  /* 0x00010800ff107b82 */ /* 0x000f220000000a00 */
[----:B------:R-:W-:Y:S01]  /*72f0*/  MOV R10, 0x400 ;  /* 0x00000400000a7802 */ /* 0x000fe20000000f00 */
[----:B------:R-:W-:-:S04]  /*7300*/  USHF.L.U32 UR6, UR39, 0x2, URZ ;  /* 0x0000000227067899 */ /* 0x000fc800080006ff */
[----:B------:R-:W-:Y:S02]  /*7310*/  VIADD R11, R10, 0x210 ;  /* 0x000002100a0b7836 */ /* 0x000fe40000000000 */
[----:B------:R-:W-:Y:S02]  /*7320*/  LEA R10, R9, -UR6, 0x2 ;  /* 0x80000006090a7c11 */ /* 0x000fe4000f8e10ff */
[----:B----4-:R-:W-:-:S04]  /*7330*/  IADD3 R16, P0, P1, R16, UR5, R9 ;  /* 0x0000000510107c10 */ /* 0x010fc8000f91e009 */
[----:B------:R-:W-:Y:S02]  /*7340*/  IADD3 R16, P2, PT, R16, 0x80, RZ ;  /* 0x0000008010107810 */ /* 0x000fe40007f5e0ff */
[----:B---3--:R-:W-:Y:S02]  /*7350*/  LEA R13, R12, R11, 0x18 ;  /* 0x0000000b0c0d7211 */ /* 0x008fe400078ec0ff */
[----:B------:R-:W-:Y:S02]  /*7360*/  IADD3.X R11, PT, PT, R17, UR14, RZ, P0, P1 ;  /* 0x0000000e110b7c10 */ /* 0x000fe400087e24ff */
[----:B------:R-:W-:-:S03]  /*7370*/  IADD3 R12, PT, PT, R10, 0x200, R13 ;  /* 0x000002000a0c7810 */ /* 0x000fc60007ffe00d */
[----:B------:R-:W-:-:S07]  /*7380*/  IMAD.X R11, RZ, RZ, R11, P2 ;  /* 0x000000ffff0b7224 */ /* 0x000fce00010e060b */
.L_x_3611:
[----:B------:R-:W-:-:S05]  /*7390*/  MOV R10, R16 ;  /* 0x00000010000a7202 */ /* 0x000fca0000000f00 */
[----:B------:R-:W3:Y:S04]  /*73a0*/  LDG.E.U8 R16, desc[UR36][R10.64+-0x80] ;  /* 0xffff80240a107981 */ /* 0x000ee8000c1e1100 */
[----:B------:R-:W4:Y:S04]  /*73b0*/  LDG.E.U8 R13, desc[UR36][R10.64+-0x40] ;  /* 0xffffc0240a0d7981 */ /* 0x000f28000c1e1100 */
[----:B------:R-:W5:Y:S04]  /*73c0*/  LDG.E.U8 R15, desc[UR36][R10.64] ;  /* 0x000000240a0f7981 */ /* 0x000f68000c1e1100 */
[----:B------:R-:W2:Y:S01]  /*73d0*/  LDG.E.U8 R17, desc[UR36][R10.64+0x40] ;  /* 0x000040240a117981 */ /* 0x000ea2000c1e1100 */
[----:B------:R-:W-:-:S02]  /*73e0*/  IMAD.MOV.U32 R19, RZ, RZ, RZ ;  /* 0x000000ffff137224 */ /* 0x000fc400078e00ff */
[----:B------:R-:W-:Y:S01]  /*73f0*/  VIADD R9, R9, 0x100 ;  /* 0x0000010009097836 */ /* 0x000fe20000000000 */
[----:B---3--:R-:W-:Y:S02]  /*7400*/  ISETP.NE.AND P0, PT, R16, RZ, PT ;  /* 0x000000ff1000720c */ /* 0x008fe40003f05270 */
[----:B----4-:R-:W-:Y:S01]  /*7410*/  ISETP.NE.AND P1, PT, R13, RZ, PT ;  /* 0x000000ff0d00720c */ /* 0x010fe20003f25270 */
[----:B------:R-:W-:Y:S01]  /*7420*/  IMAD.MOV.U32 R13, RZ, RZ, RZ ;  /* 0x000000ffff0d7224 */ /* 0x000fe200078e00ff */
[----:B-----5:R-:W-:Y:S01]  /*7430*/  ISETP.NE.AND P2, PT, R15, RZ, PT ;  /* 0x000000ff0f00720c */ /* 0x020fe20003f45270 */
[----:B------:R-:W-:Y:S01]  /*7440*/  IMAD.MOV.U32 R15, RZ, RZ, RZ ;  /* 0x000000ffff0f7224 */ /* 0x000fe200078e00ff */
[----:B--2---:R-:W-:-:S07]  /*7450*/  ISETP.NE.AND P3, PT, R17, RZ, PT ;  /* 0x000000ff1100720c */ /* 0x004fce0003f65270 */
[----:B------:R-:W0:Y:S01]  /*7460*/  @!P0 LDS R16, [R12+-0x200] ;  /* 0xfffe00000c108984 */ /* 0x000e220000000800 */
[----:B------:R-:W-:-:S03]  /*7470*/  HFMA2 R17, -RZ, RZ, 0, 0 ;  /* 0x00000000ff117431 */ /* 0x000fc600000001ff */
[----:B------:R-:W2:Y:S04]  /*7480*/  @!P1 LDS R18, [R12+-0x100] ;  /* 0xffff00000c129984 */ /* 0x000ea80000000800 */
[----:B------:R-:W3:Y:S04]  /*7490*/  @!P2 LDS R20, [R12] ;  /* 0x000000000c14a984 */ /* 0x000ee80000000800 */
[----:B------:R-:W4:Y:S01]  /*74a0*/  @!P3 LDS R22, [R12+0x100] ;  /* 0x000100000c16b984 */ /* 0x000f220000000800 */
[----:B0-----:R-:W-:-:S04]  /*74b0*/  @!P0 FADD.FTZ R16, -R3, R16 ;  /* 0x0000001003108221 */ /* 0x001fc80000010100 */
[----:B------:R-:W-:Y:S01]  /*74c0*/  @!P0 FMUL.FTZ R16, R16, 1.4426950216293334961 ;  /* 0x3fb8aa3b10108820 */ /* 0x000fe20000410000 */
[----:B--2---:R-:W-:-:S03]  /*74d0*/  @!P1 FADD.FTZ R18, -R3, R18 ;  /* 0x0000001203129221 */ /* 0x004fc60000010100 */
[----:B------:R0:W2:Y:S01]  /*74e0*/  @!P0 MUFU.EX2 R13, R16 ;  /* 0x00000010000d8308 */ /* 0x0000a20000000800 */
[----:B------:R-:W-:Y:S01]  /*74f0*/  @!P1 FMUL.FTZ R18, R18, 1.4426950216293334961 ;  /* 0x3fb8aa3b12129820 */ /* 0x000fe20000410000 */
[----:B---3--:R-:W-:Y:S01]  /*7500*/  @!P2 FADD.FTZ R20, -R3, R20 ;  /* 0x000000140314a221 */ /* 0x008fe20000010100 */
[----:B------:R-:W-:Y:S01]  /*7510*/  ISETP.GT.AND P0, PT, R9, UR43, PT ;  /* 0x0000002b09007c0c */ /* 0x000fe2000bf04270 */
[----:B----4-:R-:W-:Y:S02]  /*7520*/  @!P3 FADD.FTZ R22, -R3, R22 ;  /* 0x000000160316b221 */ /* 0x010fe40000010100 */
[----:B------:R-:W-:Y:S02]  /*7530*/  @!P2 FMUL.FTZ R20, R20, 1.4426950216293334961 ;  /* 0x3fb8aa3b1414a820 */ /* 0x000fe40000410000 */
[----:B------:R-:W3:Y:S01]  /*7540*/  @!P1 MUFU.EX2 R15, R18 ;  /* 0x00000012000f9308 */ /* 0x000ee20000000800 */
[----:B------:R-:W-:Y:S01]  /*7550*/  @!P3 FMUL.FTZ R22, R22, 1.4426950216293334961 ;  /* 0x3fb8aa3b1616b820 */ /* 0x000fe20000410000 */
[----:B0-----:R-:W-:-:S04]  /*7560*/  IADD3 R16, P1, PT, R10, 0x100, RZ ;  /* 0x000001000a107810 */ /* 0x001fc80007f3e0ff */
[----:B------:R-:W-:Y:S02]  /*7570*/  IADD3.X R11, PT, PT, RZ, R11, RZ, P1, !PT ;  /* 0x0000000bff0b7210 */ /* 0x000fe40000ffe4ff */
[----:B------:R-:W0:Y:S01]  /*7580*/  @!P2 MUFU.EX2 R17, R20 ;  /* 0x000000140011a308 */ /* 0x000e220000000800 */
[----:B--2---:R-:W-:Y:S01]  /*7590*/  FADD.FTZ R8, R13, R8 ;  /* 0x000000080d087221 */ /* 0x004fe20000010000 */
[----:B------:R-:W-:Y:S06]  /*75a0*/  STS [R12+-0x200], R13 ;  /* 0xfffe000d0c007388 */ /* 0x000fec0000000800 */
[----:B------:R-:W2:Y:S01]  /*75b0*/  @!P3 MUFU.EX2 R19, R22 ;  /* 0x000000160013b308 */ /* 0x000ea20000000800 */
[----:B---3--:R-:W-:Y:S01]  /*75c0*/  FADD.FTZ R8, R8, R15 ;  /* 0x0000000f08087221 */ /* 0x008fe20000010000 */
[----:B------:R-:W-:Y:S03]  /*75d0*/  STS [R12+-0x100], R15 ;  /* 0xffff000f0c007388 */ /* 0x000fe60000000800 */
[----:B0-----:R-:W-:Y:S01]  /*75e0*/  FADD.FTZ R8, R8, R17 ;  /* 0x0000001108087221 */ /* 0x001fe20000010000 */
[----:B------:R-:W-:Y:S04]  /*75f0*/  STS [R12], R17 ;  /* 0x000000110c007388 */ /* 0x000fe80000000800 */
[----:B--2---:R0:W-:Y:S01]  /*7600*/  STS [R12+0x100], R19 ;  /* 0x000100130c007388 */ /* 0x0041e20000000800 */
[----:B------:R-:W-:Y:S01]  /*7610*/  FADD.FTZ R8, R8, R19 ;  /* 0x0000001308087221 */ /* 0x000fe20000010000 */
[----:B0-----:R-:W-:Y:S01]  /*7620*/  VIADD R12, R12, 0x400 ;  /* 0x000004000c0c7836 */ /* 0x001fe20000000000 */
[----:B------:R-:W-:Y:S06]  /*7630*/  @!P0 BRA `(.L_x_3611) ;  /* 0xfffffffc00548947 */ /* 0x000fec000383ffff */
.L_x_3598:
[----:B------:R-:W-:Y:S05]  /*7640*/  BSYNC.RECONVERGENT B0 ;  /* 0x0000000000007941 */ /* 0x000fea0003800200 */
.L_x_3597:
[----:B0-----:R-:W0:Y:S01]  /*7650*/  SHFL.BFLY PT, R3, R8, 0x10, 0x1f ;  /* 0x0e001f0008037f89 */ /* 0x001e2200000e0000 */
[C---:B------:R-:W-:Y:S01]  /*7660*/  ISETP.NE.AND P0, PT, R7.reuse, RZ, PT ;  /* 0x000000ff0700720c */ /* 0x040fe20003f05270 */
[----:B------:R-:W3:Y:S01]  /*7670*/  LDCU.U8 UR8, c[0x0][0x48c] ;  /* 0x00009180ff0877ac */ /* 0x000ee20008000000 */
[----:B------:R-:W-:Y:S01]  /*7680*/  ISETP.GT.U32.AND P1, PT, R7, 0x1, PT ;  /* 0x000000010700780c */ /* 0x000fe20003f24070 */
[----:B------:R-:W4:Y:S01]  /*7690*/  S2R R15, SR_CTAID.X ;  /* 0x00000000000f7919 */ /* 0x000f220000002500 */
[----:B------:R-:W4:Y:S01]  /*76a0*/  LDC R16, c[0x0][0x3f8] ;  /* 0x0000fe00ff107b82 */ /* 0x000f220000000800 */
[----:B---3--:R-:W-:Y:S01]  /*76b0*/  UISETP.NE.AND UP0, UPT, UR8, URZ, UPT ;  /* 0x000000ff0800728c */ /* 0x008fe2000bf05270 */
[----:B0-----:R-:W-:-:S05]  /*76c0*/  FADD.FTZ R9, R3, R8 ;  /* 0x0000000803097221 */ /* 0x001fca0000010000 */
[----:B------:R-:W0:Y:S01]  /*76d0*/  SHFL.BFLY PT, R10, R9, 0x8, 0x1f ;  /* 0x0d001f00090a7f89 */ /* 0x000e2200000e0000 */
[----:B----4-:R-:W-:Y:S02]  /*76e0*/  IMAD R17, R16, UR7, R15 ;  /* 0x0000000710117c24 */ /* 0x010fe4000f8e020f */
[----:B0-----:R-:W-:-:S05]  /*76f0*/  FADD.FTZ R10, R9, R10 ;  /* 0x0000000a090a7221 */ /* 0x001fca0000010000 */
[----:B------:R-:W0:Y:S02]  /*7700*/  SHFL.BFLY PT, R3, R10, 0x4, 0x1f ;  /* 0x0c801f000a037f89 */ /* 0x000e2400000e0000 */
[----:B0-----:R-:W-:Y:S01]  /*7710*/  FADD.FTZ R11, R10, R3 ;  /* 0x000000030a0b7221 */ /* 0x001fe20000010000 */
[----:B------:R-:W-:-:S04]  /*7720*/  SHF.R.U32.HI R3, RZ, 0x5, R0 ;  /* 0x00000005ff037819 */ /* 0x000fc80000011600 */
[----:B------:R-:W0:Y:S01]  /*7730*/  SHFL.BFLY PT, R12, R11, 0x2, 0x1f ;  /* 0x0c401f000b0c7f89 */ /* 0x000e2200000e0000 */
[----:B------:R-:W-:Y:S02]  /*7740*/  @!P0 IMAD R8, R3, 0x4, R4 ;  /* 0x0000000403088824 */ /* 0x000fe400078e0204 */
[----:B0-----:R-:W-:-:S05]  /*7750*/  FADD.FTZ R12, R11, R12 ;  /* 0x0000000c0b0c7221 */ /* 0x001fca0000010000 */
[----:B------:R-:W0:Y:S02]  /*7760*/  SHFL.BFLY PT, R13, R12, 0x1, 0x1f ;  /* 0x0c201f000c0d7f89 */ /* 0x000e2400000e0000 */
[----:B0-----:R-:W-:-:S05]  /*7770*/  FADD.FTZ R13, R12, R13 ;  /* 0x0000000d0c0d7221 */ /* 0x001fca0000010000 */
[----:B------:R-:W-:Y:S01]  /*7780*/  @!P0 STS [R8+0x8], R13 ;  /* 0x0000080d08008388 */ /* 0x000fe20000000800 */
[----:B------:R-:W-:Y:S01]  /*7790*/  BAR.SYNC.DEFER_BLOCKING 0x0 ;  /* 0x0000000000007b1d */ /* 0x000fe20000010000 */
[----:B------:R-:W-:-:S05]  /*77a0*/  ISETP.GT.AND P0, PT, R5, UR43, PT ;  /* 0x0000002b05007c0c */ /* 0x000fca000bf04270 */
[----:B------:R0:W3:Y:S02]  /*77b0*/  @!P1 LDS R13, [R6+0x8] ;  /* 0x00000800060d9984 */ /* 0x0000e40000000800 */
[----:B0-----:R-:W-:Y:S02]  /*77c0*/  CS2R R6, SRZ ;  /* 0x0000000000067805 */ /* 0x001fe4000001ff00 */
[----:B---3--:R-:W0:Y:S02]  /*77d0*/  SHFL.BFLY PT, R4, R13, 0x1, 0x1f ;  /* 0x0c201f000d047f89 */ /* 0x008e2400000e0000 */
[----:B0-----:R-:W-:-:S06]  /*77e0*/  FADD.FTZ R9, R4, R13 ;  /* 0x0000000d04097221 */ /* 0x001fcc0000010000 */
[----:B------:R-:W0:Y:S02]  /*77f0*/  SHFL.IDX PT, R9, R9, RZ, 0x1f ;  /* 0x00001fff09097589 */ /* 0x000e2400000e0000 */
[----:B0-----:R-:W-:-:S06]  /*7800*/  FADD.FTZ R4, R9, 9.9999999747524270788e-07 ;  /* 0x358637bd09047421 */ /* 0x001fcc0000010000 */
[----:B------:R-:W0:Y:S01]  /*7810*/  MUFU.RCP R4, R4 ;  /* 0x0000000400047308 */ /* 0x000e220000001000 */
[----:B------:R-:W-:Y:S05]  /*7820*/  BRA.U !UP0, `(.L_x_3612) ;  /* 0x0000000108187547 */ /* 0x000fea000b800000 */
[----:B------:R-:W3:Y:S08]  /*7830*/  LDC R6, c[0x0][0x488] ;  /* 0x00012200ff067b82 */ /* 0x000ef00000000800 */
[----:B------:R-:W3:Y:S08]  /*7840*/  LDC R7, c[0x0][0x40c] ;  /* 0x00010300ff077b82 */ /* 0x000ef00000000800 */
[----:B------:R-:W4:Y:S01]  /*7850*/  LDC R9, c[0x0][0x3f4] ;  /* 0x0000fd00ff097b82 */ /* 0x000f220000000800 */
[----:B---3--:R-:W-:-:S04]  /*7860*/  IMAD R6, R17, R6, R7 ;  /* 0x0000000611067224 */ /* 0x008fc800078e0207 */
[----:B----4-:R-:W-:-:S05]  /*7870*/  IMAD R6, R6, R9, RZ ;  /* 0x0000000906067224 */ /* 0x010fca00078e02ff */
[----:B------:R-:W-:-:S07]  /*7880*/  SHF.R.S32.HI R7, RZ, 0x1f, R6 ;  /* 0x0000001fff077819 */ /* 0x000fce0000011406 */
.L_x_3612:
[----:B------:R-:W-:Y:S04]  /*7890*/  BSSY.RECONVERGENT B0, `(.L_x_3613) ;  /* 0x0000168000007945 */ /* 0x000fe80003800200 */
[----:B------:R-:W-:Y:S05]  /*78a0*/  @P0 BRA `(.L_x_3614) ;  /* 0x0000001400980947 */ /* 0x000fea0003800000 */
[----:B------:R-:W-:-:S09]  /*78b0*/  UISETP.NE.AND UP0, UPT, UR8, URZ, UPT ;  /* 0x000000ff0800728c */ /* 0x000fd2000bf05270 */
[----:B------:R-:W-:Y:S05]  /*78c0*/  BRA.U UP0, `(.L_x_3615) ;  /* 0x0000000900807547 */ /* 0x000fea000b800000 */
[----:B------:R-:W-:Y:S01]  /*78d0*/  MOV R6, UR12 ;  /* 0x0000000c00067c02 */ /* 0x000fe20008000f00 */
[----:B------:R-:W-:Y:S01]  /*78e0*/  BSSY.RECONVERGENT B1, `(.L_x_3616) ;  /* 0x000001a000017945 */ /* 0x000fe20003800200 */
[----:B------:R-:W-:Y:S02]  /*78f0*/  LOP3.LUT R7, RZ, R0, RZ, 0x33, !PT ;  /* 0x00000000ff077212 */ /* 0x000fe400078e33ff */
[----:B------:R-:W-:-:S04]  /*7900*/  VIADDMNMX R6, R5, 0x40, R6, !PT ;  /* 0x0000004005067846 */ /* 0x000fc80007800106 */
[----:B------:R-:W-:-:S04]  /*7910*/  IADD3 R6, PT, PT, R6, -UR39, R7 ;  /* 0x8000002706067c10 */ /* 0x000fc8000fffe007 */
        /* <DEDUP_REMOVED lines=15> */
.L_x_3618:
[----:B------:R-:W0:Y:S01]  /*7a10*/  LDS R9, [R6] ;  /* 0x0000000006097984 */ /* 0x000e220000000800 */
[----:B------:R-:W-:-:S05]  /*7a20*/  VIADD R7, R7, 0x1 ;  /* 0x0000000107077836 */ /* 0x000fca0000000000 */
[----:B------:R-:W-:Y:S01]  /*7a30*/  ISETP.NE.AND P0, PT, R7, RZ, PT ;  /* 0x000000ff0700720c */ /* 0x000fe20003f05270 */
[----:B0-----:R-:W-:-:S05]  /*7a40*/  FMUL.FTZ R9, R9, R4 ;  /* 0x0000000409097220 */ /* 0x001fca0000410000 */
[----:B------:R0:W-:Y:S02]  /*7a50*/  STS [R6], R9 ;  /* 0x0000000906007388 */ /* 0x0001e40000000800 */
[----:B0-----:R-:W-:-:S05]  /*7a60*/  IADD3 R6, PT, PT, R6, 0x100, RZ ;  /* 0x0000010006067810 */ /* 0x001fca0007ffe0ff */
[----:B------:R-:W-:Y:S05]  /*7a70*/  @P0 BRA `(.L_x_3618) ;  /* 0xfffffffc00e40947 */ /* 0x000fea000383ffff */
.L_x_3617:
[----:B------:R-:W-:Y:S05]  /*7a80*/  BSYNC.RECONVERGENT B1 ;  /* 0x0000000000017941 */ /* 0x000fea0003800200 */
.L_x_3616:
[----:B------:R-:W-:Y:S05]  /*7a90*/  @!P1 BRA `(.L_x_3614) ;  /* 0x00000014001c9947 */ /* 0x000fea0003800000 */
[----:B------:R-:W3:Y:S01]  /*7aa0*/  S2UR UR7, SR_CgaCtaId ;  /* 0x00000000000779c3 */ /* 0x000ee20000008800 */
[----:B------:R-:W-:Y:S01]  /*7ab0*/  UMOV UR6, 0x400 ;  /* 0x0000040000067882 */ /* 0x000fe20000000000 */
[----:B------:R-:W-:Y:S01]  /*7ac0*/  USHF.L.U32 UR10, UR39, 0x2, URZ ;  /* 0x00000002270a7899 */ /* 0x000fe200080006ff */
[----:B------:R-:W-:Y:S01]  /*7ad0*/  VIADD R8, R5, 0x100 ;  /* 0x0000010005087836 */ /* 0x000fe20000000000 */
[----:B------:R-:W-:-:S04]  /*7ae0*/  UIADD3 UR6, UPT, UPT, UR6, 0x210, URZ ;  /* 0x0000021006067890 */ /* 0x000fc8000fffe0ff */
[----:B------:R-:W-:Y:S02]  /*7af0*/  LEA R6, R5, -UR10, 0x2 ;  /* 0x8000000a05067c11 */ /* 0x000fe4000f8e10ff */
[----:B------:R-:W-:Y:S01]  /*7b00*/  ISETP.GT.AND P0, PT, R8, UR43, PT ;  /* 0x0000002b08007c0c */ /* 0x000fe2000bf04270 */
[----:B---3--:R-:W-:-:S06]  /*7b10*/  ULEA UR6, UR7, UR6, 0x18 ;  /* 0x0000000607067291 */ /* 0x008fcc000f8ec0ff */
[----:B------:R-:W-:-:S03]  /*7b20*/  VIADD R5, R6, UR6 ;  /* 0x0000000606057c36 */ /* 0x000fc60008000000 */
[----:B------:R-:W0:Y:S04]  /*7b30*/  LDS R7, [R6+UR6] ;  /* 0x0000000606077984 */ /* 0x000e280008000800 */
[----:B------:R-:W3:Y:S04]  /*7b40*/  LDS R9, [R6+UR6+0x100] ;  /* 0x0001000606097984 */ /* 0x000ee80008000800 */
[----:B------:R-:W4:Y:S04]  /*7b50*/  LDS R11, [R6+UR6+0x200] ;  /* 0x00020006060b7984 */ /* 0x000f280008000800 */
[----:B------:R-:W5:Y:S01]  /*7b60*/  LDS R13, [R6+UR6+0x300] ;  /* 0x00030006060d7984 */ /* 0x000f620008000800 */
[-C--:B0-----:R-:W-:Y:S01]  /*7b70*/  FMUL.FTZ R7, R7, R4.reuse ;  /* 0x0000000407077220 */ /* 0x081fe20000410000 */
[----:B---3--:R-:W-:-:S04]  /*7b80*/  FMUL.FTZ R9, R9, R4 ;  /* 0x0000000409097220 */ /* 0x008fc80000410000 */
[----:B------:R3:W-:Y:S01]  /*7b90*/  STS [R6+UR6], R7 ;  /* 0x0000000706007988 */ /* 0x0007e20008000806 */
[----:B----4-:R-:W-:-:S03]  /*7ba0*/  FMUL.FTZ R11, R11, R4 ;  /* 0x000000040b0b7220 */ /* 0x010fc60000410000 */
[----:B------:R3:W-:Y:S01]  /*7bb0*/  STS [R6+UR6+0x100], R9 ;  /* 0x0001000906007988 */ /* 0x0007e20008000806 */
[----:B-----5:R-:W-:-:S03]  /*7bc0*/  FMUL.FTZ R13, R13, R4 ;  /* 0x000000040d0d7220 */ /* 0x020fc60000410000 */
[----:B------:R3:W-:Y:S04]  /*7bd0*/  STS [R6+UR6+0x200], R11 ;  /* 0x0002000b06007988 */ /* 0x0007e80008000806 */
[----:B------:R3:W-:Y:S01]  /*7be0*/  STS [R6+UR6+0x300], R13 ;  /* 0x0003000d06007988 */ /* 0x0007e20008000806 */
[----:B------:R-:W-:Y:S05]  /*7bf0*/  @P0 BRA `(.L_x_3614) ;  /* 0x0000001000c40947 */ /* 0x000fea0003800000 */
[----:B---3--:R-:W-:Y:S01]  /*7c00*/  IADD3 R6, PT, PT, -R8, UR43, RZ ;  /* 0x0000002b08067c10 */ /* 0x008fe2000fffe1ff */
[----:B------:R-:W-:Y:S01]  /*7c10*/  BSSY.RECONVERGENT B1, `(.L_x_3619) ;  /* 0x000003c000017945 */ /* 0x000fe20003800200 */
[----:B------:R-:W-:Y:S02]  /*7c20*/  IADD3 R5, PT, PT, R5, 0x600, RZ ;  /* 0x0000060005057810 */ /* 0x000fe40007ffe0ff */
[----:B------:R-:W-:Y:S02]  /*7c30*/  ISETP.GT.AND P1, PT, R6, 0x2ff, PT ;  /* 0x000002ff0600780c */ /* 0x000fe40003f24270 */
[----:B------:R-:W-:-:S11]  /*7c40*/  PLOP3.LUT P0, PT, PT, PT, PT, 0x80, 0x8 ;  /* 0x000000000008781c */ /* 0x000fd60003f0f070 */
[----:B------:R-:W-:Y:S05]  /*7c50*/  @!P1 BRA `(.L_x_3620) ;  /* 0x0000000000dc9947 */ /* 0x000fea0003800000 */
[----:B------:R-:W-:Y:S01]  /*7c60*/  IMAD.U32 R43, RZ, RZ, UR43 ;  /* 0x0000002bff2b7e24 */ /* 0x000fe2000f8e00ff */
[----:B------:R-:W-:-:S03]  /*7c70*/  PLOP3.LUT P0, PT, PT, PT, PT, 0x8, 0x80 ;  /* 0x000000000080781c */ /* 0x000fc60003f0e170 */
[----:B------:R-:W-:-:S10]  /*7c80*/  VIADD R43, R43, 0xfffffd01 ;  /* 0xfffffd012b2b7836 */ /* 0x000fd40000000000 */
.L_x_3621:
[----:B------:R-:W0:Y:S01]  /*7c90*/  LDS R7, [R5+-0x200] ;  /* 0xfffe000005077984 */ /* 0x000e220000000800 */
[----:B------:R-:W-:-:S03]  /*7ca0*/  IADD3 R8, PT, PT, R8, 0x400, RZ ;  /* 0x0000040008087810 */ /* 0x000fc60007ffe0ff */
[----:B------:R-:W3:Y:S01]  /*7cb0*/  LDS R9, [R5+-0x100] ;  /* 0xffff000005097984 */ /* 0x000ee20000000800 */
[----:B------:R-:W-:-:S03]  /*7cc0*/  ISETP.GE.AND P1, PT, R8, R43, PT ;  /* 0x0000002b0800720c */ /* 0x000fc60003f26270 */
[----:B------:R-:W4:Y:S04]  /*7cd0*/  LDS R11, [R5] ;  /* 0x00000000050b7984 */ /* 0x000f280000000800 */
[----:B------:R-:W5:Y:S04]  /*7ce0*/  LDS R13, [R5+0x100] ;  /* 0x00010000050d7984 */ /* 0x000f680000000800 */
[----:B------:R-:W5:Y:S04]  /*7cf0*/  LDS R19, [R5+0x200] ;  /* 0x0002000005137984 */ /* 0x000f680000000800 */
[----:B------:R-:W5:Y:S04]  /*7d00*/  LDS R21, [R5+0x300] ;  /* 0x0003000005157984 */ /* 0x000f680000000800 */
[----:B------:R-:W-:Y:S04]  /*7d10*/  LDS R23, [R5+0x400] ;  /* 0x0004000005177984 */ /* 0x000fe80000000800 */
[----:B-1----:R-:W1:Y:S04]  /*7d20*/  LDS R25, [R5+0x500] ;  /* 0x0005000005197984 */ /* 0x002e680000000800 */
[----:B------:R-:W1:Y:S04]  /*7d30*/  LDS R27, [R5+0x600] ;  /* 0x00060000051b7984 */ /* 0x000e680000000800 */
[----:B--2---:R-:W2:Y:S04]  /*7d40*/  LDS R29, [R5+0x700] ;  /* 0x00070000051d7984 */ /* 0x004ea80000000800 */
        /* <DEDUP_REMOVED lines=9> */
[----:B------:R-:W-:-:S03]  /*7de0*/  FMUL.FTZ R20, R4, R19 ;  /* 0x0000001304147220 */ /* 0x000fc60000410000 */
[----:B------:R-:W5:Y:S01]  /*7df0*/  LDS R41, [R5+0xd00] ;  /* 0x000d000005297984 */ /* 0x000f620000000800 */
[----:B------:R-:W-:-:S03]  /*7e00*/  FMUL.FTZ R22, R4, R21 ;  /* 0x0000001504167220 */ /* 0x000fc60000410000 */
[----:B------:R2:W-:Y:S04]  /*7e10*/  STS [R5+-0x200], R6 ;  /* 0xfffe000605007388 */ /* 0x0005e80000000800 */
[----:B------:R0:W-:Y:S01]  /*7e20*/  STS [R5+-0x100], R10 ;  /* 0xffff000a05007388 */ /* 0x0001e20000000800 */
[----:B-1----:R-:W-:-:S03]  /*7e30*/  FMUL.FTZ R24, R4, R25 ;  /* 0x0000001904187220 */ /* 0x002fc60000410000 */
[----:B------:R3:W-:Y:S01]  /*7e40*/  STS [R5], R12 ;  /* 0x0000000c05007388 */ /* 0x0007e20000000800 */
[C---:B------:R-:W-:Y:S01]  /*7e50*/  FMUL.FTZ R26, R4.reuse, R27 ;  /* 0x0000001b041a7220 */ /* 0x040fe20000410000 */
[C---:B--2---:R-:W-:Y:S02]  /*7e60*/  FMUL.FTZ R6, R4.reuse, R23 ;  /* 0x0000001704067220 */ /* 0x044fe40000410000 */
[----:B------:R4:W-:Y:S01]  /*7e70*/  STS [R5+0x100], R18 ;  /* 0x0001001205007388 */ /* 0x0009e20000000800 */
[----:B------:R-:W-:-:S03]  /*7e80*/  FMUL.FTZ R28, R4, R29 ;  /* 0x0000001d041c7220 */ /* 0x000fc60000410000 */
[----:B------:R5:W-:Y:S01]  /*7e90*/  STS [R5+0x200], R20 ;  /* 0x0002001405007388 */ /* 0x000be20000000800 */
[----:B------:R-:W-:-:S03]  /*7ea0*/  FMUL.FTZ R30, R4, R31 ;  /* 0x0000001f041e7220 */ /* 0x000fc60000410000 */
[----:B------:R1:W-:Y:S01]  /*7eb0*/  STS [R5+0x300], R22 ;  /* 0x0003001605007388 */ /* 0x0003e20000000800 */
[C---:B0-----:R-:W-:Y:S01]  /*7ec0*/  FMUL.FTZ R10, R4.reuse, R33 ;  /* 0x00000021040a7220 */ /* 0x041fe20000410000 */
[C---:B---3--:R-:W-:Y:S02]  /*7ed0*/  FMUL.FTZ R12, R4.reuse, R35 ;  /* 0x00000023040c7220 */ /* 0x048fe40000410000 */
[----:B------:R-:W-:Y:S01]  /*7ee0*/  STS [R5+0x400], R6 ;  /* 0x0004000605007388 */ /* 0x000fe20000000800 */
[----:B----4-:R-:W-:-:S03]  /*7ef0*/  FMUL.FTZ R18, R4, R37 ;  /* 0x0000002504127220 */ /* 0x010fc60000410000 */
        /* <DEDUP_REMOVED lines=13> */
.L_x_3620:
[----:B------:R-:W-:Y:S05]  /*7fd0*/  BSYNC.RECONVERGENT B1 ;  /* 0x0000000000017941 */ /* 0x000fea0003800200 */
.L_x_3619:
[----:B------:R-:W-:Y:S01]  /*7fe0*/  IADD3 R6, PT, PT, -R8, UR43, RZ ;  /* 0x0000002b08067c10 */ /* 0x000fe2000fffe1ff */
[----:B------:R-:W-:Y:S03]  /*7ff0*/  BSSY.RECONVERGENT B1, `(.L_x_3622) ;  /* 0x000001e000017945 */ /* 0x000fe60003800200 */
[----:B------:R-:W-:-:S13]  /*8000*/  ISETP.GT.AND P1, PT, R6, 0xff, PT ;  /* 0x000000ff0600780c */ /* 0x000fda0003f24270 */
[----:B------:R-:W-:Y:S05]  /*8010*/  @!P1 BRA `(.L_x_3623) ;  /* 0x00000000006c9947 */ /* 0x000fea0003800000 */
[----:B------:R-:W0:Y:S01]  /*8020*/  LDS R7, [R5+-0x200] ;  /* 0xfffe000005077984 */ /* 0x000e220000000800 */
[----:B------:R-:W-:Y:S01]  /*8030*/  PLOP3.LUT P0, PT, PT, PT, PT, 0x8, 0x80 ;  /* 0x000000000080781c */ /* 0x000fe20003f0e170 */
[----:B------:R-:W-:Y:S02]  /*8040*/  VIADD R8, R8, 0x200 ;  /* 0x0000020008087836 */ /* 0x000fe40000000000 */
[----:B------:R-:W3:Y:S04]  /*8050*/  LDS R9, [R5+-0x100] ;  /* 0xffff000005097984 */ /* 0x000ee80000000800 */
[----:B------:R-:W4:Y:S04]  /*8060*/  LDS R11, [R5] ;  /* 0x00000000050b7984 */ /* 0x000f280000000800 */
[----:B------:R-:W5:Y:S04]  /*8070*/  LDS R13, [R5+0x100] ;  /* 0x00010000050d7984 */ /* 0x000f680000000800 */
[----:B------:R-:W2:Y:S04]  /*8080*/  LDS R19, [R5+0x200] ;  /* 0x0002000005137984 */ /* 0x000ea80000000800 */
[----:B------:R-:W2:Y:S04]  /*8090*/  LDS R21, [R5+0x300] ;  /* 0x0003000005157984 */ /* 0x000ea80000000800 */
[----:B------:R-:W2:Y:S04]  /*80a0*/  LDS R23, [R5+0x400] ;  /* 0x0004000005177984 */ /* 0x000ea80000000800 */
[----:B-1----:R-:W1:Y:S01]  /*80b0*/  LDS R25, [R5+0x500] ;  /* 0x0005000005197984 */ /* 0x002e620000000800 */
[C---:B0-----:R-:W-:Y:S01]  /*80c0*/  FMUL.FTZ R6, R4.reuse, R7 ;  /* 0x0000000704067220 */ /* 0x041fe20000410000 */
[----:B---3--:R-:W-:-:S04]  /*80d0*/  FMUL.FTZ R10, R4, R9 ;  /* 0x00000009040a7220 */ /* 0x008fc80000410000 */
[----:B------:R-:W-:Y:S01]  /*80e0*/  STS [R5+-0x200], R6 ;  /* 0xfffe000605007388 */ /* 0x000fe20000000800 */
[----:B----4-:R-:W-:-:S03]  /*80f0*/  FMUL.FTZ R12, R4, R11 ;  /* 0x0000000b040c7220 */ /* 0x010fc60000410000 */
[----:B------:R-:W-:Y:S01]  /*8100*/  STS [R5+-0x100], R10 ;  /* 0xffff000a05007388 */ /* 0x000fe20000000800 */
[----:B-----5:R-:W-:-:S03]  /*8110*/  FMUL.FTZ R18, R4, R13 ;  /* 0x0000000d04127220 */ /* 0x020fc60000410000 */
[----:B------:R-:W-:Y:S01]  /*8120*/  STS [R5], R12 ;  /* 0x0000000c05007388 */ /* 0x000fe20000000800 */
[----:B--2---:R-:W-:-:S03]  /*8130*/  FMUL.FTZ R20, R4, R19 ;  /* 0x0000001304147220 */ /* 0x004fc60000410000 */
[----:B------:R-:W-:Y:S01]  /*8140*/  STS [R5+0x100], R18 ;  /* 0x0001001205007388 */ /* 0x000fe20000000800 */
[----:B------:R-:W-:-:S03]  /*8150*/  FMUL.FTZ R22, R4, R21 ;  /* 0x0000001504167220 */ /* 0x000fc60000410000 */
[----:B------:R-:W-:Y:S01]  /*8160*/  STS [R5+0x200], R20 ;  /* 0x0002001405007388 */ /* 0x000fe20000000800 */
[----:B------:R-:W-:-:S03]  /*8170*/  FMUL.FTZ R24, R4, R23 ;  /* 0x0000001704187220 */ /* 0x000fc60000410000 */
[----:B------:R-:W-:Y:S01]  /*8180*/  STS [R5+0x300], R22 ;  /* 0x0003001605007388 */ /* 0x000fe20000000800 */
[----:B-1----:R-:W-:-:S03]  /*8190*/  FMUL.FTZ R26, R4, R25 ;  /* 0x00000019041a7220 */ /* 0x002fc60000410000 */
[----:B------:R-:W-:Y:S04]  /*81a0*/  STS [R5+0x400], R24 ;  /* 0x0004001805007388 */ /* 0x000fe80000000800 */
[----:B------:R0:W-:Y:S02]  /*81b0*/  STS [R5+0x500], R26 ;  /* 0x0005001a05007388 */ /* 0x0001e40000000800 */
[----:B0-----:R-:W-:-:S07]  /*81c0*/  IADD3 R5, PT, PT, R5, 0x800, RZ ;  /* 0x0000080005057810 */ /* 0x001fce0007ffe0ff */
.L_x_3623:
[----:B------:R-:W-:Y:S05]  /*81d0*/  BSYNC.RECONVERGENT B1 ;  /* 0x0000000000017941 */ /* 0x000fea0003800200 */
.L_x_3622:
[----:B------:R-:W-:-:S13]  /*81e0*/  ISETP.GT.AND P1, PT, R8, UR43, PT ;  /* 0x0000002b08007c0c */ /* 0x000fda000bf24270 */
[----:B------:R-:W-:Y:S05]  /*81f0*/  @!P0 BRA P1, `(.L_x_3614) ;  /* 0x0000000c00448947 */ /* 0x000fea0000800000 */
[----:B------:R-:W0:Y:S04]  /*8200*/  LDS R7, [R5+-0x200] ;  /* 0xfffe000005077984 */ /* 0x000e280000000800 */
[----:B------:R-:W3:Y:S04]  /*8210*/  LDS R9, [R5+-0x100] ;  /* 0xffff000005097984 */ /* 0x000ee80000000800 */
[----:B------:R-:W4:Y:S04]  /*8220*/  LDS R11, [R5] ;  /* 0x00000000050b7984 */ /* 0x000f280000000800 */
[----:B------:R-:W5:Y:S01]  /*8230*/  LDS R13, [R5+0x100] ;  /* 0x00010000050d7984 */ /* 0x000f620000000800 */
[C---:B0-----:R-:W-:Y:S01]  /*8240*/  FMUL.FTZ R6, R4.reuse, R7 ;  /* 0x0000000704067220 */ /* 0x041fe20000410000 */
[----:B---3--:R-:W-:-:S04]  /*8250*/  FMUL.FTZ R8, R4, R9 ;  /* 0x0000000904087220 */ /* 0x008fc80000410000 */
[----:B------:R0:W-:Y:S01]  /*8260*/  STS [R5+-0x200], R6 ;  /* 0xfffe000605007388 */ /* 0x0001e20000000800 */
[----:B----4-:R-:W-:-:S03]  /*8270*/  FMUL.FTZ R10, R4, R11 ;  /* 0x0000000b040a7220 */ /* 0x010fc60000410000 */
[----:B------:R0:W-:Y:S01]  /*8280*/  STS [R5+-0x100], R8 ;  /* 0xffff000805007388 */ /* 0x0001e20000000800 */
[----:B-----5:R-:W-:-:S03]  /*8290*/  FMUL.FTZ R4, R4, R13 ;  /* 0x0000000d04047220 */ /* 0x020fc60000410000 */
[----:B------:R0:W-:Y:S04]  /*82a0*/  STS [R5], R10 ;  /* 0x0000000a05007388 */ /* 0x0001e80000000800 */
[----:B------:R0:W-:Y:S01]  /*82b0*/  STS [R5+0x100], R4 ;  /* 0x0001000405007388 */ /* 0x0001e20000000800 */
[----:B------:R-:W-:Y:S05]  /*82c0*/  BRA `(.L_x_3614) ;  /* 0x0000000c00107947 */ /* 0x000fea0003800000 */
.L_x_3615:
[----:B------:R-:W-:Y:S01]  /*82d0*/  IMAD.U32 R8, RZ, RZ, UR12 ;  /* 0x0000000cff087e24 */ /* 0x000fe2000f8e00ff */
        /* <DEDUP_REMOVED lines=8> */
[----:B------:R-:W3:Y:S01]  /*8360*/  S2UR UR7, SR_CgaCtaId ;  /* 0x00000000000779c3 */ /* 0x000ee20000008800 */
[----:B------:R-:W4:Y:S01]  /*8370*/  LDCU.64 UR10, c[0x0][0x480] ;  /* 0x00009000ff0a77ac */ /* 0x000f220008000a00 */
[----:B------:R-:W-:Y:S02]  /*8380*/  LEA.HI R8, R8, 0x1, RZ, 0x1a ;  /* 0x0000000108087811 */ /* 0x000fe400078fd0ff */
[----:B------:R-:W-:Y:S01]  /*8390*/  IADD3 R19, P0, PT, R5, R6, RZ ;  /* 0x0000000605137210 */ /* 0x000fe20007f1e0ff */
[----:B------:R-:W-:Y:S02]  /*83a0*/  UMOV UR6, 0x400 ;  /* 0x0000040000067882 */ /* 0x000fe40000000000 */
[C---:B------:R-:W-:Y:S01]  /*83b0*/  IMAD.SHL.U32 R9, R8.reuse, 0x40, RZ ;  /* 0x0000004008097824 */ /* 0x040fe200078e00ff */
[----:B------:R-:W-:Y:S01]  /*83c0*/  UIADD3 UR6, UPT, UPT, UR6, 0x210, URZ ;  /* 0x0000021006067890 */ /* 0x000fe2000fffe0ff */
[----:B------:R-:W-:Y:S02]  /*83d0*/  IADD3.X R18, PT, PT, RZ, R7, RZ, P0, !PT ;  /* 0x00000007ff127210 */ /* 0x000fe400007fe4ff */
[----:B------:R-:W-:-:S02]  /*83e0*/  LOP3.LUT R8, R8, 0x3, RZ, 0xc0, !PT ;  /* 0x0000000308087812 */ /* 0x000fc400078ec0ff */
[----:B------:R-:W-:-:S03]  /*83f0*/  LOP3.LUT R10, R9, 0xc0, RZ, 0xc0, !PT ;  /* 0x000000c0090a7812 */ /* 0x000fc600078ec0ff */
[----:B------:R-:W-:Y:S02]  /*8400*/  IMAD.MOV R11, RZ, RZ, -R8 ;  /* 0x000000ffff0b7224 */ /* 0x000fe400078e0a08 */
[----:B------:R-:W-:Y:S01]  /*8410*/  IMAD.IADD R5, R5, 0x1, R10 ;  /* 0x0000000105057824 */ /* 0x000fe200078e020a */
[----:B----4-:R-:W-:-:S04]  /*8420*/  LEA R12, P0, R19, UR10, 0x2 ;  /* 0x0000000a130c7c11 */ /* 0x010fc8000f8010ff */
[----:B------:R-:W-:Y:S01]  /*8430*/  LEA.HI.X R19, R19, UR11, R18, 0x2, P0 ;  /* 0x0000000b13137c11 */ /* 0x000fe200080f1412 */
[----:B---3--:R-:W-:-:S06]  /*8440*/  ULEA UR6, UR7, UR6, 0x18 ;  /* 0x0000000607067291 */ /* 0x008fcc000f8ec0ff */
[----:B------:R-:W-:-:S07]  /*8450*/  IADD3 R10, PT, PT, R14, UR6, RZ ;  /* 0x000000060e0a7c10 */ /* 0x000fce000fffe0ff */
.L_x_3626:
[----:B---3--:R-:W0:Y:S01]  /*8460*/  LDS R9, [R10] ;  /* 0x000000000a097984 */ /* 0x008e220000000800 */
[----:B------:R-:W-:Y:S01]  /*8470*/  IMAD.MOV.U32 R8, RZ, RZ, R12 ;  /* 0x000000ffff087224 */ /* 0x000fe200078e000c */
[----:B------:R-:W-:Y:S02]  /*8480*/  IADD3 R11, PT, PT, R11, 0x1, RZ ;  /* 0x000000010b0b7810 */ /* 0x000fe40007ffe0ff */
[----:B------:R-:W-:Y:S02]  /*8490*/  IADD3 R12, P2, PT, R12, 0x100, RZ ;  /* 0x000001000c0c7810 */ /* 0x000fe40007f5e0ff */
[----:B------:R-:W-:Y:S01]  /*84a0*/  ISETP.NE.AND P0, PT, R11, RZ, PT ;  /* 0x000000ff0b00720c */ /* 0x000fe20003f05270 */
[----:B0-----:R-:W-:Y:S01]  /*84b0*/  FMUL.FTZ R13, R9, R4 ;  /* 0x00000004090d7220 */ /* 0x001fe20000410000 */
[--C-:B------:R-:W-:Y:S02]  /*84c0*/  IMAD.MOV.U32 R9, RZ, RZ, R19.reuse ;  /* 0x000000ffff097224 */ /* 0x100fe400078e0013 */
[----:B------:R-:W-:-:S02]  /*84d0*/  IMAD.X R19, RZ, RZ, R19, P2 ;  /* 0x000000ffff137224 */ /* 0x000fc400010e0613 */
[----:B------:R0:W-:Y:S04]  /*84e0*/  STS [R10], R13 ;  /* 0x0000000d0a007388 */ /* 0x0001e80000000800 */
[----:B------:R3:W-:Y:S01]  /*84f0*/  STG.E desc[UR36][R8.64], R13 ;  /* 0x0000000d08007986 */ /* 0x0007e2000c101924 */
[----:B0-----:R-:W-:Y:S02]  /*8500*/  VIADD R10, R10, 0x100 ;  /* 0x000001000a0a7836 */ /* 0x001fe40000000000 */
[----:B------:R-:W-:Y:S05]  /*8510*/  @P0 BRA `(.L_x_3626) ;  /* 0xfffffffc00d00947 */ /* 0x000fea000383ffff */
.L_x_3625:
[----:B------:R-:W-:Y:S05]  /*8520*/  BSYNC.RECONVERGENT B1 ;  /* 0x0000000000017941 */ /* 0x000fea0003800200 */
.L_x_3624:
[----:B------:R-:W-:Y:S05]  /*8530*/  @!P1 BRA `(.L_x_3614) ;  /* 0x0000000800749947 */ /* 0x000fea0003800000 */
[----:B---3--:R-:W3:Y:S01]  /*8540*/  S2R R8, SR_CgaCtaId ;  /* 0x0000000000087919 */ /* 0x008ee20000008800 */
[----:B------:R-:W4:Y:S01]  /*8550*/  LDCU.64 UR6, c[0x0][0x480] ;  /* 0x00009000ff0677ac */ /* 0x000f220008000a00 */
[C---:B------:R-:W-:Y:S01]  /*8560*/  IADD3 R12, PT, PT, -R5.reuse, UR43, RZ ;  /* 0x0000002b050c7c10 */ /* 0x040fe2000fffe1ff */
[----:B------:R-:W-:Y:S01]  /*8570*/  BSSY.RECONVERGENT B1, `(.L_x_3627) ;  /* 0x000005b000017945 */ /* 0x000fe20003800200 */
[----:B------:R-:W-:Y:S02]  /*8580*/  IADD3 R9, P0, PT, R5, R6, RZ ;  /* 0x0000000605097210 */ /* 0x000fe40007f1e0ff */
[----:B------:R-:W-:Y:S02]  /*8590*/  MOV R6, 0x400 ;  /* 0x0000040000067802 */ /* 0x000fe40000000f00 */
[----:B------:R-:W-:Y:S02]  /*85a0*/  ISETP.GT.AND P1, PT, R12, 0x2ff, PT ;  /* 0x000002ff0c00780c */ /* 0x000fe40003f24270 */
[----:B------:R-:W-:Y:S01]  /*85b0*/  IADD3.X R10, PT, PT, RZ, R7, RZ, P0, !PT ;  /* 0x00000007ff0a7210 */ /* 0x000fe200007fe4ff */
[----:B------:R-:W-:Y:S01]  /*85c0*/  VIADD R7, R6, 0x210 ;  /* 0x0000021006077836 */ /* 0x000fe20000000000 */
[----:B----4-:R-:W-:Y:S01]  /*85d0*/  LEA R11, P0, R9, UR6, 0x2 ;  /* 0x00000006090b7c11 */ /* 0x010fe2000f8010ff */
[----:B------:R-:W-:-:S03]  /*85e0*/  USHF.L.U32 UR6, UR39, 0x2, URZ ;  /* 0x0000000227067899 */ /* 0x000fc600080006ff */
[----:B------:R-:W-:Y:S02]  /*85f0*/  LEA.HI.X R10, R9, UR7, R10, 0x2, P0 ;  /* 0x00000007090a7c11 */ /* 0x000fe400080f140a */
[----:B------:R-:W-:Y:S02]  /*8600*/  IADD3 R6, P0, PT, R11, 0x200, RZ ;  /* 0x000002000b067810 */ /* 0x000fe40007f1e0ff */
[----:B---3--:R-:W-:-:S03]  /*8610*/  LEA R9, R8, R7, 0x18 ;  /* 0x0000000708097211 */ /* 0x008fc600078ec0ff */
[----:B------:R-:W-:Y:S01]  /*8620*/  IMAD.X R7, RZ, RZ, R10, P0 ;  /* 0x000000ffff077224 */ /* 0x000fe200000e060a */
[----:B------:R-:W-:Y:S02]  /*8630*/  LEA R8, R5, -UR6, 0x2 ;  /* 0x8000000605087c11 */ /* 0x000fe4000f8e10ff */
[----:B------:R-:W-:Y:S02]  /*8640*/  PLOP3.LUT P0, PT, PT, PT, PT, 0x80, 0x8 ;  /* 0x000000000008781c */ /* 0x000fe40003f0f070 */
[----:B------:R-:W-:Y:S01]  /*8650*/  IADD3 R8, PT, PT, R8, 0x200, R9 ;  /* 0x0000020008087810 */ /* 0x000fe20007ffe009 */
[----:B------:R-:W-:Y:S10]  /*8660*/  @!P1 BRA `(.L_x_3628) ;  /* 0x00000004002c9947 */ /* 0x000ff40003800000 */
[----:B------:R-:W-:Y:S02]  /*8670*/  MOV R12, UR43 ;  /* 0x0000002b000c7c02 */ /* 0x000fe40008000f00 */
[----:B------:R-:W-:-:S03]  /*8680*/  PLOP3.LUT P0, PT, PT, PT, PT, 0x8, 0x80 ;  /* 0x000000000080781c */ /* 0x000fc60003f0e170 */
[----:B------:R-:W-:-:S10]  /*8690*/  VIADD R12, R12, 0xfffffd01 ;  /* 0xfffffd010c0c7836 */ /* 0x000fd40000000000 */
.L_x_3629:
[----:B------:R-:W0:Y:S01]  /*86a0*/  LDS R9, [R8+-0x200] ;  /* 0xfffe000008097984 */ /* 0x000e220000000800 */
[----:B------:R-:W-:-:S03]  /*86b0*/  VIADD R5, R5, 0x400 ;  /* 0x0000040005057836 */ /* 0x000fc60000000000 */
[----:B------:R-:W3:Y:S02]  /*86c0*/  LDS R11, [R8+-0x100] ;  /* 0xffff0000080b7984 */ /* 0x000ee40000000800 */
[----:B------:R-:W-:Y:S02]  /*86d0*/  ISETP.GE.AND P1, PT, R5, R12, PT ;  /* 0x0000000c0500720c */ /* 0x000fe40003f26270 */
[----:B------:R-:W4:Y:S04]  /*86e0*/  LDS R13, [R8] ;  /* 0x00000000080d7984 */ /* 0x000f280000000800 */
[----:B------:R-:W5:Y:S04]  /*86f0*/  LDS R19, [R8+0x100] ;  /* 0x0001000008137984 */ /* 0x000f680000000800 */
[----:B------:R-:W5:Y:S04]  /*8700*/  LDS R21, [R8+0x200] ;  /* 0x0002000008157984 */ /* 0x000f680000000800 */
[----:B------:R-:W5:Y:S04]  /*8710*/  LDS R23, [R8+0x300] ;  /* 0x0003000008177984 */ /* 0x000f680000000800 */
[----:B-1----:R-:W1:Y:S04]  /*8720*/  LDS R25, [R8+0x400] ;  /* 0x0004000008197984 */ /* 0x002e680000000800 */
[----:B------:R-:W1:Y:S04]  /*8730*/  LDS R27, [R8+0x500] ;  /* 0x00050000081b7984 */ /* 0x000e680000000800 */
[----:B--2---:R-:W2:Y:S04]  /*8740*/  LDS R29, [R8+0x600] ;  /* 0x00060000081d7984 */ /* 0x004ea80000000800 */
[----:B------:R-:W2:Y:S04]  /*8750*/  LDS R31, [R8+0x700] ;  /* 0x00070000081f7984 */ /* 0x000ea80000000800 */
        /* <DEDUP_REMOVED lines=12> */
[----:B------:R-:W-:Y:S01]  /*8820*/  STG.E desc[UR36][R6.64+-0x200], R9 ;  /* 0xfffe000906007986 */ /* 0x000fe2000c101924 */
[----:B-1----:R-:W-:-:S03]  /*8830*/  FMUL.FTZ R25, R4, R25 ;  /* 0x0000001904197220 */ /* 0x002fc60000410000 */
[----:B------:R1:W-:Y:S01]  /*8840*/  STS [R8+-0x200], R9 ;  /* 0xfffe000908007388 */ /* 0x0003e20000000800 */
[C---:B------:R-:W-:Y:S01]  /*8850*/  FMUL.FTZ R27, R4.reuse, R27 ;  /* 0x0000001b041b7220 */ /* 0x040fe20000410000 */
[C---:B--2---:R-:W-:Y:S02]  /*8860*/  FMUL.FTZ R29, R4.reuse, R29 ;  /* 0x0000001d041d7220 */ /* 0x044fe40000410000 */
[----:B------:R-:W-:Y:S01]  /*8870*/  STG.E desc[UR36][R6.64+-0x100], R11 ;  /* 0xffff000b06007986 */ /* 0x000fe2000c101924 */
[----:B------:R-:W-:-:S03]  /*8880*/  FMUL.FTZ R31, R4, R31 ;  /* 0x0000001f041f7220 */ /* 0x000fc60000410000 */
[----:B------:R-:W-:Y:S01]  /*8890*/  STS [R8+-0x100], R11 ;  /* 0xffff000b08007388 */ /* 0x000fe20000000800 */
[----:B-1----:R-:W-:Y:S01]  /*88a0*/  IADD3 R9, P2, PT, R6, 0x1000, RZ ;  /* 0x0000100006097810 */ /* 0x002fe20007f5e0ff */
[C---:B------:R-:W-:Y:S02]  /*88b0*/  FMUL.FTZ R33, R4.reuse, R33 ;  /* 0x0000002104217220 */ /* 0x040fe40000410000 */
[----:B------:R-:W-:Y:S01]  /*88c0*/  STG.E desc[UR36][R6.64], R13 ;  /* 0x0000000d06007986 */ /* 0x000fe2000c101924 */
[----:B------:R-:W-:Y:S01]  /*88d0*/  IADD3.X R10, PT, PT, RZ, R7, RZ, P2, !PT ;  /* 0x00000007ff0a7210 */ /* 0x000fe200017fe4ff */
[C---:B0-----:R-:W-:Y:S02]  /*88e0*/  FMUL.FTZ R35, R4.reuse, R35 ;  /* 0x0000002304237220 */ /* 0x041fe40000410000 */
[----:B------:R-:W-:Y:S01]  /*88f0*/  STS [R8], R13 ;  /* 0x0000000d08007388 */ /* 0x000fe20000000800 */
[----:B---3--:R-:W-:-:S03]  /*8900*/  FMUL.FTZ R37, R4, R37 ;  /* 0x0000002504257220 */ /* 0x008fc60000410000 */
[----:B------:R-:W-:Y:S01]  /*8910*/  STG.E desc[UR36][R6.64+0x100], R19 ;  /* 0x0001001306007986 */ /* 0x000fe2000c101924 */
[----:B----4-:R-:W-:-:S03]  /*8920*/  FMUL.FTZ R39, R4, R39 ;  /* 0x0000002704277220 */ /* 0x010fc60000410000 */
[----:B------:R-:W-:Y:S01]  /*8930*/  STS [R8+0x100], R19 ;  /* 0x0001001308007388 */ /* 0x000fe20000000800 */
[----:B-----5:R-:W-:-:S03]  /*8940*/  FMUL.FTZ R41, R4, R41 ;  /* 0x0000002904297220 */ /* 0x020fc60000410000 */
[----:B------:R-:W-:Y:S01]  /*8950*/  STG.E desc[UR36][R6.64+0x200], R21 ;  /* 0x0002001506007986 */ /* 0x000fe2000c101924 */
[----:B------:R-:W-:-:S03]  /*8960*/  FMUL.FTZ R43, R4, R43 ;  /* 0x0000002b042b7220 */ /* 0x000fc60000410000 */
        /* <DEDUP_REMOVED lines=27> */
.L_x_3628:
[----:B------:R-:W-:Y:S05]  /*8b20*/  BSYNC.RECONVERGENT B1 ;  /* 0x0000000000017941 */ /* 0x000fea0003800200 */
.L_x_3627:
        /* <DEDUP_REMOVED lines=12> */
[----:B-1----:R-:W1:Y:S04]  /*8bf0*/  LDS R25, [R8+0x400] ;  /* 0x0004000008197984 */ /* 0x002e680000000800 */
[----:B------:R-:W1:Y:S01]  /*8c00*/  LDS R27, [R8+0x500] ;  /* 0x00050000081b7984 */ /* 0x000e620000000800 */
[C---:B0-----:R-:W-:Y:S01]  /*8c10*/  FMUL.FTZ R9, R4.reuse, R9 ;  /* 0x0000000904097220 */ /* 0x041fe20000410000 */
[----:B---3--:R-:W-:-:S04]  /*8c20*/  FMUL.FTZ R11, R4, R11 ;  /* 0x0000000b040b7220 */ /* 0x008fc80000410000 */
[----:B------:R-:W-:Y:S01]  /*8c30*/  STG.E desc[UR36][R6.64+-0x200], R9 ;  /* 0xfffe000906007986 */ /* 0x000fe2000c101924 */
[----:B----4-:R-:W-:-:S03]  /*8c40*/  FMUL.FTZ R13, R4, R13 ;  /* 0x0000000d040d7220 */ /* 0x010fc60000410000 */
[----:B------:R0:W-:Y:S01]  /*8c50*/  STS [R8+-0x200], R9 ;  /* 0xfffe000908007388 */ /* 0x0001e20000000800 */
[----:B-----5:R-:W-:-:S03]  /*8c60*/  FMUL.FTZ R19, R4, R19 ;  /* 0x0000001304137220 */ /* 0x020fc60000410000 */
[----:B------:R-:W-:Y:S01]  /*8c70*/  STG.E desc[UR36][R6.64+-0x100], R11 ;  /* 0xffff000b06007986 */ /* 0x000fe2000c101924 */
[----:B--2---:R-:W-:-:S03]  /*8c80*/  FMUL.FTZ R21, R4, R21 ;  /* 0x0000001504157220 */ /* 0x004fc60000410000 */
[----:B------:R-:W-:Y:S01]  /*8c90*/  STS [R8+-0x100], R11 ;  /* 0xffff000b08007388 */ /* 0x000fe20000000800 */
[----:B0-----:R-:W-:Y:S01]  /*8ca0*/  IADD3 R9, P1, PT, R6, 0x800, RZ ;  /* 0x0000080006097810 */ /* 0x001fe20007f3e0ff */
[C---:B------:R-:W-:Y:S02]  /*8cb0*/  FMUL.FTZ R23, R4.reuse, R23 ;  /* 0x0000001704177220 */ /* 0x040fe40000410000 */
[----:B------:R-:W-:Y:S01]  /*8cc0*/  STG.E desc[UR36][R6.64], R13 ;  /* 0x0000000d06007986 */ /* 0x000fe2000c101924 */
[C---:B-1----:R-:W-:Y:S01]  /*8cd0*/  FMUL.FTZ R25, R4.reuse, R25 ;  /* 0x0000001904197220 */ /* 0x042fe20000410000 */
        /* <DEDUP_REMOVED lines=16> */
.L_x_3631:
[----:B------:R-:W-:Y:S05]  /*8de0*/  BSYNC.RECONVERGENT B1 ;  /* 0x0000000000017941 */ /* 0x000fea0003800200 */
.L_x_3630:
[----:B------:R-:W-:-:S13]  /*8df0*/  ISETP.LE.OR P0, PT, R5, UR43, P0 ;  /* 0x0000002b05007c0c */ /* 0x000fda0008703670 */
[----:B------:R-:W-:Y:S05]  /*8e00*/  @!P0 BRA `(.L_x_3614) ;  /* 0x0000000000408947 */ /* 0x000fea0003800000 */
[----:B------:R-:W0:Y:S04]  /*8e10*/  LDS R5, [R8+-0x200] ;  /* 0xfffe000008057984 */ /* 0x000e280000000800 */
[----:B------:R-:W3:Y:S04]  /*8e20*/  LDS R9, [R8+-0x100] ;  /* 0xffff000008097984 */ /* 0x000ee80000000800 */
[----:B------:R-:W4:Y:S04]  /*8e30*/  LDS R11, [R8] ;  /* 0x00000000080b7984 */ /* 0x000f280000000800 */
[----:B------:R-:W5:Y:S01]  /*8e40*/  LDS R13, [R8+0x100] ;  /* 0x00010000080d7984 */ /* 0x000f620000000800 */
[-C--:B0-----:R-:W-:Y:S01]  /*8e50*/  FMUL.FTZ R5, R5, R4.reuse ;  /* 0x0000000405057220 */ /* 0x081fe20000410000 */
[----:B---3--:R-:W-:-:S04]  /*8e60*/  FMUL.FTZ R9, R9, R4 ;  /* 0x0000000409097220 */ /* 0x008fc80000410000 */
        /* <DEDUP_REMOVED lines=10> */
.L_x_3614:
[----:B------:R-:W-:Y:S05]  /*8f10*/  BSYNC.RECONVERGENT B0 ;  /* 0x0000000000007941 */ /* 0x000fea0003800200 */
.L_x_3613:
[----:B------:R-:W4:Y:S01]  /*8f20*/  LDCU.64 UR10, c[0x0][0x3b0] ;  /* 0x00007600ff0a77ac */ /* 0x000f220008000a00 */
[----:B------:R-:W-:Y:S02]  /*8f30*/  LOP3.LUT R14, R14, 0x7c, RZ, 0xc0, !PT ;  /* 0x0000007c0e0e7812 */ /* 0x000fe400078ec0ff */
[----:B0--3--:R-:W-:Y:S02]  /*8f40*/  CS2R R10, SRZ ;  /* 0x00000000000a7805 */ /* 0x009fe4000001ff00 */
[----:B------:R-:W-:Y:S01]  /*8f50*/  CS2R R8, SRZ ;  /* 0x0000000000087805 */ /* 0x000fe2000001ff00 */
[----:B------:R-:W-:Y:S01]  /*8f60*/  ULEA.HI UR6, UR43, UR43, URZ, 0x1 ;  /* 0x0000002b2b067291 */ /* 0x000fe2000f8f08ff */
[----:B------:R-:W0:Y:S03]  /*8f70*/  LDCU.64 UR12, c[0x0][0x3c8] ;  /* 0x00007900ff0c77ac */ /* 0x000e260008000a00 */
[----:B------:R-:W-:-:S04]  /*8f80*/  ULOP3.LUT UR6, UR6, 0xfffffffe, URZ, 0xc0, !UPT ;  /* 0xfffffffe06067892 */ /* 0x000fc8000f8ec0ff */
[----:B------:R-:W-:Y:S01]  /*8f90*/  UIADD3 UR6, UPT, UPT, -UR6, UR43, URZ ;  /* 0x0000002b06067290 */ /* 0x000fe2000fffe1ff */
[----:B----4-:R-:W-:-:S05]  /*8fa0*/  ISETP.EQ.U32.AND P1, PT, RZ, UR10, PT ;  /* 0x0000000aff007c0c */ /* 0x010fca000bf22070 */
[----:B------:R-:W-:-:S04]  /*8fb0*/  ISETP.NE.AND P0, PT, R3, UR6, PT ;  /* 0x0000000603007c0c */ /* 0x000fc8000bf05270 */
[----:B------:R-:W-:-:S04]  /*8fc0*/  ISETP.GT.U32.OR P0, PT, R14, 0x5f, P0 ;  /* 0x0000005f0e00780c */ /* 0x000fc80000704470 */
[----:B------:R-:W-:Y:S01]  /*8fd0*/  ISETP.EQ.OR.EX P0, PT, RZ, UR11, P0, P1 ;  /* 0x0000000bff007c0c */ /* 0x000fe20008702710 */
[----:B------:R-:W3:-:S12]  /*8fe0*/  LDCU.64 UR10, c[0x0][0x3c8] ;  /* 0x00007900ff0a77ac */ /* 0x000ed80008000a00 */
[----:B------:R-:W4:Y:S01]  /*8ff0*/  @!P0 LDC.64 R12, c[0x0][0x3b0] ;  /* 0x0000ec00ff0c8b82 */ /* 0x000f220000000a00 */
[----:B------:R-:W-:Y:S01]  /*9000*/  @!P0 IMAD R5, R15, 0x60, R14 ;  /* 0x000000600f058824 */ /* 0x000fe200078e020e */
[----:B------:R-:W-:Y:S01]  /*9010*/  BSSY.RECONVERGENT B0, `(.L_x_3632) ;  /* 0x0000229000007945 */ /* 0x000fe20003800200 */
[----:B------:R-:W-:Y:S02]  /*9020*/  IMAD R17, R17, 0x60, RZ ;  /* 0x0000006011117824 */ /* 0x000fe400078e02ff */
[----:B----4-:R-:W-:-:S05]  /*9030*/  @!P0 IMAD.WIDE.U32 R12, R5, 0x4, R12 ;  /* 0x00000004050c8825 */ /* 0x010fca00078e000c */
[----:B------:R4:W5:Y:S01]  /*9040*/  @!P0 LDG.E.128 R8, desc[UR36][R12.64] ;  /* 0x000000240c088981 */ /* 0x000962000c1e1d00 */
[----:B------:R-:W-:Y:S01]  /*9050*/  BAR.SYNC.DEFER_BLOCKING 0x0 ;  /* 0x0000000000007b1d */ /* 0x000fe20000010000 */
[----:B------:R-:W-:Y:S02]  /*9060*/  ISETP.GT.U32.AND P0, PT, R14, 0x5f, PT ;  /* 0x0000005f0e00780c */ /* 0x000fe40003f04070 */
[----:B------:R-:W-:Y:S02]  /*9070*/  CS2R R6, SRZ ;  /* 0x0000000000067805 */ /* 0x000fe4000001ff00 */
[----:B------:R-:W-:-:S09]  /*9080*/  CS2R R4, SRZ ;  /* 0x0000000000047805 */ /* 0x000fd2000001ff00 */
[----:B0--34-:R-:W-:Y:S05]  /*9090*/  @P0 BRA `(.L_x_3633) ;  /* 0x0000002000800947 */ /* 0x019fea0003800000 */
[----:B------:R-:W0:Y:S01]  /*90a0*/  LDCU UR7, c[0x0][0x3f4] ;  /* 0x00007e80ff0777ac */ /* 0x000e220008000800 */
[----:B------:R-:W3:Y:S01]  /*90b0*/  LDC.64 R12, c[0x0][0x3c0] ;  /* 0x0000f000ff0c7b82 */ /* 0x000ee20000000a00 */
[----:B------:R-:W-:Y:S01]  /*90c0*/  VIADD R18, R3, UR39 ;  /* 0x0000002703127c36 */ /* 0x000fe20008000000 */
[----:B------:R-:W-:Y:S01]  /*90d0*/  BSSY.RECONVERGENT B1, `(.L_x_3634) ;  /* 0x0000094000017945 */ /* 0x000fe20003800200 */
[----:B------:R-:W-:Y:S01]  /*90e0*/  IMAD.MOV.U32 R7, RZ, RZ, RZ ;  /* 0x000000ffff077224 */ /* 0x000fe200078e00ff */
[----:B0-----:R-:W-:-:S04]  /*90f0*/  MOV R19, UR7 ;  /* 0x0000000700137c02 */ /* 0x001fc80008000f00 */
[C---:B------:R-:W-:Y:S01]  /*9100*/  VIMNMX R23, PT, PT, R19.reuse, UR43, PT ;  /* 0x0000002b13177c48 */ /* 0x040fe2000bfe0100 */
[----:B------:R-:W-:-:S03]  /*9110*/  IMAD R21, R19, UR4, R14 ;  /* 0x0000000413157c24 */ /* 0x000fc6000f8e020e */
[----:B------:R-:W-:Y:S01]  /*9120*/  ISETP.GE.AND P0, PT, R18, R23, PT ;  /* 0x000000171200720c */ /* 0x000fe20003f06270 */
[----:B---3--:R-:W-:-:S12]  /*9130*/  IMAD.WIDE R12, R21, 0x4, R12 ;  /* 0x00000004150c7825 */ /* 0x008fd800078e020c */
        /* <DEDUP_REMOVED lines=16> */
[----:B------:R-:W-:Y:S01]  /*9240*/  IMAD.MOV.U32 R38, RZ, RZ, R20 ;  /* 0x000000ffff267224 */ /* 0x000fe200078e0014 */
[----:B------:R-:W-:Y:S01]  /*9250*/  UIADD3 UR7, UPT, UPT, UR7, 0x210, URZ ;  /* 0x0000021007077890 */ /* 0x000fe2000fffe0ff */
[----:B------:R-:W-:Y:S01]  /*9260*/  LOP3.LUT R20, R21, 0xfffffffc, RZ, 0xc0, !PT ;  /* 0xfffffffc15147812 */ /* 0x000fe200078ec0ff */
[----:B------:R-:W-:Y:S01]  /*9270*/  HFMA2 R4, -RZ, RZ, 0, 0 ;  /* 0x00000000ff047431 */ /* 0x000fe200000001ff */
[C---:B------:R-:W-:Y:S01]  /*9280*/  IADD3 R40, PT, PT, R18.reuse, 0x6, RZ ;  /* 0x0000000612287810 */ /* 0x040fe20007ffe0ff */
[----:B------:R-:W-:Y:S02]  /*9290*/  VIADD R42, R18, 0x4 ;  /* 0x00000004122a7836 */ /* 0x000fe40000000000 */
[----:B------:R-:W-:Y:S02]  /*92a0*/  IMAD.MOV.U32 R36, RZ, RZ, R18 ;  /* 0x000000ffff247224 */ /* 0x000fe400078e0012 */
[----:B------:R-:W-:Y:S01]  /*92b0*/  IMAD.MOV R39, RZ, RZ, -R20 ;  /* 0x000000ffff277224 */ /* 0x000fe200078e0a14 */
[----:B0-----:R-:W-:-:S06]  /*92c0*/  ULEA UR7, UR8, UR7, 0x18 ;  /* 0x0000000708077291 */ /* 0x001fcc000f8ec0ff */
[----:B------:R-:W-:-:S05]  /*92d0*/  LEA R21, R3, UR7, 0x2 ;  /* 0x0000000703157c11 */ /* 0x000fca000f8e10ff */
[----:B------:R-:W-:-:S07]  /*92e0*/  VIADD R41, R21, 0x10 ;  /* 0x0000001015297836 */ /* 0x000fce0000000000 */
.L_x_3638:
[----:B------:R-:W-:Y:S01]  /*92f0*/  IADD3 R20, P0, PT, R36, UR5, RZ ;  /* 0x0000000524147c10 */ /* 0x000fe2000ff1e0ff */
[----:B------:R-:W0:Y:S03]  /*9300*/  LDS R43, [R41+-0x10] ;  /* 0xfffff000292b7984 */ /* 0x000e260000000800 */
[----:B------:R-:W-:Y:S01]  /*9310*/  IADD3.X R21, PT, PT, RZ, UR14, RZ, P0, !PT ;  /* 0x0000000eff157c10 */ /* 0x000fe200087fe4ff */
[----:B------:R-:W3:Y:S01]  /*9320*/  LDS R44, [R41+-0x8] ;  /* 0xfffff800292c7984 */ /* 0x000ee20000000800 */
[----:B-1----:R-:W-:-:S03]  /*9330*/  LEA R24, P0, R20, UR10, 0x2 ;  /* 0x0000000a14187c11 */ /* 0x002fc6000f8010ff */
[----:B------:R-:W1:Y:S01]  /*9340*/  LDS R46, [R41] ;  /* 0x00000000292e7984 */ /* 0x000e620000000800 */
[----:B------:R-:W-:-:S03]  /*9350*/  LEA.HI.X R25, R20, UR11, R21, 0x2, P0 ;  /* 0x0000000b14197c11 */ /* 0x000fc600080f1415 */
[----:B------:R4:W1:Y:S04]  /*9360*/  LDS R47, [R41+0x8] ;  /* 0x00000800292f7984 */ /* 0x0008680000000800 */
[----:B------:R-:W2:Y:S04]  /*9370*/  LDG.E R20, desc[UR36][R24.64] ;  /* 0x0000002418147981 */ /* 0x000ea8000c1e1900 */
[----:B------:R-:W4:Y:S04]  /*9380*/  LDG.E R21, desc[UR36][R24.64+0x8] ;  /* 0x0000082418157981 */ /* 0x000f28000c1e1900 */
[----:B------:R-:W3:Y:S04]  /*9390*/  LDG.E R23, desc[UR36][R24.64+0x10] ;  /* 0x0000102418177981 */ /* 0x000ee8000c1e1900 */
[----:B------:R-:W3:Y:S01]  /*93a0*/  LDG.E R26, desc[UR36][R24.64+0x18] ;  /* 0x00001824181a7981 */ /* 0x000ee2000c1e1900 */
[----:B--2---:R-:W-:-:S02]  /*93b0*/  IMAD R20, R37, R20, R36 ;  /* 0x0000001425147224 */ /* 0x004fc400078e0224 */
[C---:B----4-:R-:W-:Y:S02]  /*93c0*/  IMAD R22, R37.reuse, R21, R38 ;  /* 0x0000001525167224 */ /* 0x050fe400078e0226 */
[----:B------:R-:W-:Y:S02]  /*93d0*/  IMAD R21, R20, 0x60, RZ ;  /* 0x0000006014157824 */ /* 0x000fe400078e02ff */
[----:B---3--:R-:W-:Y:S02]  /*93e0*/  IMAD R23, R37, R23, R42 ;  /* 0x0000001725177224 */ /* 0x008fe400078e022a */
[----:B------:R-:W-:-:S04]  /*93f0*/  IMAD.WIDE R20, R21, 0x4, R12 ;  /* 0x0000000415147825 */ /* 0x000fc800078e020c */
[----:B------:R-:W-:Y:S02]  /*9400*/  IMAD R27, R22, 0x60, RZ ;  /* 0x00000060161b7824 */ /* 0x000fe400078e02ff */
[----:B------:R-:W-:Y:S02]  /*9410*/  IMAD R28, R37, R26, R40 ;  /* 0x0000001a251c7224 */ /* 0x000fe400078e0228 */
[----:B------:R-:W-:Y:S02]  /*9420*/  IMAD R29, R23, 0x60, RZ ;  /* 0x00000060171d7824 */ /* 0x000fe400078e02ff */
[----:B------:R-:W-:Y:S01]  /*9430*/  IMAD.WIDE R26, R27, 0x4, R12 ;  /* 0x000000041b1a7825 */ /* 0x000fe200078e020c */
[----:B------:R-:W0:Y:S03]  /*9440*/  LDG.E.128 R20, desc[UR36][R20.64] ;  /* 0x0000002414147981 */ /* 0x000e26000c1e1d00 */
[----:B------:R-:W-:-:S02]  /*9450*/  IMAD R33, R28, 0x60, RZ ;  /* 0x000000601c217824 */ /* 0x000fc400078e02ff */
[--C-:B------:R-:W-:Y:S01]  /*9460*/  IMAD.WIDE R28, R29, 0x4, R12.reuse ;  /* 0x000000041d1c7825 */ /* 0x100fe200078e020c */
[----:B------:R-:W2:Y:S03]  /*9470*/  LDG.E.128 R24, desc[UR36][R26.64] ;  /* 0x000000241a187981 */ /* 0x000ea6000c1e1d00 */
[----:B------:R-:W-:Y:S02]  /*9480*/  IMAD.WIDE R32, R33, 0x4, R12 ;  /* 0x0000000421207825 */ /* 0x000fe400078e020c */
[----:B------:R-:W1:Y:S04]  /*9490*/  LDG.E.128 R28, desc[UR36][R28.64] ;  /* 0x000000241c1c7981 */ /* 0x000e68000c1e1d00 */
[----:B------:R-:W3:Y:S01]  /*94a0*/  LDG.E.128 R32, desc[UR36][R32.64] ;  /* 0x0000002420207981 */ /* 0x000ee2000c1e1d00 */
[----:B------:R-:W-:Y:S01]  /*94b0*/  VIADD R39, R39, 0x4 ;  /* 0x0000000427277836 */ /* 0x000fe20000000000 */
[----:B------:R-:W-:Y:S01]  /*94c0*/  IADD3 R36, PT, PT, R36, 0x8, RZ ;  /* 0x0000000824247810 */ /* 0x000fe20007ffe0ff */
[----:B------:R-:W-:Y:S01]  /*94d0*/  VIADD R41, R41, 0x20 ;  /* 0x0000002029297836 */ /* 0x000fe20000000000 */
[----:B------:R-:W-:Y:S01]  /*94e0*/  IADD3 R40, PT, PT, R40, 0x8, RZ ;  /* 0x0000000828287810 */ /* 0x000fe20007ffe0ff */
[----:B------:R-:W-:Y:S01]  /*94f0*/  VIADD R38, R38, 0x8 ;  /* 0x0000000826267836 */ /* 0x000fe20000000000 */
[----:B------:R-:W-:Y:S01]  /*9500*/  ISETP.NE.AND P0, PT, R39, RZ, PT ;  /* 0x000000ff2700720c */ /* 0x000fe20003f05270 */
[----:B------:R-:W-:-:S02]  /*9510*/  VIADD R42, R42, 0x8 ;  /* 0x000000082a2a7836 */ /* 0x000fc40000000000 */
[-C--:B0-----:R-:W-:Y:S01]  /*9520*/  FFMA.FTZ R45, R20, R43.reuse, R4 ;  /* 0x0000002b142d7223 */ /* 0x081fe20000010004 */
[-C--:B------:R-:W-:Y:S01]  /*9530*/  FFMA.FTZ R4, R21, R43.reuse, R5 ;  /* 0x0000002b15047223 */ /* 0x080fe20000010005 */
[-C--:B------:R-:W-:Y:S01]  /*9540*/  FFMA.FTZ R5, R22, R43.reuse, R6 ;  /* 0x0000002b16057223 */ /* 0x080fe20000010006 */
[----:B------:R-:W-:Y:S01]  /*9550*/  FFMA.FTZ R6, R23, R43, R7 ;  /* 0x0000002b17067223 */ /* 0x000fe20000010007 */
        /* <DEDUP_REMOVED lines=11> */
[----:B------:R-:W-:Y:S01]  /*9610*/  FFMA.FTZ R7, R35, R47, R46 ;  /* 0x0000002f23077223 */ /* 0x000fe2000001002e */
[----:B------:R-:W-:Y:S06]  /*9620*/  @P0 BRA `(.L_x_3638) ;  /* 0xfffffffc00300947 */ /* 0x000fec000383ffff */
.L_x_3637:
[----:B------:R-:W-:Y:S05]  /*9630*/  BSYNC.RECONVERGENT B2 ;  /* 0x0000000000027941 */ /* 0x000fea0003800200 */
.L_x_3636:
[----:B------:R-:W-:Y:S05]  /*9640*/  @!P1 BRA `(.L_x_3635) ;  /* 0x0000000000f09947 */ /* 0x000fea0003800000 */
[----:B------:R-:W-:Y:S01]  /*9650*/  ISETP.NE.AND P1, PT, R49, 0x1, PT ;  /* 0x000000013100780c */ /* 0x000fe20003f25270 */
[----:B------:R-:W-:Y:S01]  /*9660*/  BSSY.RECONVERGENT B2, `(.L_x_3639) ;  /* 0x0000024000027945 */ /* 0x000fe20003800200 */
[----:B------:R-:W-:-:S11]  /*9670*/  LOP3.LUT P0, RZ, R48, 0x2, RZ, 0xc0, !PT ;  /* 0x0000000230ff7812 */ /* 0x000fd6000780c0ff */
[----:B------:R-:W-:Y:S05]  /*9680*/  @!P1 BRA `(.L_x_3640) ;  /* 0x0000000000849947 */ /* 0x000fea0003800000 */
[----:B------:R-:W2:Y:S01]  /*9690*/  LDCU.64 UR16, c[0x0][0x3c8] ;  /* 0x00007900ff1077ac */ /* 0x000ea20008000a00 */
[----:B------:R-:W-:-:S05]  /*96a0*/  IADD3 R20, P1, PT, R36, UR5, RZ ;  /* 0x0000000524147c10 */ /* 0x000fca000ff3e0ff */
[----:B------:R-:W-:Y:S01]  /*96b0*/  IMAD.X R21, RZ, RZ, UR14, P1 ;  /* 0x0000000eff157e24 */ /* 0x000fe200088e06ff */
[----:B--2---:R-:W-:-:S04]  /*96c0*/  LEA R28, P1, R20, UR16, 0x2 ;  /* 0x00000010141c7c11 */ /* 0x004fc8000f8210ff */
[----:B------:R-:W-:-:S05]  /*96d0*/  LEA.HI.X R29, R20, UR17, R21, 0x2, P1 ;  /* 0x00000011141d7c11 */ /* 0x000fca00088f1415 */
[----:B------:R-:W2:Y:S04]  /*96e0*/  LDG.E R20, desc[UR36][R28.64] ;  /* 0x000000241c147981 */ /* 0x000ea8000c1e1900 */
[----:B------:R0:W3:Y:S01]  /*96f0*/  LDG.E R21, desc[UR36][R28.64+0x8] ;  /* 0x000008241c157981 */ /* 0x0000e2000c1e1900 */
[----:B-1----:R-:W-:Y:S01]  /*9700*/  IMAD.MOV.U32 R25, RZ, RZ, 0x60 ;  /* 0x00000060ff197424 */ /* 0x002fe200078e00ff */
[----:B------:R-:W1:Y:S01]  /*9710*/  S2UR UR8, SR_CgaCtaId ;  /* 0x00000000000879c3 */ /* 0x000e620000008800 */
[----:B------:R-:W-:Y:S02]  /*9720*/  UMOV UR7, 0x400 ;  /* 0x0000040000077882 */ /* 0x000fe40000000000 */
[----:B------:R-:W-:Y:S01]  /*9730*/  UIADD3 UR7, UPT, UPT, UR7, 0x210, URZ ;  /* 0x0000021007077890 */ /* 0x000fe2000fffe0ff */
[----:B0-----:R-:W-:-:S03]  /*9740*/  IADD3 R28, PT, PT, R36, -UR39, RZ ;  /* 0x80000027241c7c10 */ /* 0x001fc6000fffe0ff */
[----:B-1----:R-:W-:Y:S01]  /*9750*/  ULEA UR7, UR8, UR7, 0x18 ;  /* 0x0000000708077291 */ /* 0x002fe2000f8ec0ff */
[C-C-:B--2---:R-:W-:Y:S02]  /*9760*/  IMAD R20, R37.reuse, R20, R36.reuse ;  /* 0x0000001425147224 */ /* 0x144fe400078e0224 */
[----:B---3--:R-:W-:Y:S02]  /*9770*/  IMAD R22, R37, R21, R36 ;  /* 0x0000001525167224 */ /* 0x008fe400078e0224 */
[----:B------:R-:W-:Y:S02]  /*9780*/  IMAD R21, R20, 0x60, RZ ;  /* 0x0000006014157824 */ /* 0x000fe400078e02ff */
[----:B------:R-:W-:Y:S02]  /*9790*/  IMAD R25, R22, R25, 0xc0 ;  /* 0x000000c016197424 */ /* 0x000fe400078e0219 */
[----:B------:R-:W-:-:S04]  /*97a0*/  IMAD.WIDE R20, R21, 0x4, R12 ;  /* 0x0000000415147825 */ /* 0x000fc800078e020c */
[----:B------:R-:W-:Y:S02]  /*97b0*/  IMAD.WIDE R24, R25, 0x4, R12 ;  /* 0x0000000419187825 */ /* 0x000fe400078e020c */
[----:B------:R-:W2:Y:S04]  /*97c0*/  LDG.E.128 R20, desc[UR36][R20.64] ;  /* 0x0000002414147981 */ /* 0x000ea8000c1e1d00 */
[----:B------:R-:W3:Y:S01]  /*97d0*/  LDG.E.128 R24, desc[UR36][R24.64] ;  /* 0x0000002418187981 */ /* 0x000ee2000c1e1d00 */
[----:B------:R-:W-:Y:S01]  /*97e0*/  LEA R28, R28, UR7, 0x2 ;  /* 0x000000071c1c7c11 */ /* 0x000fe2000f8e10ff */
[----:B------:R-:W-:-:S04]  /*97f0*/  VIADD R36, R36, 0x4 ;  /* 0x0000000424247836 */ /* 0x000fc80000000000 */
        /* <DEDUP_REMOVED lines=10> */
.L_x_3640:
[----:B------:R-:W-:Y:S05]  /*98a0*/  BSYNC.RECONVERGENT B2 ;  /* 0x0000000000027941 */ /* 0x000fea0003800200 */
.L_x_3639:
[----:B------:R-:W-:Y:S05]  /*98b0*/  @P0 BRA `(.L_x_3635) ;  /* 0x0000000000540947 */ /* 0x000fea0003800000 */
[----:B------:R-:W0:Y:S01]  /*98c0*/  LDCU.64 UR16, c[0x0][0x3c8] ;  /* 0x00007900ff1077ac */ /* 0x000e220008000a00 */
[----:B------:R-:W-:-:S05]  /*98d0*/  IADD3 R20, P0, PT, R36, UR5, RZ ;  /* 0x0000000524147c10 */ /* 0x000fca000ff1e0ff */
[----:B------:R-:W-:Y:S01]  /*98e0*/  IMAD.X R21, RZ, RZ, UR14, P0 ;  /* 0x0000000eff157e24 */ /* 0x000fe200080e06ff */
[----:B0-----:R-:W-:-:S04]  /*98f0*/  LEA R22, P0, R20, UR16, 0x2 ;  /* 0x0000001014167c11 */ /* 0x001fc8000f8010ff */
[----:B------:R-:W-:-:S05]  /*9900*/  LEA.HI.X R23, R20, UR17, R21, 0x2, P0 ;  /* 0x0000001114177c11 */ /* 0x000fca00080f1415 */
[----:B------:R-:W3:Y:S01]  /*9910*/  LDG.E R22, desc[UR36][R22.64] ;  /* 0x0000002416167981 */ /* 0x000ee2000c1e1900 */
[----:B------:R-:W0:Y:S01]  /*9920*/  S2UR UR8, SR_CgaCtaId ;  /* 0x00000000000879c3 */ /* 0x000e220000008800 */
[----:B------:R-:W-:Y:S02]  /*9930*/  UMOV UR7, 0x400 ;  /* 0x0000040000077882 */ /* 0x000fe40000000000 */
[----:B------:R-:W-:Y:S01]  /*9940*/  UIADD3 UR7, UPT, UPT, UR7, 0x210, URZ ;  /* 0x0000021007077890 */ /* 0x000fe2000fffe0ff */
[----:B--2---:R-:W-:-:S03]  /*9950*/  IADD3 R28, PT, PT, R36, -UR39, RZ ;  /* 0x80000027241c7c10 */ /* 0x004fc6000fffe0ff */
[----:B0-----:R-:W-:-:S06]  /*9960*/  ULEA UR7, UR8, UR7, 0x18 ;  /* 0x0000000708077291 */ /* 0x001fcc000f8ec0ff */
[----:B------:R-:W-:-:S06]  /*9970*/  LEA R28, R28, UR7, 0x2 ;  /* 0x000000071c1c7c11 */ /* 0x000fcc000f8e10ff */
[----:B------:R-:W0:Y:S01]  /*9980*/  LDS R28, [R28] ;  /* 0x000000001c1c7984 */ /* 0x000e220000000800 */
[----:B---3--:R-:W-:-:S04]  /*9990*/  IMAD R37, R37, R22, R36 ;  /* 0x0000001625257224 */ /* 0x008fc800078e0224 */
[----:B------:R-:W-:-:S04]  /*99a0*/  IMAD R21, R37, 0x60, RZ ;  /* 0x0000006025157824 */ /* 0x000fc800078e02ff */
[----:B------:R-:W-:-:S05]  /*99b0*/  IMAD.WIDE R20, R21, 0x4, R12 ;  /* 0x0000000415147825 */ /* 0x000fca00078e020c */
[----:B-1----:R-:W0:Y:S02]  /*99c0*/  LDG.E.128 R24, desc[UR36][R20.64] ;  /* 0x0000002414187981 */ /* 0x002e24000c1e1d00 */
[-C--:B0-----:R-:W-:Y:S01]  /*99d0*/  FFMA.FTZ R4, R24, R28.reuse, R4 ;  /* 0x0000001c18047223 */ /* 0x081fe20000010004 */
[-C--:B------:R-:W-:Y:S01]  /*99e0*/  FFMA.FTZ R5, R25, R28.reuse, R5 ;  /* 0x0000001c19057223 */ /* 0x080fe20000010005 */
[-C--:B------:R-:W-:Y:S01]  /*99f0*/  FFMA.FTZ R6, R26, R28.reuse, R6 ;  /* 0x0000001c1a067223 */ /* 0x080fe20000010006 */
[----:B------:R-:W-:-:S07]  /*9a00*/  FFMA.FTZ R7, R27, R28, R7 ;  /* 0x0000001c1b077223 */ /* 0x000fce0000010007 */
.L_x_3635:
[----:B------:R-:W-:Y:S05]  /*9a10*/  BSYNC.RECONVERGENT B1 ;  /* 0x0000000000017941 */ /* 0x000fea0003800200 */
.L_x_3634:
[----:B------:R-:W-:Y:S01]  /*9a20*/  ISETP.GE.AND P0, PT, R18, UR43, PT ;  /* 0x0000002b12007c0c */ /* 0x000fe2000bf06270 */
[----:B------:R-:W-:-:S12]  /*9a30*/  BSSY.RECONVERGENT B3, `(.L_x_3641) ;  /* 0x0000150000037945 */ /* 0x000fd80003800200 */
[----:B------:R-:W-:Y:S05]  /*9a40*/  @P0 BRA `(.L_x_3642) ;  /* 0x0000001400380947 */ /* 0x000fea0003800000 */
[----:B------:R-:W-:Y:S01]  /*9a50*/  IMAD.MOV.U32 R21, RZ, RZ, 0x2 ;  /* 0x00000002ff157424 */ /* 0x000fe200078e00ff */
[----:B------:R-:W-:Y:S01]  /*9a60*/  ULOP3.LUT UR7, URZ, UR39, URZ, 0x33, !UPT ;  /* 0x00000027ff077292 */ /* 0x000fe2000f8e33ff */
[----:B------:R-:W-:Y:S01]  /*9a70*/  BSSY.RECONVERGENT B2, `(.L_x_3643) ;  /* 0x00000bc000027945 */ /* 0x000fe20003800200 */
[----:B------:R-:W-:Y:S02]  /*9a80*/  IMAD R16, R16, R19, RZ ;  /* 0x0000001310107224 */ /* 0x000fe400078e02ff */
[----:B------:R-:W-:-:S04]  /*9a90*/  VIADDMNMX R20, R18, R21, UR43, !PT ;  /* 0x0000002b12147e46 */ /* 0x000fc8000f800115 */
[----:B------:R-:W-:-:S04]  /*9aa0*/  IADD3 R20, PT, PT, -R3, UR7, R20 ;  /* 0x0000000703147c10 */ /* 0x000fc8000fffe114 */
        /* <DEDUP_REMOVED lines=10> */
[----:B------:R-:W3:Y:S01]  /*9b50*/  LDC R19, c[0x0][0x3f4] ;  /* 0x0000fd00ff137b82 */ /* 0x000ee20000000800 */
[----:B0-----:R-:W-:-:S06]  /*9b60*/  ULEA UR7, UR8, UR7, 0x18 ;  /* 0x0000000708077291 */ /* 0x001fcc000f8ec0ff */
[----:B------:R-:W-:-:S05]  /*9b70*/  LEA R22, R3, UR7, 0x2 ;  /* 0x0000000703167c11 */ /* 0x000fca000f8e10ff */
[----:B------:R-:W-:-:S07]  /*9b80*/  VIADD R22, R22, 0x10 ;  /* 0x0000001016167836 */ /* 0x000fce0000000000 */
.L_x_3654:
[C---:B--2---:R-:W-:Y:S01]  /*9b90*/  IADD3 R28, PT, PT, R18.reuse, -0x4, RZ ;  /* 0xfffffffc121c7810 */ /* 0x044fe20007ffe0ff */
[----:B------:R-:W-:Y:S01]  /*9ba0*/  VIADD R23, R23, 0x4 ;  /* 0x0000000417177836 */ /* 0x000fe20000000000 */
[----:B------:R-:W-:Y:S01]  /*9bb0*/  BSSY.RECONVERGENT B4, `(.L_x_3646) ;  /* 0x000002d000047945 */ /* 0x000fe20003800200 */
[----:B------:R-:W-:Y:S01]  /*9bc0*/  VIADD R30, R18, 0xfffffffe ;  /* 0xfffffffe121e7836 */ /* 0x000fe20000000000 */
[-C--:B---3--:R-:W-:Y:S01]  /*9bd0*/  ISETP.GE.AND P4, PT, R28, R19.reuse, PT ;  /* 0x000000131c00720c */ /* 0x088fe20003f86270 */
[----:B-1----:R-:W-:Y:S01]  /*9be0*/  VIADD R24, R18, 0x2 ;  /* 0x0000000212187836 */ /* 0x002fe20000000000 */
[----:B------:R-:W-:Y:S02]  /*9bf0*/  ISETP.NE.AND P0, PT, R23, RZ, PT ;  /* 0x000000ff1700720c */ /* 0x000fe40003f05270 */
[-C--:B------:R-:W-:Y:S02]  /*9c00*/  ISETP.GE.AND P1, PT, R30, R19.reuse, PT ;  /* 0x000000131e00720c */ /* 0x080fe40003f26270 */
[----:B------:R-:W-:-:S02]  /*9c10*/  ISETP.GE.AND P2, PT, R18, R19, PT ;  /* 0x000000131200720c */ /* 0x000fc40003f46270 */
[----:B------:R-:W-:-:S05]  /*9c20*/  ISETP.GE.AND P3, PT, R24, R19, PT ;  /* 0x000000131800720c */ /* 0x000fca0003f66270 */
[----:B------:R-:W-:Y:S08]  /*9c30*/  @!P4 BRA `(.L_x_3647) ;  /* 0x000000000090c947 */ /* 0x000ff00003800000 */
[----:B------:R-:W-:Y:S01]  /*9c40*/  IABS R32, R19 ;  /* 0x0000001300207213 */ /* 0x000fe20000000000 */
[----:B------:R-:W-:Y:S01]  /*9c50*/  IMAD.MOV.U32 R26, RZ, RZ, RZ ;  /* 0x000000ffff1a7224 */ /* 0x000fe200078e00ff */
        /* <DEDUP_REMOVED lines=8> */
[----:B------:R-:W-:-:S04]  /*9ce0*/  IMAD R25, R25, R32, RZ ;  /* 0x0000002019197224 */ /* 0x000fc800078e02ff */
[----:B------:R-:W-:Y:S01]  /*9cf0*/  IMAD.HI.U32 R25, R27, R25, R26 ;  /* 0x000000191b197227 */ /* 0x000fe200078e001a */
[----:B------:R-:W-:-:S05]  /*9d00*/  MOV R26, R31 ;  /* 0x0000001f001a7202 */ /* 0x000fca0000000f00 */
        /* <DEDUP_REMOVED lines=8> */
[----:B------:R-:W-:-:S04]  /*9d90*/  @!P6 LOP3.LUT R25, RZ, R19, RZ, 0x33, !PT ;  /* 0x00000013ff19e212 */ /* 0x000fc800078e33ff */
[----:B------:R-:W-:-:S05]  /*9da0*/  IADD3 R26, P4, PT, R25, UR5, RZ ;  /* 0x00000005191a7c10 */ /* 0x000fca000ff9e0ff */
[----:B------:R-:W-:Y:S01]  /*9db0*/  IMAD.X R27, RZ, RZ, UR14, P4 ;  /* 0x0000000eff1b7e24 */ /* 0x000fe2000a0e06ff */
[----:B------:R-:W-:-:S04]  /*9dc0*/  LEA R28, P4, R26, UR12, 0x2 ;  /* 0x0000000c1a1c7c11 */ /* 0x000fc8000f8810ff */
[----:B------:R-:W-:-:S05]  /*9dd0*/  LEA.HI.X R29, R26, UR13, R27, 0x2, P4 ;  /* 0x0000000d1a1d7c11 */ /* 0x000fca000a0f141b */
[----:B------:R-:W2:Y:S02]  /*9de0*/  LDG.E R28, desc[UR36][R28.64] ;  /* 0x000000241c1c7981 */ /* 0x000ea4000c1e1900 */
[----:B--2---:R-:W-:-:S04]  /*9df0*/  IMAD R25, R16, R28, R25 ;  /* 0x0000001c10197224 */ /* 0x004fc800078e0219 */
[----:B------:R-:W-:-:S04]  /*9e00*/  IMAD R25, R25, 0x60, RZ ;  /* 0x0000006019197824 */ /* 0x000fc800078e02ff */
[----:B------:R-:W-:Y:S02]  /*9e10*/  IMAD.WIDE R26, R25, 0x4, R12 ;  /* 0x00000004191a7825 */ /* 0x000fe400078e020c */
[----:B------:R-:W0:Y:S04]  /*9e20*/  LDS R25, [R22+-0x10] ;  /* 0xfffff00016197984 */ /* 0x000e280000000800 */
[----:B------:R-:W0:Y:S02]  /*9e30*/  LDG.E.128 R32, desc[UR36][R26.64] ;  /* 0x000000241a207981 */ /* 0x000e24000c1e1d00 */
[-C--:B0-----:R-:W-:Y:S01]  /*9e40*/  FFMA.FTZ R4, R32, R25.reuse, R4 ;  /* 0x0000001920047223 */ /* 0x081fe20000010004 */
[-C--:B------:R-:W-:Y:S01]  /*9e50*/  FFMA.FTZ R5, R33, R25.reuse, R5 ;  /* 0x0000001921057223 */ /* 0x080fe20000010005 */
[-C--:B------:R-:W-:Y:S01]  /*9e60*/  FFMA.FTZ R6, R34, R25.reuse, R6 ;  /* 0x0000001922067223 */ /* 0x080fe20000010006 */
[----:B------:R-:W-:-:S07]  /*9e70*/  FFMA.FTZ R7, R35, R25, R7 ;  /* 0x0000001923077223 */ /* 0x000fce0000010007 */
.L_x_3647:
[----:B------:R-:W-:Y:S05]  /*9e80*/  BSYNC.RECONVERGENT B4 ;  /* 0x0000000000047941 */ /* 0x000fea0003800200 */
.L_x_3646:
[----:B------:R-:W-:Y:S04]  /*9e90*/  BSSY.RECONVERGENT B4, `(.L_x_3648) ;  /* 0x0000026000047945 */ /* 0x000fe80003800200 */
[----:B------:R-:W-:Y:S05]  /*9ea0*/  @!P1 BRA `(.L_x_3649) ;  /* 0x0000000000909947 */ /* 0x000fea0003800000 */
        /* <DEDUP_REMOVED lines=36> */
.L_x_3649:
[----:B------:R-:W-:Y:S05]  /*a0f0*/  BSYNC.RECONVERGENT B4 ;  /* 0x0000000000047941 */ /* 0x000fea0003800200 */
.L_x_3648:
        /* <DEDUP_REMOVED lines=32> */
[----:B------:R-:W0:Y:S04]  /*a300*/  LDS R25, [R22] ;  /* 0x0000000016197984 */ /* 0x000e280000000800 */
[----:B------:R-:W0:Y:S02]  /*a310*/  LDG.E.128 R32, desc[UR36][R26.64] ;  /* 0x000000241a207981 */ /* 0x000e24000c1e1d00 */
[-C--:B0-----:R-:W-:Y:S01]  /*a320*/  FFMA.FTZ R4, R32, R25.reuse, R4 ;  /* 0x0000001920047223 */ /* 0x081fe20000010004 */
[-C--:B------:R-:W-:Y:S01]  /*a330*/  FFMA.FTZ R5, R33, R25.reuse, R5 ;  /* 0x0000001921057223 */ /* 0x080fe20000010005 */
[-C--:B------:R-:W-:Y:S01]  /*a340*/  FFMA.FTZ R6, R34, R25.reuse, R6 ;  /* 0x0000001922067223 */ /* 0x080fe20000010006 */
[----:B------:R-:W-:-:S07]  /*a350*/  FFMA.FTZ R7, R35, R25, R7 ;  /* 0x0000001923077223 */ /* 0x000fce0000010007 */
.L_x_3651:
[----:B------:R-:W-:Y:S05]  /*a360*/  BSYNC.RECONVERGENT B4 ;  /* 0x0000000000047941 */ /* 0x000fea0003800200 */
.L_x_3650:
[----:B------:R-:W-:Y:S04]  /*a370*/  BSSY.RECONVERGENT B4, `(.L_x_3652) ;  /* 0x0000026000047945 */ /* 0x000fe80003800200 */
[----:B------:R-:W-:Y:S05]  /*a380*/  @!P3 BRA `(.L_x_3653) ;  /* 0x000000000090b947 */ /* 0x000fea0003800000 */
[----:B------:R-:W-:Y:S01]  /*a390*/  IABS R28, R19 ;  /* 0x00000013001c7213 */ /* 0x000fe20000000000 */
[----:B------:R-:W-:Y:S01]  /*a3a0*/  IMAD.MOV.U32 R26, RZ, RZ, RZ ;  /* 0x000000ffff1a7224 */ /* 0x000fe200078e00ff */
[----:B------:R-:W-:Y:S01]  /*a3b0*/  IABS R30, R24 ;  /* 0x00000018001e7213 */ /* 0x000fe20000000000 */
[----:B------:R-:W0:Y:S01]  /*a3c0*/  LDS R32, [R22+0x8] ;  /* 0x0000080016207984 */ /* 0x000e220000000800 */
[----:B------:R-:W1:Y:S01]  /*a3d0*/  I2F.RP R29, R28 ;  /* 0x0000001c001d7306 */ /* 0x000e620000209400 */
[----:B------:R-:W-:Y:S02]  /*a3e0*/  ISETP.GE.AND P2, PT, R24, RZ, PT ;  /* 0x000000ff1800720c */ /* 0x000fe40003f46270 */
[----:B------:R-:W-:-:S05]  /*a3f0*/  ISETP.NE.AND P3, PT, R19, RZ, PT ;  /* 0x000000ff1300720c */ /* 0x000fca0003f65270 */
[----:B-1----:R-:W1:Y:S02]  /*a400*/  MUFU.RCP R29, R29 ;  /* 0x0000001d001d7308 */ /* 0x002e640000001000 */
[----:B-1----:R-:W-:-:S06]  /*a410*/  IADD3 R27, PT, PT, R29, 0xffffffe, RZ ;  /* 0x0ffffffe1d1b7810 */ /* 0x002fcc0007ffe0ff */
[----:B------:R-:W1:Y:S02]  /*a420*/  F2I.FTZ.U32.TRUNC.NTZ R27, R27 ;  /* 0x0000001b001b7305 */ /* 0x000e64000021f000 */
[----:B-1----:R-:W-:-:S04]  /*a430*/  IMAD.MOV R25, RZ, RZ, -R27 ;  /* 0x000000ffff197224 */ /* 0x002fc800078e0a1b */
        /* <DEDUP_REMOVED lines=25> */
.L_x_3653:
[----:B------:R-:W-:Y:S05]  /*a5d0*/  BSYNC.RECONVERGENT B4 ;  /* 0x0000000000047941 */ /* 0x000fea0003800200 */
.L_x_3652:
[----:B------:R-:W-:Y:S01]  /*a5e0*/  IADD3 R18, PT, PT, R18, 0x8, RZ ;  /* 0x0000000812127810 */ /* 0x000fe20007ffe0ff */
[----:B------:R-:W-:Y:S01]  /*a5f0*/  VIADD R22, R22, 0x20 ;  /* 0x0000002016167836 */ /* 0x000fe20000000000 */
[----:B------:R-:W-:Y:S06]  /*a600*/  @P0 BRA `(.L_x_3654) ;  /* 0xfffffff400600947 */ /* 0x000fec000383ffff */
[----:B------:R-:W-:Y:S05]  /*a610*/  BSYNC.RECONVERGENT B1 ;  /* 0x0000000000017941 */ /* 0x000fea0003800200 */
.L_x_3645:
[----:B------:R-:W-:-:S07]  /*a620*/  VIADD R18, R18, 0xfffffffc ;  /* 0xfffffffc12127836 */ /* 0x000fce0000000000 */
.L_x_3644:
[----:B------:R-:W-:Y:S05]  /*a630*/  BSYNC.RECONVERGENT B2 ;  /* 0x0000000000027941 */ /* 0x000fea0003800200 */
.L_x_3643:
        /* <DEDUP_REMOVED lines=14> */
[----:B-1----:R-:W-:Y:S01]  /*a720*/  LEA R26, R21, UR7, 0x2 ;  /* 0x00000007151a7c11 */ /* 0x002fe2000f8e10ff */
[----:B------:R-:W-:Y:S06]  /*a730*/  @!P1 BRA `(.L_x_3658) ;  /* 0x0000000000949947 */ /* 0x000fec0003800000 */
[----:B------:R-:W-:Y:S01]  /*a740*/  IABS R24, R19 ;  /* 0x0000001300187213 */ /* 0x000fe20000000000 */
[----:B------:R-:W-:Y:S01]  /*a750*/  IMAD.MOV.U32 R22, RZ, RZ, RZ ;  /* 0x000000ffff167224 */ /* 0x000fe200078e00ff */
[----:B------:R-:W-:Y:S01]  /*a760*/  IABS R27, R18 ;  /* 0x00000012001b7213 */ /* 0x000fe20000000000 */
[----:B------:R-:W0:Y:S01]  /*a770*/  LDCU.64 UR16, c[0x0][0x3c8] ;  /* 0x00007900ff1077ac */ /* 0x000e220008000a00 */
[----:B------:R-:W1:Y:S01]  /*a780*/  I2F.RP R25, R24 ;  /* 0x0000001800197306 */ /* 0x000e620000209400 */
[----:B------:R-:W-:Y:S02]  /*a790*/  ISETP.GE.AND P2, PT, R18, RZ, PT ;  /* 0x000000ff1200720c */ /* 0x000fe40003f46270 */
[----:B------:R-:W-:-:S05]  /*a7a0*/  ISETP.NE.AND P3, PT, R19, RZ, PT ;  /* 0x000000ff1300720c */ /* 0x000fca0003f65270 */
[----:B-1----:R-:W1:Y:S02]  /*a7b0*/  MUFU.RCP R25, R25 ;  /* 0x0000001900197308 */ /* 0x002e640000001000 */
[----:B-1----:R-:W-:-:S06]  /*a7c0*/  VIADD R23, R25, 0xffffffe ;  /* 0x0ffffffe19177836 */ /* 0x002fcc0000000000 */
        /* <DEDUP_REMOVED lines=17> */
[----:B------:R-:W-:-:S05]  /*a8e0*/  LEA.HI.X R25, R22, UR17, R23, 0x2, P1 ;  /* 0x0000001116197c11 */ /* 0x000fca00088f1417 */
[----:B------:R-:W3:Y:S02]  /*a8f0*/  LDG.E R24, desc[UR36][R24.64] ;  /* 0x0000002418187981 */ /* 0x000ee4000c1e1900 */
[----:B---3--:R-:W-:-:S04]  /*a900*/  IMAD R21, R16, R24, R21 ;  /* 0x0000001810157224 */ /* 0x008fc800078e0215 */
[----:B------:R-:W-:-:S04]  /*a910*/  IMAD R21, R21, 0x60, RZ ;  /* 0x0000006015157824 */ /* 0x000fc800078e02ff */
[----:B------:R-:W-:Y:S02]  /*a920*/  IMAD.WIDE R22, R21, 0x4, R12 ;  /* 0x0000000415167825 */ /* 0x000fe400078e020c */
[----:B------:R-:W0:Y:S04]  /*a930*/  LDS R21, [R26] ;  /* 0x000000001a157984 */ /* 0x000e280000000800 */
[----:B--2---:R-:W0:Y:S02]  /*a940*/  LDG.E.128 R28, desc[UR36][R22.64] ;  /* 0x00000024161c7981 */ /* 0x004e24000c1e1d00 */
[-C--:B0-----:R-:W-:Y:S01]  /*a950*/  FFMA.FTZ R4, R28, R21.reuse, R4 ;  /* 0x000000151c047223 */ /* 0x081fe20000010004 */
[-C--:B------:R-:W-:Y:S01]  /*a960*/  FFMA.FTZ R5, R29, R21.reuse, R5 ;  /* 0x000000151d057223 */ /* 0x080fe20000010005 */
[-C--:B------:R-:W-:Y:S01]  /*a970*/  FFMA.FTZ R6, R30, R21.reuse, R6 ;  /* 0x000000151e067223 */ /* 0x080fe20000010006 */
[----:B------:R-:W-:-:S07]  /*a980*/  FFMA.FTZ R7, R31, R21, R7 ;  /* 0x000000151f077223 */ /* 0x000fce0000010007 */
.L_x_3658:
[----:B------:R-:W-:Y:S05]  /*a990*/  BSYNC.RECONVERGENT B2 ;  /* 0x0000000000027941 */ /* 0x000fea0003800200 */
.L_x_3657:
[----:B------:R-:W-:Y:S04]  /*a9a0*/  BSSY.RECONVERGENT B2, `(.L_x_3659) ;  /* 0x0000027000027945 */ /* 0x000fe80003800200 */
[----:B------:R-:W-:Y:S05]  /*a9b0*/  @!P0 BRA `(.L_x_3660) ;  /* 0x0000000000948947 */ /* 0x000fea0003800000 */
        /* <DEDUP_REMOVED lines=30> */
[----:B------:R-:W-:Y:S02]  /*aba0*/  IMAD.WIDE R22, R21, 0x4, R12 ;  /* 0x0000000415167825 */ /* 0x000fe400078e020c */
[----:B------:R-:W0:Y:S04]  /*abb0*/  LDS R21, [R26+0x8] ;  /* 0x000008001a157984 */ /* 0x000e280000000800 */
[----:B--2---:R-:W0:Y:S02]  /*abc0*/  LDG.E.128 R28, desc[UR36][R22.64] ;  /* 0x00000024161c7981 */ /* 0x004e24000c1e1d00 */
[-C--:B0-----:R-:W-:Y:S01]  /*abd0*/  FFMA.FTZ R4, R28, R21.reuse, R4 ;  /* 0x000000151c047223 */ /* 0x081fe20000010004 */
[-C--:B------:R-:W-:Y:S01]  /*abe0*/  FFMA.FTZ R5, R29, R21.reuse, R5 ;  /* 0x000000151d057223 */ /* 0x080fe20000010005 */
[-C--:B------:R-:W-:Y:S01]  /*abf0*/  FFMA.FTZ R6, R30, R21.reuse, R6 ;  /* 0x000000151e067223 */ /* 0x080fe20000010006 */
[----:B------:R-:W-:-:S07]  /*ac00*/  FFMA.FTZ R7, R31, R21, R7 ;  /* 0x000000151f077223 */ /* 0x000fce0000010007 */
.L_x_3660:
[----:B------:R-:W-:Y:S05]  /*ac10*/  BSYNC.RECONVERGENT B2 ;  /* 0x0000000000027941 */ /* 0x000fea0003800200 */
.L_x_3659:
[----:B------:R-:W-:-:S07]  /*ac20*/  VIADD R18, R18, 0x4 ;  /* 0x0000000412127836 */ /* 0x000fce0000000000 */
.L_x_3656:
[----:B------:R-:W-:Y:S05]  /*ac30*/  BSYNC.RECONVERGENT B1 ;  /* 0x0000000000017941 */ /* 0x000fea0003800200 */
.L_x_3655:
[----:B------:R-:W-:-:S04]  /*ac40*/  LOP3.LUT P0, RZ, R20, 0x2, RZ, 0xc0, !PT ;  /* 0x0000000214ff7812 */ /* 0x000fc8000780c0ff */
[----:B------:R-:W-:-:S13]  /*ac50*/  ISETP.LT.OR P0, PT, R18, R19, P0 ;  /* 0x000000131200720c */ /* 0x000fda0000701670 */
[----:B------:R-:W-:Y:S05]  /*ac60*/  @P0 BRA `(.L_x_3642) ;  /* 0x0000000000b00947 */ /* 0x000fea0003800000 */
[----:B------:R-:W-:Y:S01]  /*ac70*/  IABS R23, R19 ;  /* 0x0000001300177213 */ /* 0x000fe20000000000 */
[----:B------:R-:W0:Y:S01]  /*ac80*/  LDCU.64 UR16, c[0x0][0x3c8] ;  /* 0x00007900ff1077ac */ /* 0x000e220008000a00 */
[----:B-1----:R-:W-:Y:S02]  /*ac90*/  IABS R26, R18 ;  /* 0x00000012001a7213 */ /* 0x002fe40000000000 */
[----:B------:R-:W1:Y:S01]  /*aca0*/  I2F.RP R22, R23 ;  /* 0x0000001700167306 */ /* 0x000e620000209400 */
[----:B------:R-:W-:Y:S02]  /*acb0*/  ISETP.GE.AND P1, PT, R18, RZ, PT ;  /* 0x000000ff1200720c */ /* 0x000fe40003f26270 */
        /* <DEDUP_REMOVED lines=16> */
[----:B------:R-:W-:-:S05]  /*adc0*/  IMAD.MOV.U32 R23, RZ, RZ, R20 ;  /* 0x000000ffff177224 */ /* 0x000fca00078e0014 */
[----:B------:R-:W-:Y:S02]  /*add0*/  @!P1 IADD3 R23, PT, PT, -R23, RZ, RZ ;  /* 0x000000ff17179210 */ /* 0x000fe40007ffe1ff */
[----:B------:R-:W-:-:S04]  /*ade0*/  @!P2 LOP3.LUT R23, RZ, R19, RZ, 0x33, !PT ;  /* 0x00000013ff17a212 */ /* 0x000fc800078e33ff */
        /* <DEDUP_REMOVED lines=8> */
[----:B------:R-:W-:-:S03]  /*ae70*/  IADD3 R18, PT, PT, R18, -UR39, RZ ;  /* 0x8000002712127c10 */ /* 0x000fc6000fffe0ff */
[----:B0-----:R-:W-:-:S06]  /*ae80*/  ULEA UR7, UR8, UR7, 0x18 ;  /* 0x0000000708077291 */ /* 0x001fcc000f8ec0ff */
[----:B------:R-:W-:-:S06]  /*ae90*/  LEA R18, R18, UR7, 0x2 ;  /* 0x0000000712127c11 */ /* 0x000fcc000f8e10ff */
[----:B------:R-:W0:Y:S01]  /*aea0*/  LDS R18, [R18] ;  /* 0x0000000012127984 */ /* 0x000e220000000800 */
[----:B---3--:R-:W-:-:S04]  /*aeb0*/  IMAD R16, R16, R20, R23 ;  /* 0x0000001410107224 */ /* 0x008fc800078e0217 */
[----:B------:R-:W-:-:S04]  /*aec0*/  IMAD R23, R16, 0x60, RZ ;  /* 0x0000006010177824 */ /* 0x000fc800078e02ff */
[----:B------:R-:W-:-:S05]  /*aed0*/  IMAD.WIDE R12, R23, 0x4, R12 ;  /* 0x00000004170c7825 */ /* 0x000fca00078e020c */
[----:B------:R-:W0:Y:S02]  /*aee0*/  LDG.E.128 R24, desc[UR36][R12.64] ;  /* 0x000000240c187981 */ /* 0x000e24000c1e1d00 */
[-C--:B0-----:R-:W-:Y:S01]  /*aef0*/  FFMA.FTZ R4, R24, R18.reuse, R4 ;  /* 0x0000001218047223 */ /* 0x081fe20000010004 */
[-C--:B------:R-:W-:Y:S01]  /*af00*/  FFMA.FTZ R5, R25, R18.reuse, R5 ;  /* 0x0000001219057223 */ /* 0x080fe20000010005 */
[-C--:B------:R-:W-:Y:S01]  /*af10*/  FFMA.FTZ R6, R26, R18.reuse, R6 ;  /* 0x000000121a067223 */ /* 0x080fe20000010006 */
[----:B------:R-:W-:-:S07]  /*af20*/  FFMA.FTZ R7, R27, R18, R7 ;  /* 0x000000121b077223 */ /* 0x000fce0000010007 */
.L_x_3642:
[----:B------:R-:W-:Y:S05]  /*af30*/  BSYNC.RECONVERGENT B3 ;  /* 0x0000000000037941 */ /* 0x000fea0003800200 */
.L_x_3641:
[----:B------:R-:W-:-:S13]  /*af40*/  ISETP.NE.AND P0, PT, R3, UR6, PT ;  /* 0x0000000603007c0c */ /* 0x000fda000bf05270 */
[----:B------:R-:W-:Y:S05]  /*af50*/  @P0 BRA `(.L_x_3633) ;  /* 0x0000000000d00947 */ /* 0x000fea0003800000 */
[----:B------:R-:W0:Y:S01]  /*af60*/  LDC R3, c[0x0][0x478] ;  /* 0x00011e00ff037b82 */ /* 0x000e220000000800 */
[----:B------:R-:W3:Y:S01]  /*af70*/  LDCU.64 UR16, c[0x0][0x460] ;  /* 0x00008c00ff1077ac */ /* 0x000ee20008000a00 */
[----:B0-----:R-:W-:Y:S01]  /*af80*/  ISETP.NE.AND P1, PT, R3, 0x2, PT ;  /* 0x000000020300780c */ /* 0x001fe20003f25270 */
[----:B------:R-:W-:-:S12]  /*af90*/  VIADD R3, R14, UR42 ;  /* 0x0000002a0e037c36 */ /* 0x000fd80008000000 */
[----:B------:R-:W0:Y:S08]  /*afa0*/  @!P1 LDC.64 R12, c[0x0][0x3a8] ;  /* 0x0000ea00ff0c9b82 */ /* 0x000e300000000a00 */
[----:B------:R-:W4:Y:S08]  /*afb0*/  @!P1 LDC.64 R22, c[0x0][0x468] ;  /* 0x00011a00ff169b82 */ /* 0x000f300000000a00 */
[----:B------:R-:W2:Y:S01]  /*afc0*/  @P1 LDC.64 R20, c[0x0][0x3a8] ;  /* 0x0000ea00ff141b82 */ /* 0x000ea20000000a00 */
[----:B0-----:R-:W-:-:S04]  /*afd0*/  @!P1 IADD3 R12, P0, PT, R3, R12, RZ ;  /* 0x0000000c030c9210 */ /* 0x001fc80007f1e0ff */
[----:B------:R-:W-:Y:S01]  /*afe0*/  @!P1 LEA.HI.X.SX32 R13, R3, R13, 0x1, P0 ;  /* 0x0000000d030d9211 */ /* 0x000fe200000f0eff */
[----:B----4-:R-:W4:Y:S04]  /*aff0*/  @!P1 LDG.E R23, desc[UR36][R22.64+0x8] ;  /* 0x0000082416179981 */ /* 0x010f28000c1e1900 */
[----:B------:R-:W4:Y:S01]  /*b000*/  @!P1 LDG.E R16, desc[UR36][R12.64] ;  /* 0x000000240c109981 */ /* 0x000f22000c1e1900 */
[----:B---3--:R-:W-:-:S04]  /*b010*/  ISETP.NE.U32.AND P0, PT, RZ, UR16, PT ;  /* 0x00000010ff007c0c */ /* 0x008fc8000bf05070 */
[----:B------:R-:W-:Y:S01]  /*b020*/  ISETP.NE.AND.EX P0, PT, RZ, UR17, PT, P0 ;  /* 0x00000011ff007c0c */ /* 0x000fe2000bf05300 */
[----:B------:R-:W0:-:S12]  /*b030*/  LDCU.64 UR16, c[0x0][0x3c0] ;  /* 0x00007800ff1077ac */ /* 0x000e180008000a00 */
[----:B-1----:R-:W1:Y:S08]  /*b040*/  @P0 LDC R27, c[0x0][0x3f8] ;  /* 0x0000fe00ff1b0b82 */ /* 0x002e700000000800 */
[----:B------:R-:W3:Y:S01]  /*b050*/  @P0 LDC.64 R24, c[0x0][0x458] ;  /* 0x00011600ff180b82 */ /* 0x000ee20000000a00 */
[----:B--2---:R-:W-:-:S04]  /*b060*/  @P1 IMAD.WIDE R12, R3, 0x4, R20 ;  /* 0x00000004030c1825 */ /* 0x004fc800078e0214 */
[----:B-1----:R-:W-:-:S04]  /*b070*/  @P0 IMAD R15, R2, R27, R15 ;  /* 0x0000001b020f0224 */ /* 0x002fc800078e020f */
[----:B------:R-:W-:Y:S01]  /*b080*/  @P0 IMAD R3, R15, 0x60, R14 ;  /* 0x000000600f030824 */ /* 0x000fe200078e020e */
[----:B------:R-:W-:Y:S01]  /*b090*/  UIMAD UR7, UR40, 0x60, URZ ;  /* 0x00000060280778a4 */ /* 0x000fe2000f8e02ff */
[----:B------:R-:W1:Y:S02]  /*b0a0*/  LDS R15, [UR9] ;  /* 0x00000009ff0f7984 */ /* 0x000e640008000800 */
[----:B---3--:R-:W-:Y:S01]  /*b0b0*/  @P0 IMAD.WIDE R2, R3, 0x4, R24 ;  /* 0x0000000403020825 */ /* 0x008fe200078e0218 */
[----:B----4-:R-:W2:Y:S08]  /*b0c0*/  @!P1 I2F.S8 R18, R16 ;  /* 0x0000001000129306 */ /* 0x010eb00000001400 */
[----:B------:R-:W3:Y:S08]  /*b0d0*/  @!P1 I2F.S8 R26, R16.B1 ;  /* 0x10000010001a9306 */ /* 0x000ef00000001400 */
[----:B------:R-:W4:Y:S08]  /*b0e0*/  @!P1 I2F.S8 R28, R16.B2 ;  /* 0x20000010001c9306 */ /* 0x000f300000001400 */
[----:B------:R-:W0:Y:S01]  /*b0f0*/  @!P1 I2F.S8 R30, R16.B3 ;  /* 0x30000010001e9306 */ /* 0x000e220000001400 */
[C---:B--2---:R-:W-:Y:S01]  /*b100*/  @!P1 FMUL.FTZ R20, R23.reuse, R18 ;  /* 0x0000001217149220 */ /* 0x044fe20000410000 */
[----:B---3--:R-:W-:-:S02]  /*b110*/  @!P1 FMUL.FTZ R21, R23, R26 ;  /* 0x0000001a17159220 */ /* 0x008fc40000410000 */
[----:B------:R-:W2:Y:S01]  /*b120*/  @P0 LDG.E.128 R24, desc[UR36][R2.64] ;  /* 0x0000002402180981 */ /* 0x000ea2000c1e1d00 */
[C---:B----4-:R-:W-:Y:S01]  /*b130*/  @!P1 FMUL.FTZ R22, R23.reuse, R28 ;  /* 0x0000001c17169220 */ /* 0x050fe20000410000 */
[----:B0-----:R-:W-:-:S06]  /*b140*/  @!P1 FMUL.FTZ R23, R23, R30 ;  /* 0x0000001e17179220 */ /* 0x001fcc0000410000 */
[----:B------:R-:W3:Y:S01]  /*b150*/  @P1 LDG.E.128 R20, desc[UR36][R12.64] ;  /* 0x000000240c141981 */ /* 0x000ee2000c1e1d00 */
[----:B------:R-:W-:Y:S01]  /*b160*/  IMAD R19, R17, R19, R14 ;  /* 0x0000001311137224 */ /* 0x000fe200078e020e */
[----:B------:R-:W-:-:S04]  /*b170*/  MOV R29, UR7 ;  /* 0x00000007001d7c02 */ /* 0x000fc80008000f00 */
[----:B------:R-:W-:Y:S02]  /*b180*/  SHF.R.S32.HI R16, RZ, 0x1f, R19 ;  /* 0x0000001fff107819 */ /* 0x000fe40000011413 */
        /* <DEDUP_REMOVED lines=13> */
[C---:B-1----:R-:W-:Y:S01]  /*b260*/  FFMA.FTZ R4, R15.reuse, R8, R4 ;  /* 0x000000080f047223 */ /* 0x042fe20000010004 */
[C---:B------:R-:W-:Y:S01]  /*b270*/  FFMA.FTZ R5, R15.reuse, R9, R5 ;  /* 0x000000090f057223 */ /* 0x040fe20000010005 */
[C---:B------:R-:W-:Y:S01]  /*b280*/  FFMA.FTZ R6, R15.reuse, R10, R6 ;  /* 0x0000000a0f067223 */ /* 0x040fe20000010006 */
[----:B------:R-:W-:-:S07]  /*b290*/  FFMA.FTZ R7, R15, R11, R7 ;  /* 0x0000000b0f077223 */ /* 0x000fce0000010007 */
.L_x_3633:
[----:B------:R-:W-:Y:S05]  /*b2a0*/  BSYNC.RECONVERGENT B0 ;  /* 0x0000000000007941 */ /* 0x000fea0003800200 */
.L_x_3632:
[----:B------:R-:W-:Y:S01]  /*b2b0*/  BAR.SYNC.DEFER_BLOCKING 0x0 ;  /* 0x0000000000007b1d */ /* 0x000fe20000010000 */
[----:B------:R-:W-:-:S04]  /*b2c0*/  ISETP.GT.U32.AND P1, PT, R14, 0x5f, PT ;  /* 0x0000005f0e00780c */ /* 0x000fc80003f24070 */
[----:B------:R-:W-:-:S09]  /*b2d0*/  ISETP.GT.U32.OR P0, PT, R0, 0x1f, P1 ;  /* 0x0000001f0000780c */ /* 0x000fd20000f04470 */
[----:B------:R-:W-:Y:S05]  /*b2e0*/  @P1 BRA `(.L_x_3661) ;  /* 0x0000000000441947 */ /* 0x000fea0003800000 */
[----:B------:R-:W3:Y:S01]  /*b2f0*/  S2UR UR5, SR_CgaCtaId ;  /* 0x00000000000579c3 */ /* 0x000ee20000008800 */
[----:B------:R-:W-:Y:S01]  /*b300*/  UMOV UR4, 0x400 ;  /* 0x0000040000047882 */ /* 0x000fe20000000000 */
[C---:B------:R-:W-:Y:S01]  /*b310*/  LOP3.LUT R2, R0.reuse, 0x3e0, RZ, 0xc0, !PT ;  /* 0x000003e000027812 */ /* 0x040fe200078ec0ff */
[----:B------:R-:W-:Y:S01]  /*b320*/  UIADD3 UR4, UPT, UPT, UR4, 0x210, URZ ;  /* 0x0000021004047890 */ /* 0x000fe2000fffe0ff */
[----:B------:R-:W-:Y:S02]  /*b330*/  ISETP.GT.U32.AND P2, PT, R0, 0x1f, PT ;  /* 0x0000001f0000780c */ /* 0x000fe40003f44070 */
[----:B------:R-:W-:Y:S01]  /*b340*/  ISETP.NE.AND P1, PT, R2, 0x20, PT ;  /* 0x000000200200780c */ /* 0x000fe20003f25270 */
[----:B---3--:R-:W-:-:S06]  /*b350*/  ULEA UR4, UR5, UR4, 0x18 ;  /* 0x0000000405047291 */ /* 0x008fcc000f8ec0ff */
[----:B------:R-:W-:Y:S01]  /*b360*/  LEA R0, R14, UR4, 0x2 ;  /* 0x000000040e007c11 */ /* 0x000fe2000f8e10ff */
[----:B------:R-:W-:Y:S05]  /*b370*/  WARPSYNC.ALL ;  /* 0x0000000000007948 */ /* 0x000fea0003800000 */
[----:B------:R-:W-:Y:S01]  /*b380*/  @!P1 STS.128 [R0], R4 ;  /* 0x0000000400009388 */ /* 0x000fe20000000c00 */
[----:B------:R-:W-:Y:S06]  /*b390*/  BAR.SYNC.DEFER_BLOCKING 0x0 ;  /* 0x0000000000007b1d */ /* 0x000fec0000010000 */
[----:B0----5:R-:W0:Y:S02]  /*b3a0*/  @!P2 LDS.128 R8, [R0] ;  /* 0x000000000008a984 */ /* 0x021e240000000c00 */
[----:B0-----:R-:W-:Y:S01]  /*b3b0*/  @!P2 FADD.FTZ R4, R4, R8 ;  /* 0x000000080404a221 */ /* 0x001fe20000010000 */
[----:B------:R-:W-:Y:S01]  /*b3c0*/  @!P2 FADD.FTZ R5, R5, R9 ;  /* 0x000000090505a221 */ /* 0x000fe20000010000 */
[----:B------:R-:W-:Y:S01]  /*b3d0*/  @!P2 FADD.FTZ R6, R6, R10 ;  /* 0x0000000a0606a221 */ /* 0x000fe20000010000 */
[----:B------:R-:W-:Y:S01]  /*b3e0*/  @!P2 FADD.FTZ R7, R7, R11 ;  /* 0x0000000b0707a221 */ /* 0x000fe20000010000 */
[----:B------:R-:W-:Y:S06]  /*b3f0*/  BAR.SYNC.DEFER_BLOCKING 0x0 ;  /* 0x0000000000007b1d */ /* 0x000fec0000010000 */
.L_x_3661:
[----:B------:R-:W-:Y:S05]  /*b400*/  @P0 EXIT ;  /* 0x000000000000094d */ /* 0x000fea0003800000 */
[----:B------:R-:W3:Y:S02]  /*b410*/  LDCU UR4, c[0x0][0x478] ;  /* 0x00008f00ff0477ac */ /* 0x000ee40008000800 */
[----:B---3--:R-:W-:-:S09]  /*b420*/  UISETP.NE.AND UP0, UPT, UR4, 0x2, UPT ;  /* 0x000000020400788c */ /* 0x008fd2000bf05270 */
[----:B------:R-:W-:Y:S05]  /*b430*/  BRA.U UP0, `(.L_x_3662) ;  /* 0x00000001007c7547 */ /* 0x000fea000b800000 */
[----:B------:R-:W3:Y:S01]  /*b440*/  LDC.64 R2, c[0x0][0x470] ;  /* 0x00011c00ff027b82 */ /* 0x000ee20000000a00 */
[----:B------:R-:W4:Y:S01]  /*b450*/  LDCU.64 UR4, c[0x0][0x380] ;  /* 0x00007000ff0477ac */ /* 0x000f220008000a00 */
[----:B---3--:R-:W3:Y:S01]  /*b460*/  LDG.E R2, desc[UR36][R2.64] ;  /* 0x0000002402027981 */ /* 0x008ee2000c1e1900 */
[----:B------:R-:W-:Y:S01]  /*b470*/  IADD3 R14, PT, PT, R17, R14, RZ ;  /* 0x0000000e110e7210 */ /* 0x000fe20007ffe0ff */
[C---:B---3--:R-:W-:Y:S01]  /*b480*/  FMUL.FTZ R6, R2.reuse, R6 ;  /* 0x0000000602067220 */ /* 0x048fe20000410000 */
[C---:B------:R-:W-:Y:S01]  /*b490*/  FMUL.FTZ R7, R2.reuse, R7 ;  /* 0x0000000702077220 */ /* 0x040fe20000410000 */
[C---:B------:R-:W-:Y:S01]  /*b4a0*/  FMUL.FTZ R5, R2.reuse, R5 ;  /* 0x0000000502057220 */ /* 0x040fe20000410000 */
[----:B------:R-:W-:-:S03]  /*b4b0*/  FMUL.FTZ R4, R2, R4 ;  /* 0x0000000402047220 */ /* 0x000fc60000410000 */
[----:B------:R-:W3:Y:S08]  /*b4c0*/  F2I.S8.NTZ R6, R6 ;  /* 0x0000000600067305 */ /* 0x000ef00000202100 */
[----:B------:R-:W0:Y:S01]  /*b4d0*/  F2I.S8.NTZ R7, R7 ;  /* 0x0000000700077305 */ /* 0x000e220000202100 */
[----:B---3--:R-:W-:-:S07]  /*b4e0*/  PRMT R0, R6, 0x8880, RZ ;  /* 0x0000888006007816 */ /* 0x008fce00000000ff */
[----:B------:R-:W3:Y:S01]  /*b4f0*/  F2I.S8.NTZ R5, R5 ;  /* 0x0000000500057305 */ /* 0x000ee20000202100 */
[----:B------:R-:W-:Y:S02]  /*b500*/  PRMT R0, R0, 0x7710, RZ ;  /* 0x0000771000007816 */ /* 0x000fe400000000ff */
[----:B0-----:R-:W-:-:S05]  /*b510*/  PRMT R3, R7, 0x8880, RZ ;  /* 0x0000888007037816 */ /* 0x001fca00000000ff */
[----:B------:R-:W0:Y:S01]  /*b520*/  F2I.S8.NTZ R4, R4 ;  /* 0x0000000400047305 */ /* 0x000e220000202100 */
[----:B------:R-:W-:Y:S01]  /*b530*/  IMAD.U32 R2, R0, 0x10000, RZ ;  /* 0x0001000000027824 */ /* 0x000fe200078e00ff */
[----:B------:R-:W-:-:S04]  /*b540*/  PRMT R0, R3, 0x7710, RZ ;  /* 0x0000771003007816 */ /* 0x000fc800000000ff */
[----:B------:R-:W-:Y:S02]  /*b550*/  LOP3.LUT R3, R2, 0xff0000, RZ, 0xc0, !PT ;  /* 0x00ff000002037812 */ /* 0x000fe400078ec0ff */
[----:B---3-5:R-:W-:-:S03]  /*b560*/  PRMT R8, R5, 0x8880, RZ ;  /* 0x0000888005087816 */ /* 0x028fc600000000ff */
[----:B------:R-:W-:Y:S01]  /*b570*/  IMAD R3, R0, 0x1000000, R3 ;  /* 0x0100000000037824 */ /* 0x000fe200078e0203 */
[----:B------:R-:W-:Y:S02]  /*b580*/  PRMT R2, R8, 0x7710, RZ ;  /* 0x0000771008027816 */ /* 0x000fe400000000ff */
[----:B0-----:R-:W-:Y:S02]  /*b590*/  PRMT R5, R4, 0x8880, RZ ;  /* 0x0000888004057816 */ /* 0x001fe400000000ff */
[----:B------:R-:W-:Y:S02]  /*b5a0*/  LOP3.LUT R4, R2, 0xff, RZ, 0xc0, !PT ;  /* 0x000000ff02047812 */ /* 0x000fe400078ec0ff */
[----:B------:R-:W-:Y:S02]  /*b5b0*/  PRMT R0, R5, 0x7710, RZ ;  /* 0x0000771005007816 */ /* 0x000fe400000000ff */
[----:B------:R-:W-:Y:S02]  /*b5c0*/  LEA R4, R4, R3, 0x8 ;  /* 0x0000000304047211 */ /* 0x000fe400078e40ff */
[----:B------:R-:W-:-:S02]  /*b5d0*/  LOP3.LUT R5, R0, 0xff, RZ, 0xc0, !PT ;  /* 0x000000ff00057812 */ /* 0x000fc400078ec0ff */
[----:B----4-:R-:W-:-:S03]  /*b5e0*/  IADD3 R2, P0, PT, R14, UR4, RZ ;  /* 0x000000040e027c10 */ /* 0x010fc6000ff1e0ff */
[----:B------:R-:W-:Y:S01]  /*b5f0*/  IMAD.IADD R5, R4, 0x1, R5 ;  /* 0x0000000104057824 */ /* 0x000fe200078e0205 */
[----:B------:R-:W-:-:S05]  /*b600*/  LEA.HI.X.SX32 R3, R14, UR5, 0x1, P0 ;  /* 0x000000050e037c11 */ /* 0x000fca00080f0eff */
[----:B------:R-:W-:Y:S01]  /*b610*/  STG.E desc[UR36][R2.64], R5 ;  /* 0x0000000502007986 */ /* 0x000fe2000c101924 */
[----:B------:R-:W-:Y:S05]  /*b620*/  EXIT ;  /* 0x000000000000794d */ /* 0x000fea0003800000 */
.L_x_3662:
[----:B------:R-:W3:Y:S01]  /*b630*/  LDC.64 R2, c[0x0][0x380] ;  /* 0x0000e000ff027b82 */ /* 0x000ee20000000a00 */
[----:B------:R-:W-:-:S05]  /*b640*/  IADD3 R17, PT, PT, R17, R14, RZ ;  /* 0x0000000e11117210 */ /* 0x000fca0007ffe0ff */
[----:B---3--:R-:W-:-:S05]  /*b650*/  IMAD.WIDE R2, R17, 0x4, R2 ;  /* 0x0000000411027825 */ /* 0x008fca00078e0202 */
[----:B------:R-:W-:Y:S01]  /*b660*/  STG.E.128 desc[UR36][R2.64], R4 ;  /* 0x0000000402007986 */ /* 0x000fe2000c101d24 */
[----:B------:R-:W-:Y:S05]  /*b670*/  EXIT ;  /* 0x000000000000794d */ /* 0x000fea0003800000 */
.L_x_3524:
[----:B------:R-:W-:Y:S02]  /*b680*/  HFMA2 R11, -RZ, RZ, 0, 1.847743988037109375e-06 ;  /* 0x0000001fff0b7431 */ /* 0x000fe400000001ff */
[----:B------:R-:W-:Y:S02]  /*b690*/  IMAD.MOV.U32 R12, RZ, RZ, 0x10 ;  /* 0x00000010ff0c7424 */ /* 0x000fe400078e00ff */
[----:B------:R-:W-:-:S07]  /*b6a0*/  IMAD.MOV.U32 R15, RZ, RZ, -0x1 ;  /* 0xffffffffff0f7424 */ /* 0x000fce00078e00ff */
[----:B0-----:R-:W-:Y:S05]  /*b6b0*/  WARPSYNC.COLLECTIVE R15, `(.L_x_3663) ;  /* 0x000000000f087348 */ /* 0x001fea0003c00000 */
[----:B------:R1:W2:Y:S02]  /*b6c0*/  SHFL.BFLY P6, R14, R13, R12, R11 ;  /* 0x0c00000c0d0e7389 */ /* 0x0002a400000c000b */
[----:B012---:R-:W-:Y:S05]  /*b6d0*/  ENDCOLLECTIVE ;  /* 0x000000000000791b */ /* 0x007fea0003800000 */
.L_x_3663:
[----:B------:R-:W-:Y:S02]  /*b6e0*/  IMAD.MOV.U32 R12, RZ, RZ, 0x8 ;  /* 0x00000008ff0c7424 */ /* 0x000fe400078e00ff */
[----:B------:R-:W-:-:S05]  /*b6f0*/  FADD.FTZ R3, R13, R14 ;  /* 0x0000000e0d037221 */ /* 0x000fca0000010000 */
[----:B------:R-:W-:-:S07]  /*b700*/  MOV R13, R3 ;  /* 0x00000003000d7202 */ /* 0x000fce0000000f00 */
[----:B------:R-:W-:Y:S05]  /*b710*/  WARPSYNC.COLLECTIVE R15, `(.L_x_3664) ;  /* 0x000000000f087348 */ /* 0x000fea0003c00000 */
[----:B------:R0:W1:Y:S02]  /*b720*/  SHFL.BFLY P6, R14, R13, R12, R11 ;  /* 0x0c00000c0d0e7389 */ /* 0x00006400000c000b */
[----:B01----:R-:W-:Y:S05]  /*b730*/  ENDCOLLECTIVE ;  /* 0x000000000000791b */ /* 0x003fea0003800000 */
.L_x_3664:
[----:B------:R-:W-:Y:S02]  /*b740*/  IMAD.MOV.U32 R12, RZ, RZ, 0x4 ;  /* 0x00000004ff0c7424 */ /* 0x000fe400078e00ff */
[----:B------:R-:W-:-:S05]  /*b750*/  FADD.FTZ R4, R3, R14 ;  /* 0x0000000e03047221 */ /* 0x000fca0000010000 */
[----:B------:R-:W-:-:S07]  /*b760*/  MOV R13, R4 ;  /* 0x00000004000d7202 */ /* 0x000fce0000000f00 */
[----:B------:R-:W-:Y:S05]  /*b770*/  WARPSYNC.COLLECTIVE R15, `(.L_x_3665) ;  /* 0x000000000f087348 */ /* 0x000fea0003c00000 */
[----:B------:R0:W1:Y:S02]  /*b780*/  SHFL.BFLY P6, R14, R13, R12, R11 ;  /* 0x0c00000c0d0e7389 */ /* 0x00006400000c000b */
[----:B01----:R-:W-:Y:S05]  /*b790*/  ENDCOLLECTIVE ;  /* 0x000000000000791b */ /* 0x003fea0003800000 */
.L_x_3665:
[----:B------:R-:W-:Y:S02]  /*b7a0*/  IMAD.MOV.U32 R12, RZ, RZ, 0x2 ;  /* 0x00000002ff0c7424 */ /* 0x000fe400078e00ff */
[----:B------:R-:W-:-:S05]  /*b7b0*/  FADD.FTZ R5, R4, R14 ;  /* 0x0000000e04057221 */ /* 0x000fca0000010000 */
[----:B------:R-:W-:-:S07]  /*b7c0*/  MOV R13, R5 ;  /* 0x00000005000d7202 */ /* 0x000fce0000000f00 */
[----:B------:R-:W-:Y:S05]  /*b7d0*/  WARPSYNC.COLLECTIVE R15, `(.L_x_3666) ;  /* 0x000000000f087348 */ /* 0x000fea0003c00000 */
[----:B------:R0:W1:Y:S02]  /*b7e0*/  SHFL.BFLY P6, R14, R13, R12, R11 ;  /* 0x0c00000c0d0e7389 */ /* 0x00006400000c000b */
[----:B01----:R-:W-:Y:S05]  /*b7f0*/  ENDCOLLECTIVE ;  /* 0x000000000000791b */ /* 0x003fea0003800000 */
.L_x_3666:
[----:B------:R-:W-:Y:S02]  /*b800*/  IMAD.MOV.U32 R12, RZ, RZ, 0x1 ;  /* 0x00000001ff0c7424 */ /* 0x000fe400078e00ff */
[----:B------:R-:W-:-:S05]  /*b810*/  FADD.FTZ R6, R5, R14 ;  /* 0x0000000e05067221 */ /* 0x000fca0000010000 */
[----:B------:R-:W-:-:S07]  /*b820*/  MOV R13, R6 ;  /* 0x00000006000d7202 */ /* 0x000fce0000000f00 */
[----:B------:R-:W-:Y:S05]  /*b830*/  WARPSYNC.COLLECTIVE R15, `(.L_x_3667) ;  /* 0x000000000f087348 */ /* 0x000fea0003c00000 */
[----:B------:R0:W1:Y:S02]  /*b840*/  SHFL.BFLY P6, R14, R13, R12, R11 ;  /* 0x0c00000c0d0e7389 */ /* 0x00006400000c000b */
[----:B01----:R-:W-:Y:S05]  /*b850*/  ENDCOLLECTIVE ;  /* 0x000000000000791b */ /* 0x003fea0003800000 */
.L_x_3667:
[----:B------:R-:W-:Y:S05]  /*b860*/  BRA `(.L_x_3668) ;  /* 0xffffff6000e47947 */ /* 0x000fea000383ffff */
.L_x_3592:
[----:B------:R-:W-:Y:S01]  /*b870*/  HFMA2 R12, -RZ, RZ, 0, 1.1920928955078125e-07 ;  /* 0x00000002ff0c7431 */ /* 0x000fe200000001ff */
[----:B------:R-:W-:Y:S01]  /*b880*/  BSSY B1, `(.L_x_3669) ;  /* 0x0000006000017945 */ /* 0x000fe20003800000 */
[----:B------:R-:W-:Y:S01]  /*b890*/  IMAD.MOV.U32 R11, RZ, RZ, 0x1f ;  /* 0x0000001fff0b7424 */ /* 0x000fe200078e00ff */
[----:B------:R-:W-:-:S07]  /*b8a0*/  MOV R15, 0xffffffff ;  /* 0xffffffff000f7802 */ /* 0x000fce0000000f00 */
[----:B---3--:R-:W-:Y:S05]  /*b8b0*/  WARPSYNC.COLLECTIVE R15, `(.L_x_3670) ;  /* 0x000000000f087348 */ /* 0x008fea0003c00000 */
[----:B------:R0:W1:Y:S02]  /*b8c0*/  SHFL.BFLY P6, R14, R13, R12, R11 ;  /* 0x0c00000c0d0e7389 */ /* 0x00006400000c000b */
[----:B01-3--:R-:W-:Y:S05]  /*b8d0*/  ENDCOLLECTIVE ;  /* 0x000000000000791b */ /* 0x00bfea0003800000 */
.L_x_3670:
[----:B------:R-:W-:Y:S05]  /*b8e0*/  BSYNC B1 ;  /* 0x0000000000017941 */ /* 0x000fea0003800000 */
.L_x_3669:
[----:B------:R-:W-:Y:S02]  /*b8f0*/  HFMA2 R11, -RZ, RZ, 0, 1.847743988037109375e-06 ;  /* 0x0000001fff0b7431 */ /* 0x000fe400000001ff */
[----:B------:R-:W-:Y:S01]  /*b900*/  FADD.FTZ R13, R13, R14 ;  /* 0x0000000e0d0d7221 */ /* 0x000fe20000010000 */
[----:B------:R-:W-:Y:S02]  /*b910*/  IMAD.MOV.U32 R12, RZ, RZ, 0x1 ;  /* 0x00000001ff0c7424 */ /* 0x000fe400078e00ff */
[----:B------:R-:W-:-:S07]  /*b920*/  IMAD.MOV.U32 R15, RZ, RZ, -0x1 ;  /* 0xffffffffff0f7424 */ /* 0x000fce00078e00ff */
[----:B------:R-:W-:Y:S05]  /*b930*/  WARPSYNC.COLLECTIVE R15, `(.L_x_3671) ;  /* 0x000000000f087348 */ /* 0x000fea0003c00000 */
[----:B------:R0:W1:Y:S02]  /*b940*/  SHFL.BFLY P6, R14, R13, R12, R11 ;  /* 0x0c00000c0d0e7389 */ /* 0x00006400000c000b */
[----:B01----:R-:W-:Y:S05]  /*b950*/  ENDCOLLECTIVE ;  /* 0x000000000000791b */ /* 0x003fea0003800000 */
.L_x_3671:
[----:B------:R-:W-:Y:S05]  /*b960*/  BRA `(.L_x_3672) ;  /* 0xffffffa000847947 */ /* 0x000fea000383ffff */
.L_x_3596:
[----:B------:R-:W-:Y:S01]  /*b970*/  HFMA2 R11, -RZ, RZ, 0, 1.847743988037109375e-06 ;  /* 0x0000001fff0b7431 */ /* 0x000fe200000001ff */
[----:B------:R-:W-:Y:S01]  /*b980*/  BSSY B0, `(.L_x_3673) ;  /* 0x0000007000007945 */ /* 0x000fe20003800000 */
[----:B------:R-:W-:Y:S01]  /*b990*/  MOV R13, R0 ;  /* 0x00000000000d7202 */ /* 0x000fe20000000f00 */
[----:B------:R-:W-:Y:S02]  /*b9a0*/  IMAD.MOV.U32 R12, RZ, RZ, 0x10 ;  /* 0x00000010ff0c7424 */ /* 0x000fe400078e00ff */
[----:B------:R-:W-:-:S07]  /*b9b0*/  IMAD.MOV.U32 R15, RZ, RZ, -0x1 ;  /* 0xffffffffff0f7424 */ /* 0x000fce00078e00ff */
[----:B-123--:R-:W-:Y:S05]  /*b9c0*/  WARPSYNC.COLLECTIVE R15, `(.L_x_3674) ;  /* 0x000000000f087348 */ /* 0x00efea0003c00000 */
[----:B------:R0:W4:Y:S02]  /*b9d0*/  SHFL.BFLY P6, R14, R13, R12, R11 ;  /* 0x0c00000c0d0e7389 */ /* 0x00012400000c000b */
[----:B01234-:R-:W-:Y:S05]  /*b9e0*/  ENDCOLLECTIVE ;  /* 0x000000000000791b */ /* 0x01ffea0003800000 */
.L_x_3674:
[----:B------:R-:W-:Y:S05]  /*b9f0*/  BSYNC B0 ;  /* 0x0000000000007941 */ /* 0x000fea0003800000 */
.L_x_3673:
[----:B------:R-:W-:Y:S01]  /*ba00*/  FMNMX.FTZ R13, R14, R0, !PT ;  /* 0x000000000e0d7209 */ /* 0x000fe20007810000 */
[----:B------:R-:W-:Y:S01]  /*ba10*/  IMAD.MOV.U32 R11, RZ, RZ, 0x1f ;  /* 0x0000001fff0b7424 */ /* 0x000fe200078e00ff */
[----:B------:R-:W-:Y:S02]  /*ba20*/  MOV R12, 0x8 ;  /* 0x00000008000c7802 */ /* 0x000fe40000000f00 */
[----:B------:R-:W-:-:S07]  /*ba30*/  MOV R15, 0xffffffff ;  /* 0xffffffff000f7802 */ /* 0x000fce0000000f00 */
[----:B------:R-:W-:Y:S05]  /*ba40*/  WARPSYNC.COLLECTIVE R15, `(.L_x_3675) ;  /* 0x000000000f087348 */ /* 0x000fea0003c00000 */
[----:B------:R0:W1:Y:S02]  /*ba50*/  SHFL.BFLY P6, R14, R13, R12, R11 ;  /* 0x0c00000c0d0e7389 */ /* 0x00006400000c000b */
[----:B01----:R-:W-:Y:S05]  /*ba60*/  ENDCOLLECTIVE ;  /* 0x000000000000791b */ /* 0x003fea0003800000 */
.L_x_3675:
[----:B------:R-:W-:Y:S01]  /*ba70*/  HFMA2 R12, -RZ, RZ, 0, 2.384185791015625e-07 ;  /* 0x00000004ff0c7431 */ /* 0x000fe200000001ff */
[----:B------:R-:W-:-:S05]  /*ba80*/  FMNMX.FTZ R3, R13, R14, !PT ;  /* 0x0000000e0d037209 */ /* 0x000fca0007810000 */
[----:B------:R-:W-:-:S07]  /*ba90*/  IMAD.MOV.U32 R13, RZ, RZ, R3 ;  /* 0x000000ffff0d7224 */ /* 0x000fce00078e0003 */
[----:B------:R-:W-:Y:S05]  /*baa0*/  WARPSYNC.COLLECTIVE R15, `(.L_x_3676) ;  /* 0x000000000f087348 */ /* 0x000fea0003c00000 */
[----:B------:R0:W1:Y:S02]  /*bab0*/  SHFL.BFLY P6, R14, R13, R12, R11 ;  /* 0x0c00000c0d0e7389 */ /* 0x00006400000c000b */
[----:B01----:R-:W-:Y:S05]  /*bac0*/  ENDCOLLECTIVE ;  /* 0x000000000000791b */ /* 0x003fea0003800000 */
.L_x_3676:
[----:B------:R-:W-:Y:S05]  /*bad0*/  BRA `(.L_x_3677) ;  /* 0xffffffa000d47947 */ /* 0x000fea000383ffff */
.L_x_3678:
        /* <DEDUP_REMOVED lines=10> */
.L_x_4073:


//--------------------- .text._ZN4mmha33masked_multihead_attention_kernelIfLi96ELi128ELi1ELi32ELi256ELb0ELb0EEEv26Multihead_attention_paramsIT_XT5_EE --------------------------
	.section	.text._ZN4mmha33masked_multihead_attention_kernelIfLi96ELi128ELi1ELi32ELi256ELb0ELb0EEEv26Multihead_attention_paramsIT_XT5_EE,"ax",@progbits
	.align	128
        .global         _ZN4mmha33masked_multihead_attention_kernelIfLi96ELi128ELi1ELi32ELi256ELb0ELb0EEEv26Multihead_attention_paramsIT_XT5_EE
        .type           _ZN4mmha33masked_multihead_attention_kernelIfLi96ELi128ELi1ELi32ELi256ELb0ELb0EEEv26Multihead_attention_paramsIT_XT5_EE,@function
        .size           _ZN4mmha33masked_multihead_attention_kernelIfLi96ELi128ELi1ELi32ELi256ELb0ELb0EEEv26Multihead_attention_paramsIT_XT5_EE,(.L_x_4074 - _ZN4mmha33masked_multihead_attention_kernelIfLi96ELi128ELi1ELi32ELi256ELb0ELb0EEEv26Multihead_attention_paramsIT_XT5_EE)
        .other          _ZN4mmha33masked_multihead_attention_kernelIfLi96ELi128ELi1ELi32ELi256ELb0ELb0EEEv26Multihead_attention_paramsIT_XT5_EE,@"STO_CUDA_ENTRY STV_DEFAULT"
_ZN4mmha33masked_multihead_attention_kernelIfLi96ELi128ELi1ELi32ELi256ELb0ELb0EEEv26Multihead_attention_paramsIT_XT5_EE:
.text._ZN4mmha33masked_multihead_attention_kernelIfLi96ELi128ELi1ELi32ELi256ELb0ELb0EEEv26Multihead_attention_paramsIT_XT5_EE:
        /* <DEDUP_REMOVED lines=15> */
.L_x_3679:
        /* <DEDUP_REMOVED lines=135> */
.L_x_3681:
[----:B------:R-:W-:Y:S05]  /*0960*/  BSYNC.RECONVERGENT B0 ;  /* 0x0000000000007941 */ /* 0x000fea0003800200 */
.L_x_3680:
        /* <DEDUP_REMOVED lines=8> */
.L_x_3683:
[----:B------:R-:W-:Y:S05]  /*09f0*/  BSYNC.RECONVERGENT B0 ;  /* 0x0000000000007941 */ /* 0x000fea0003800200 */
.L_x_3682:
        /* <DEDUP_REMOVED lines=104> */
.L_x_3685:
        /* <DEDUP_REMOVED lines=54> */
.L_x_3687:
        /* <DEDUP_REMOVED lines=79> */
.L_x_3691:
[----:B------:R-:W-:Y:S05]  /*18d0*/  BSYNC.RECONVERGENT B1 ;  /* 0x0000000000017941 */ /* 0x000fea0003800200 */
.L_x_3690:
        /* <DEDUP_REMOVED lines=8> */
.L_x_3689:
[----:B------:R-:W-:Y:S05]  /*1960*/  BSYNC.RECONVERGENT B0 ;  /* 0x0000000000007941 */ /* 0x000fea0003800200 */
.L_x_3688:
[----:B------:R-:W-:Y:S01]  /*1970*/  BAR.SYNC.DEFER_BLOCKING 0x0 ;  /* 0x0000000000007b1d */ /* 0x000fe20000010000 */
[----:B------:R-:W-:-:S04]  /*1980*/  @!P6 IMAD R23, R22, R23, R28 ;  /* 0x000000171617e224 */ /* 0x000fc800078e021c */
[C---:B------:R-:W-:Y:S01]  /*1990*/  @!P6 IMAD R0, R23.reuse, 0x4, R0 ;  /* 0x000000041700e824 */ /* 0x040fe200078e0200 */
[----:B------:R-:W-:-:S04]  /*19a0*/  @!P6 LEA R2, R23, R2, 0x2 ;  /* 0x000000021702e211 */ /* 0x000fc800078e10ff */
[----:B---3--:R0:W1:Y:S04]  /*19b0*/  @!P6 LDS.128 R16, [R0] ;  /* 0x000000000010e984 */ /* 0x0080680000000c00 */
[----:B------:R0:W2:Y:S01]  /*19c0*/  @!P6 LDS.128 R24, [R2] ;  /* 0x000000000218e984 */ /* 0x0000a20000000c00 */
[----:B------:R-:W-:Y:S06]  /*19d0*/  BAR.SYNC.DEFER_BLOCKING 0x0 ;  /* 0x0000000000007b1d */ /* 0x000fec0000010000 */
.L_x_3686:
[----:B------:R-:W-:Y:S05]  /*19e0*/  BSYNC.RECONVERGENT B6 ;  /* 0x0000000000067941 */ /* 0x000fea0003800200 */
.L_x_3684:
        /* <DEDUP_REMOVED lines=38> */
.L_x_3837:
        /* <DEDUP_REMOVED lines=21> */
.L_x_3694:
[----:B-1----:R-:W2:Y:S04]  /*1da0*/  LDL R0, [R1+0x34] ;  /* 0x0000340001007983 */ /* 0x002ea80000100800 */
[----:B--2---:R3:W-:Y:S02]  /*1db0*/  STS [R8], R0 ;  /* 0x0000000008007388 */ /* 0x0047e40000000800 */
.L_x_3692:
[----:B------:R-:W-:Y:S05]  /*1dc0*/  WARPSYNC.ALL ;  /* 0x0000000000007948 */ /* 0x000fea0003800000 */
[----:B0--3--:R-:W-:Y:S01]  /*1dd0*/  VIADD R0, R6, 0x1f ;  /* 0x0000001f06007836 */ /* 0x009fe20000000000 */
[----:B------:R-:W0:Y:S01]  /*1de0*/  LDCU UR4, c[0x0][0x3f0] ;  /* 0x00007e00ff0477ac */ /* 0x000e220008000800 */
[----:B------:R-:W-:Y:S03]  /*1df0*/  BSSY.RECONVERGENT B0, `(.L_x_3695) ;  /* 0x000037b000007945 */ /* 0x000fe60003800200 */
[----:B------:R-:W-:Y:S01]  /*1e00*/  SHF.R.S32.HI R3, RZ, 0x1f, R0 ;  /* 0x0000001fff037819 */ /* 0x000fe20000011400 */
[----:B------:R-:W3:Y:S03]  /*1e10*/  LDCU UR13, c[0x0][0x410] ;  /* 0x00008200ff0d77ac */ /* 0x000ee60008000800 */
[----:B------:R-:W-:Y:S01]  /*1e20*/  LEA.HI R3, R3, R0, RZ, 0x5 ;  /* 0x0000000003037211 */ /* 0x000fe200078f28ff */
[----:B------:R-:W4:Y:S03]  /*1e30*/  LDCU.64 UR8, c[0x0][0x3b8] ;  /* 0x00007700ff0877ac */ /* 0x000f260008000a00 */
[----:B------:R-:W-:Y:S01]  /*1e40*/  LOP3.LUT R2, R3, 0xffffffe0, RZ, 0xc0, !PT ;  /* 0xffffffe003027812 */ /* 0x000fe200078ec0ff */
[----:B------:R-:W1:Y:S01]  /*1e50*/  LDCU.64 UR14, c[0x0][0x438] ;  /* 0x00008700ff0e77ac */ /* 0x000e620008000a00 */
[----:B------:R-:W-:Y:S02]  /*1e60*/  BAR.SYNC.DEFER_BLOCKING 0x0 ;  /* 0x0000000000007b1d */ /* 0x000fe40000010000 */
[----:B------:R-:W-:Y:S01]  /*1e70*/  ISETP.GE.AND P0, PT, R124, R2, PT ;  /* 0x000000027c00720c */ /* 0x000fe20003f06270 */
[----:B0-----:R-:W-:-:S03]  /*1e80*/  UIMAD UR4, UR41, UR4, UR42 ;  /* 0x00000004290472a4 */ /* 0x001fc6000f8e022a */
[----:B------:R-:W0:Y:S01]  /*1e90*/  LDCU.64 UR10, c[0x0][0x448] ;  /* 0x00008900ff0a77ac */ /* 0x000e220008000a00 */
[----:B------:R-:W-:-:S08]  /*1ea0*/  UIMAD UR4, UR4, 0x60, URZ ;  /* 0x00000060040478a4 */ /* 0x000fd0000f8e02ff */
[----:B---34-:R-:W-:Y:S05]  /*1eb0*/  @P0 BRA `(.L_x_3696) ;  /* 0x0000003400b80947 */ /* 0x018fea0003800000 */
[----:B------:R-:W3:Y:S01]  /*1ec0*/  LDC R0, c[0x0][0x3f4] ;  /* 0x0000fd00ff007b82 */ /* 0x000ee20000000800 */
[----:B------:R-:W-:Y:S01]  /*1ed0*/  LEA R126, R9, R126, 0x18 ;  /* 0x0000007e097e7211 */ /* 0x000fe200078ec0ff */
[----:B------:R-:W4:Y:S01]  /*1ee0*/  LDCU.64 UR6, c[0x0][0x420] ;  /* 0x00008400ff0677ac */ /* 0x000f220008000a00 */
[----:B------:R-:W-:-:S03]  /*1ef0*/  IADD3 R125, PT, PT, R125, R128, RZ ;  /* 0x000000807d7d7210 */ /* 0x000fc60007ffe0ff */
[----:B------:R-:W5:Y:S01]  /*1f00*/  LDS.128 R8, [R126+0x40] ;  /* 0x000040007e087984 */ /* 0x000f620000000c00 */
[----:B------:R-:W1:Y:S03]  /*1f10*/  LDCU UR12, c[0x0][0x440] ;  /* 0x00008800ff0c77ac */ /* 0x000e660008000800 */
[----:B------:R-:W2:Y:S04]  /*1f20*/  LDS.128 R4, [R126+0x50] ;  /* 0x000050007e047984 */ /* 0x000ea80000000c00 */
[----:B------:R-:W0:Y:S04]  /*1f30*/  LDS.128 R120, [R126+0x60] ;  /* 0x000060007e787984 */ /* 0x000e280000000c00 */
[----:B------:R-:W0:Y:S01]  /*1f40*/  LDS.128 R116, [R126+0x70] ;  /* 0x000070007e747984 */ /* 0x000e220000000c00 */
[----:B----4-:R-:W-:-:S03]  /*1f50*/  ISETP.NE.U32.AND P0, PT, RZ, UR6, PT ;  /* 0x00000006ff007c0c */ /* 0x010fc6000bf05070 */
[----:B------:R-:W4:Y:S01]  /*1f60*/  LDS.128 R112, [R126+0x80] ;  /* 0x000080007e707984 */ /* 0x000f220000000c00 */
[----:B---3--:R-:W-:Y:S01]  /*1f70*/  IABS R0, R0 ;  /* 0x0000000000007213 */ /* 0x008fe20000000000 */
[----:B-1----:R-:W-:Y:S02]  /*1f80*/  UIMAD UR5, UR42, UR12, UR45 ;  /* 0x0000000c2a0572a4 */ /* 0x002fe4000f8e022d */
[----:B------:R-:W1:Y:S01]  /*1f90*/  LDS.128 R108, [R126+0x90] ;  /* 0x000090007e6c7984 */ /* 0x000e620000000c00 */
[----:B------:R-:W-:Y:S01]  /*1fa0*/  IMAD.U32 R129, RZ, RZ, UR12 ;  /* 0x0000000cff817e24 */ /* 0x000fe2000f8e00ff */
[----:B------:R-:W-:Y:S02]  /*1fb0*/  MOV R130, R0 ;  /* 0x0000000000827202 */ /* 0x000fe40000000f00 */
[----:B------:R-:W3:Y:S01]  /*1fc0*/  LDS.128 R104, [R126+0xa0] ;  /* 0x0000a0007e687984 */ /* 0x000ee20000000c00 */
[----:B------:R-:W-:Y:S01]  /*1fd0*/  ISETP.NE.AND.EX P0, PT, RZ, UR7, PT, P0 ;  /* 0x00000007ff007c0c */ /* 0x000fe2000bf05300 */
[----:B------:R-:W2:Y:S02]  /*1fe0*/  I2F.RP R0, R130 ;  /* 0x0000008200007306 */ /* 0x000ea40000209400 */
[----:B------:R-:W0:Y:S04]  /*1ff0*/  LDS.128 R100, [R126+0xb0] ;  /* 0x0000b0007e647984 */ /* 0x000e280000000c00 */
[----:B------:R-:W0:Y:S04]  /*2000*/  LDS.128 R96, [R126+0xc0] ;  /* 0x0000c0007e607984 */ /* 0x000e280000000c00 */
[----:B------:R-:W0:Y:S04]  /*2010*/  LDS.128 R92, [R126+0xd0] ;  /* 0x0000d0007e5c7984 */ /* 0x000e280000000c00 */
[----:B-----5:R-:W-:Y:S01]  /*2020*/  STL.64 [R1+0x20], R8 ;  /* 0x0000200801007387 */ /* 0x020fe20000100a00 */
[----:B--2---:R-:W2:Y:S03]  /*2030*/  MUFU.RCP R0, R0 ;  /* 0x0000000000007308 */ /* 0x004ea60000001000 */
[----:B------:R-:W-:Y:S04]  /*2040*/  STL.64 [R1+0x28], R10 ;  /* 0x0000280a01007387 */ /* 0x000fe80000100a00 */
[----:B------:R-:W-:Y:S04]  /*2050*/  STL.64 [R1+0x10], R4 ;  /* 0x0000100401007387 */ /* 0x000fe80000100a00 */
[----:B------:R-:W-:Y:S04]  /*2060*/  STL.64 [R1+0x18], R6 ;  /* 0x0000180601007387 */ /* 0x000fe80000100a00 */
[----:B------:R-:W0:Y:S01]  /*2070*/  LDS.128 R88, [R126+0xe0] ;  /* 0x0000e0007e587984 */ /* 0x000e220000000c00 */
[----:B--2---:R-:W-:Y:S01]  /*2080*/  VIADD R3, R0, 0xffffffe ;  /* 0x0ffffffe00037836 */ /* 0x004fe20000000000 */
[----:B------:R-:W-:-:S02]  /*2090*/  IADD3 R0, PT, PT, R127, R124, RZ ;  /* 0x0000007c7f007210 */ /* 0x000fc40007ffe0ff */
[----:B------:R-:W2:Y:S03]  /*20a0*/  LDS.128 R84, [R126+0xf0] ;  /* 0x0000f0007e547984 */ /* 0x000ea60000000c00 */
[----:B------:R-:W5:Y:S01]  /*20b0*/  F2I.FTZ.U32.TRUNC.NTZ R3, R3 ;  /* 0x0000000300037305 */ /* 0x000f62000021f000 */
[----:B------:R-:W0:Y:S04]  /*20c0*/  LDS.128 R80, [R126+0x100] ;  /* 0x000100007e507984 */ /* 0x000e280000000c00 */
[----:B------:R-:W0:Y:S04]  /*20d0*/  LDS.128 R76, [R126+0x110] ;  /* 0x000110007e4c7984 */ /* 0x000e280000000c00 */
[----:B------:R-:W0:Y:S04]  /*20e0*/  LDS.128 R72, [R126+0x120] ;  /* 0x000120007e487984 */ /* 0x000e280000000c00 */
[----:B------:R-:W0:Y:S01]  /*20f0*/  LDS.128 R68, [R126+0x130] ;  /* 0x000130007e447984 */ /* 0x000e220000000c00 */
[----:B-----5:R-:W-:-:S03]  /*2100*/  IMAD.MOV R128, RZ, RZ, -R3 ;  /* 0x000000ffff807224 */ /* 0x020fc600078e0a03 */
[----:B------:R-:W0:Y:S02]  /*2110*/  LDS.128 R64, [R126+0x140] ;  /* 0x000140007e407984 */ /* 0x000e240000000c00 */
[----:B------:R-:W-:Y:S02]  /*2120*/  MOV R124, R128 ;  /* 0x00000080007c7202 */ /* 0x000fe40000000f00 */
[----:B------:R-:W0:Y:S04]  /*2130*/  LDS.128 R60, [R126+0x150] ;  /* 0x000150007e3c7984 */ /* 0x000e280000000c00 */
        /* <DEDUP_REMOVED lines=13> */
[----:B------:R5:W0:Y:S04]  /*2210*/  LDS.128 R4, [R126+0x230] ;  /* 0x000230007e047984 */ /* 0x000a280000000c00 */
[----:B------:R4:W-:Y:S01]  /*2220*/  STL [R1+0x30], R125 ;  /* 0x0000307d01007387 */ /* 0x0009e20000100800 */
[----:B-----5:R-:W-:Y:S01]  /*2230*/  IADD3 R126, PT, PT, R127, R2, RZ ;  /* 0x000000027f7e7210 */ /* 0x020fe20007ffe0ff */
[----:B------:R-:W-:-:S02]  /*2240*/  HFMA2 R2, -RZ, RZ, 0, 0 ;  /* 0x00000000ff027431 */ /* 0x000fc400000001ff */
[----:B----4-:R-:W-:-:S05]  /*2250*/  IMAD.U32 R125, RZ, RZ, UR6 ;  /* 0x00000006ff7d7e24 */ /* 0x010fca000f8e00ff */
[----:B------:R-:W-:Y:S01]  /*2260*/  IADD3 R128, P1, P2, R125, UR46, R0 ;  /* 0x0000002e7d807c10 */ /* 0x000fe2000fa3e000 */
[----:B------:R-:W-:Y:S02]  /*2270*/  IMAD R125, R124, R130, RZ ;  /* 0x000000827c7d7224 */ /* 0x000fe400078e02ff */
[----:B------:R-:W-:Y:S02]  /*2280*/  IMAD.U32 R124, RZ, RZ, UR7 ;  /* 0x00000007ff7c7e24 */ /* 0x000fe4000f8e00ff */
[----:B------:R-:W-:Y:S01]  /*2290*/  IMAD.HI.U32 R125, R3, R125, R2 ;  /* 0x0000007d037d7227 */ /* 0x000fe200078e0002 */
[----:B------:R4:W-:Y:S02]  /*22a0*/  STL [R1+0x4], R128 ;  /* 0x0000048001007387 */ /* 0x0009e40000100800 */
[----:B------:R-:W-:Y:S01]  /*22b0*/  IADD3.X R2, PT, PT, R124, UR47, RZ, P1, P2 ;  /* 0x0000002f7c027c10 */ /* 0x000fe20008fe44ff */
[----:B------:R-:W-:Y:S01]  /*22c0*/  IMAD R3, R129, UR5, R0 ;  /* 0x0000000581037c24 */ /* 0x000fe2000f8e0200 */
[----:B------:R4:W-:Y:S04]  /*22d0*/  STL [R1+0x3c], R126 ;  /* 0x00003c7e01007387 */ /* 0x0009e80000100800 */
[----:B------:R4:W-:Y:S04]  /*22e0*/  STL [R1+0x38], R125 ;  /* 0x0000387d01007387 */ /* 0x0009e80000100800 */
[----:B------:R4:W-:Y:S04]  /*22f0*/  STL [R1], R2 ;  /* 0x0000000201007387 */ /* 0x0009e80000100800 */
[----:B0123--:R4:W-:Y:S02]  /*2300*/  STL [R1+0x8], R3 ;  /* 0x0000080301007387 */ /* 0x00f9e40000100800 */
.L_x_3763:
[----:B----4-:R-:W2:Y:S01]  /*2310*/  LDL R3, [R1+0x38] ;  /* 0x0000380001037983 */ /* 0x010ea20000100800 */
[----:B------:R-:W0:Y:S01]  /*2320*/  LDC R252, c[0x0][0x3f4] ;  /* 0x0000fd00fffc7b82 */ /* 0x000e220000000800 */
[----:B------:R-:W-:Y:S02]  /*2330*/  IABS R2, R0 ;  /* 0x0000000000027213 */ /* 0x000fe40000000000 */
[----:B-----5:R1:W-:Y:S04]  /*2340*/  STL [R1+0x44], R5 ;  /* 0x0000440501007387 */ /* 0x0203e80000100800 */
[----:B------:R3:W-:Y:S01]  /*2350*/  STL [R1+0x40], R4 ;  /* 0x0000400401007387 */ /* 0x0007e20000100800 */
[----:B-1----:R-:W1:Y:S01]  /*2360*/  LDC R5, c[0x0][0x3f4] ;  /* 0x0000fd00ff057b82 */ /* 0x002e620000000800 */
[----:B0-----:R-:W-:-:S05]  /*2370*/  IABS R252, R252 ;  /* 0x000000fc00fc7213 */ /* 0x001fca0000000000 */
[----:B---3--:R-:W-:Y:S01]  /*2380*/  IMAD.MOV.U32 R4, RZ, RZ, R252 ;  /* 0x000000ffff047224 */ /* 0x008fe200078e00fc */
[----:B-1----:R-:W-:Y:S01]  /*2390*/  IABS R5, R5 ;  /* 0x0000000500057213 */ /* 0x002fe20000000000 */
[----:B--2---:R-:W-:-:S05]  /*23a0*/  IMAD.HI.U32 R3, R3, R2, RZ ;  /* 0x0000000203037227 */ /* 0x004fca00078e00ff */
[----:B------:R-:W-:-:S05]  /*23b0*/  IADD3 R3, PT, PT, -R3, RZ, RZ ;  /* 0x000000ff03037210 */ /* 0x000fca0007ffe1ff */
[----:B------:R-:W-:Y:S02]  /*23c0*/  IMAD R252, R4, R3, R2 ;  /* 0x0000000304fc7224 */ /* 0x000fe400078e0202 */
[----:B------:R-:W2:Y:S04]  /*23d0*/  LDL R3, [R1] ;  /* 0x0000000001037983 */ /* 0x000ea80000100800 */
[----:B------:R-:W2:Y:S01]  /*23e0*/  LDL R2, [R1+0x4] ;  /* 0x0000040001027983 */ /* 0x000ea20000100800 */
[----:B------:R-:W-:-:S13]  /*23f0*/  ISETP.GT.U32.AND P1, PT, R5, R252, PT ;  /* 0x000000fc0500720c */ /* 0x000fda0003f24070 */
[----:B------:R-:W-:-:S05]  /*2400*/  @!P1 IMAD.IADD R252, R252, 0x1, -R4 ;  /* 0x00000001fcfc9824 */ /* 0x000fca00078e0a04 */
[----:B------:R-:W-:Y:S02]  /*2410*/  ISETP.GT.U32.AND P1, PT, R5, R252, PT ;  /* 0x000000fc0500720c */ /* 0x000fe40003f24070 */
[----:B------:R-:W5:Y:S11]  /*2420*/  LDL.LU R5, [R1+0x44] ;  /* 0x0000440001057983 */ /* 0x000f760000300800 */
[----:B------:R-:W-:-:S02]  /*2430*/  @!P1 IADD3 R252, PT, PT, R252, -R4, RZ ;  /* 0x80000004fcfc9210 */ /* 0x000fc40007ffe0ff */
[----:B------:R-:W5:Y:S04]  /*2440*/  LDL.LU R4, [R1+0x40] ;  /* 0x0000400001047983 */ /* 0x000f680000300800 */
[----:B--2---:R0:W2:Y:S01]  /*2450*/  @P0 LDG.E.U8 R2, desc[UR36][R2.64] ;  /* 0x0000002402020981 */ /* 0x0040a2000c1e1100 */
[----:B------:R-:W-:Y:S01]  /*2460*/  ISETP.GE.AND P1, PT, R0, RZ, PT ;  /* 0x000000ff0000720c */ /* 0x000fe20003f26270 */
[----:B------:R-:W-:Y:S01]  /*2470*/  BSSY.RECONVERGENT B1, `(.L_x_3697) ;  /* 0x0000017000017945 */ /* 0x000fe20003800200 */
[----:B0-----:R-:W0:Y:S02]  /*2480*/  LDC R3, c[0x0][0x3f4] ;  /* 0x0000fd00ff037b82 */ /* 0x001e240000000800 */
[----:B0-----:R-:W-:Y:S01]  /*2490*/  ISETP.NE.AND P2, PT, R3, RZ, PT ;  /* 0x000000ff0300720c */ /* 0x001fe20003f45270 */
[----:B------:R-:W-:-:S05]  /*24a0*/  IMAD.MOV.U32 R3, RZ, RZ, R252 ;  /* 0x000000ffff037224 */ /* 0x000fca00078e00fc */
[----:B------:R-:W0:Y:S03]  /*24b0*/  LDC R252, c[0x0][0x3f4] ;  /* 0x0000fd00fffc7b82 */ /* 0x000e260000000800 */
[----:B------:R-:W-:Y:S02]  /*24c0*/  @!P1 IADD3 R3, PT, PT, -R3, RZ, RZ ;  /* 0x000000ff03039210 */ /* 0x000fe40007ffe1ff */
[----:B------:R-:W-:Y:S02]  /*24d0*/  ISETP.GE.AND P1, PT, R0, UR45, PT ;  /* 0x0000002d00007c0c */ /* 0x000fe4000bf26270 */
[----:B0-----:R-:W-:Y:S02]  /*24e0*/  @!P2 LOP3.LUT R3, RZ, R252, RZ, 0x33, !PT ;  /* 0x000000fcff03a212 */ /* 0x001fe400078e33ff */
[----:B--2---:R-:W-:-:S03]  /*24f0*/  ISETP.NE.AND P3, PT, R2, RZ, P0 ;  /* 0x000000ff0200720c */ /* 0x004fc60000765270 */
[C---:B------:R-:W-:Y:S01]  /*2500*/  IMAD.SHL.U32 R2, R3.reuse, 0x4, RZ ;  /* 0x0000000403027824 */ /* 0x040fe200078e00ff */
[----:B------:R-:W-:-:S05]  /*2510*/  IADD3 R3, PT, PT, R3, R252, RZ ;  /* 0x000000fc03037210 */ /* 0x000fca0007ffe0ff */
[----:B------:R-:W-:Y:S05]  /*2520*/  @P1 BRA `(.L_x_3698) ;  /* 0x00000000002c1947 */ /* 0x000fea0003800000 */
[----:B------:R-:W-:Y:S01]  /*2530*/  IMAD R124, R252, 0x60, RZ ;  /* 0x00000060fc7c7824 */ /* 0x000fe200078e02ff */
[----:B------:R-:W-:-:S04]  /*2540*/  CS2R R126, SRZ ;  /* 0x00000000007e7805 */ /* 0x000fc8000001ff00 */
[----:B------:R-:W-:Y:S02]  /*2550*/  ISETP.GE.AND P2, PT, R2, R124, PT ;  /* 0x0000007c0200720c */ /* 0x000fe40003f46270 */
[----:B------:R-:W-:-:S11]  /*2560*/  CS2R R124, SRZ ;  /* 0x00000000007c7805 */ /* 0x000fd6000001ff00 */
[----:B------:R-:W-:Y:S05]  /*2570*/  @P2 BRA `(.L_x_3698) ;  /* 0x0000000000182947 */ /* 0x000fea0003800000 */
[----:B------:R-:W-:-:S05]  /*2580*/  IMAD R126, R252, UR4, RZ ;  /* 0x00000004fc7e7c24 */ /* 0x000fca000f8e02ff */
[----:B------:R-:W-:-:S04]  /*2590*/  IADD3 R125, P2, PT, R2, R126, RZ ;  /* 0x0000007e027d7210 */ /* 0x000fc80007f5e0ff */
[----:B------:R-:W-:Y:S02]  /*25a0*/  LEA.HI.X.SX32 R126, R126, RZ, 0x1, P2 ;  /* 0x000000ff7e7e7211 */ /* 0x000fe400010f0eff */
[----:B------:R-:W-:-:S04]  /*25b0*/  LEA R124, P2, R125, UR8, 0x2 ;  /* 0x000000087d7c7c11 */ /* 0x000fc8000f8410ff */
[----:B------:R-:W-:-:S06]  /*25c0*/  LEA.HI.X R125, R125, UR9, R126, 0x2, P2 ;  /* 0x000000097d7d7c11 */ /* 0x000fcc00090f147e */
[----:B------:R-:W5:Y:S03]  /*25d0*/  LDG.E.128 R124, desc[UR36][R124.64] ;  /* 0x000000247c7c7981 */ /* 0x000f66000c1e1d00 */
.L_x_3698:
[----:B------:R-:W-:Y:S05]  /*25e0*/  BSYNC.RECONVERGENT B1 ;  /* 0x0000000000017941 */ /* 0x000fea0003800200 */
.L_x_3697:
[----:B------:R-:W-:Y:S04]  /*25f0*/  BSSY.RECONVERGENT B1, `(.L_x_3699) ;  /* 0x0000010000017945 */ /* 0x000fe80003800200 */
[----:B------:R-:W-:Y:S05]  /*2600*/  @P1 BRA `(.L_x_3700) ;  /* 0x0000000000381947 */ /* 0x000fea0003800000 */
[----:B------:R-:W-:Y:S01]  /*2610*/  IMAD R128, R252, 0x60, RZ ;  /* 0x00000060fc807824 */ /* 0x000fe200078e02ff */
[----:B------:R-:W-:Y:S01]  /*2620*/  CS2R R130, SRZ ;  /* 0x0000000000827805 */ /* 0x000fe2000001ff00 */
[----:B------:R-:W-:-:S05]  /*2630*/  IMAD.SHL.U32 R252, R3, 0x4, RZ ;  /* 0x0000000403fc7824 */ /* 0x000fca00078e00ff */
[----:B------:R-:W-:Y:S02]  /*2640*/  ISETP.GE.AND P2, PT, R252, R128, PT ;  /* 0x00000080fc00720c */ /* 0x000fe40003f46270 */
[----:B------:R-:W-:-:S11]  /*2650*/  CS2R R128, SRZ ;  /* 0x0000000000807805 */ /* 0x000fd6000001ff00 */
[----:B------:R-:W-:Y:S05]  /*2660*/  @P2 BRA `(.L_x_3700) ;  /* 0x0000000000202947 */ /* 0x000fea0003800000 */
[----:B------:R-:W0:Y:S01]  /*2670*/  LDC R128, c[0x0][0x3f4] ;  /* 0x0000fd00ff807b82 */ /* 0x000e220000000800 */
[----:B------:R-:W-:Y:S01]  /*2680*/  SHF.R.S32.HI R130, RZ, 0x1f, R252 ;  /* 0x0000001fff827819 */ /* 0x000fe200000114fc */
[----:B0-----:R-:W-:-:S05]  /*2690*/  IMAD R128, R128, UR4, RZ ;  /* 0x0000000480807c24 */ /* 0x001fca000f8e02ff */
[----:B------:R-:W-:-:S04]  /*26a0*/  IADD3 R129, P2, PT, R128, R252, RZ ;  /* 0x000000fc80817210 */ /* 0x000fc80007f5e0ff */
[----:B------:R-:W-:Y:S02]  /*26b0*/  LEA.HI.X.SX32 R130, R128, R130, 0x1, P2 ;  /* 0x0000008280827211 */ /* 0x000fe400010f0eff */
[----:B------:R-:W-:-:S04]  /*26c0*/  LEA R128, P2, R129, UR8, 0x2 ;  /* 0x0000000881807c11 */ /* 0x000fc8000f8410ff */
[----:B------:R-:W-:-:S06]  /*26d0*/  LEA.HI.X R129, R129, UR9, R130, 0x2, P2 ;  /* 0x0000000981817c11 */ /* 0x000fcc00090f1482 */
[----:B------:R-:W5:Y:S03]  /*26e0*/  LDG.E.128 R128, desc[UR36][R128.64] ;  /* 0x0000002480807981 */ /* 0x000f66000c1e1d00 */
.L_x_3700:
[----:B------:R-:W-:Y:S05]  /*26f0*/  BSYNC.RECONVERGENT B1 ;  /* 0x0000000000017941 */ /* 0x000fea0003800200 */
.L_x_3699:
[----:B------:R-:W-:Y:S04]  /*2700*/  BSSY.RECONVERGENT B1, `(.L_x_3701) ;  /* 0x0000011000017945 */ /* 0x000fe80003800200 */
[----:B------:R-:W-:Y:S05]  /*2710*/  @P1 BRA `(.L_x_3702) ;  /* 0x00000000003c1947 */ /* 0x000fea0003800000 */
[----:B------:R-:W0:Y:S01]  /*2720*/  LDC R252, c[0x0][0x3f4] ;  /* 0x0000fd00fffc7b82 */ /* 0x000e220000000800 */
[----:B------:R-:W-:Y:S01]  /*2730*/  CS2R R134, SRZ ;  /* 0x0000000000867805 */ /* 0x000fe2000001ff00 */
[C---:B0-----:R-:W-:Y:S01]  /*2740*/  IMAD R132, R252.reuse, 0x60, RZ ;  /* 0x00000060fc847824 */ /* 0x041fe200078e02ff */
[----:B------:R-:W-:-:S04]  /*2750*/  LEA R252, R252, R2, 0x3 ;  /* 0x00000002fcfc7211 */ /* 0x000fc800078e18ff */
        /* <DEDUP_REMOVED lines=11> */
.L_x_3702:
[----:B------:R-:W-:Y:S05]  /*2810*/  BSYNC.RECONVERGENT B1 ;  /* 0x0000000000017941 */ /* 0x000fea0003800200 */
.L_x_3701:
[----:B------:R-:W-:Y:S04]  /*2820*/  BSSY.RECONVERGENT B1, `(.L_x_3703) ;  /* 0x0000012000017945 */ /* 0x000fe80003800200 */
[----:B------:R-:W-:Y:S05]  /*2830*/  @P1 BRA `(.L_x_3704) ;  /* 0x0000000000401947 */ /* 0x000fea0003800000 */
[----:B------:R-:W0:Y:S01]  /*2840*/  LDC R252, c[0x0][0x3f4] ;  /* 0x0000fd00fffc7b82 */ /* 0x000e220000000800 */
[----:B------:R-:W-:Y:S01]  /*2850*/  CS2R R138, SRZ ;  /* 0x00000000008a7805 */ /* 0x000fe2000001ff00 */
[C---:B0-----:R-:W-:Y:S02]  /*2860*/  IMAD R136, R252.reuse, 0x2, R3 ;  /* 0x00000002fc887824 */ /* 0x041fe400078e0203 */
[----:B------:R-:W-:-:S03]  /*2870*/  IMAD R137, R252, 0x60, RZ ;  /* 0x00000060fc897824 */ /* 0x000fc600078e02ff */
[----:B------:R-:W-:-:S04]  /*2880*/  SHF.L.U32 R252, R136, 0x2, RZ ;  /* 0x0000000288fc7819 */ /* 0x000fc800000006ff */
        /* <DEDUP_REMOVED lines=11> */
.L_x_3704:
[----:B------:R-:W-:Y:S05]  /*2940*/  BSYNC.RECONVERGENT B1 ;  /* 0x0000000000017941 */ /* 0x000fea0003800200 */
.L_x_3703:
[----:B------:R-:W0:Y:S01]  /*2950*/  LDC R252, c[0x0][0x3f4] ;  /* 0x0000fd00fffc7b82 */ /* 0x000e220000000800 */
[----:B------:R-:W-:Y:S01]  /*2960*/  BSSY.RECONVERGENT B1, `(.L_x_3705) ;  /* 0x0000011000017945 */ /* 0x000fe20003800200 */
[----:B0-----:R-:W-:-:S03]  /*2970*/  IMAD R3, R252, 0x4, R3 ;  /* 0x00000004fc037824 */ /* 0x001fc600078e0203 */
[----:B------:R-:W-:Y:S05]  /*2980*/  @P1 BRA `(.L_x_3706) ;  /* 0x0000000000381947 */ /* 0x000fea0003800000 */
[C---:B------:R-:W-:Y:S01]  /*2990*/  IMAD R140, R252.reuse, 0x60, RZ ;  /* 0x00000060fc8c7824 */ /* 0x040fe200078e02ff */
[----:B------:R-:W-:Y:S02]  /*29a0*/  LEA R252, R252, R2, 0x4 ;  /* 0x00000002fcfc7211 */ /* 0x000fe400078e20ff */
[----:B------:R-:W-:Y:S02]  /*29b0*/  CS2R R142, SRZ ;  /* 0x00000000008e7805 */ /* 0x000fe4000001ff00 */
        /* <DEDUP_REMOVED lines=11> */
.L_x_3706:
[----:B------:R-:W-:Y:S05]  /*2a70*/  BSYNC.RECONVERGENT B1 ;  /* 0x0000000000017941 */ /* 0x000fea0003800200 */
.L_x_3705:
[----:B------:R-:W-:Y:S04]  /*2a80*/  BSSY.RECONVERGENT B1, `(.L_x_3707) ;  /* 0x0000011000017945 */ /* 0x000fe80003800200 */
[----:B------:R-:W-:Y:S05]  /*2a90*/  @P1 BRA `(.L_x_3708) ;  /* 0x00000000003c1947 */ /* 0x000fea0003800000 */
[----:B------:R-:W0:Y:S01]  /*2aa0*/  LDC R252, c[0x0][0x3f4] ;  /* 0x0000fd00fffc7b82 */ /* 0x000e220000000800 */
[----:B------:R-:W-:Y:S01]  /*2ab0*/  CS2R R146, SRZ ;  /* 0x0000000000927805 */ /* 0x000fe2000001ff00 */
[----:B0-----:R-:W-:Y:S02]  /*2ac0*/  IMAD R144, R252, 0x60, RZ ;  /* 0x00000060fc907824 */ /* 0x001fe400078e02ff */
        /* <DEDUP_REMOVED lines=12> */
.L_x_3708:
[----:B------:R-:W-:Y:S05]  /*2b90*/  BSYNC.RECONVERGENT B1 ;  /* 0x0000000000017941 */ /* 0x000fea0003800200 */
.L_x_3707:
[----:B------:R-:W0:Y:S01]  /*2ba0*/  LDC R252, c[0x0][0x3f4] ;  /* 0x0000fd00fffc7b82 */ /* 0x000e220000000800 */
[----:B------:R-:W-:Y:S01]  /*2bb0*/  BSSY.RECONVERGENT B1, `(.L_x_3709) ;  /* 0x0000011000017945 */ /* 0x000fe20003800200 */
[----:B0-----:R-:W-:-:S03]  /*2bc0*/  IADD3 R3, PT, PT, R3, R252, RZ ;  /* 0x000000fc03037210 */ /* 0x001fc60007ffe0ff */
        /* <DEDUP_REMOVED lines=15> */
.L_x_3710:
[----:B------:R-:W-:Y:S05]  /*2cc0*/  BSYNC.RECONVERGENT B1 ;  /* 0x0000000000017941 */ /* 0x000fea0003800200 */
.L_x_3709:
        /* <DEDUP_REMOVED lines=18> */
.L_x_3712:
[----:B------:R-:W-:Y:S05]  /*2df0*/  BSYNC.RECONVERGENT B1 ;  /* 0x0000000000017941 */ /* 0x000fea0003800200 */
.L_x_3711:
        /* <DEDUP_REMOVED lines=17> */
.L_x_3714:
[----:B------:R-:W-:Y:S05]  /*2f10*/  BSYNC.RECONVERGENT B1 ;  /* 0x0000000000017941 */ /* 0x000fea0003800200 */
.L_x_3713:
[----:B------:R-:W0:Y:S01]  /*2f20*/  LDC R252, c[0x0][0x3f4] ;  /* 0x0000fd00fffc7b82 */ /* 0x000e220000000800 */
[----:B------:R-:W-:Y:S01]  /*2f30*/  BSSY.RECONVERGENT B1, `(.L_x_3715) ;  /* 0x0000012000017945 */ /* 0x000fe20003800200 */
[C---:B0-----:R-:W-:Y:S01]  /*2f40*/  IMAD R2, R252.reuse, 0x40, R2 ;  /* 0x00000040fc027824 */ /* 0x041fe200078e0202 */
[----:B------:R-:W-:Y:S02]  /*2f50*/  LEA R3, R252, R3, 0x1 ;  /* 0x00000003fc037211 */ /* 0x000fe400078e08ff */
        /* <DEDUP_REMOVED lines=15> */
.L_x_3716:
[----:B------:R-:W-:Y:S05]  /*3050*/  BSYNC.RECONVERGENT B1 ;  /* 0x0000000000017941 */ /* 0x000fea0003800200 */
.L_x_3715:
        /* <DEDUP_REMOVED lines=18> */
.L_x_3718:
[----:B------:R-:W-:Y:S05]  /*3180*/  BSYNC.RECONVERGENT B1 ;  /* 0x0000000000017941 */ /* 0x000fea0003800200 */
.L_x_3717:
        /* <DEDUP_REMOVED lines=18> */
.L_x_3720:
[----:B------:R-:W-:Y:S05]  /*32b0*/  BSYNC.RECONVERGENT B1 ;  /* 0x0000000000017941 */ /* 0x000fea0003800200 */
.L_x_3719:
        /* <DEDUP_REMOVED lines=18> */
.L_x_3722:
[----:B------:R-:W-:Y:S05]  /*33e0*/  BSYNC.RECONVERGENT B1 ;  /* 0x0000000000017941 */ /* 0x000fea0003800200 */
.L_x_3721:
        /* <DEDUP_REMOVED lines=18> */
.L_x_3724:
[----:B------:R-:W-:Y:S05]  /*3510*/  BSYNC.RECONVERGENT B1 ;  /* 0x0000000000017941 */ /* 0x000fea0003800200 */
.L_x_3723:
        /* <DEDUP_REMOVED lines=18> */
.L_x_3726:
[----:B------:R-:W-:Y:S05]  /*3640*/  BSYNC.RECONVERGENT B1 ;  /* 0x0000000000017941 */ /* 0x000fea0003800200 */
.L_x_3725:
        /* <DEDUP_REMOVED lines=18> */
.L_x_3728:
[----:B------:R-:W-:Y:S05]  /*3770*/  BSYNC.RECONVERGENT B1 ;  /* 0x0000000000017941 */ /* 0x000fea0003800200 */
.L_x_3727:
[----:B------:R-:W-:Y:S04]  /*3780*/  BSSY.RECONVERGENT B1, `(.L_x_3729) ;  /* 0x0000010000017945 */ /* 0x000fe80003800200 */
[----:B------:R-:W-:Y:S05]  /*3790*/  @P1 BRA `(.L_x_3730) ;  /* 0x0000000000381947 */ /* 0x000fea0003800000 */
[----:B------:R-:W0:Y:S01]  /*37a0*/  LDC R252, c[0x0][0x3f4] ;  /* 0x0000fd00fffc7b82 */ /* 0x000e220000000800 */
[----:B------:R-:W-:Y:S02]  /*37b0*/  CS2R R190, SRZ ;  /* 0x0000000000be7805 */ /* 0x000fe4000001ff00 */
[----:B------:R-:W-:Y:S01]  /*37c0*/  CS2R R188, SRZ ;  /* 0x0000000000bc7805 */ /* 0x000fe2000001ff00 */
[----:B0-----:R-:W-:-:S05]  /*37d0*/  IMAD R252, R252, 0x60, RZ ;  /* 0x00000060fcfc7824 */ /* 0x001fca00078e02ff */
[----:B------:R-:W-:-:S13]  /*37e0*/  ISETP.GE.AND P2, PT, R2, R252, PT ;  /* 0x000000fc0200720c */ /* 0x000fda0003f46270 */
        /* <DEDUP_REMOVED lines=9> */
.L_x_3730:
[----:B------:R-:W-:Y:S05]  /*3880*/  BSYNC.RECONVERGENT B1 ;  /* 0x0000000000017941 */ /* 0x000fea0003800200 */
.L_x_3729:
[----:B------:R-:W0:Y:S01]  /*3890*/  LDC R252, c[0x0][0x3f4] ;  /* 0x0000fd00fffc7b82 */ /* 0x000e220000000800 */
[----:B------:R-:W-:Y:S01]  /*38a0*/  BSSY.RECONVERGENT B1, `(.L_x_3731) ;  /* 0x0000011000017945 */ /* 0x000fe20003800200 */
[----:B0-----:R-:W-:-:S03]  /*38b0*/  LEA R3, R252, R3, 0x1 ;  /* 0x00000003fc037211 */ /* 0x001fc600078e08ff */
        /* <DEDUP_REMOVED lines=8> */
[----:B------:R-:W-:Y:S01]  /*3940*/  IMAD R192, R252, UR4, RZ ;  /* 0x00000004fcc07c24 */ /* 0x000fe2000f8e02ff */
[----:B------:R-:W-:-:S04]  /*3950*/  SHF.R.S32.HI R193, RZ, 0x1f, R2 ;  /* 0x0000001fffc17819 */ /* 0x000fc80000011402 */
[----:B------:R-:W-:-:S04]  /*3960*/  IADD3 R2, P2, PT, R192, R2, RZ ;  /* 0x00000002c0027210 */ /* 0x000fc80007f5e0ff */
[----:B------:R-:W-:Y:S02]  /*3970*/  LEA.HI.X.SX32 R193, R192, R193, 0x1, P2 ;  /* 0x000000c1c0c17211 */ /* 0x000fe400010f0eff */
[----:B------:R-:W-:-:S04]  /*3980*/  LEA R192, P2, R2, UR8, 0x2 ;  /* 0x0000000802c07c11 */ /* 0x000fc8000f8410ff */
[----:B------:R-:W-:-:S06]  /*3990*/  LEA.HI.X R193, R2, UR9, R193, 0x2, P2 ;  /* 0x0000000902c17c11 */ /* 0x000fcc00090f14c1 */
[----:B------:R-:W5:Y:S03]  /*39a0*/  LDG.E.128 R192, desc[UR36][R192.64] ;  /* 0x00000024c0c07981 */ /* 0x000f66000c1e1d00 */
.L_x_3732:
[----:B------:R-:W-:Y:S05]  /*39b0*/  BSYNC.RECONVERGENT B1 ;  /* 0x0000000000017941 */ /* 0x000fea0003800200 */
.L_x_3731:
[----:B------:R-:W-:Y:S01]  /*39c0*/  BSSY.RECONVERGENT B1, `(.L_x_3733) ;  /* 0x0000011000017945 */ /* 0x000fe20003800200 */
[----:B------:R-:W-:-:S03]  /*39d0*/  IADD3 R3, PT, PT, R3, R252, RZ ;  /* 0x000000fc03037210 */ /* 0x000fc60007ffe0ff */
        /* <DEDUP_REMOVED lines=15> */
.L_x_3734:
[----:B------:R-:W-:Y:S05]  /*3ad0*/  BSYNC.RECONVERGENT B1 ;  /* 0x0000000000017941 */ /* 0x000fea0003800200 */
.L_x_3733:
        /* <DEDUP_REMOVED lines=17> */
.L_x_3736:
[----:B------:R-:W-:Y:S05]  /*3bf0*/  BSYNC.RECONVERGENT B1 ;  /* 0x0000000000017941 */ /* 0x000fea0003800200 */
.L_x_3735:
        /* <DEDUP_REMOVED lines=17> */
.L_x_3738:
[----:B------:R-:W-:Y:S05]  /*3d10*/  BSYNC.RECONVERGENT B1 ;  /* 0x0000000000017941 */ /* 0x000fea0003800200 */
.L_x_3737:
        /* <DEDUP_REMOVED lines=17> */
.L_x_3740:
[----:B------:R-:W-:Y:S05]  /*3e30*/  BSYNC.RECONVERGENT B1 ;  /* 0x0000000000017941 */ /* 0x000fea0003800200 */
.L_x_3739:
        /* <DEDUP_REMOVED lines=17> */
.L_x_3742:
[----:B------:R-:W-:Y:S05]  /*3f50*/  BSYNC.RECONVERGENT B1 ;  /* 0x0000000000017941 */ /* 0x000fea0003800200 */
.L_x_3741:
        /* <DEDUP_REMOVED lines=17> */
.L_x_3744:
[----:B------:R-:W-:Y:S05]  /*4070*/  BSYNC.RECONVERGENT B1 ;  /* 0x0000000000017941 */ /* 0x000fea0003800200 */
.L_x_3743:
        /* <DEDUP_REMOVED lines=17> */
.L_x_3746:
[----:B------:R-:W-:Y:S05]  /*4190*/  BSYNC.RECONVERGENT B1 ;  /* 0x0000000000017941 */ /* 0x000fea0003800200 */
.L_x_3745:
        /* <DEDUP_REMOVED lines=17> */
.L_x_3748:
[----:B------:R-:W-:Y:S05]  /*42b0*/  BSYNC.RECONVERGENT B1 ;  /* 0x0000000000017941 */ /* 0x000fea0003800200 */
.L_x_3747:
        /* <DEDUP_REMOVED lines=17> */
.L_x_3750:
[----:B------:R-:W-:Y:S05]  /*43d0*/  BSYNC.RECONVERGENT B1 ;  /* 0x0000000000017941 */ /* 0x000fea0003800200 */
.L_x_3749:
        /* <DEDUP_REMOVED lines=17> */
.L_x_3752:
[----:B------:R-:W-:Y:S05]  /*44f0*/  BSYNC.RECONVERGENT B1 ;  /* 0x0000000000017941 */ /* 0x000fea0003800200 */
.L_x_3751:
        /* <DEDUP_REMOVED lines=17> */
.L_x_3754:
[----:B------:R-:W-:Y:S05]  /*4610*/  BSYNC.RECONVERGENT B1 ;  /* 0x0000000000017941 */ /* 0x000fea0003800200 */
.L_x_3753:
        /* <DEDUP_REMOVED lines=17> */
.L_x_3756:
[----:B------:R-:W-:Y:S05]  /*4730*/  BSYNC.RECONVERGENT B1 ;  /* 0x0000000000017941 */ /* 0x000fea0003800200 */
.L_x_3755:
        /* <DEDUP_REMOVED lines=17> */
.L_x_3758:
[----:B------:R-:W-:Y:S05]  /*4850*/  BSYNC.RECONVERGENT B1 ;  /* 0x0000000000017941 */ /* 0x000fea0003800200 */
.L_x_3757:
[----:B------:R-:W-:Y:S04]  /*4860*/  BSSY.RECONVERGENT B1, `(.L_x_3759) ;  /* 0x0000011000017945 */ /* 0x000fe80003800200 */
[----:B------:R-:W-:Y:S05]  /*4870*/  @P1 BRA `(.L_x_3760) ;  /* 0x00000000003c1947 */ /* 0x000fea0003800000 */
[----:B------:R-:W0:Y:S01]  /*4880*/  LDC R2, c[0x0][0x3f4] ;  /* 0x0000fd00ff027b82 */ /* 0x000e220000000800 */
[----:B------:R-:W-:Y:S01]  /*4890*/  CS2R R250, SRZ ;  /* 0x0000000000fa7805 */ /* 0x000fe2000001ff00 */
[----:B0-----:R-:W-:Y:S01]  /*48a0*/  IMAD R248, R2, 0x60, RZ ;  /* 0x0000006002f87824 */ /* 0x001fe200078e02ff */
[----:B------:R-:W-:-:S05]  /*48b0*/  IADD3 R2, PT, PT, R3, R252, RZ ;  /* 0x000000fc03027210 */ /* 0x000fca0007ffe0ff */
        /* <DEDUP_REMOVED lines=11> */
.L_x_3760:
[----:B------:R-:W-:Y:S05]  /*4970*/  BSYNC.RECONVERGENT B1 ;  /* 0x0000000000017941 */ /* 0x000fea0003800200 */
.L_x_3759:
[----:B------:R-:W-:Y:S04]  /*4980*/  BSSY.RECONVERGENT B1, `(.L_x_3761) ;  /* 0x00000ac000017945 */ /* 0x000fe80003800200 */
[----:B------:R-:W-:Y:S05]  /*4990*/  @P1 BRA `(.L_x_3762) ;  /* 0x0000000800a81947 */ /* 0x000fea0003800000 */
[----:B------:R-:W-:Y:S01]  /*49a0*/  ISETP.NE.U32.AND P1, PT, RZ, UR10, PT ;  /* 0x0000000aff007c0c */ /* 0x000fe2000bf25070 */
[----:B------:R0:W-:Y:S03]  /*49b0*/  STL [R1+0x44], R0 ;  /* 0x0000440001007387 */ /* 0x0001e60000100800 */
[----:B------:R-:W-:-:S13]  /*49c0*/  ISETP.NE.AND.EX P1, PT, RZ, UR11, PT, P1 ;  /* 0x0000000bff007c0c */ /* 0x000fda000bf25310 */
[----:B------:R-:W1:Y:S01]  /*49d0*/  @P1 LDC R3, c[0x0][0x408] ;  /* 0x00010200ff031b82 */ /* 0x000e620000000800 */
[----:B------:R-:W2:Y:S07]  /*49e0*/  @P1 S2R R252, SR_CTAID.X ;  /* 0x0000000000fc1919 */ /* 0x000eae0000002500 */
[----:B------:R-:W1:Y:S02]  /*49f0*/  @P1 LDC R2, c[0x0][0x430] ;  /* 0x00010c00ff021b82 */ /* 0x000e640000000800 */
[----:B-1----:R-:W-:-:S04]  /*4a00*/  @P1 IADD3 R2, PT, PT, R2, R3, RZ ;  /* 0x0000000302021210 */ /* 0x002fc80007ffe0ff */
[----:B------:R-:W-:Y:S02]  /*4a10*/  @P1 ISETP.GE.AND P4, PT, R0, R2, PT ;  /* 0x000000020000120c */ /* 0x000fe40003f86270 */
[----:B------:R-:W2:Y:S01]  /*4a20*/  @P1 LDC.64 R2, c[0x0][0x448] ;  /* 0x00011200ff021b82 */ /* 0x000ea20000000a00 */
[----:B0-----:R-:W3:Y:S01]  /*4a30*/  LDL R0, [R1+0x24] ;  /* 0x0000240001007983 */ /* 0x001ee20000100800 */
[----:B--2---:R-:W-:-:S05]  /*4a40*/  @P1 IMAD.WIDE.U32 R2, R252, 0x4, R2 ;  /* 0x00000004fc021825 */ /* 0x004fca00078e0002 */
[----:B------:R0:W2:Y:S04]  /*4a50*/  @P1 LDG.E R252, desc[UR36][R2.64] ;  /* 0x0000002402fc1981 */ /* 0x0000a8000c1e1900 */
[----:B------:R-:W0:Y:S04]  /*4a60*/  LDL R3, [R1+0x10] ;  /* 0x0000100001037983 */ /* 0x000e280000100800 */
[----:B------:R-:W4:Y:S04]  /*4a70*/  LDL R2, [R1+0x14] ;  /* 0x0000140001027983 */ /* 0x000f280000100800 */
[----:B-----5:R1:W-:Y:S01]  /*4a80*/  STL [R1+0x40], R128 ;  /* 0x0000408001007387 */ /* 0x0203e20000100800 */
[----:B0-----:R-:W-:-:S03]  /*4a90*/  FMUL.FTZ R3, R3, R128 ;  /* 0x0000008003037220 */ /* 0x001fc60000410000 */
[----:B-1----:R-:W2:Y:S01]  /*4aa0*/  LDL R128, [R1+0x20] ;  /* 0x0000200001807983 */ /* 0x002ea20000100800 */
[----:B----4-:R-:W-:-:S04]  /*4ab0*/  FMUL.FTZ R2, R2, R129 ;  /* 0x0000008102027220 */ /* 0x010fc80000410000 */
        /* <DEDUP_REMOVED lines=16> */
[----:B--2---:R-:W-:Y:S02]  /*4bc0*/  FFMA.FTZ R3, R128, R124, R3 ;  /* 0x0000007c80037223 */ /* 0x004fe40000010003 */
[----:B------:R-:W2:Y:S02]  /*4bd0*/  LDL R128, [R1+0x18] ;  /* 0x0000180001807983 */ /* 0x000ea40000100800 */
        /* <DEDUP_REMOVED lines=45> */
[----:B------:R-:W-:-:S04]  /*4eb0*/  FFMA.FTZ R3, R4, R248, R3 ;  /* 0x000000f804037223 */ /* 0x000fc80000010003 */
[----:B------:R-:W-:Y:S01]  /*4ec0*/  FADD.FTZ R3, R3, R2 ;  /* 0x0000000203037221 */ /* 0x000fe20000010000 */
[----:B--2---:R-:W-:Y:S02]  /*4ed0*/  FMUL.FTZ R2, R128, R130 ;  /* 0x0000008280027220 */ /* 0x004fe40000410000 */
[----:B------:R-:W2:Y:S02]  /*4ee0*/  LDL R128, [R1+0x1c] ;  /* 0x00001c0001807983 */ /* 0x000ea40000100800 */
        /* <DEDUP_REMOVED lines=33> */
[----:B--2---:R-:W-:-:S04]  /*5100*/  FMUL.FTZ R2, R128, R131 ;  /* 0x0000008380027220 */ /* 0x004fc80000410000 */
[----:B---3--:R-:W-:Y:S02]  /*5110*/  FFMA.FTZ R2, R0, R127, R2 ;  /* 0x0000007f00027223 */ /* 0x008fe40000010002 */
        /* <DEDUP_REMOVED lines=27> */
[----:B------:R-:W-:-:S03]  /*52d0*/  ISETP.NE.U32.AND P2, PT, RZ, UR14, PT ;  /* 0x0000000eff007c0c */ /* 0x000fc6000bf45070 */
        /* <DEDUP_REMOVED lines=8> */
[----:B------:R-:W2:Y:S04]  /*5360*/  LDL.LU R0, [R1+0x44] ;  /* 0x0000440001007983 */ /* 0x000ea80000300800 */
[----:B------:R0:W3:Y:S02]  /*5370*/  @P2 LDG.E R2, desc[UR36][R2.64] ;  /* 0x0000002402022981 */ /* 0x0000e4000c1e1900 */
[----:B0-----:R-:W-:-:S02]  /*5380*/  FMUL.FTZ R3, R128, UR13 ;  /* 0x0000000d80037c20 */ /* 0x001fc40008410000 */
[----:B------:R0:W5:Y:S02]  /*5390*/  LDL.LU R128, [R1+0x40] ;  /* 0x0000400001807983 */ /* 0x0001640000300800 */
[----:B---3--:R-:W-:Y:S01]  /*53a0*/  @P2 FADD.FTZ R3, R3, R2 ;  /* 0x0000000203032221 */ /* 0x008fe20000010000 */
[----:B------:R-:W-:-:S04]  /*53b0*/  @P1 SEL R2, RZ, UR39, P4 ;  /* 0x00000027ff021c07 */ /* 0x000fc8000a000000 */
[----:B--2---:R-:W-:-:S04]  /*53c0*/  @P1 IADD3 R2, PT, PT, R0, -UR45, R2 ;  /* 0x8000002d00021c10 */ /* 0x004fc8000fffe002 */
[----:B------:R-:W-:-:S05]  /*53d0*/  @P1 I2FP.F32.S32 R2, R2 ;  /* 0x0000000200021245 */ /* 0x000fca0000201400 */
[----:B------:R-:W-:Y:S02]  /*53e0*/  @P1 FFMA.FTZ R3, R2, R252, R3 ;  /* 0x000000fc02031223 */ /* 0x000fe40000010003 */
[----:B------:R-:W2:Y:S04]  /*53f0*/  LDL R252, [R1+0x34] ;  /* 0x0000340001fc7983 */ /* 0x000ea80000100800 */
[----:B------:R-:W3:Y:S01]  /*5400*/  LDL R2, [R1+0x30] ;  /* 0x0000300001027983 */ /* 0x000ee20000100800 */
[----:B--2---:R-:W-:-:S03]  /*5410*/  @!P3 FMNMX.FTZ R252, R252, R3, !PT ;  /* 0x00000003fcfcb209 */ /* 0x004fc60007810000 */
[----:B---3--:R0:W-:Y:S04]  /*5420*/  STS [R2], R3 ;  /* 0x0000000302007388 */ /* 0x0081e80000000800 */
[----:B------:R0:W-:Y:S02]  /*5430*/  @!P3 STL [R1+0x34], R252 ;  /* 0x000034fc0100b387 */ /* 0x0001e40000100800 */
.L_x_3762:
[----:B------:R-:W-:Y:S05]  /*5440*/  BSYNC.RECONVERGENT B1 ;  /* 0x0000000000017941 */ /* 0x000fea0003800200 */
.L_x_3761:
[----:B0-----:R-:W2:Y:S04]  /*5450*/  LDL.LU R2, [R1+0x30] ;  /* 0x0000300001027983 */ /* 0x001ea80000300800 */
[----:B-----5:R0:W-:Y:S04]  /*5460*/  STL [R1+0x44], R5 ;  /* 0x0000440501007387 */ /* 0x0201e80000100800 */
[----:B0-----:R-:W3:Y:S04]  /*5470*/  LDL.LU R5, [R1+0x4] ;  /* 0x0000040001057983 */ /* 0x001ee80000300800 */
[----:B------:R2:W-:Y:S04]  /*5480*/  STL [R1+0x40], R4 ;  /* 0x0000400401007387 */ /* 0x0005e80000100800 */
[----:B------:R-:W4:Y:S04]  /*5490*/  LDL.LU R252, [R1+0x8] ;  /* 0x0000080001fc7983 */ /* 0x000f280000300800 */
[----:B------:R-:W4:Y:S01]  /*54a0*/  LDL.LU R3, [R1] ;  /* 0x0000000001037983 */ /* 0x000f220000300800 */
[----:B--2---:R-:W-:-:S03]  /*54b0*/  IMAD.MOV.U32 R4, RZ, RZ, R2 ;  /* 0x000000ffff047224 */ /* 0x004fc600078e0002 */
[----:B------:R-:W2:Y:S01]  /*54c0*/  LDL R2, [R1+0x3c] ;  /* 0x00003c0001027983 */ /* 0x000ea20000100800 */
[----:B------:R-:W-:Y:S01]  /*54d0*/  VIADD R4, R4, 0x400 ;  /* 0x0000040004047836 */ /* 0x000fe20000000000 */
[----:B---3--:R-:W-:-:S05]  /*54e0*/  IADD3 R5, P1, PT, R5, 0x100, RZ ;  /* 0x0000010005057810 */ /* 0x008fca0007f3e0ff */
[----:B------:R0:W-:Y:S01]  /*54f0*/  STL [R1+0x4], R5 ;  /* 0x0000040501007387 */ /* 0x0001e20000100800 */
[----:B----4-:R-:W-:Y:S01]  /*5500*/  IADD3 R252, PT, PT, R252, 0x100, RZ ;  /* 0x00000100fcfc7810 */ /* 0x010fe20007ffe0ff */
[----:B------:R-:W-:Y:S02]  /*5510*/  IMAD.X R3, RZ, RZ, R3, P1 ;  /* 0x000000ffff037224 */ /* 0x000fe400008e0603 */
[----:B0-----:R3:W5:Y:S04]  /*5520*/  LDL.LU R5, [R1+0x44] ;  /* 0x0000440001057983 */ /* 0x0017680000300800 */
[----:B------:R0:W-:Y:S01]  /*5530*/  STL [R1+0x30], R4 ;  /* 0x0000300401007387 */ /* 0x0001e20000100800 */
[----:B------:R-:W-:-:S03]  /*5540*/  IADD3 R0, PT, PT, R0, 0x100, RZ ;  /* 0x0000010000007810 */ /* 0x000fc60007ffe0ff */
[----:B0-----:R3:W5:Y:S04]  /*5550*/  LDL.LU R4, [R1+0x40] ;  /* 0x0000400001047983 */ /* 0x0017680000300800 */
[----:B------:R3:W-:Y:S04]  /*5560*/  STL [R1+0x8], R252 ;  /* 0x000008fc01007387 */ /* 0x0007e80000100800 */
[----:B------:R3:W-:Y:S01]  /*5570*/  STL [R1], R3 ;  /* 0x0000000301007387 */ /* 0x0007e20000100800 */
[----:B--2---:R-:W-:-:S13]  /*5580*/  ISETP.GE.AND P1, PT, R0, R2, PT ;  /* 0x000000020000720c */ /* 0x004fda0003f26270 */
[----:B---3--:R-:W-:Y:S05]  /*5590*/  @!P1 BRA `(.L_x_3763) ;  /* 0xffffffcc005c9947 */ /* 0x008fea000383ffff */
.L_x_3696:
[----:B01----:R-:W-:Y:S05]  /*55a0*/  BSYNC.RECONVERGENT B0 ;  /* 0x0000000000007941 */ /* 0x003fea0003800200 */
.L_x_3695:
[----:B------:R-:W3:Y:S01]  /*55b0*/  LDL.LU R2, [R1+0x34] ;  /* 0x0000340001027983 */ /* 0x000ee20000300800 */
[----:B------:R-:W0:Y:S01]  /*55c0*/  S2UR UR10, SR_CgaCtaId ;  /* 0x00000000000a79c3 */ /* 0x000e220000008800 */
[----:B------:R-:W-:Y:S01]  /*55d0*/  UMOV UR8, 0x400 ;  /* 0x0000040000087882 */ /* 0x000fe20000000000 */
[----:B------:R-:W1:Y:S01]  /*55e0*/  LDCU UR5, c[0x0][0x3f4] ;  /* 0x00007e80ff0577ac */ /* 0x000e620008000800 */
[----:B------:R-:W-:Y:S01]  /*55f0*/  BSSY.RECONVERGENT B0, `(.L_x_3764) ;  /* 0x000018d000007945 */ /* 0x000fe20003800200 */
[----:B------:R-:W-:Y:S02]  /*5600*/  UIADD3 UR9, UPT, UPT, UR45, 0x1, URZ ;  /* 0x000000012d097890 */ /* 0x000fe4000fffe0ff */
[----:B-1----:R-:W-:Y:S02]  /*5610*/  UIADD3 UR5, UPT, UPT, UR45, 0x1, -UR5 ;  /* 0x000000012d057890 */ /* 0x002fe4000fffe805 */
[----:B0-----:R-:W-:Y:S02]  /*5620*/  ULEA UR11, UR10, UR8, 0x18 ;  /* 0x000000080a0b7291 */ /* 0x001fe4000f8ec0ff */
[----:B------:R-:W-:-:S04]  /*5630*/  UISETP.LT.AND UP0, UPT, URZ, UR5, UPT ;  /* 0x00000005ff00728c */ /* 0x000fc8000bf01270 */
[----:B------:R-:W-:Y:S01]  /*5640*/  USEL UR5, URZ, UR5, !UP0 ;  /* 0x00000005ff057287 */ /* 0x000fe2000c000000 */
[----:B---3--:R-:W0:Y:S02]  /*5650*/  SHFL.BFLY PT, R0, R2, 0x10, 0x1f ;  /* 0x0e001f0002007f89 */ /* 0x008e2400000e0000 */
[----:B0-----:R-:W-:-:S05]  /*5660*/  FMNMX.FTZ R3, R0, R2, !PT ;  /* 0x0000000200037209 */ /* 0x001fca0007810000 */
[----:B------:R-:W0:Y:S02]  /*5670*/  SHFL.BFLY PT, R0, R3, 0x8, 0x1f ;  /* 0x0d001f0003007f89 */ /* 0x000e2400000e0000 */
[----:B0----5:R-:W-:Y:S02]  /*5680*/  FMNMX.FTZ R4, R3, R0, !PT ;  /* 0x0000000003047209 */ /* 0x021fe40007810000 */
[----:B------:R-:W0:Y:S03]  /*5690*/  S2R R0, SR_TID.X ;  /* 0x0000000000007919 */ /* 0x000e260000002100 */
[----:B------:R-:W1:Y:S02]  /*56a0*/  SHFL.BFLY PT, R5, R4, 0x4, 0x1f ;  /* 0x0c801f0004057f89 */ /* 0x000e6400000e0000 */
[----:B-1----:R-:W-:Y:S01]  /*56b0*/  FMNMX.FTZ R5, R4, R5, !PT ;  /* 0x0000000504057209 */ /* 0x002fe20007810000 */
[----:B0-----:R-:W-:-:S04]  /*56c0*/  IMAD.SHL.U32 R14, R0, 0x4, RZ ;  /* 0x00000004000e7824 */ /* 0x001fc800078e00ff */
[----:B------:R-:W0:Y:S02]  /*56d0*/  SHFL.BFLY PT, R2, R5, 0x2, 0x1f ;  /* 0x0c401f0005027f89 */ /* 0x000e2400000e0000 */
[----:B0-----:R-:W-:Y:S02]  /*56e0*/  FMNMX.FTZ R6, R5, R2, !PT ;  /* 0x0000000205067209 */ /* 0x001fe40007810000 */
[----:B------:R-:W-:Y:S02]  /*56f0*/  LOP3.LUT P0, R2, R0, 0x1f, RZ, 0xc0, !PT ;  /* 0x0000001f00027812 */ /* 0x000fe4000780c0ff */
[----:B------:R-:W-:Y:S01]  /*5700*/  MOV R5, 0xff7fffff ;  /* 0xff7fffff00057802 */ /* 0x000fe20000000f00 */
[----:B------:R-:W0:Y:S01]  /*5710*/  SHFL.BFLY PT, R7, R6, 0x1, 0x1f ;  /* 0x0c201f0006077f89 */ /* 0x000e2200000e0000 */
[C---:B------:R-:W-:Y:S02]  /*5720*/  ISETP.GT.U32.AND P1, PT, R2.reuse, 0x7, PT ;  /* 0x000000070200780c */ /* 0x040fe40003f24070 */
[----:B------:R-:W-:-:S07]  /*5730*/  LEA R4, R2, UR11, 0x2 ;  /* 0x0000000b02047c11 */ /* 0x000fce000f8e10ff */
[----:B------:R-:W-:Y:S02]  /*5740*/  @!P0 LEA.HI R3, R0, UR11, RZ, 0x1d ;  /* 0x0000000b00038c11 */ /* 0x000fe4000f8fe8ff */
[----:B0-----:R-:W-:-:S05]  /*5750*/  FMNMX.FTZ R10, R6, R7, !PT ;  /* 0x00000007060a7209 */ /* 0x001fca0007810000 */
[----:B------:R0:W-:Y:S01]  /*5760*/  @!P0 STS [R3], R10 ;  /* 0x0000000a03008388 */ /* 0x0001e20000000800 */
[----:B------:R-:W-:Y:S01]  /*5770*/  BAR.SYNC.DEFER_BLOCKING 0x0 ;  /* 0x0000000000007b1d */ /* 0x000fe20000010000 */
[----:B0-----:R-:W-:-:S05]  /*5780*/  HFMA2 R3, -RZ, RZ, 0, 0 ;  /* 0x00000000ff037431 */ /* 0x001fca00000001ff */
[----:B------:R-:W0:Y:S04]  /*5790*/  @!P1 LDS R5, [R4] ;  /* 0x0000000004059984 */ /* 0x000e280000000800 */
[----:B0-----:R-:W0:Y:S02]  /*57a0*/  SHFL.BFLY PT, R6, R5, 0x4, 0x1f ;  /* 0x0c801f0005067f89 */ /* 0x001e2400000e0000 */
[----:B0-----:R-:W-:Y:S01]  /*57b0*/  FMNMX.FTZ R6, R6, R5, !PT ;  /* 0x0000000506067209 */ /* 0x001fe20007810000 */
[----:B------:R-:W-:-:S04]  /*57c0*/  VIADD R5, R0, UR5 ;  /* 0x0000000500057c36 */ /* 0x000fc80008000000 */
        /* <DEDUP_REMOVED lines=11> */
[----:B0-----:R-:W-:Y:S01]  /*5880*/  MOV R8, UR9 ;  /* 0x0000000900087c02 */ /* 0x001fe20008000f00 */
[----:B------:R-:W-:Y:S01]  /*5890*/  BSSY.RECONVERGENT B1, `(.L_x_3767) ;  /* 0x000001d000017945 */ /* 0x000fe20003800200 */
[----:B------:R-:W-:Y:S02]  /*58a0*/  LOP3.LUT R6, RZ, R0, RZ, 0x33, !PT ;  /* 0x00000000ff067212 */ /* 0x000fe400078e33ff */
        /* <DEDUP_REMOVED lines=8> */
[----:B------:R-:W-:Y:S01]  /*5930*/  UIADD3 UR6, UPT, UPT, UR8, 0x240, URZ ;  /* 0x0000024008067890 */ /* 0x000fe2000fffe0ff */
[----:B------:R-:W-:Y:S02]  /*5940*/  LEA.HI R3, R7, 0x1, RZ, 0x18 ;  /* 0x0000000107037811 */ /* 0x000fe400078fc0ff */
[----:B------:R-:W-:Y:S01]  /*5950*/  MOV R6, R5 ;  /* 0x0000000500067202 */ /* 0x000fe20000000f00 */
[----:B------:R-:W-:Y:S01]  /*5960*/  ULEA UR6, UR10, UR6, 0x18 ;  /* 0x000000060a067291 */ /* 0x000fe2000f8ec0ff */
[----:B------:R-:W-:Y:S01]  /*5970*/  LOP3.LUT R7, R3, 0x3, RZ, 0xc0, !PT ;  /* 0x0000000303077812 */ /* 0x000fe200078ec0ff */
[----:B------:R-:W-:-:S04]  /*5980*/  IMAD.MOV.U32 R3, RZ, RZ, RZ ;  /* 0x000000ffff037224 */ /* 0x000fc800078e00ff */
[----:B------:R-:W-:Y:S01]  /*5990*/  IMAD.MOV R8, RZ, RZ, -R7 ;  /* 0x000000ffff087224 */ /* 0x000fe200078e0a07 */
[----:B------:R-:W-:-:S07]  /*59a0*/  IADD3 R7, PT, PT, R14, UR6, RZ ;  /* 0x000000060e077c10 */ /* 0x000fce000fffe0ff */
.L_x_3769:
[----:B------:R-:W1:Y:S01]  /*59b0*/  LDS R9, [R7] ;  /* 0x0000000007097984 */ /* 0x000e620000000800 */
[----:B------:R-:W-:Y:S01]  /*59c0*/  VIADD R8, R8, 0x1 ;  /* 0x0000000108087836 */ /* 0x000fe20000000000 */
[----:B------:R-:W-:-:S04]  /*59d0*/  IADD3 R6, PT, PT, R6, 0x100, RZ ;  /* 0x0000010006067810 */ /* 0x000fc80007ffe0ff */
[----:B------:R-:W-:Y:S01]  /*59e0*/  ISETP.NE.AND P0, PT, R8, RZ, PT ;  /* 0x000000ff0800720c */ /* 0x000fe20003f05270 */
[----:B-1----:R-:W-:-:S04]  /*59f0*/  FADD.FTZ R9, -R25, R9 ;  /* 0x0000000919097221 */ /* 0x002fc80000010100 */
[----:B------:R-:W-:-:S04]  /*5a00*/  FMUL.FTZ R9, R9, 1.4426950216293334961 ;  /* 0x3fb8aa3b09097820 */ /* 0x000fc80000410000 */
[----:B------:R-:W0:Y:S02]  /*5a10*/  MUFU.EX2 R10, R9 ;  /* 0x00000009000a7308 */ /* 0x000e240000000800 */
[----:B0-----:R0:W-:Y:S01]  /*5a20*/  STS [R7], R10 ;  /* 0x0000000a07007388 */ /* 0x0011e20000000800 */
[----:B------:R-:W-:Y:S01]  /*5a30*/  FADD.FTZ R3, R10, R3 ;  /* 0x000000030a037221 */ /* 0x000fe20000010000 */
[----:B0-----:R-:W-:Y:S01]  /*5a40*/  VIADD R7, R7, 0x400 ;  /* 0x0000040007077836 */ /* 0x001fe20000000000 */
[----:B------:R-:W-:Y:S06]  /*5a50*/  @P0 BRA `(.L_x_3769) ;  /* 0xfffffffc00d40947 */ /* 0x000fec000383ffff */
.L_x_3768:
[----:B------:R-:W-:Y:S05]  /*5a60*/  BSYNC.RECONVERGENT B1 ;  /* 0x0000000000017941 */ /* 0x000fea0003800200 */
.L_x_3767:
        /* <DEDUP_REMOVED lines=20> */
[----:B-1----:R-:W-:Y:S01]  /*5bb0*/  IADD3 R9, PT, PT, R6, 0x400, RZ ;  /* 0x0000040006097810 */ /* 0x002fe20007ffe0ff */
[----:B0-----:R-:W-:Y:S01]  /*5bc0*/  FADD.FTZ R3, R3, R8 ;  /* 0x0000000803037221 */ /* 0x001fe20000010000 */
[----:B------:R4:W-:Y:S01]  /*5bd0*/  STS [R7+UR6], R8 ;  /* 0x0000000807007988 */ /* 0x0009e20008000806 */
[----:B------:R-:W-:Y:S01]  /*5be0*/  VIADD R6, R7, UR6 ;  /* 0x0000000607067c36 */ /* 0x000fe20008000000 */
[----:B------:R-:W-:-:S03]  /*5bf0*/  ISETP.GT.AND P0, PT, R9, UR45, PT ;  /* 0x0000002d09007c0c */ /* 0x000fc6000bf04270 */
        /* <DEDUP_REMOVED lines=17> */
.L_x_3772:
[----:B------:R-:W0:Y:S01]  /*5d10*/  LDS R7, [R6+-0x800] ;  /* 0xfff8000006077984 */ /* 0x000e220000000800 */
[----:B------:R-:W-:-:S03]  /*5d20*/  VIADD R9, R9, 0x1000 ;  /* 0x0000100009097836 */ /* 0x000fc60000000000 */
[----:B------:R-:W1:Y:S02]  /*5d30*/  LDS R8, [R6+-0x400] ;  /* 0xfffc000006087984 */ /* 0x000e640000000800 */
[----:B------:R-:W-:Y:S02]  /*5d40*/  ISETP.GE.AND P1, PT, R9, R26, PT ;  /* 0x0000001a0900720c */ /* 0x000fe40003f26270 */
        /* <DEDUP_REMOVED lines=96> */
.L_x_3771:
[----:B------:R-:W-:Y:S05]  /*6350*/  BSYNC.RECONVERGENT B1 ;  /* 0x0000000000017941 */ /* 0x000fea0003800200 */
.L_x_3770:
        /* <DEDUP_REMOVED lines=55> */
.L_x_3774:
[----:B------:R-:W-:Y:S05]  /*66d0*/  BSYNC.RECONVERGENT B1 ;  /* 0x0000000000017941 */ /* 0x000fea0003800200 */
.L_x_3773:
        /* <DEDUP_REMOVED lines=27> */
.L_x_3766:
[----:B0-----:R-:W-:Y:S01]  /*6890*/  IMAD.U32 R8, RZ, RZ, UR9 ;  /* 0x00000009ff087e24 */ /* 0x001fe2000f8e00ff */
[----:B------:R-:W0:Y:S01]  /*68a0*/  S2UR UR6, SR_CTAID.Y ;  /* 0x00000000000679c3 */ /* 0x000e220000002600 */
[----:B------:R-:W-:Y:S01]  /*68b0*/  LOP3.LUT R9, RZ, R0, RZ, 0x33, !PT ;  /* 0x00000000ff097212 */ /* 0x000fe200078e33ff */
[----:B------:R-:W-:Y:S02]  /*68c0*/  BSSY.RECONVERGENT B1, `(.L_x_3775) ;  /* 0x0000027000017945 */ /* 0x000fe40003800200 */
[----:B------:R-:W-:-:S04]  /*68d0*/  VIADDMNMX R8, R5, 0x100, R8, !PT ;  /* 0x0000010005087846 */ /* 0x000fc80007800108 */
[----:B------:R-:W0:Y:S01]  /*68e0*/  LDC R3, c[0x0][0x3f4] ;  /* 0x0000fd00ff037b82 */ /* 0x000e220000000800 */
[----:B------:R-:W-:-:S04]  /*68f0*/  IADD3 R9, PT, PT, R8, -UR5, R9 ;  /* 0x8000000508097c10 */ /* 0x000fc8000fffe009 */
[C---:B------:R-:W-:Y:S02]  /*6900*/  LOP3.LUT R8, R9.reuse, 0x300, RZ, 0xc0, !PT ;  /* 0x0000030009087812 */ /* 0x040fe400078ec0ff */
[----:B------:R-:W-:Y:S02]  /*6910*/  ISETP.GE.U32.AND P1, PT, R9, 0x300, PT ;  /* 0x000003000900780c */ /* 0x000fe40003f26070 */
[----:B------:R-:W-:Y:S01]  /*6920*/  ISETP.NE.AND P0, PT, R8, 0x300, PT ;  /* 0x000003000800780c */ /* 0x000fe20003f05270 */
[----:B------:R-:W-:Y:S02]  /*6930*/  IMAD.MOV.U32 R8, RZ, RZ, R5 ;  /* 0x000000ffff087224 */ /* 0x000fe400078e0005 */
[----:B0-----:R-:W-:Y:S02]  /*6940*/  IMAD R15, R3, UR6, RZ ;  /* 0x00000006030f7c24 */ /* 0x001fe4000f8e02ff */
[----:B------:R-:W-:-:S03]  /*6950*/  HFMA2 R3, -RZ, RZ, 0, 0 ;  /* 0x00000000ff037431 */ /* 0x000fc600000001ff */
[----:B------:R-:W-:-:S05]  /*6960*/  SHF.R.S32.HI R16, RZ, 0x1f, R15 ;  /* 0x0000001fff107819 */ /* 0x000fca000001140f */
        /* <DEDUP_REMOVED lines=8> */
[----:B------:R-:W-:Y:S01]  /*69f0*/  MOV R3, RZ ;  /* 0x000000ff00037202 */ /* 0x000fe20000000f00 */
[----:B------:R-:W-:Y:S01]  /*6a00*/  VIADD R9, R14, UR6 ;  /* 0x000000060e097c36 */ /* 0x000fe20008000000 */
[----:B------:R-:W-:-:S07]  /*6a10*/  IADD3 R10, PT, PT, -R6, RZ, RZ ;  /* 0x000000ff060a7210 */ /* 0x000fce0007ffe1ff */
.L_x_3777:
[----:B------:R-:W-:-:S06]  /*6a20*/  MOV R6, R13 ;  /* 0x0000000d00067202 */ /* 0x000fcc0000000f00 */
[----:B------:R0:W2:Y:S01]  /*6a30*/  LDG.E.U8 R6, desc[UR36][R6.64] ;  /* 0x0000002406067981 */ /* 0x0000a2000c1e1100 */
[----:B------:R-:W-:Y:S01]  /*6a40*/  IMAD.MOV.U32 R12, RZ, RZ, RZ ;  /* 0x000000ffff0c7224 */ /* 0x000fe200078e00ff */
[----:B------:R-:W-:Y:S01]  /*6a50*/  IADD3 R10, PT, PT, R10, 0x1, RZ ;  /* 0x000000010a0a7810 */ /* 0x000fe20007ffe0ff */
[----:B------:R-:W-:Y:S01]  /*6a60*/  VIADD R8, R8, 0x100 ;  /* 0x0000010008087836 */ /* 0x000fe20000000000 */
[----:B------:R-:W-:-:S04]  /*6a70*/  IADD3 R13, P2, PT, R13, 0x100, RZ ;  /* 0x000001000d0d7810 */ /* 0x000fc80007f5e0ff */
[----:B0-----:R-:W-:Y:S02]  /*6a80*/  IADD3.X R7, PT, PT, RZ, R7, RZ, P2, !PT ;  /* 0x00000007ff077210 */ /* 0x001fe400017fe4ff */
        /* <DEDUP_REMOVED lines=8> */
[----:B0-----:R-:W-:-:S10]  /*6b10*/  VIADD R9, R9, 0x400 ;  /* 0x0000040009097836 */ /* 0x001fd40000000000 */
[----:B------:R-:W-:Y:S05]  /*6b20*/  @P0 BRA `(.L_x_3777) ;  /* 0xfffffffc00bc0947 */ /* 0x000fea000383ffff */
.L_x_3776:
[----:B------:R-:W-:Y:S05]  /*6b30*/  BSYNC.RECONVERGENT B1 ;  /* 0x0000000000017941 */ /* 0x000fea0003800200 */
.L_x_3775:
[----:B------:R-:W-:Y:S05]  /*6b40*/  @!P1 BRA `(.L_x_3765) ;  /* 0x0000000000dc9947 */ /* 0x000fea0003800000 */
[----:B------:R-:W0:Y:S01]  /*6b50*/  S2R R10, SR_CgaCtaId ;  /* 0x00000000000a7919 */ /* 0x000e220000008800 */
[----:B------:R-:W2:Y:S01]  /*6b60*/  LDCU.64 UR12, c[0x0][0x420] ;  /* 0x00008400ff0c77ac */ /* 0x000ea20008000a00 */
[----:B------:R-:W-:Y:S01]  /*6b70*/  MOV R6, 0x400 ;  /* 0x0000040000067802 */ /* 0x000fe20000000f00 */
[----:B------:R-:W-:-:S03]  /*6b80*/  USHF.L.U32 UR6, UR5, 0x2, URZ ;  /* 0x0000000205067899 */ /* 0x000fc600080006ff */
[----:B------:R-:W-:-:S03]  /*6b90*/  IADD3 R7, PT, PT, R6, 0x240, RZ ;  /* 0x0000024006077810 */ /* 0x000fc60007ffe0ff */
[----:B------:R-:W-:Y:S02]  /*6ba0*/  LEA R6, R8, -UR6, 0x2 ;  /* 0x8000000608067c11 */ /* 0x000fe4000f8e10ff */
[----:B--2---:R-:W-:-:S04]  /*6bb0*/  IADD3 R11, P0, P1, R15, UR12, R8 ;  /* 0x0000000c0f0b7c10 */ /* 0x004fc8000f91e008 */
[----:B------:R-:W-:Y:S02]  /*6bc0*/  IADD3 R11, P2, PT, R11, 0x200, RZ ;  /* 0x000002000b0b7810 */ /* 0x000fe40007f5e0ff */
[----:B0-----:R-:W-:Y:S02]  /*6bd0*/  LEA R9, R10, R7, 0x18 ;  /* 0x000000070a097211 */ /* 0x001fe400078ec0ff */
[----:B------:R-:W-:Y:S02]  /*6be0*/  IADD3.X R7, PT, PT, R16, UR13, RZ, P0, P1 ;  /* 0x0000000d10077c10 */ /* 0x000fe400087e24ff */
[----:B------:R-:W-:-:S03]  /*6bf0*/  IADD3 R9, PT, PT, R6, 0x800, R9 ;  /* 0x0000080006097810 */ /* 0x000fc60007ffe009 */
[----:B------:R-:W-:-:S07]  /*6c00*/  IMAD.X R7, RZ, RZ, R7, P2 ;  /* 0x000000ffff077224 */ /* 0x000fce00010e0607 */
.L_x_3778:
[----:B------:R-:W-:-:S05]  /*6c10*/  MOV R6, R11 ;  /* 0x0000000b00067202 */ /* 0x000fca0000000f00 */
[----:B------:R-:W2:Y:S04]  /*6c20*/  LDG.E.U8 R12, desc[UR36][R6.64+-0x200] ;  /* 0xfffe0024060c7981 */ /* 0x000ea8000c1e1100 */
[----:B------:R-:W3:Y:S04]  /*6c30*/  LDG.E.U8 R10, desc[UR36][R6.64+-0x100] ;  /* 0xffff0024060a7981 */ /* 0x000ee8000c1e1100 */
[----:B------:R-:W4:Y:S04]  /*6c40*/  LDG.E.U8 R11, desc[UR36][R6.64] ;  /* 0x00000024060b7981 */ /* 0x000f28000c1e1100 */
[----:B------:R-:W5:Y:S01]  /*6c50*/  LDG.E.U8 R13, desc[UR36][R6.64+0x100] ;  /* 0x00010024060d7981 */ /* 0x000f62000c1e1100 */
[----:B------:R-:W-:Y:S01]  /*6c60*/  IMAD.MOV.U32 R16, RZ, RZ, RZ ;  /* 0x000000ffff107224 */ /* 0x000fe200078e00ff */
[----:B------:R-:W-:Y:S01]  /*6c70*/  MOV R18, RZ ;  /* 0x000000ff00127202 */ /* 0x000fe20000000f00 */
        /* <DEDUP_REMOVED lines=10> */
[----:B------:R-:W-:-:S02]  /*6d20*/  IMAD.MOV.U32 R10, RZ, RZ, RZ ;  /* 0x000000ffff0a7224 */ /* 0x000fc400078e00ff */
[----:B0-----:R-:W-:Y:S01]  /*6d30*/  @!P1 FADD.FTZ R13, -R25, R12 ;  /* 0x0000000c190d9221 */ /* 0x001fe20000010100 */
[----:B------:R-:W-:Y:S02]  /*6d40*/  HFMA2 R12, -RZ, RZ, 0, 0 ;  /* 0x00000000ff0c7431 */ /* 0x000fe400000001ff */
[----:B------:R-:W-:Y:S01]  /*6d50*/  @!P0 FMUL.FTZ R11, R11, 1.4426950216293334961 ;  /* 0x3fb8aa3b0b0b8820 */ /* 0x000fe20000410000 */
[----:B------:R-:W-:Y:S01]  /*6d60*/  @!P1 FMUL.FTZ R13, R13, 1.4426950216293334961 ;  /* 0x3fb8aa3b0d0d9820 */ /* 0x000fe20000410000 */
[C---:B--2---:R-:W-:Y:S02]  /*6d70*/  @!P2 FADD.FTZ R15, -R25.reuse, R15 ;  /* 0x0000000f190fa221 */ /* 0x044fe40000010100 */
[----:B------:R0:W1:Y:S01]  /*6d80*/  @!P0 MUFU.EX2 R10, R11 ;  /* 0x0000000b000a8308 */ /* 0x0000620000000800 */
[----:B------:R-:W-:Y:S01]  /*6d90*/  ISETP.GT.AND P0, PT, R8, UR45, PT ;  /* 0x0000002d08007c0c */ /* 0x000fe2000bf04270 */
[----:B---3--:R-:W-:Y:S01]  /*6da0*/  @!P3 FADD.FTZ R17, -R25, R17 ;  /* 0x000000111911b221 */ /* 0x008fe20000010100 */
[----:B------:R-:W-:-:S03]  /*6db0*/  @!P2 FMUL.FTZ R15, R15, 1.4426950216293334961 ;  /* 0x3fb8aa3b0f0fa820 */ /* 0x000fc60000410000 */
        /* <DEDUP_REMOVED lines=16> */
.L_x_3765:
[----:B------:R-:W-:Y:S05]  /*6ec0*/  BSYNC.RECONVERGENT B0 ;  /* 0x0000000000007941 */ /* 0x000fea0003800200 */
.L_x_3764:
[----:B---3--:R-:W2:Y:S01]  /*6ed0*/  SHFL.BFLY PT, R6, R3, 0x10, 0x1f ;  /* 0x0e001f0003067f89 */ /* 0x008ea200000e0000 */
[C---:B------:R-:W-:Y:S01]  /*6ee0*/  ISETP.NE.AND P0, PT, R2.reuse, RZ, PT ;  /* 0x000000ff0200720c */ /* 0x040fe20003f05270 */
[----:B------:R-:W3:Y:S01]  /*6ef0*/  LDCU.U8 UR8, c[0x0][0x48c] ;  /* 0x00009180ff0877ac */ /* 0x000ee20008000000 */
[----:B------:R-:W-:Y:S01]  /*6f00*/  ISETP.GT.U32.AND P1, PT, R2, 0x7, PT ;  /* 0x000000070200780c */ /* 0x000fe20003f24070 */
[----:B------:R-:W5:Y:S01]  /*6f10*/  S2UR UR6, SR_CTAID.Y ;  /* 0x00000000000679c3 */ /* 0x000f620000002600 */
[----:B------:R-:W-:-:S07]  /*6f20*/  SHF.R.U32.HI R2, RZ, 0x5, R0 ;  /* 0x00000005ff027819 */ /* 0x000fce0000011600 */
[----:B----4-:R-:W5:Y:S02]  /*6f30*/  LDC R12, c[0x0][0x3f8] ;  /* 0x0000fe00ff0c7b82 */ /* 0x010f640000000800 */
        /* <DEDUP_REMOVED lines=18> */
[----:B0-----:R-:W-:Y:S02]  /*7060*/  FADD.FTZ R7, R6, R3 ;  /* 0x0000000306077221 */ /* 0x001fe40000010000 */
[----:B------:R-:W5:Y:S03]  /*7070*/  S2R R3, SR_CTAID.X ;  /* 0x0000000000037919 */ /* 0x000f660000002500 */
[----:B------:R-:W0:Y:S02]  /*7080*/  SHFL.BFLY PT, R8, R7, 0x1, 0x1f ;  /* 0x0c201f0007087f89 */ /* 0x000e2400000e0000 */
[----:B0-----:R-:W-:Y:S01]  /*7090*/  FADD.FTZ R8, R7, R8 ;  /* 0x0000000807087221 */ /* 0x001fe20000010000 */
[----:B------:R-:W-:Y:S01]  /*70a0*/  CS2R R6, SRZ ;  /* 0x0000000000067805 */ /* 0x000fe2000001ff00 */
[----:B-----5:R-:W-:-:S04]  /*70b0*/  IMAD R35, R12, UR6, R3 ;  /* 0x000000060c237c24 */ /* 0x020fc8000f8e0203 */
[----:B------:R-:W0:Y:S02]  /*70c0*/  SHFL.IDX PT, R8, R8, RZ, 0x1f ;  /* 0x00001fff08087589 */ /* 0x000e2400000e0000 */
[----:B0-----:R-:W-:-:S04]  /*70d0*/  FADD.FTZ R4, R8, 9.9999999747524270788e-07 ;  /* 0x358637bd08047421 */ /* 0x001fc80000010000 */
[----:B------:R0:W2:Y:S01]  /*70e0*/  MUFU.RCP R33, R4 ;  /* 0x0000000400217308 */ /* 0x0000a20000001000 */
[----:B------:R-:W-:Y:S05]  /*70f0*/  BRA.U !UP0, `(.L_x_3779) ;  /* 0x0000000108187547 */ /* 0x000fea000b800000 */
[----:B0-----:R-:W0:Y:S08]  /*7100*/  LDC R4, c[0x0][0x488] ;  /* 0x00012200ff047b82 */ /* 0x001e300000000800 */
[----:B------:R-:W0:Y:S08]  /*7110*/  LDC R6, c[0x0][0x40c] ;  /* 0x00010300ff067b82 */ /* 0x000e300000000800 */
[----:B------:R-:W3:Y:S01]  /*7120*/  LDC R7, c[0x0][0x3f4] ;  /* 0x0000fd00ff077b82 */ /* 0x000ee20000000800 */
[----:B0-----:R-:W-:-:S04]  /*7130*/  IMAD R4, R35, R4, R6 ;  /* 0x0000000423047224 */ /* 0x001fc800078e0206 */
[----:B---3--:R-:W-:-:S05]  /*7140*/  IMAD R6, R4, R7, RZ ;  /* 0x0000000704067224 */ /* 0x008fca00078e02ff */
[----:B------:R-:W-:-:S07]  /*7150*/  SHF.R.S32.HI R7, RZ, 0x1f, R6 ;  /* 0x0000001fff077819 */ /* 0x000fce0000011406 */
.L_x_3779:
[----:B------:R-:W-:Y:S04]  /*7160*/  BSSY.RECONVERGENT B0, `(.L_x_3780) ;  /* 0x0000168000007945 */ /* 0x000fe80003800200 */
[----:B------:R-:W-:Y:S05]  /*7170*/  @P0 BRA `(.L_x_3781) ;  /* 0x0000001400980947 */ /* 0x000fea0003800000 */
[----:B------:R-:W-:-:S09]  /*7180*/  UISETP.NE.AND UP0, UPT, UR8, URZ, UPT ;  /* 0x000000ff0800728c */ /* 0x000fd2000bf05270 */
[----:B------:R-:W-:Y:S05]  /*7190*/  BRA.U UP0, `(.L_x_3782) ;  /* 0x0000000900807547 */ /* 0x000fea000b800000 */
[----:B0-----:R-:W-:Y:S01]  /*71a0*/  MOV R4, UR9 ;  /* 0x0000000900047c02 */ /* 0x001fe20008000f00 */
        /* <DEDUP_REMOVED lines=18> */
[----:B------:R-:W-:-:S07]  /*72d0*/  IADD3 R4, PT, PT, R14, UR6, RZ ;  /* 0x000000060e047c10 */ /* 0x000fce000fffe0ff */
.L_x_3785:
[----:B------:R-:W2:Y:S01]  /*72e0*/  LDS R6, [R4] ;  /* 0x0000000004067984 */ /* 0x000ea20000000800 */
[----:B------:R-:W-:-:S05]  /*72f0*/  VIADD R7, R7, 0x1 ;  /* 0x0000000107077836 */ /* 0x000fca0000000000 */
[----:B------:R-:W-:Y:S01]  /*7300*/  ISETP.NE.AND P0, PT, R7, RZ, PT ;  /* 0x000000ff0700720c */ /* 0x000fe20003f05270 */
[----:B--2---:R-:W-:-:S05]  /*7310*/  FMUL.FTZ R9, R6, R33 ;  /* 0x0000002106097220 */ /* 0x004fca0000410000 */
[----:B------:R0:W-:Y:S02]  /*7320*/  STS [R4], R9 ;  /* 0x0000000904007388 */ /* 0x0001e40000000800 */
[----:B0-----:R-:W-:-:S05]  /*7330*/  IADD3 R4, PT, PT, R4, 0x400, RZ ;  /* 0x0000040004047810 */ /* 0x001fca0007ffe0ff */
[----:B------:R-:W-:Y:S05]  /*7340*/  @P0 BRA `(.L_x_3785) ;  /* 0xfffffffc00e40947 */ /* 0x000fea000383ffff */
.L_x_3784:
[----:B------:R-:W-:Y:S05]  /*7350*/  BSYNC.RECONVERGENT B1 ;  /* 0x0000000000017941 */ /* 0x000fea0003800200 */
.L_x_3783:
        /* <DEDUP_REMOVED lines=29> */
[----:B------:R-:W-:Y:S02]  /*7530*/  MOV R37, UR45 ;  /* 0x0000002d00257c02 */ /* 0x000fe40008000f00 */
[----:B------:R-:W-:-:S03]  /*7540*/  PLOP3.LUT P0, PT, PT, PT, PT, 0x8, 0x80 ;  /* 0x000000000080781c */ /* 0x000fc60003f0e170 */
[----:B------:R-:W-:-:S10]  /*7550*/  VIADD R37, R37, 0xfffff401 ;  /* 0xfffff40125257836 */ /* 0x000fd40000000000 */
.L_x_3788:
[----:B------:R-:W0:Y:S01]  /*7560*/  LDS R4, [R5+-0x800] ;  /* 0xfff8000005047984 */ /* 0x000e220000000800 */
[----:B------:R-:W-:-:S03]  /*7570*/  IADD3 R6, PT, PT, R6, 0x1000, RZ ;  /* 0x0000100006067810 */ /* 0x000fc60007ffe0ff */
[----:B------:R-:W2:Y:S01]  /*7580*/  LDS R7, [R5+-0x400] ;  /* 0xfffc000005077984 */ /* 0x000ea20000000800 */
[----:B------:R-:W-:-:S03]  /*7590*/  ISETP.GE.AND P1, PT, R6, R37, PT ;  /* 0x000000250600720c */ /* 0x000fc60003f26270 */
        /* <DEDUP_REMOVED lines=48> */
.L_x_3787:
[----:B------:R-:W-:Y:S05]  /*78a0*/  BSYNC.RECONVERGENT B1 ;  /* 0x0000000000017941 */ /* 0x000fea0003800200 */
.L_x_3786:
        /* <DEDUP_REMOVED lines=31> */
.L_x_3790:
[----:B------:R-:W-:Y:S05]  /*7aa0*/  BSYNC.RECONVERGENT B1 ;  /* 0x0000000000017941 */ /* 0x000fea0003800200 */
.L_x_3789:
        /* <DEDUP_REMOVED lines=15> */
.L_x_3782:
        /* <DEDUP_REMOVED lines=13> */
[----:B------:R-:W-:Y:S02]  /*7c70*/  UMOV UR6, 0x400 ;  /* 0x0000040000067882 */ /* 0x000fe40000000000 */
[----:B------:R-:W-:Y:S01]  /*7c80*/  UIADD3 UR6, UPT, UPT, UR6, 0x240, URZ ;  /* 0x0000024006067890 */ /* 0x000fe2000fffe0ff */
[C---:B------:R-:W-:Y:S01]  /*7c90*/  IMAD.SHL.U32 R8, R4.reuse, 0x100, RZ ;  /* 0x0000010004087824 */ /* 0x040fe200078e00ff */
[----:B------:R-:W-:Y:S02]  /*7ca0*/  IADD3.X R10, PT, PT, RZ, R7, RZ, P0, !PT ;  /* 0x00000007ff0a7210 */ /* 0x000fe400007fe4ff */
[----:B------:R-:W-:-:S02]  /*7cb0*/  LOP3.LUT R4, R4, 0x3, RZ, 0xc0, !PT ;  /* 0x0000000304047812 */ /* 0x000fc400078ec0ff */
[----:B------:R-:W-:-:S04]  /*7cc0*/  LOP3.LUT R8, R8, 0x300, RZ, 0xc0, !PT ;  /* 0x0000030008087812 */ /* 0x000fc800078ec0ff */
[----:B------:R-:W-:Y:S02]  /*7cd0*/  IADD3 R5, PT, PT, R5, R8, RZ ;  /* 0x0000000805057210 */ /* 0x000fe40007ffe0ff */
[----:B---3--:R-:W-:-:S04]  /*7ce0*/  LEA R12, P0, R13, UR10, 0x2 ;  /* 0x0000000a0d0c7c11 */ /* 0x008fc8000f8010ff */
[----:B------:R-:W-:Y:S01]  /*7cf0*/  LEA.HI.X R13, R13, UR11, R10, 0x2, P0 ;  /* 0x0000000b0d0d7c11 */ /* 0x000fe200080f140a */
[----:B0-----:R-:W-:Y:S01]  /*7d00*/  ULEA UR6, UR7, UR6, 0x18 ;  /* 0x0000000607067291 */ /* 0x001fe2000f8ec0ff */
[----:B------:R-:W-:-:S05]  /*7d10*/  IMAD.MOV R10, RZ, RZ, -R4 ;  /* 0x000000ffff0a7224 */ /* 0x000fca00078e0a04 */
[----:B------:R-:W-:-:S07]  /*7d20*/  IADD3 R4, PT, PT, R14, UR6, RZ ;  /* 0x000000060e047c10 */ /* 0x000fce000fffe0ff */
.L_x_3793:
[----:B---3--:R-:W2:Y:S01]  /*7d30*/  LDS R8, [R4] ;  /* 0x0000000004087984 */ /* 0x008ea20000000800 */
[----:B------:R-:W-:Y:S01]  /*7d40*/  IMAD.MOV.U32 R9, RZ, RZ, R13 ;  /* 0x000000ffff097224 */ /* 0x000fe200078e000d */
[----:B------:R-:W-:-:S04]  /*7d50*/  IADD3 R10, PT, PT, R10, 0x1, RZ ;  /* 0x000000010a0a7810 */ /* 0x000fc80007ffe0ff */
[----:B------:R-:W-:Y:S01]  /*7d60*/  ISETP.NE.AND P0, PT, R10, RZ, PT ;  /* 0x000000ff0a00720c */ /* 0x000fe20003f05270 */
[----:B--2---:R-:W-:Y:S01]  /*7d70*/  FMUL.FTZ R11, R8, R33 ;  /* 0x00000021080b7220 */ /* 0x004fe20000410000 */
[----:B------:R-:W-:Y:S02]  /*7d80*/  MOV R8, R12 ;  /* 0x0000000c00087202 */ /* 0x000fe40000000f00 */
[----:B------:R-:W-:Y:S02]  /*7d90*/  IADD3 R12, P2, PT, R12, 0x400, RZ ;  /* 0x000004000c0c7810 */ /* 0x000fe40007f5e0ff */
[----:B------:R0:W-:Y:S02]  /*7da0*/  STS [R4], R11 ;  /* 0x0000000b04007388 */ /* 0x0001e40000000800 */
[----:B------:R-:W-:Y:S02]  /*7db0*/  IADD3.X R13, PT, PT, RZ, R13, RZ, P2, !PT ;  /* 0x0000000dff0d7210 */ /* 0x000fe400017fe4ff */
[----:B------:R3:W-:Y:S01]  /*7dc0*/  STG.E desc[UR36][R8.64], R11 ;  /* 0x0000000b08007986 */ /* 0x0007e2000c101924 */
[----:B0-----:R-:W-:-:S02]  /*7dd0*/  VIADD R4, R4, 0x400 ;  /* 0x0000040004047836 */ /* 0x001fc40000000000 */
[----:B------:R-:W-:Y:S05]  /*7de0*/  @P0 BRA `(.L_x_3793) ;  /* 0xfffffffc00d00947 */ /* 0x000fea000383ffff */
.L_x_3792:
[----:B------:R-:W-:Y:S05]  /*7df0*/  BSYNC.RECONVERGENT B1 ;  /* 0x0000000000017941 */ /* 0x000fea0003800200 */
.L_x_3791:
[----:B------:R-:W-:Y:S05]  /*7e00*/  @!P1 BRA `(.L_x_3781) ;  /* 0x0000000800749947 */ /* 0x000fea0003800000 */
[----:B---3--:R-:W0:Y:S01]  /*7e10*/  S2R R9, SR_CgaCtaId ;  /* 0x0000000000097919 */ /* 0x008e220000008800 */
[----:B------:R-:W3:Y:S01]  /*7e20*/  LDCU.64 UR6, c[0x0][0x480] ;  /* 0x00009000ff0677ac */ /* 0x000ee20008000a00 */
[C---:B------:R-:W-:Y:S01]  /*7e30*/  IADD3 R10, PT, PT, -R5.reuse, UR45, RZ ;  /* 0x0000002d050a7c10 */ /* 0x040fe2000fffe1ff */
[----:B------:R-:W-:Y:S01]  /*7e40*/  BSSY.RECONVERGENT B1, `(.L_x_3794) ;  /* 0x000005b000017945 */ /* 0x000fe20003800200 */
[----:B------:R-:W-:Y:S02]  /*7e50*/  IADD3 R6, P0, PT, R5, R6, RZ ;  /* 0x0000000605067210 */ /* 0x000fe40007f1e0ff */
[----:B------:R-:W-:Y:S02]  /*7e60*/  ISETP.GT.AND P1, PT, R10, 0xbff, PT ;  /* 0x00000bff0a00780c */ /* 0x000fe40003f24270 */
[----:B------:R-:W-:Y:S02]  /*7e70*/  MOV R4, 0x400 ;  /* 0x0000040000047802 */ /* 0x000fe40000000f00 */
[----:B------:R-:W-:-:S02]  /*7e80*/  IADD3.X R7, PT, PT, RZ, R7, RZ, P0, !PT ;  /* 0x00000007ff077210 */ /* 0x000fc400007fe4ff */
[----:B------:R-:W-:Y:S02]  /*7e90*/  IADD3 R4, PT, PT, R4, 0x240, RZ ;  /* 0x0000024004047810 */ /* 0x000fe40007ffe0ff */
[----:B---3--:R-:W-:Y:S01]  /*7ea0*/  LEA R8, P0, R6, UR6, 0x2 ;  /* 0x0000000606087c11 */ /* 0x008fe2000f8010ff */
[----:B------:R-:W-:-:S03]  /*7eb0*/  USHF.L.U32 UR6, UR5, 0x2, URZ ;  /* 0x0000000205067899 */ /* 0x000fc600080006ff */
[----:B------:R-:W-:Y:S02]  /*7ec0*/  LEA.HI.X R7, R6, UR7, R7, 0x2, P0 ;  /* 0x0000000706077c11 */ /* 0x000fe400080f1407 */
[----:B------:R-:W-:-:S05]  /*7ed0*/  IADD3 R6, P0, PT, R8, 0x800, RZ ;  /* 0x0000080008067810 */ /* 0x000fca0007f1e0ff */
[----:B------:R-:W-:Y:S01]  /*7ee0*/  IMAD.X R7, RZ, RZ, R7, P0 ;  /* 0x000000ffff077224 */ /* 0x000fe200000e0607 */
[----:B------:R-:W-:Y:S02]  /*7ef0*/  PLOP3.LUT P0, PT, PT, PT, PT, 0x80, 0x8 ;  /* 0x000000000008781c */ /* 0x000fe40003f0f070 */
[----:B0-----:R-:W-:Y:S02]  /*7f00*/  LEA R9, R9, R4, 0x18 ;  /* 0x0000000409097211 */ /* 0x001fe400078ec0ff */
[----:B------:R-:W-:-:S04]  /*7f10*/  LEA R4, R5, -UR6, 0x2 ;  /* 0x8000000605047c11 */ /* 0x000fc8000f8e10ff */
[----:B------:R-:W-:Y:S01]  /*7f20*/  IADD3 R4, PT, PT, R4, 0x800, R9 ;  /* 0x0000080004047810 */ /* 0x000fe20007ffe009 */
[----:B------:R-:W-:Y:S06]  /*7f30*/  @!P1 BRA `(.L_x_3795) ;  /* 0x00000004002c9947 */ /* 0x000fec0003800000 */
[----:B------:R-:W-:Y:S02]  /*7f40*/  MOV R30, UR45 ;  /* 0x0000002d001e7c02 */ /* 0x000fe40008000f00 */
[----:B------:R-:W-:Y:S02]  /*7f50*/  PLOP3.LUT P0, PT, PT, PT, PT, 0x8, 0x80 ;  /* 0x000000000080781c */ /* 0x000fe40003f0e170 */
[----:B------:R-:W-:-:S11]  /*7f60*/  IADD3 R30, PT, PT, R30, -0xbff, RZ ;  /* 0xfffff4011e1e7810 */ /* 0x000fd60007ffe0ff */
.L_x_3796:
        /* <DEDUP_REMOVED lines=70> */
[----:B-1----:R-:W-:Y:S01]  /*83d0*/  IADD3 R4, PT, PT, R4, 0x4000, RZ ;  /* 0x0000400004047810 */ /* 0x002fe20007ffe0ff */
[----:B------:R-:W-:Y:S06]  /*83e0*/  @!P1 BRA `(.L_x_3796) ;  /* 0xfffffff800e09947 */ /* 0x000fec000383ffff */
.L_x_3795:
[----:B------:R-:W-:Y:S05]  /*83f0*/  BSYNC.RECONVERGENT B1 ;  /* 0x0000000000017941 */ /* 0x000fea0003800200 */
.L_x_3794:
        /* <DEDUP_REMOVED lines=41> */
[----:B------:R-:W-:Y:S01]  /*8690*/  IMAD.MOV.U32 R7, RZ, RZ, R11 ;  /* 0x000000ffff077224 */ /* 0x000fe200078e000b */
[----:B-1----:R-:W-:-:S07]  /*86a0*/  IADD3 R4, PT, PT, R4, 0x2000, RZ ;  /* 0x0000200004047810 */ /* 0x002fce0007ffe0ff */
.L_x_3798:
[----:B------:R-:W-:Y:S05]  /*86b0*/  BSYNC.RECONVERGENT B1 ;  /* 0x0000000000017941 */ /* 0x000fea0003800200 */
.L_x_3797:
        /* <DEDUP_REMOVED lines=18> */
.L_x_3781:
[----:B------:R-:W-:Y:S05]  /*87e0*/  BSYNC.RECONVERGENT B0 ;  /* 0x0000000000007941 */ /* 0x000fea0003800200 */
.L_x_3780:
[----:B------:R-:W-:Y:S01]  /*87f0*/  USHF.R.S32.HI UR6, URZ, 0x1f, UR45 ;  /* 0x0000001fff067899 */ /* 0x000fe2000801142d */
[----:B------:R-:W-:Y:S01]  /*8800*/  LOP3.LUT R14, R14, 0x7c, RZ, 0xc0, !PT ;  /* 0x0000007c0e0e7812 */ /* 0x000fe200078ec0ff */
[----:B------:R-:W4:Y:S01]  /*8810*/  LDCU.64 UR8, c[0x0][0x3b0] ;  /* 0x00007600ff0877ac */ /* 0x000f220008000a00 */
[----:B0-----:R-:W-:Y:S01]  /*8820*/  CS2R R6, SRZ ;  /* 0x0000000000067805 */ /* 0x001fe2000001ff00 */
[----:B------:R-:W-:-:S04]  /*8830*/  ULEA.HI UR6, UR6, UR45, URZ, 0x3 ;  /* 0x0000002d06067291 */ /* 0x000fc8000f8f18ff */
[----:B------:R-:W-:-:S04]  /*8840*/  ULOP3.LUT UR6, UR6, 0xfffffff8, URZ, 0xc0, !UPT ;  /* 0xfffffff806067892 */ /* 0x000fc8000f8ec0ff */
[----:B------:R-:W-:-:S06]  /*8850*/  UIADD3 UR6, UPT, UPT, -UR6, UR45, URZ ;  /* 0x0000002d06067290 */ /* 0x000fcc000fffe1ff */
[----:B------:R-:W-:Y:S02]  /*8860*/  ISETP.NE.AND P0, PT, R2, UR6, PT ;  /* 0x0000000602007c0c */ /* 0x000fe4000bf05270 */
[----:B----4-:R-:W-:Y:S02]  /*8870*/  ISETP.EQ.U32.AND P1, PT, RZ, UR8, PT ;  /* 0x00000008ff007c0c */ /* 0x010fe4000bf22070 */
        /* <DEDUP_REMOVED lines=11> */
[----:B---3--:R-:W-:Y:S02]  /*8930*/  CS2R R10, SRZ ;  /* 0x00000000000a7805 */ /* 0x008fe4000001ff00 */
[----:B------:R-:W-:-:S09]  /*8940*/  CS2R R8, SRZ ;  /* 0x0000000000087805 */ /* 0x000fd2000001ff00 */
[----:B0-----:R-:W-:Y:S05]  /*8950*/  @P0 BRA `(.L_x_3800) ;  /* 0x0000002000800947 */ /* 0x001fea0003800000 */
[----:B------:R-:W0:Y:S01]  /*8960*/  LDCU UR7, c[0x0][0x3f4] ;  /* 0x00007e80ff0777ac */ /* 0x000e220008000800 */
[----:B------:R-:W3:Y:S01]  /*8970*/  LDC.64 R12, c[0x0][0x3c0] ;  /* 0x0000f000ff0c7b82 */ /* 0x000ee20000000a00 */
[----:B------:R-:W-:Y:S01]  /*8980*/  IADD3 R16, PT, PT, R2, UR5, RZ ;  /* 0x0000000502107c10 */ /* 0x000fe2000fffe0ff */
        /* <DEDUP_REMOVED lines=8> */
[----:B------:R-:W-:Y:S01]  /*8a10*/  ULOP3.LUT UR7, URZ, UR5, URZ, 0x33, !UPT ;  /* 0x00000005ff077292 */ /* 0x000fe2000f8e33ff */
[----:B------:R-:W-:Y:S01]  /*8a20*/  VIADDMNMX R9, R16, 0x8, R21, !PT ;  /* 0x0000000810097846 */ /* 0x000fe20007800115 */
[----:B------:R-:W-:Y:S01]  /*8a30*/  BSSY.RECONVERGENT B2, `(.L_x_3803) ;  /* 0x0000058000027945 */ /* 0x000fe20003800200 */
[----:B------:R-:W-:Y:S02]  /*8a40*/  MOV R32, R16 ;  /* 0x0000001000207202 */ /* 0x000fe40000000f00 */
[----:B------:R-:W-:Y:S02]  /*8a50*/  CS2R R10, SRZ ;  /* 0x00000000000a7805 */ /* 0x000fe4000001ff00 */
[----:B------:R-:W-:Y:S02]  /*8a60*/  IADD3 R62, PT, PT, -R2, UR7, R9 ;  /* 0x00000007023e7c10 */ /* 0x000fe4000fffe109 */
[----:B------:R-:W-:Y:S02]  /*8a70*/  CS2R R8, SRZ ;  /* 0x0000000000087805 */ /* 0x000fe4000001ff00 */
[----:B------:R-:W-:-:S02]  /*8a80*/  ISETP.GE.U32.AND P0, PT, R62, 0x38, PT ;  /* 0x000000383e00780c */ /* 0x000fc40003f06070 */
[----:B------:R-:W-:-:S04]  /*8a90*/  LEA.HI R63, R62, 0x1, RZ, 0x1d ;  /* 0x000000013e3f7811 */ /* 0x000fc800078fe8ff */
[----:B------:R-:W-:-:S04]  /*8aa0*/  LOP3.LUT R66, R63, 0x7, RZ, 0xc0, !PT ;  /* 0x000000073f427812 */ /* 0x000fc800078ec0ff */
[----:B------:R-:W-:-:S03]  /*8ab0*/  ISETP.NE.AND P1, PT, R66, RZ, PT ;  /* 0x000000ff4200720c */ /* 0x000fc60003f25270 */
[----:B------:R-:W-:Y:S10]  /*8ac0*/  @!P0 BRA `(.L_x_3804) ;  /* 0x0000000400388947 */ /* 0x000ff40003800000 */
[----:B------:R-:W0:Y:S01]  /*8ad0*/  S2R R19, SR_CgaCtaId ;  /* 0x0000000000137919 */ /* 0x000e220000008800 */
[----:B------:R-:W-:Y:S01]  /*8ae0*/  MOV R8, 0x400 ;  /* 0x0000040000087802 */ /* 0x000fe20000000f00 */
[----:B--2---:R-:W-:Y:S01]  /*8af0*/  IMAD.MOV.U32 R33, RZ, RZ, RZ ;  /* 0x000000ffff217224 */ /* 0x004fe200078e00ff */
[----:B------:R-:W-:Y:S02]  /*8b00*/  LOP3.LUT R64, R63, 0x3ffffff8, RZ, 0xc0, !PT ;  /* 0x3ffffff83f407812 */ /* 0x000fe400078ec0ff */
[----:B------:R-:W-:Y:S02]  /*8b10*/  IADD3 R8, PT, PT, R8, 0x240, RZ ;  /* 0x0000024008087810 */ /* 0x000fe40007ffe0ff */
[----:B------:R-:W-:Y:S02]  /*8b20*/  MOV R32, R16 ;  /* 0x0000001000207202 */ /* 0x000fe40000000f00 */
[----:B0-----:R-:W-:Y:S01]  /*8b30*/  LEA R65, R19, R8, 0x18 ;  /* 0x0000000813417211 */ /* 0x001fe200078ec0ff */
[----:B------:R-:W-:-:S07]  /*8b40*/  HFMA2 R8, -RZ, RZ, 0, 0 ;  /* 0x00000000ff087431 */ /* 0x000fce00000001ff */
.L_x_3805:
[----:B-1----:R-:W-:-:S04]  /*8b50*/  IMAD R25, R32, 0x60, RZ ;  /* 0x0000006020197824 */ /* 0x002fc800078e02ff */
[C---:B------:R-:W-:Y:S01]  /*8b60*/  IMAD.WIDE.U32 R18, R25.reuse, 0x4, R12 ;  /* 0x0000000419127825 */ /* 0x040fe200078e000c */
[----:B------:R-:W-:-:S03]  /*8b70*/  IADD3 R23, PT, PT, R25, 0x600, RZ ;  /* 0x0000060019177810 */ /* 0x000fc60007ffe0ff */
[----:B------:R-:W-:Y:S01]  /*8b80*/  VIADD R21, R25, 0x300 ;  /* 0x0000030019157836 */ /* 0x000fe20000000000 */
[----:B------:R0:W2:Y:S03]  /*8b90*/  LDG.E.128 R36, desc[UR36][R18.64] ;  /* 0x0000002412247981 */ /* 0x0000a6000c1e1d00 */
[----:B------:R-:W-:Y:S01]  /*8ba0*/  IMAD.WIDE.U32 R20, R21, 0x4, R12 ;  /* 0x0000000415147825 */ /* 0x000fe200078e000c */
[----:B------:R-:W-:-:S03]  /*8bb0*/  IADD3 R29, PT, PT, R25, 0x900, RZ ;  /* 0x00000900191d7810 */ /* 0x000fc60007ffe0ff */
[--C-:B------:R-:W-:Y:S01]  /*8bc0*/  IMAD.WIDE.U32 R22, R23, 0x4, R12.reuse ;  /* 0x0000000417167825 */ /* 0x100fe200078e000c */
[----:B------:R1:W3:Y:S03]  /*8bd0*/  LDG.E.128 R40, desc[UR36][R20.64] ;  /* 0x0000002414287981 */ /* 0x0002e6000c1e1d00 */
[----:B------:R-:W-:Y:S01]  /*8be0*/  VIADD R31, R25, 0xc00 ;  /* 0x00000c00191f7836 */ /* 0x000fe20000000000 */
[----:B------:R-:W4:Y:S01]  /*8bf0*/  LDG.E.128 R44, desc[UR36][R22.64] ;  /* 0x00000024162c7981 */ /* 0x000f22000c1e1d00 */
[----:B------:R-:W-:Y:S01]  /*8c00*/  IMAD.WIDE.U32 R28, R29, 0x4, R12 ;  /* 0x000000041d1c7825 */ /* 0x000fe200078e000c */
[----:B------:R-:W-:-:S03]  /*8c10*/  IADD3 R27, PT, PT, R25, 0xf00, RZ ;  /* 0x00000f00191b7810 */ /* 0x000fc60007ffe0ff */
[--C-:B------:R-:W-:Y:S01]  /*8c20*/  IMAD.WIDE.U32 R30, R31, 0x4, R12.reuse ;  /* 0x000000041f1e7825 */ /* 0x100fe200078e000c */
[----:B------:R1:W4:Y:S01]  /*8c30*/  LDG.E.128 R48, desc[UR36][R28.64] ;  /* 0x000000241c307981 */ /* 0x000322000c1e1d00 */
[----:B------:R-:W-:Y:S02]  /*8c40*/  IADD3 R35, PT, PT, R25, 0x1200, RZ ;  /* 0x0000120019237810 */ /* 0x000fe40007ffe0ff */
[--C-:B0-----:R-:W-:Y:S01]  /*8c50*/  IMAD.WIDE.U32 R18, R27, 0x4, R12.reuse ;  /* 0x000000041b127825 */ /* 0x101fe200078e000c */
[----:B------:R0:W4:Y:S03]  /*8c60*/  LDG.E.128 R52, desc[UR36][R30.64] ;  /* 0x000000241e347981 */ /* 0x000126000c1e1d00 */
[----:B------:R-:W-:Y:S01]  /*8c70*/  VIADD R25, R25, 0x1500 ;  /* 0x0000150019197836 */ /* 0x000fe20000000000 */
[----:B------:R0:W4:Y:S01]  /*8c80*/  LDG.E.128 R56, desc[UR36][R18.64] ;  /* 0x0000002412387981 */ /* 0x000122000c1e1d00 */
[----:B-1----:R-:W-:-:S04]  /*8c90*/  IMAD.WIDE.U32 R20, R35, 0x4, R12 ;  /* 0x0000000423147825 */ /* 0x002fc800078e000c */
[----:B------:R-:W-:Y:S02]  /*8ca0*/  IMAD.WIDE.U32 R24, R25, 0x4, R12 ;  /* 0x0000000419187825 */ /* 0x000fe400078e000c */
[----:B------:R-:W4:Y:S04]  /*8cb0*/  LDG.E.128 R20, desc[UR36][R20.64] ;  /* 0x0000002414147981 */ /* 0x000f28000c1e1d00 */
[----:B------:R-:W4:Y:S01]  /*8cc0*/  LDG.E.128 R24, desc[UR36][R24.64] ;  /* 0x0000002418187981 */ /* 0x000f22000c1e1d00 */
[----:B------:R-:W-:-:S04]  /*8cd0*/  IADD3 R34, PT, PT, R32, -UR5, RZ ;  /* 0x8000000520227c10 */ /* 0x000fc8000fffe0ff */
[----:B------:R-:W-:-:S05]  /*8ce0*/  LEA R34, R34, R65, 0x2 ;  /* 0x0000004122227211 */ /* 0x000fca00078e10ff */
[----:B------:R-:W2:Y:S04]  /*8cf0*/  LDS R28, [R34] ;  /* 0x00000000221c7984 */ /* 0x000ea80000000800 */
[----:B------:R-:W3:Y:S04]  /*8d00*/  LDS R29, [R34+0x20] ;  /* 0x00002000221d7984 */ /* 0x000ee80000000800 */
[----:B0-----:R-:W4:Y:S04]  /*8d10*/  LDS R30, [R34+0x40] ;  /* 0x00004000221e7984 */ /* 0x001f280000000800 */
[----:B------:R-:W0:Y:S04]  /*8d20*/  LDS R31, [R34+0x60] ;  /* 0x00006000221f7984 */ /* 0x000e280000000800 */
[----:B------:R-:W1:Y:S04]  /*8d30*/  LDS R35, [R34+0x80] ;  /* 0x0000800022237984 */ /* 0x000e680000000800 */
[----:B------:R-:W1:Y:S04]  /*8d40*/  LDS R18, [R34+0xa0] ;  /* 0x0000a00022127984 */ /* 0x000e680000000800 */
[----:B------:R-:W1:Y:S04]  /*8d50*/  LDS R60, [R34+0xc0] ;  /* 0x0000c000223c7984 */ /* 0x000e680000000800 */
[----:B------:R-:W1:Y:S01]  /*8d60*/  LDS R61, [R34+0xe0] ;  /* 0x0000e000223d7984 */ /* 0x000e620000000800 */
[----:B------:R-:W-:-:S05]  /*8d70*/  VIADD R33, R33, 0x8 ;  /* 0x0000000821217836 */ /* 0x000fca0000000000 */
[----:B------:R-:W-:Y:S02]  /*8d80*/  ISETP.NE.AND P0, PT, R33, R64, PT ;  /* 0x000000402100720c */ /* 0x000fe40003f05270 */
[----:B------:R-:W-:Y:S01]  /*8d90*/  IADD3 R32, PT, PT, R32, 0x40, RZ ;  /* 0x0000004020207810 */ /* 0x000fe20007ffe0ff */
[-C--:B--2---:R-:W-:Y:S01]  /*8da0*/  FFMA.FTZ R19, R36, R28.reuse, R8 ;  /* 0x0000001c24137223 */ /* 0x084fe20000010008 */
[-C--:B------:R-:W-:Y:S01]  /*8db0*/  FFMA.FTZ R8, R37, R28.reuse, R9 ;  /* 0x0000001c25087223 */ /* 0x080fe20000010009 */
[-C--:B------:R-:W-:Y:S01]  /*8dc0*/  FFMA.FTZ R9, R38, R28.reuse, R10 ;  /* 0x0000001c26097223 */ /* 0x080fe2000001000a */
[----:B------:R-:W-:Y:S02]  /*8dd0*/  FFMA.FTZ R28, R39, R28, R11 ;  /* 0x0000001c271c7223 */ /* 0x000fe4000001000b */
        /* <DEDUP_REMOVED lines=8> */
[-C--:B0-----:R-:W-:Y:S01]  /*8e60*/  FFMA.FTZ R8, R49, R31.reuse, R8 ;  /* 0x0000001f31087223 */ /* 0x081fe20000010008 */
[-C--:B------:R-:W-:Y:S01]  /*8e70*/  FFMA.FTZ R9, R50, R31.reuse, R9 ;  /* 0x0000001f32097223 */ /* 0x080fe20000010009 */
[-C--:B------:R-:W-:Y:S01]  /*8e80*/  FFMA.FTZ R19, R48, R31.reuse, R19 ;  /* 0x0000001f30137223 */ /* 0x080fe20000010013 */
[----:B------:R-:W-:Y:S01]  /*8e90*/  FFMA.FTZ R28, R51, R31, R28 ;  /* 0x0000001f331c7223 */ /* 0x000fe2000001001c */
[-C--:B-1----:R-:W-:Y:S01]  /*8ea0*/  FFMA.FTZ R8, R53, R35.reuse, R8 ;  /* 0x0000002335087223 */ /* 0x082fe20000010008 */
        /* <DEDUP_REMOVED lines=16> */
.L_x_3804:
[----:B------:R-:W-:Y:S05]  /*8fb0*/  BSYNC.RECONVERGENT B2 ;  /* 0x0000000000027941 */ /* 0x000fea0003800200 */
.L_x_3803:
[----:B------:R-:W-:Y:S05]  /*8fc0*/  @!P1 BRA `(.L_x_3802) ;  /* 0x0000000400609947 */ /* 0x000fea0003800000 */
[----:B------:R-:W-:Y:S01]  /*8fd0*/  ISETP.GE.U32.AND P0, PT, R66, 0x4, PT ;  /* 0x000000044200780c */ /* 0x000fe20003f06070 */
[----:B------:R-:W-:Y:S01]  /*8fe0*/  BSSY.RECONVERGENT B2, `(.L_x_3806) ;  /* 0x000002a000027945 */ /* 0x000fe20003800200 */
[----:B------:R-:W-:-:S11]  /*8ff0*/  LOP3.LUT P1, R63, R63, 0x3, RZ, 0xc0, !PT ;  /* 0x000000033f3f7812 */ /* 0x000fd6000782c0ff */
[----:B------:R-:W-:Y:S05]  /*9000*/  @!P0 BRA `(.L_x_3807) ;  /* 0x00000000009c8947 */ /* 0x000fea0003800000 */
[----:B------:R-:W-:-:S04]  /*9010*/  IMAD R23, R32, 0x60, RZ ;  /* 0x0000006020177824 */ /* 0x000fc800078e02ff */
[C---:B------:R-:W-:Y:S01]  /*9020*/  IMAD.WIDE.U32 R18, R23.reuse, 0x4, R12 ;  /* 0x0000000417127825 */ /* 0x040fe200078e000c */
[----:B------:R-:W-:-:S03]  /*9030*/  IADD3 R21, PT, PT, R23, 0x300, RZ ;  /* 0x0000030017157810 */ /* 0x000fc60007ffe0ff */
[----:B-1----:R-:W-:Y:S01]  /*9040*/  VIADD R25, R23, 0x600 ;  /* 0x0000060017197836 */ /* 0x002fe20000000000 */
[----:B------:R0:W3:Y:S01]  /*9050*/  LDG.E.128 R28, desc[UR36][R18.64] ;  /* 0x00000024121c7981 */ /* 0x0000e2000c1e1d00 */
[----:B------:R-:W-:Y:S01]  /*9060*/  IMAD.WIDE.U32 R20, R21, 0x4, R12 ;  /* 0x0000000415147825 */ /* 0x000fe200078e000c */
[----:B------:R-:W-:-:S03]  /*9070*/  IADD3 R27, PT, PT, R23, 0x900, RZ ;  /* 0x00000900171b7810 */ /* 0x000fc60007ffe0ff */
[--C-:B------:R-:W-:Y:S01]  /*9080*/  IMAD.WIDE.U32 R22, R25, 0x4, R12.reuse ;  /* 0x0000000419167825 */ /* 0x100fe200078e000c */
[----:B------:R1:W4:Y:S03]  /*9090*/  LDG.E.128 R36, desc[UR36][R20.64] ;  /* 0x0000002414247981 */ /* 0x000326000c1e1d00 */
[----:B------:R-:W-:Y:S01]  /*90a0*/  IMAD.WIDE.U32 R24, R27, 0x4, R12 ;  /* 0x000000041b187825 */ /* 0x000fe200078e000c */
[----:B------:R2:W4:Y:S04]  /*90b0*/  LDG.E.128 R40, desc[UR36][R22.64] ;  /* 0x0000002416287981 */ /* 0x000528000c1e1d00 */
[----:B------:R-:W4:Y:S01]  /*90c0*/  LDG.E.128 R44, desc[UR36][R24.64] ;  /* 0x00000024182c7981 */ /* 0x000f22000c1e1d00 */
[----:B------:R-:W1:Y:S01]  /*90d0*/  S2UR UR8, SR_CgaCtaId ;  /* 0x00000000000879c3 */ /* 0x000e620000008800 */
[----:B------:R-:W-:-:S02]  /*90e0*/  UMOV UR7, 0x400 ;  /* 0x0000040000077882 */ /* 0x000fc40000000000 */
[----:B------:R-:W-:Y:S01]  /*90f0*/  UIADD3 UR7, UPT, UPT, UR7, 0x240, URZ ;  /* 0x0000024007077890 */ /* 0x000fe2000fffe0ff */
[----:B0-----:R-:W-:-:S03]  /*9100*/  IADD3 R18, PT, PT, R32, -UR5, RZ ;  /* 0x8000000520127c10 */ /* 0x001fc6000fffe0ff */
[----:B-1----:R-:W-:-:S06]  /*9110*/  ULEA UR7, UR8, UR7, 0x18 ;  /* 0x0000000708077291 */ /* 0x002fcc000f8ec0ff */
[----:B------:R-:W-:-:S05]  /*9120*/  LEA R18, R18, UR7, 0x2 ;  /* 0x0000000712127c11 */ /* 0x000fca000f8e10ff */
[----:B------:R-:W3:Y:S04]  /*9130*/  LDS R19, [R18] ;  /* 0x0000000012137984 */ /* 0x000ee80000000800 */
[----:B------:R-:W4:Y:S04]  /*9140*/  LDS R20, [R18+0x20] ;  /* 0x0000200012147984 */ /* 0x000f280000000800 */
[----:B------:R-:W0:Y:S04]  /*9150*/  LDS R26, [R18+0x40] ;  /* 0x00004000121a7984 */ /* 0x000e280000000800 */
[----:B--2---:R-:W1:Y:S01]  /*9160*/  LDS R22, [R18+0x60] ;  /* 0x0000600012167984 */ /* 0x004e620000000800 */
[----:B------:R-:W-:-:S02]  /*9170*/  VIADD R32, R32, 0x20 ;  /* 0x0000002020207836 */ /* 0x000fc40000000000 */
        /* <DEDUP_REMOVED lines=15> */
[----:B------:R-:W-:-:S07]  /*9270*/  FFMA.FTZ R11, R47, R22, R26 ;  /* 0x000000162f0b7223 */ /* 0x000fce000001001a */
.L_x_3807:
[----:B------:R-:W-:Y:S05]  /*9280*/  BSYNC.RECONVERGENT B2 ;  /* 0x0000000000027941 */ /* 0x000fea0003800200 */
.L_x_3806:
[----:B------:R-:W-:Y:S05]  /*9290*/  @!P1 BRA `(.L_x_3802) ;  /* 0x0000000000ac9947 */ /* 0x000fea0003800000 */
[----:B------:R-:W-:Y:S01]  /*92a0*/  ISETP.NE.AND P1, PT, R63, 0x1, PT ;  /* 0x000000013f00780c */ /* 0x000fe20003f25270 */
[----:B------:R-:W-:Y:S01]  /*92b0*/  BSSY.RECONVERGENT B2, `(.L_x_3808) ;  /* 0x000001a000027945 */ /* 0x000fe20003800200 */
[----:B------:R-:W-:-:S11]  /*92c0*/  LOP3.LUT P0, RZ, R62, 0x8, RZ, 0xc0, !PT ;  /* 0x000000083eff7812 */ /* 0x000fd6000780c0ff */
[----:B------:R-:W-:Y:S05]  /*92d0*/  @!P1 BRA `(.L_x_3809) ;  /* 0x00000000005c9947 */ /* 0x000fea0003800000 */
[----:B------:R-:W-:-:S05]  /*92e0*/  IMAD R19, R32, 0x60, RZ ;  /* 0x0000006020137824 */ /* 0x000fca00078e02ff */
[C---:B------:R-:W-:Y:S01]  /*92f0*/  IADD3 R21, PT, PT, R19.reuse, 0x300, RZ ;  /* 0x0000030013157810 */ /* 0x040fe20007ffe0ff */
[----:B------:R-:W-:-:S04]  /*9300*/  IMAD.WIDE.U32 R18, R19, 0x4, R12 ;  /* 0x0000000413127825 */ /* 0x000fc800078e000c */
[----:B------:R-:W-:Y:S01]  /*9310*/  IMAD.WIDE.U32 R20, R21, 0x4, R12 ;  /* 0x0000000415147825 */ /* 0x000fe200078e000c */
[----:B-1----:R-:W3:Y:S04]  /*9320*/  LDG.E.128 R24, desc[UR36][R18.64] ;  /* 0x0000002412187981 */ /* 0x002ee8000c1e1d00 */
[----:B------:R0:W4:Y:S01]  /*9330*/  LDG.E.128 R36, desc[UR36][R20.64] ;  /* 0x0000002414247981 */ /* 0x000122000c1e1d00 */
[----:B------:R-:W1:Y:S01]  /*9340*/  S2UR UR8, SR_CgaCtaId ;  /* 0x00000000000879c3 */ /* 0x000e620000008800 */
[----:B------:R-:W-:Y:S01]  /*9350*/  UMOV UR7, 0x400 ;  /* 0x0000040000077882 */ /* 0x000fe20000000000 */
[C---:B------:R-:W-:Y:S01]  /*9360*/  IADD3 R22, PT, PT, R32.reuse, -UR5, RZ ;  /* 0x8000000520167c10 */ /* 0x040fe2000fffe0ff */
[----:B------:R-:W-:Y:S01]  /*9370*/  UIADD3 UR7, UPT, UPT, UR7, 0x240, URZ ;  /* 0x0000024007077890 */ /* 0x000fe2000fffe0ff */
[----:B------:R-:W-:-:S03]  /*9380*/  VIADD R32, R32, 0x10 ;  /* 0x0000001020207836 */ /* 0x000fc60000000000 */
[----:B-1----:R-:W-:-:S06]  /*9390*/  ULEA UR7, UR8, UR7, 0x18 ;  /* 0x0000000708077291 */ /* 0x002fcc000f8ec0ff */
[----:B------:R-:W-:-:S05]  /*93a0*/  LEA R22, R22, UR7, 0x2 ;  /* 0x0000000716167c11 */ /* 0x000fca000f8e10ff */
[----:B------:R-:W3:Y:S04]  /*93b0*/  LDS R23, [R22] ;  /* 0x0000000016177984 */ /* 0x000ee80000000800 */
[----:B------:R-:W4:Y:S01]  /*93c0*/  LDS R28, [R22+0x20] ;  /* 0x00002000161c7984 */ /* 0x000f220000000800 */
[-C--:B---3--:R-:W-:Y:S01]  /*93d0*/  FFMA.FTZ R29, R24, R23.reuse, R8 ;  /* 0x00000017181d7223 */ /* 0x088fe20000010008 */
[-C--:B------:R-:W-:Y:S01]  /*93e0*/  FFMA.FTZ R18, R25, R23.reuse, R9 ;  /* 0x0000001719127223 */ /* 0x080fe20000010009 */
[-C--:B------:R-:W-:Y:S01]  /*93f0*/  FFMA.FTZ R19, R26, R23.reuse, R10 ;  /* 0x000000171a137223 */ /* 0x080fe2000001000a */
[----:B0-----:R-:W-:Y:S01]  /*9400*/  FFMA.FTZ R20, R27, R23, R11 ;  /* 0x000000171b147223 */ /* 0x001fe2000001000b */
[-C--:B----4-:R-:W-:Y:S01]  /*9410*/  FFMA.FTZ R8, R36, R28.reuse, R29 ;  /* 0x0000001c24087223 */ /* 0x090fe2000001001d */
[-C--:B------:R-:W-:Y:S01]  /*9420*/  FFMA.FTZ R9, R37, R28.reuse, R18 ;  /* 0x0000001c25097223 */ /* 0x080fe20000010012 */
[-C--:B------:R-:W-:Y:S01]  /*9430*/  FFMA.FTZ R10, R38, R28.reuse, R19 ;  /* 0x0000001c260a7223 */ /* 0x080fe20000010013 */
[----:B------:R-:W-:-:S07]  /*9440*/  FFMA.FTZ R11, R39, R28, R20 ;  /* 0x0000001c270b7223 */ /* 0x000fce0000010014 */
.L_x_3809:
[----:B------:R-:W-:Y:S05]  /*9450*/  BSYNC.RECONVERGENT B2 ;  /* 0x0000000000027941 */ /* 0x000fea0003800200 */
.L_x_3808:
[----:B------:R-:W-:Y:S05]  /*9460*/  @P0 BRA `(.L_x_3802) ;  /* 0x0000000000380947 */ /* 0x000fea0003800000 */
[----:B------:R-:W-:-:S04]  /*9470*/  IMAD R19, R32, 0x60, RZ ;  /* 0x0000006020137824 */ /* 0x000fc800078e02ff */
[----:B------:R-:W-:-:S05]  /*9480*/  IMAD.WIDE.U32 R18, R19, 0x4, R12 ;  /* 0x0000000413127825 */ /* 0x000fca00078e000c */
[----:B------:R-:W3:Y:S01]  /*9490*/  LDG.E.128 R20, desc[UR36][R18.64] ;  /* 0x0000002412147981 */ /* 0x000ee2000c1e1d00 */
[----:B------:R-:W0:Y:S01]  /*94a0*/  S2UR UR8, SR_CgaCtaId ;  /* 0x00000000000879c3 */ /* 0x000e220000008800 */
[----:B------:R-:W-:Y:S01]  /*94b0*/  UMOV UR7, 0x400 ;  /* 0x0000040000077882 */ /* 0x000fe20000000000 */
[----:B------:R-:W-:Y:S01]  /*94c0*/  IADD3 R24, PT, PT, R32, -UR5, RZ ;  /* 0x8000000520187c10 */ /* 0x000fe2000fffe0ff */
[----:B------:R-:W-:-:S04]  /*94d0*/  UIADD3 UR7, UPT, UPT, UR7, 0x240, URZ ;  /* 0x0000024007077890 */ /* 0x000fc8000fffe0ff */
[----:B0-----:R-:W-:-:S06]  /*94e0*/  ULEA UR7, UR8, UR7, 0x18 ;  /* 0x0000000708077291 */ /* 0x001fcc000f8ec0ff */
[----:B------:R-:W-:-:S06]  /*94f0*/  LEA R24, R24, UR7, 0x2 ;  /* 0x0000000718187c11 */ /* 0x000fcc000f8e10ff */
[----:B------:R-:W3:Y:S02]  /*9500*/  LDS R24, [R24] ;  /* 0x0000000018187984 */ /* 0x000ee40000000800 */
[-C--:B---3--:R-:W-:Y:S01]  /*9510*/  FFMA.FTZ R8, R20, R24.reuse, R8 ;  /* 0x0000001814087223 */ /* 0x088fe20000010008 */
[-C--:B------:R-:W-:Y:S01]  /*9520*/  FFMA.FTZ R9, R21, R24.reuse, R9 ;  /* 0x0000001815097223 */ /* 0x080fe20000010009 */
[-C--:B------:R-:W-:Y:S01]  /*9530*/  FFMA.FTZ R10, R22, R24.reuse, R10 ;  /* 0x00000018160a7223 */ /* 0x080fe2000001000a */
[----:B------:R-:W-:-:S07]  /*9540*/  FFMA.FTZ R11, R23, R24, R11 ;  /* 0x00000018170b7223 */ /* 0x000fce000001000b */
.L_x_3802:
[----:B------:R-:W-:Y:S05]  /*9550*/  BSYNC.RECONVERGENT B1 ;  /* 0x0000000000017941 */ /* 0x000fea0003800200 */
.L_x_3801:
[----:B------:R-:W-:Y:S01]  /*9560*/  ISETP.GE.AND P0, PT, R16, UR45, PT ;  /* 0x0000002d10007c0c */ /* 0x000fe2000bf06270 */
[----:B------:R-:W-:-:S12]  /*9570*/  BSSY.RECONVERGENT B3, `(.L_x_3810) ;  /* 0x0000122000037945 */ /* 0x000fd80003800200 */
[----:B------:R-:W-:Y:S05]  /*9580*/  @P0 BRA `(.L_x_3811) ;  /* 0x0000001000800947 */ /* 0x000fea0003800000 */
[----:B------:R-:W-:Y:S01]  /*9590*/  MOV R19, 0x8 ;  /* 0x0000000800137802 */ /* 0x000fe20000000f00 */
[----:B------:R-:W-:Y:S01]  /*95a0*/  ULOP3.LUT UR7, URZ, UR5, URZ, 0x33, !UPT ;  /* 0x00000005ff077292 */ /* 0x000fe2000f8e33ff */
[----:B------:R-:W-:Y:S02]  /*95b0*/  BSSY.RECONVERGENT B2, `(.L_x_3812) ;  /* 0x00000a4000027945 */ /* 0x000fe40003800200 */
        /* <DEDUP_REMOVED lines=14> */
[----:B------:R-:W-:-:S04]  /*96a0*/  LEA R17, R2, UR7, 0x2 ;  /* 0x0000000702117c11 */ /* 0x000fc8000f8e10ff */
[----:B------:R-:W-:-:S07]  /*96b0*/  IADD3 R20, PT, PT, R17, 0x40, RZ ;  /* 0x0000004011147810 */ /* 0x000fce0007ffe0ff */
.L_x_3823:
[C---:B------:R-:W-:Y:S01]  /*96c0*/  IADD3 R22, PT, PT, R16.reuse, -0x10, RZ ;  /* 0xfffffff010167810 */ /* 0x040fe20007ffe0ff */
[----:B------:R-:W-:Y:S01]  /*96d0*/  VIADD R21, R21, 0x4 ;  /* 0x0000000415157836 */ /* 0x000fe20000000000 */
[----:B---3--:R-:W-:Y:S01]  /*96e0*/  MOV R17, R29 ;  /* 0x0000001d00117202 */ /* 0x008fe20000000f00 */
[C---:B------:R-:W-:Y:S01]  /*96f0*/  VIADD R30, R16.reuse, 0xfffffff8 ;  /* 0xfffffff8101e7836 */ /* 0x040fe20000000000 */
[----:B------:R-:W-:Y:S01]  /*9700*/  IADD3 R32, PT, PT, R16, 0x8, RZ ;  /* 0x0000000810207810 */ /* 0x000fe20007ffe0ff */
[----:B------:R-:W-:Y:S01]  /*9710*/  BSSY.RECONVERGENT B4, `(.L_x_3815) ;  /* 0x0000025000047945 */ /* 0x000fe20003800200 */
[-C--:B------:R-:W-:Y:S02]  /*9720*/  ISETP.GE.AND P4, PT, R22, R17.reuse, PT ;  /* 0x000000111600720c */ /* 0x080fe40003f86270 */
[----:B------:R-:W-:Y:S02]  /*9730*/  ISETP.NE.AND P0, PT, R21, RZ, PT ;  /* 0x000000ff1500720c */ /* 0x000fe40003f05270 */
[----:B------:R-:W-:-:S02]  /*9740*/  ISETP.GE.AND P1, PT, R30, R17, PT ;  /* 0x000000111e00720c */ /* 0x000fc40003f26270 */
[-C--:B------:R-:W-:Y:S02]  /*9750*/  ISETP.GE.AND P2, PT, R16, R17.reuse, PT ;  /* 0x000000111000720c */ /* 0x080fe40003f46270 */
[----:B------:R-:W-:-:S05]  /*9760*/  ISETP.GE.AND P3, PT, R32, R17, PT ;  /* 0x000000112000720c */ /* 0x000fca0003f66270 */
[----:B------:R-:W-:Y:S08]  /*9770*/  @!P4 BRA `(.L_x_3816) ;  /* 0x000000000078c947 */ /* 0x000ff00003800000 */
[----:B-1----:R-:W-:Y:S02]  /*9780*/  IABS R25, R17 ;  /* 0x0000001100197213 */ /* 0x002fe40000000000 */
[----:B------:R-:W-:Y:S02]  /*9790*/  IABS R31, R22 ;  /* 0x00000016001f7213 */ /* 0x000fe40000000000 */
[----:B------:R-:W0:Y:S01]  /*97a0*/  I2F.RP R24, R25 ;  /* 0x0000001900187306 */ /* 0x000e220000209400 */
[----:B------:R-:W-:Y:S02]  /*97b0*/  ISETP.GE.AND P5, PT, R22, RZ, PT ;  /* 0x000000ff1600720c */ /* 0x000fe40003fa6270 */
[----:B------:R-:W-:Y:S01]  /*97c0*/  ISETP.NE.AND P6, PT, R17, RZ, PT ;  /* 0x000000ff1100720c */ /* 0x000fe20003fc5270 */
[----:B------:R-:W1:Y:S04]  /*97d0*/  LDS R22, [R20+-0x40] ;  /* 0xffffc00014167984 */ /* 0x000e680000000800 */
[----:B0-----:R-:W0:Y:S02]  /*97e0*/  MUFU.RCP R24, R24 ;  /* 0x0000001800187308 */ /* 0x001e240000001000 */
[----:B0-----:R-:W-:-:S06]  /*97f0*/  IADD3 R26, PT, PT, R24, 0xffffffe, RZ ;  /* 0x0ffffffe181a7810 */ /* 0x001fcc0007ffe0ff */
[----:B------:R-:W0:Y:S02]  /*9800*/  F2I.FTZ.U32.TRUNC.NTZ R19, R26 ;  /* 0x0000001a00137305 */ /* 0x000e24000021f000 */
[----:B0-----:R-:W-:-:S04]  /*9810*/  IMAD.MOV R18, RZ, RZ, -R19 ;  /* 0x000000ffff127224 */ /* 0x001fc800078e0a13 */
        /* <DEDUP_REMOVED lines=14> */
[----:B------:R-:W-:-:S05]  /*9900*/  IMAD.WIDE.U32 R18, R19, 0x4, R12 ;  /* 0x0000000413127825 */ /* 0x000fca00078e000c */
[----:B------:R-:W1:Y:S02]  /*9910*/  LDG.E.128 R24, desc[UR36][R18.64] ;  /* 0x0000002412187981 */ /* 0x000e64000c1e1d00 */
[-C--:B-1----:R-:W-:Y:S01]  /*9920*/  FFMA.FTZ R8, R24, R22.reuse, R8 ;  /* 0x0000001618087223 */ /* 0x082fe20000010008 */
[-C--:B------:R-:W-:Y:S01]  /*9930*/  FFMA.FTZ R9, R25, R22.reuse, R9 ;  /* 0x0000001619097223 */ /* 0x080fe20000010009 */
[-C--:B------:R-:W-:Y:S01]  /*9940*/  FFMA.FTZ R10, R26, R22.reuse, R10 ;  /* 0x000000161a0a7223 */ /* 0x080fe2000001000a */
[----:B------:R-:W-:-:S07]  /*9950*/  FFMA.FTZ R11, R27, R22, R11 ;  /* 0x000000161b0b7223 */ /* 0x000fce000001000b */
.L_x_3816:
[----:B------:R-:W-:Y:S05]  /*9960*/  BSYNC.RECONVERGENT B4 ;  /* 0x0000000000047941 */ /* 0x000fea0003800200 */
.L_x_3815:
[----:B------:R-:W-:Y:S04]  /*9970*/  BSSY.RECONVERGENT B4, `(.L_x_3817) ;  /* 0x0000020000047945 */ /* 0x000fe80003800200 */
[----:B------:R-:W-:Y:S05]  /*9980*/  @!P1 BRA `(.L_x_3818) ;  /* 0x0000000000789947 */ /* 0x000fea0003800000 */
[----:B-1----:R-:W-:Y:S02]  /*9990*/  IABS R25, R17 ;  /* 0x0000001100197213 */ /* 0x002fe40000000000 */
        /* <DEDUP_REMOVED lines=23> */
[----:B------:R-:W-:-:S05]  /*9b10*/  IMAD.WIDE.U32 R18, R19, 0x4, R12 ;  /* 0x0000000413127825 */ /* 0x000fca00078e000c */
[----:B------:R-:W0:Y:S02]  /*9b20*/  LDG.E.128 R24, desc[UR36][R18.64] ;  /* 0x0000002412187981 */ /* 0x000e24000c1e1d00 */
[-C--:B0-----:R-:W-:Y:S01]  /*9b30*/  FFMA.FTZ R8, R24, R22.reuse, R8 ;  /* 0x0000001618087223 */ /* 0x081fe20000010008 */
[-C--:B------:R-:W-:Y:S01]  /*9b40*/  FFMA.FTZ R9, R25, R22.reuse, R9 ;  /* 0x0000001619097223 */ /* 0x080fe20000010009 */
[-C--:B------:R-:W-:Y:S01]  /*9b50*/  FFMA.FTZ R10, R26, R22.reuse, R10 ;  /* 0x000000161a0a7223 */ /* 0x080fe2000001000a */
[----:B------:R-:W-:-:S07]  /*9b60*/  FFMA.FTZ R11, R27, R22, R11 ;  /* 0x000000161b0b7223 */ /* 0x000fce000001000b */
.L_x_3818:
[----:B------:R-:W-:Y:S05]  /*9b70*/  BSYNC.RECONVERGENT B4 ;  /* 0x0000000000047941 */ /* 0x000fea0003800200 */
.L_x_3817:
        /* <DEDUP_REMOVED lines=8> */
[----:B0-----:R-:W-:Y:S02]  /*9c00*/  VIADD R24, R22, 0xffffffe ;  /* 0x0ffffffe16187836 */ /* 0x001fe40000000000 */
[----:B------:R-:W0:Y:S04]  /*9c10*/  LDS R22, [R20] ;  /* 0x0000000014167984 */ /* 0x000e280000000800 */
        /* <DEDUP_REMOVED lines=22> */
.L_x_3820:
[----:B------:R-:W-:Y:S05]  /*9d80*/  BSYNC.RECONVERGENT B4 ;  /* 0x0000000000047941 */ /* 0x000fea0003800200 */
.L_x_3819:
        /* <DEDUP_REMOVED lines=9> */
[----:B------:R-:W0:Y:S04]  /*9e20*/  LDS R22, [R20+0x20] ;  /* 0x0000200014167984 */ /* 0x000e280000000800 */
        /* <DEDUP_REMOVED lines=22> */
.L_x_3822:
[----:B------:R-:W-:Y:S05]  /*9f90*/  BSYNC.RECONVERGENT B4 ;  /* 0x0000000000047941 */ /* 0x000fea0003800200 */
.L_x_3821:
[----:B------:R-:W-:Y:S02]  /*9fa0*/  IADD3 R16, PT, PT, R16, 0x20, RZ ;  /* 0x0000002010107810 */ /* 0x000fe40007ffe0ff */
[----:B------:R-:W-:Y:S01]  /*9fb0*/  IADD3 R20, PT, PT, R20, 0x80, RZ ;  /* 0x0000008014147810 */ /* 0x000fe20007ffe0ff */
[----:B------:R-:W-:Y:S06]  /*9fc0*/  @P0 BRA `(.L_x_3823) ;  /* 0xfffffff400bc0947 */ /* 0x000fec000383ffff */
[----:B------:R-:W-:Y:S05]  /*9fd0*/  BSYNC.RECONVERGENT B1 ;  /* 0x0000000000017941 */ /* 0x000fea0003800200 */
.L_x_3814:
[----:B------:R-:W-:-:S07]  /*9fe0*/  VIADD R16, R16, 0xfffffff0 ;  /* 0xfffffff010107836 */ /* 0x000fce0000000000 */
.L_x_3813:
[----:B------:R-:W-:Y:S05]  /*9ff0*/  BSYNC.RECONVERGENT B2 ;  /* 0x0000000000027941 */ /* 0x000fea0003800200 */
.L_x_3812:
[----:B------:R-:W-:-:S13]  /*a000*/  LOP3.LUT P0, R23, R23, 0x3, RZ, 0xc0, !PT ;  /* 0x0000000317177812 */ /* 0x000fda000780c0ff */
[----:B------:R-:W-:Y:S05]  /*a010*/  @!P0 BRA `(.L_x_3811) ;  /* 0x0000000400dc8947 */ /* 0x000fea0003800000 */
[----:B------:R-:W-:Y:S01]  /*a020*/  ISETP.NE.AND P0, PT, R23, 0x1, PT ;  /* 0x000000011700780c */ /* 0x000fe20003f05270 */
[----:B------:R-:W-:-:S12]  /*a030*/  BSSY.RECONVERGENT B1, `(.L_x_3824) ;  /* 0x000004e000017945 */ /* 0x000fd80003800200 */
[----:B------:R-:W-:Y:S05]  /*a040*/  @!P0 BRA `(.L_x_3825) ;  /* 0x0000000400308947 */ /* 0x000fea0003800000 */
[----:B------:R-:W0:Y:S01]  /*a050*/  S2UR UR8, SR_CgaCtaId ;  /* 0x00000000000879c3 */ /* 0x000e220000008800 */
[----:B------:R-:W-:Y:S01]  /*a060*/  UMOV UR7, 0x400 ;  /* 0x0000040000077882 */ /* 0x000fe20000000000 */
[C---:B------:R-:W-:Y:S01]  /*a070*/  ISETP.GE.AND P0, PT, R16.reuse, R17, PT ;  /* 0x000000111000720c */ /* 0x040fe20003f06270 */
[----:B------:R-:W-:Y:S01]  /*a080*/  UIADD3 UR7, UPT, UPT, UR7, 0x240, URZ ;  /* 0x0000024007077890 */ /* 0x000fe2000fffe0ff */
[C---:B------:R-:W-:Y:S01]  /*a090*/  IADD3 R18, PT, PT, R16.reuse, -UR5, RZ ;  /* 0x8000000510127c10 */ /* 0x040fe2000fffe0ff */
[----:B------:R-:W-:Y:S01]  /*a0a0*/  BSSY.RECONVERGENT B2, `(.L_x_3826) ;  /* 0x0000024000027945 */ /* 0x000fe20003800200 */
[----:B------:R-:W-:-:S04]  /*a0b0*/  IADD3 R26, PT, PT, R16, 0x8, RZ ;  /* 0x00000008101a7810 */ /* 0x000fc80007ffe0ff */
[----:B------:R-:W-:Y:S01]  /*a0c0*/  ISETP.GE.AND P2, PT, R26, R17, PT ;  /* 0x000000111a00720c */ /* 0x000fe20003f46270 */
[----:B0-----:R-:W-:-:S06]  /*a0d0*/  ULEA UR7, UR8, UR7, 0x18 ;  /* 0x0000000708077291 */ /* 0x001fcc000f8ec0ff */
[----:B-1----:R-:W-:Y:S01]  /*a0e0*/  LEA R25, R18, UR7, 0x2 ;  /* 0x0000000712197c11 */ /* 0x002fe2000f8e10ff */
        /* <DEDUP_REMOVED lines=10> */
[----:B------:R-:W-:Y:S02]  /*a190*/  IMAD R23, R18, R21, RZ ;  /* 0x0000001512177224 */ /* 0x000fe400078e02ff */
[----:B------:R-:W-:-:S05]  /*a1a0*/  HFMA2 R18, -RZ, RZ, 0, 0 ;  /* 0x00000000ff127431 */ /* 0x000fca00000001ff */
[----:B------:R-:W-:-:S04]  /*a1b0*/  IMAD.HI.U32 R18, R19, R23, R18 ;  /* 0x0000001713127227 */ /* 0x000fc800078e0012 */
[----:B------:R-:W-:Y:S02]  /*a1c0*/  IMAD.MOV.U32 R19, RZ, RZ, R24 ;  /* 0x000000ffff137224 */ /* 0x000fe400078e0018 */
[----:B------:R-:W0:Y:S02]  /*a1d0*/  LDS R24, [R25] ;  /* 0x0000000019187984 */ /* 0x000e240000000800 */
        /* <DEDUP_REMOVED lines=16> */
.L_x_3827:
[----:B------:R-:W-:Y:S05]  /*a2e0*/  BSYNC.RECONVERGENT B2 ;  /* 0x0000000000027941 */ /* 0x000fea0003800200 */
.L_x_3826:
        /* <DEDUP_REMOVED lines=15> */
[----:B------:R-:W0:Y:S03]  /*a3e0*/  LDS R24, [R25+0x20] ;  /* 0x0000200019187984 */ /* 0x000e260000000800 */
        /* <DEDUP_REMOVED lines=16> */
.L_x_3829:
[----:B------:R-:W-:Y:S05]  /*a4f0*/  BSYNC.RECONVERGENT B2 ;  /* 0x0000000000027941 */ /* 0x000fea0003800200 */
.L_x_3828:
[----:B------:R-:W-:-:S07]  /*a500*/  IADD3 R16, PT, PT, R16, 0x10, RZ ;  /* 0x0000001010107810 */ /* 0x000fce0007ffe0ff */
.L_x_3825:
[----:B------:R-:W-:Y:S05]  /*a510*/  BSYNC.RECONVERGENT B1 ;  /* 0x0000000000017941 */ /* 0x000fea0003800200 */
.L_x_3824:
[----:B------:R-:W-:-:S04]  /*a520*/  LOP3.LUT P0, RZ, R28, 0x8, RZ, 0xc0, !PT ;  /* 0x000000081cff7812 */ /* 0x000fc8000780c0ff */
[----:B------:R-:W-:-:S13]  /*a530*/  ISETP.LT.OR P0, PT, R16, R17, P0 ;  /* 0x000000111000720c */ /* 0x000fda0000701670 */
[----:B------:R-:W-:Y:S05]  /*a540*/  @P0 BRA `(.L_x_3811) ;  /* 0x0000000000900947 */ /* 0x000fea0003800000 */
        /* <DEDUP_REMOVED lines=36> */
.L_x_3811:
[----:B------:R-:W-:Y:S05]  /*a790*/  BSYNC.RECONVERGENT B3 ;  /* 0x0000000000037941 */ /* 0x000fea0003800200 */
.L_x_3810:
[----:B------:R-:W-:-:S13]  /*a7a0*/  ISETP.NE.AND P0, PT, R2, UR6, PT ;  /* 0x0000000602007c0c */ /* 0x000fda000bf05270 */
[----:B------:R-:W-:Y:S05]  /*a7b0*/  @P0 BRA `(.L_x_3800) ;  /* 0x0000000000e80947 */ /* 0x000fea0003800000 */
[----:B------:R-:W0:Y:S01]  /*a7c0*/  LDC R12, c[0x0][0x478] ;  /* 0x00011e00ff0c7b82 */ /* 0x000e220000000800 */
[----:B--2---:R-:W-:Y:S01]  /*a7d0*/  IADD3 R33, PT, PT, R14, UR44, RZ ;  /* 0x0000002c0e217c10 */ /* 0x004fe2000fffe0ff */
[----:B------:R-:W2:Y:S01]  /*a7e0*/  LDCU.64 UR8, c[0x0][0x460] ;  /* 0x00008c00ff0877ac */ /* 0x000ea20008000a00 */
[----:B------:R-:W-:Y:S01]  /*a7f0*/  UMOV UR7, 0x400 ;  /* 0x0000040000077882 */ /* 0x000fe20000000000 */
        /* <DEDUP_REMOVED lines=28> */
[----:B------:R-:W-:Y:S02]  /*a9c0*/  UIADD3 UR8, UPT, UPT, UR7, 0x240, URZ ;  /* 0x0000024007087890 */ /* 0x000fe4000fffe0ff */
[----:B------:R-:W-:Y:S01]  /*a9d0*/  UIADD3 UR7, UPT, UPT, -UR5, UR45, URZ ;  /* 0x0000002d05077290 */ /* 0x000fe2000fffe1ff */
[----:B------:R-:W-:Y:S01]  /*a9e0*/  IMAD R17, R15, R17, R14 ;  /* 0x000000110f117224 */ /* 0x000fe200078e020e */
[----:B-1----:R-:W-:-:S04]  /*a9f0*/  ULEA UR8, UR9, UR8, 0x18 ;  /* 0x0000000809087291 */ /* 0x002fc8000f8ec0ff */
[----:B------:R-:W-:Y:S02]  /*aa00*/  ULEA UR7, UR7, UR8, 0x2 ;  /* 0x0000000807077291 */ /* 0x000fe4000f8e10ff */
[----:B------:R-:W-:Y:S01]  /*aa10*/  UIMAD UR8, UR40, 0x60, URZ ;  /* 0x00000060280878a4 */ /* 0x000fe2000f8e02ff */
[----:B0-----:R-:W-:-:S06]  /*aa20*/  SHF.R.S32.HI R12, RZ, 0x1f, R17 ;  /* 0x0000001fff0c7819 */ /* 0x001fcc0000011411 */
[----:B------:R-:W0:Y:S01]  /*aa30*/  LDS R3, [UR7] ;  /* 0x00000007ff037984 */ /* 0x000e220008000800 */
        /* <DEDUP_REMOVED lines=18> */
.L_x_3800:
[----:B------:R-:W-:Y:S05]  /*ab60*/  BSYNC.RECONVERGENT B0 ;  /* 0x0000000000007941 */ /* 0x000fea0003800200 */
.L_x_3799:
        /* <DEDUP_REMOVED lines=44> */
.L_x_3830:
        /* <DEDUP_REMOVED lines=35> */
.L_x_3831:
[----:B------:R-:W0:Y:S01]  /*b060*/  LDC.64 R2, c[0x0][0x380] ;  /* 0x0000e000ff027b82 */ /* 0x000e220000000a00 */
[----:B------:R-:W-:-:S04]  /*b070*/  IMAD.IADD R15, R15, 0x1, R14 ;  /* 0x000000010f0f7824 */ /* 0x000fc800078e020e */
[----:B0-----:R-:W-:-:S05]  /*b080*/  IMAD.WIDE R2, R15, 0x4, R2 ;  /* 0x000000040f027825 */ /* 0x001fca00078e0202 */
[----:B------:R-:W-:Y:S01]  /*b090*/  STG.E.128 desc[UR36][R2.64], R8 ;  /* 0x0000000802007986 */ /* 0x000fe2000c101d24 */
[----:B------:R-:W-:Y:S05]  /*b0a0*/  EXIT ;  /* 0x000000000000794d */ /* 0x000fea0003800000 */
.L_x_3693:
[----:B------:R-:W-:Y:S01]  /*b0b0*/  HFMA2 R12, -RZ, RZ, 0, 9.5367431640625e-07 ;  /* 0x00000010ff0c7431 */ /* 0x000fe200000001ff */
[----:B------:R-:W-:Y:S01]  /*b0c0*/  MOV R11, 0x1f ;  /* 0x0000001f000b7802 */ /* 0x000fe20000000f00 */
[----:B------:R-:W-:-:S07]  /*b0d0*/  IMAD.MOV.U32 R15, RZ, RZ, -0x1 ;  /* 0xffffffffff0f7424 */ /* 0x000fce00078e00ff */
[----:B0-----:R-:W-:Y:S05]  /*b0e0*/  WARPSYNC.COLLECTIVE R15, `(.L_x_3832) ;  /* 0x000000000f087348 */ /* 0x001fea0003c00000 */
[----:B------:R1:W2:Y:S02]  /*b0f0*/  SHFL.BFLY P6, R14, R13, R12, R11 ;  /* 0x0c00000c0d0e7389 */ /* 0x0002a400000c000b */
[----:B012---:R-:W-:Y:S05]  /*b100*/  ENDCOLLECTIVE ;  /* 0x000000000000791b */ /* 0x007fea0003800000 */
.L_x_3832:
[----:B------:R-:W-:Y:S02]  /*b110*/  HFMA2 R12, -RZ, RZ, 0, 4.76837158203125e-07 ;  /* 0x00000008ff0c7431 */ /* 0x000fe400000001ff */
[----:B------:R-:W-:-:S05]  /*b120*/  FADD.FTZ R0, R13, R14 ;  /* 0x0000000e0d007221 */ /* 0x000fca0000010000 */
[----:B------:R-:W-:-:S07]  /*b130*/  MOV R13, R0 ;  /* 0x00000000000d7202 */ /* 0x000fce0000000f00 */
[----:B------:R-:W-:Y:S05]  /*b140*/  WARPSYNC.COLLECTIVE R15, `(.L_x_3833) ;  /* 0x000000000f087348 */ /* 0x000fea0003c00000 */
[----:B------:R0:W1:Y:S02]  /*b150*/  SHFL.BFLY P6, R14, R13, R12, R11 ;  /* 0x0c00000c0d0e7389 */ /* 0x00006400000c000b */
[----:B01----:R-:W-:Y:S05]  /*b160*/  ENDCOLLECTIVE ;  /* 0x000000000000791b */ /* 0x003fea0003800000 */
.L_x_3833:
[----:B------:R-:W-:Y:S01]  /*b170*/  MOV R12, 0x4 ;  /* 0x00000004000c7802 */ /* 0x000fe20000000f00 */
[----:B------:R-:W-:-:S04]  /*b180*/  FADD.FTZ R2, R0, R14 ;  /* 0x0000000e00027221 */ /* 0x000fc80000010000 */
[----:B------:R-:W-:-:S07]  /*b190*/  IMAD.MOV.U32 R13, RZ, RZ, R2 ;  /* 0x000000ffff0d7224 */ /* 0x000fce00078e0002 */
[----:B------:R-:W-:Y:S05]  /*b1a0*/  WARPSYNC.COLLECTIVE R15, `(.L_x_3834) ;  /* 0x000000000f087348 */ /* 0x000fea0003c00000 */
[----:B------:R0:W1:Y:S02]  /*b1b0*/  SHFL.BFLY P6, R14, R13, R12, R11 ;  /* 0x0c00000c0d0e7389 */ /* 0x00006400000c000b */
[----:B01----:R-:W-:Y:S05]  /*b1c0*/  ENDCOLLECTIVE ;  /* 0x000000000000791b */ /* 0x003fea0003800000 */
.L_x_3834:
[----:B------:R-:W-:Y:S02]  /*b1d0*/  IMAD.MOV.U32 R12, RZ, RZ, 0x2 ;  /* 0x00000002ff0c7424 */ /* 0x000fe400078e00ff */
[----:B------:R-:W-:-:S05]  /*b1e0*/  FADD.FTZ R3, R2, R14 ;  /* 0x0000000e02037221 */ /* 0x000fca0000010000 */
[----:B------:R-:W-:-:S07]  /*b1f0*/  MOV R13, R3 ;  /* 0x00000003000d7202 */ /* 0x000fce0000000f00 */
[----:B------:R-:W-:Y:S05]  /*b200*/  WARPSYNC.COLLECTIVE R15, `(.L_x_3835) ;  /* 0x000000000f087348 */ /* 0x000fea0003c00000 */
[----:B------:R0:W1:Y:S02]  /*b210*/  SHFL.BFLY P6, R14, R13, R12, R11 ;  /* 0x0c00000c0d0e7389 */ /* 0x00006400000c000b */
[----:B01----:R-:W-:Y:S05]  /*b220*/  ENDCOLLECTIVE ;  /* 0x000000000000791b */ /* 0x003fea0003800000 */
.L_x_3835:
[----:B------:R-:W-:Y:S02]  /*b230*/  HFMA2 R12, -RZ, RZ, 0, 5.9604644775390625e-08 ;  /* 0x00000001ff0c7431 */ /* 0x000fe400000001ff */
[----:B------:R-:W-:-:S05]  /*b240*/  FADD.FTZ R4, R3, R14 ;  /* 0x0000000e03047221 */ /* 0x000fca0000010000 */
[----:B------:R-:W-:-:S07]  /*b250*/  MOV R13, R4 ;  /* 0x00000004000d7202 */ /* 0x000fce0000000f00 */
[----:B------:R-:W-:Y:S05]  /*b260*/  WARPSYNC.COLLECTIVE R15, `(.L_x_3836) ;  /* 0x000000000f087348 */ /* 0x000fea0003c00000 */
[----:B------:R0:W1:Y:S02]  /*b270*/  SHFL.BFLY P6, R14, R13, R12, R11 ;  /* 0x0c00000c0d0e7389 */ /* 0x00006400000c000b */
[----:B01----:R-:W-:Y:S05]  /*b280*/  ENDCOLLECTIVE ;  /* 0x000000000000791b */ /* 0x003fea0003800000 */
.L_x_3836:
[----:B------:R-:W-:Y:S05]  /*b290*/  BRA `(.L_x_3837) ;  /* 0xffffff68006c7947 */ /* 0x000fea000383ffff */
.L_x_3838:
        /* <DEDUP_REMOVED lines=14> */
.L_x_4074:


//--------------------- .text._ZN4mmha33masked_multihead_attention_kernelIfLi96ELi128ELi2ELi32ELi128ELb0ELb0EEEv26Multihead_attention_paramsIT_XT5_EE --------------------------
	.section	.text._ZN4mmha33masked_multihead_attention_kernelIfLi96ELi128ELi2ELi32ELi128ELb0ELb0EEEv26Multihead_attention_paramsIT_XT5_EE,"ax",@progbits
	.align	128
        .global         _ZN4mmha33masked_multihead_attention_kernelIfLi96ELi128ELi2ELi32ELi128ELb0ELb0EEEv26Multihead_attention_paramsIT_XT5_EE
        .type           _ZN4mmha33masked_multihead_attention_kernelIfLi96ELi128ELi2ELi32ELi128ELb0ELb0EEEv26Multihead_attention_paramsIT_XT5_EE,@function
        .size           _ZN4mmha33masked_multihead_attention_kernelIfLi96ELi128ELi2ELi32ELi128ELb0ELb0EEEv26Multihead_attention_paramsIT_XT5_EE,(.L_x_4075 - _ZN4mmha33masked_multihead_attention_kernelIfLi96ELi128ELi2ELi32ELi128ELb0ELb0EEEv26Multihead_attention_paramsIT_XT5_EE)
        .other          _ZN4mmha33masked_multihead_attention_kernelIfLi96ELi128ELi2ELi32ELi128ELb0ELb0EEEv26Multihead_attention_paramsIT_XT5_EE,@"STO_CUDA_ENTRY STV_DEFAULT"
_ZN4mmha33masked_multihead_attention_kernelIfLi96ELi128ELi2ELi32ELi128ELb0ELb0EEEv26Multihead_attention_paramsIT_XT5_EE:
.text._ZN4mmha33masked_multihead_attention_kernelIfLi96ELi128ELi2ELi32ELi128ELb0ELb0EEEv26Multihead_attention_paramsIT_XT5_EE:
        /* <DEDUP_REMOVED lines=12> */
.L_x_3839:
        /* <DEDUP_REMOVED lines=88> */
.L_x_3841:
[----:B------:R-:W-:Y:S05]  /*0640*/  BSYNC.RECONVERGENT B0 ;  /* 0x0000000000007941 */ /* 0x000fea0003800200 */
.L_x_3840:
        /* <DEDUP_REMOVED lines=8> */
.L_x_3843:
[----:B------:R-:W-:Y:S05]  /*06d0*/  BSYNC.RECONVERGENT B0 ;  /* 0x0000000000007941 */ /* 0x000fea0003800200 */
.L_x_3842:
        /* <DEDUP_REMOVED lines=127> */
.L_x_3845:
        /* <DEDUP_REMOVED lines=53> */
.L_x_3847:
        /* <DEDUP_REMOVED lines=79> */
.L_x_3851:
[----:B------:R-:W-:Y:S05]  /*1710*/  BSYNC.RECONVERGENT B1 ;  /* 0x0000000000017941 */ /* 0x000fea0003800200 */
.L_x_3850:
        /* <DEDUP_REMOVED lines=8> */
.L_x_3849:
[----:B------:R-:W-:Y:S05]  /*17a0*/  BSYNC.RECONVERGENT B0 ;  /* 0x0000000000007941 */ /* 0x000fea0003800200 */
.L_x_3848:
[----:B------:R-:W-:Y:S01]  /*17b0*/  BAR.SYNC.DEFER_BLOCKING 0x0 ;  /* 0x0000000000007b1d */ /* 0x000fe20000010000 */
[----:B------:R-:W-:-:S04]  /*17c0*/  @!P6 IMAD R33, R33, R36, R35 ;  /* 0x000000242121e224 */ /* 0x000fc800078e0223 */
[C---:B------:R-:W-:Y:S02]  /*17d0*/  @!P6 IMAD R0, R33.reuse, 0x4, R0 ;  /* 0x000000042100e824 */ /* 0x040fe400078e0200 */
[----:B------:R-:W-:-:S03]  /*17e0*/  @!P6 IMAD R3, R33, 0x4, R3 ;  /* 0x000000042103e824 */ /* 0x000fc600078e0203 */
[----:B---3--:R0:W1:Y:S04]  /*17f0*/  @!P6 LDS.128 R24, [R0] ;  /* 0x000000000018e984 */ /* 0x0080680000000c00 */
[----:B------:R0:W2:Y:S01]  /*1800*/  @!P6 LDS.128 R28, [R3] ;  /* 0x00000000031ce984 */ /* 0x0000a20000000c00 */
[----:B------:R-:W-:Y:S06]  /*1810*/  BAR.SYNC.DEFER_BLOCKING 0x0 ;  /* 0x0000000000007b1d */ /* 0x000fec0000010000 */
.L_x_3846:
[----:B------:R-:W-:Y:S05]  /*1820*/  BSYNC.RECONVERGENT B6 ;  /* 0x0000000000067941 */ /* 0x000fea0003800200 */
.L_x_3844:
        /* <DEDUP_REMOVED lines=17> */
[----:B------:R-:W-:Y:S01]  /*1940*/  @!P0 IMAD R7, R7, 0x18, R6 ;  /* 0x0000001807078824 */ /* 0x000fe200078e0206 */
[----:B------:R-:W-:Y:S01]  /*1950*/  LEA R6, R22, UR4, 0x4 ;  /* 0x0000000416067c11 */ /* 0x000fe2000f8e20ff */
[----:B------:R-:W-:Y:S02]  /*1960*/  UMOV UR4, 0xffffffff ;  /* 0xffffffff00047882 */ /* 0x000fe40000000000 */
[----:B------:R-:W-:Y:S02]  /*1970*/  @!P0 IMAD.SHL.U32 R7, R7, 0x4, RZ ;  /* 0x0000000407078824 */ /* 0x000fe400078e00ff */
[----:B------:R0:W-:Y:S02]  /*1980*/  STS.128 [R6], R24 ;  /* 0x0000001806007388 */ /* 0x0001e40000000c00 */
[----:B-1----:R-:W-:-:S04]  /*1990*/  @!P0 IMAD.WIDE R4, R7, 0x4, R4 ;  /* 0x0000000407048825 */ /* 0x002fc800078e0204 */
[----:B------:R-:W-:Y:S01]  /*19a0*/  FFMA.FTZ R7, R29, R25, R8 ;  /* 0x000000191d077223 */ /* 0x000fe20000010008 */
[----:B------:R0:W-:Y:S03]  /*19b0*/  @!P0 STG.E.128 desc[UR36][R4.64], R28 ;  /* 0x0000001c04008986 */ /* 0x0001e6000c101d24 */
[----:B------:R-:W-:-:S04]  /*19c0*/  FFMA.FTZ R8, R30, R26, R7 ;  /* 0x0000001a1e087223 */ /* 0x000fc80000010007 */
        /* <DEDUP_REMOVED lines=11> */
.L_x_3935:
        /* <DEDUP_REMOVED lines=9> */
[----:B------:R-:W0:Y:S01]  /*1b10*/  LDCU UR4, c[0x0][0x440] ;  /* 0x00008800ff0477ac */ /* 0x000e220008000800 */
[----:B------:R-:W1:Y:S01]  /*1b20*/  LDC.64 R4, c[0x0][0x438] ;  /* 0x00010e00ff047b82 */ /* 0x000e620000000a00 */
[----:B-----5:R-:W-:-:S05]  /*1b30*/  IADD3 R6, PT, PT, -R17, R18, RZ ;  /* 0x0000001211067210 */ /* 0x020fca0007ffe1ff */
[----:B0-----:R-:W-:-:S04]  /*1b40*/  IMAD R7, R87, UR4, R6 ;  /* 0x0000000457077c24 */ /* 0x001fc8000f8e0206 */
[----:B------:R-:W-:-:S04]  /*1b50*/  IMAD R7, R7, UR4, R6 ;  /* 0x0000000407077c24 */ /* 0x000fc8000f8e0206 */
[----:B-1----:R-:W-:-:S06]  /*1b60*/  IMAD.WIDE R4, R7, 0x4, R4 ;  /* 0x0000000407047825 */ /* 0x002fcc00078e0204 */
[----:B------:R-:W2:Y:S02]  /*1b70*/  LDG.E R5, desc[UR36][R4.64] ;  /* 0x0000002404057981 */ /* 0x000ea4000c1e1900 */
[----:B--2---:R-:W-:-:S07]  /*1b80*/  FADD.FTZ R0, R0, R5 ;  /* 0x0000000500007221 */ /* 0x004fce0000010000 */
.L_x_3854:
[----:B------:R3:W-:Y:S02]  /*1b90*/  STS [R3], R0 ;  /* 0x0000000003007388 */ /* 0x0007e40000000800 */
.L_x_3852:
[----:B------:R-:W-:Y:S05]  /*1ba0*/  WARPSYNC.ALL ;  /* 0x0000000000007948 */ /* 0x000fea0003800000 */
[----:B------:R-:W-:Y:S01]  /*1bb0*/  VIADD R4, R9, 0xf ;  /* 0x0000000f09047836 */ /* 0x000fe20000000000 */
[----:B------:R-:W4:Y:S01]  /*1bc0*/  LDCU UR4, c[0x0][0x3f0] ;  /* 0x00007e00ff0477ac */ /* 0x000f220008000800 */
[----:B------:R-:W-:Y:S01]  /*1bd0*/  SHF.R.U32.HI R12, RZ, 0x1, R22 ;  /* 0x00000001ff0c7819 */ /* 0x000fe20000011616 */
[----:B------:R-:W-:Y:S01]  /*1be0*/  IMAD.SHL.U32 R22, R22, 0x8, RZ ;  /* 0x0000000816167824 */ /* 0x000fe200078e00ff */
[----:B------:R-:W-:Y:S01]  /*1bf0*/  BSSY B0, `(.L_x_3855) ;  /* 0x000029c000007945 */ /* 0x000fe20003800000 */
[----:B------:R-:W-:Y:S01]  /*1c00*/  SHF.R.S32.HI R5, RZ, 0x1f, R4 ;  /* 0x0000001fff057819 */ /* 0x000fe20000011404 */
[----:B------:R-:W-:Y:S01]  /*1c10*/  UIADD3 UR5, UPT, UPT, UR5, 0x20, URZ ;  /* 0x0000002005057890 */ /* 0x000fe2000fffe0ff */
[----:B------:R-:W0:Y:S02]  /*1c20*/  LDCU UR12, c[0x0][0x410] ;  /* 0x00008200ff0c77ac */ /* 0x000e240008000800 */
[----:B------:R-:W-:-:S02]  /*1c30*/  LEA.HI R5, R5, R4, RZ, 0x4 ;  /* 0x0000000405057211 */ /* 0x000fc400078f20ff */
[----:B------:R-:W-:Y:S01]  /*1c40*/  LOP3.LUT R22, R22, 0x8, RZ, 0xc0, !PT ;  /* 0x0000000816167812 */ /* 0x000fe200078ec0ff */
[----:B------:R-:W0:Y:S01]  /*1c50*/  LDCU.64 UR14, c[0x0][0x438] ;  /* 0x00008700ff0e77ac */ /* 0x000e220008000a00 */
[----:B------:R-:W-:Y:S01]  /*1c60*/  LOP3.LUT R10, R5, 0xfffffff0, RZ, 0xc0, !PT ;  /* 0xfffffff0050a7812 */ /* 0x000fe200078ec0ff */
[----:B------:R-:W0:Y:S01]  /*1c70*/  LDCU.64 UR10, c[0x0][0x448] ;  /* 0x00008900ff0a77ac */ /* 0x000e220008000a00 */
[----:B------:R-:W-:Y:S02]  /*1c80*/  BAR.SYNC.DEFER_BLOCKING 0x0 ;  /* 0x0000000000007b1d */ /* 0x000fe40000010000 */
[----:B------:R-:W-:Y:S01]  /*1c90*/  ISETP.GE.AND P0, PT, R12, R10, PT ;  /* 0x0000000a0c00720c */ /* 0x000fe20003f06270 */
[----:B----4-:R-:W-:Y:S01]  /*1ca0*/  IMAD R4, R34, UR4, R87 ;  /* 0x0000000422047c24 */ /* 0x010fe2000f8e0257 */
[----:B------:R-:W-:-:S03]  /*1cb0*/  ULEA UR5, UR6, UR5, 0x18 ;  /* 0x0000000506057291 */ /* 0x000fc6000f8ec0ff */
[----:B------:R-:W-:-:S08]  /*1cc0*/  IMAD R4, R4, 0x60, RZ ;  /* 0x0000006004047824 */ /* 0x000fd000078e02ff */
[----:B------:R-:W-:Y:S05]  /*1cd0*/  @P0 BRA `(.L_x_3856) ;  /* 0x0000002800340947 */ /* 0x000fea0003800000 */
[----:B------:R-:W4:Y:S01]  /*1ce0*/  LDC R5, c[0x0][0x3f4] ;  /* 0x0000fd00ff057b82 */ /* 0x000f220000000800 */
[----:B------:R-:W1:Y:S01]  /*1cf0*/  LDCU.64 UR8, c[0x0][0x420] ;  /* 0x00008400ff0877ac */ /* 0x000e620008000a00 */
[C---:B0-----:R-:W-:Y:S01]  /*1d00*/  IMAD.IADD R7, R23.reuse, 0x1, R12 ;  /* 0x0000000117077824 */ /* 0x041fe200078e020c */
[----:B------:R-:W0:Y:S01]  /*1d10*/  LDS.64 R84, [R22+UR5] ;  /* 0x0000000516547984 */ /* 0x000e220008000a00 */
[----:B------:R-:W-:Y:S01]  /*1d20*/  IMAD.IADD R10, R23, 0x1, R10 ;  /* 0x00000001170a7824 */ /* 0x000fe200078e020a */
[----:B------:R-:W2:Y:S02]  /*1d30*/  LDCU UR4, c[0x0][0x440] ;  /* 0x00008800ff0477ac */ /* 0x000ea40008000800 */
[----:B------:R-:W0:Y:S04]  /*1d40*/  LDS.64 R82, [R22+UR5+0x10] ;  /* 0x0000100516527984 */ /* 0x000e280008000a00 */
[----:B------:R-:W0:Y:S04]  /*1d50*/  LDS.64 R80, [R22+UR5+0x20] ;  /* 0x0000200516507984 */ /* 0x000e280008000a00 */
[----:B------:R-:W0:Y:S01]  /*1d60*/  LDS.64 R78, [R22+UR5+0x30] ;  /* 0x00003005164e7984 */ /* 0x000e220008000a00 */
[----:B-1----:R-:W-:-:S03]  /*1d70*/  ISETP.NE.U32.AND P0, PT, RZ, UR8, PT ;  /* 0x00000008ff007c0c */ /* 0x002fc6000bf05070 */
[----:B------:R-:W1:Y:S01]  /*1d80*/  LDS.64 R76, [R22+UR5+0x40] ;  /* 0x00004005164c7984 */ /* 0x000e620008000a00 */
[----:B--2---:R-:W-:Y:S01]  /*1d90*/  IMAD R150, R87, UR4, R18 ;  /* 0x0000000457967c24 */ /* 0x004fe2000f8e0212 */
[----:B----4-:R-:W-:Y:S02]  /*1da0*/  IABS R5, R5 ;  /* 0x0000000500057213 */ /* 0x010fe40000000000 */
[----:B------:R-:W2:Y:S01]  /*1db0*/  LDS.64 R74, [R22+UR5+0x50] ;  /* 0x00005005164a7984 */ /* 0x000ea20008000a00 */
[----:B------:R-:W-:Y:S01]  /*1dc0*/  ISETP.NE.AND.EX P0, PT, RZ, UR9, PT, P0 ;  /* 0x00000009ff007c0c */ /* 0x000fe2000bf05300 */
[----:B------:R-:W-:Y:S01]  /*1dd0*/  IMAD R150, R150, UR4, R7 ;  /* 0x0000000496967c24 */ /* 0x000fe2000f8e0207 */
        /* <DEDUP_REMOVED lines=12> */
[----:B------:R3:W1:Y:S03]  /*1ea0*/  F2I.FTZ.U32.TRUNC.NTZ R9, R8 ;  /* 0x0000000800097305 */ /* 0x000666000021f000 */
[----:B------:R-:W0:Y:S04]  /*1eb0*/  LDS.64 R54, [R22+UR5+0xf0] ;  /* 0x0000f00516367984 */ /* 0x000e280008000a00 */
[----:B------:R-:W0:Y:S01]  /*1ec0*/  LDS.64 R52, [R22+UR5+0x100] ;  /* 0x0001000516347984 */ /* 0x000e220008000a00 */
[----:B---3--:R-:W-:-:S03]  /*1ed0*/  HFMA2 R8, -RZ, RZ, 0, 0 ;  /* 0x00000000ff087431 */ /* 0x008fc600000001ff */
[----:B------:R-:W3:Y:S04]  /*1ee0*/  LDS.64 R50, [R22+UR5+0x110] ;  /* 0x0001100516327984 */ /* 0x000ee80008000a00 */
[----:B------:R-:W0:Y:S01]  /*1ef0*/  LDS.64 R48, [R22+UR5+0x120] ;  /* 0x0001200516307984 */ /* 0x000e220008000a00 */
[----:B-1----:R-:W-:-:S03]  /*1f00*/  IMAD.MOV R6, RZ, RZ, -R9 ;  /* 0x000000ffff067224 */ /* 0x002fc600078e0a09 */
[----:B------:R-:W1:Y:S01]  /*1f10*/  LDS.64 R46, [R22+UR5+0x130] ;  /* 0x00013005162e7984 */ /* 0x000e620008000a00 */
[----:B------:R-:W-:Y:S01]  /*1f20*/  IMAD R11, R6, R5, RZ ;  /* 0x00000005060b7224 */ /* 0x000fe200078e02ff */
[----:B------:R-:W-:Y:S02]  /*1f30*/  IADD3 R6, P1, P2, R88, UR8, R7 ;  /* 0x0000000858067c10 */ /* 0x000fe4000fa3e007 */
        /* <DEDUP_REMOVED lines=14> */
[----:B-1234-:R-:W-:-:S07]  /*2020*/  LEA R22, R12, UR7, 0x2 ;  /* 0x000000070c167c11 */ /* 0x01efce000f8e10ff */
.L_x_3860:
[----:B------:R-:W1:Y:S01]  /*2030*/  LDC R151, c[0x0][0x3f4] ;  /* 0x0000fd00ff977b82 */ /* 0x000e620000000800 */
[----:B0-----:R-:W-:Y:S02]  /*2040*/  IABS R13, R7 ;  /* 0x00000007000d7213 */ /* 0x001fe40000000000 */
[----:B------:R-:W-:-:S03]  /*2050*/  ISETP.GE.AND P2, PT, R7, RZ, PT ;  /* 0x000000ff0700720c */ /* 0x000fc60003f46270 */
[----:B------:R-:W-:-:S04]  /*2060*/  IMAD.HI.U32 R11, R8, R13, RZ ;  /* 0x0000000d080b7227 */ /* 0x000fc800078e00ff */
[----:B------:R-:W-:Y:S02]  /*2070*/  IMAD.MOV R158, RZ, RZ, -R11 ;  /* 0x000000ffff9e7224 */ /* 0x000fe400078e0a0b */
[----:B------:R-:W2:Y:S01]  /*2080*/  S2R R11, SR_TID.X ;  /* 0x00000000000b7919 */ /* 0x000ea20000002100 */
        /* <DEDUP_REMOVED lines=8> */
[----:B------:R-:W-:-:S03]  /*2110*/  ISETP.GE.AND P1, PT, R7, R18, PT ;  /* 0x000000120700720c */ /* 0x000fc60003f26270 */
[----:B------:R-:W-:Y:S01]  /*2120*/  @!P2 IMAD.MOV R158, RZ, RZ, -R158 ;  /* 0x000000ffff9ea224 */ /* 0x000fe200078e0a9e */
[----:B------:R-:W-:-:S04]  /*2130*/  @!P3 LOP3.LUT R158, RZ, R151, RZ, 0x33, !PT ;  /* 0x00000097ff9eb212 */ /* 0x000fc800078e33ff */
[----:B------:R-:W-:-:S05]  /*2140*/  SHF.L.U32 R160, R158, 0x2, RZ ;  /* 0x000000029ea07819 */ /* 0x000fca00000006ff */
[----:B------:R-:W-:-:S05]  /*2150*/  IMAD R153, R151, 0x8, R160 ;  /* 0x0000000897997824 */ /* 0x000fca00078e02a0 */
[----:B------:R-:W-:-:S13]  /*2160*/  ISETP.GE.OR P3, PT, R153, R14, P1 ;  /* 0x0000000e9900720c */ /* 0x000fda0000f66670 */
[----:B------:R-:W1:Y:S01]  /*2170*/  @!P3 LDC.64 R12, c[0x0][0x3b8] ;  /* 0x0000ee00ff0cbb82 */ /* 0x000e620000000a00 */
[----:B--2---:R-:W-:-:S05]  /*2180*/  @!P3 IMAD.SHL.U32 R15, R11, 0x2, RZ ;  /* 0x000000020b0fb824 */ /* 0x004fca00078e00ff */
[----:B------:R-:W-:Y:S02]  /*2190*/  @!P3 LOP3.LUT R152, R15, 0x2, RZ, 0xc0, !PT ;  /* 0x000000020f98b812 */ /* 0x000fe400078ec0ff */
[----:B------:R-:W-:-:S03]  /*21a0*/  LEA R15, R151, R160, 0x4 ;  /* 0x000000a0970f7211 */ /* 0x000fc600078e20ff */
[----:B------:R-:W-:Y:S01]  /*21b0*/  @!P3 IMAD R154, R4, R151, R152 ;  /* 0x00000097049ab224 */ /* 0x000fe200078e0298 */
[----:B------:R-:W-:Y:S02]  /*21c0*/  ISETP.GE.OR P5, PT, R15, R14, P1 ;  /* 0x0000000e0f00720c */ /* 0x000fe40000fa6670 */
[----:B------:R-:W-:Y:S02]  /*21d0*/  @!P3 SHF.R.S32.HI R152, RZ, 0x1f, R153 ;  /* 0x0000001fff98b819 */ /* 0x000fe40000011499 */
[----:B------:R-:W-:-:S04]  /*21e0*/  @!P3 IADD3 R153, P2, PT, R154, R153, RZ ;  /* 0x000000999a99b210 */ /* 0x000fc80007f5e0ff */
[----:B------:R-:W-:Y:S02]  /*21f0*/  @!P3 LEA.HI.X.SX32 R152, R154, R152, 0x1, P2 ;  /* 0x000000989a98b211 */ /* 0x000fe400010f0eff */
[----:B-1----:R-:W-:-:S04]  /*2200*/  @!P3 LEA R156, P2, R153, R12, 0x2 ;  /* 0x0000000c999cb211 */ /* 0x002fc800078410ff */
[----:B------:R-:W-:Y:S01]  /*2210*/  @!P3 LEA.HI.X R157, R153, R13, R152, 0x2, P2 ;  /* 0x0000000d999db211 */ /* 0x000fe200010f1498 */
[----:B------:R-:W-:Y:S01]  /*2220*/  @!P5 IMAD.SHL.U32 R152, R11, 0x2, RZ ;  /* 0x000000020b98d824 */ /* 0x000fe200078e00ff */
[----:B------:R-:W1:Y:S04]  /*2230*/  @!P5 LDC.64 R12, c[0x0][0x3b8] ;  /* 0x0000ee00ff0cdb82 */ /* 0x000e680000000a00 */
[----:B------:R-:W-:-:S05]  /*2240*/  @!P5 LOP3.LUT R152, R152, 0x2, RZ, 0xc0, !PT ;  /* 0x000000029898d812 */ /* 0x000fca00078ec0ff */
[----:B------:R-:W-:Y:S01]  /*2250*/  @!P5 IMAD R153, R4, R151, R152 ;  /* 0x000000970499d224 */ /* 0x000fe200078e0298 */
[----:B------:R-:W-:-:S04]  /*2260*/  @!P5 SHF.R.S32.HI R152, RZ, 0x1f, R15 ;  /* 0x0000001fff98d819 */ /* 0x000fc8000001140f */
[----:B------:R-:W-:-:S04]  /*2270*/  @!P5 IADD3 R15, P2, PT, R153, R15, RZ ;  /* 0x0000000f990fd210 */ /* 0x000fc80007f5e0ff */
[----:B------:R-:W-:Y:S01]  /*2280*/  @!P5 LEA.HI.X.SX32 R152, R153, R152, 0x1, P2 ;  /* 0x000000989998d211 */ /* 0x000fe200010f0eff */
[----:B------:R-:W-:-:S05]  /*2290*/  IMAD R153, R151, 0x20, R160 ;  /* 0x0000002097997824 */ /* 0x000fca00078e02a0 */
[----:B------:R-:W-:Y:S02]  /*22a0*/  ISETP.GE.OR P4, PT, R153, R14, P1 ;  /* 0x0000000e9900720c */ /* 0x000fe40000f86670 */
[----:B-1----:R-:W-:-:S04]  /*22b0*/  @!P5 LEA R154, P2, R15, R12, 0x2 ;  /* 0x0000000c0f9ad211 */ /* 0x002fc800078410ff */
[----:B------:R-:W-:Y:S02]  /*22c0*/  @!P5 LEA.HI.X R155, R15, R13, R152, 0x2, P2 ;  /* 0x0000000d0f9bd211 */ /* 0x000fe400010f1498 */
[----:B------:R-:W-:-:S04]  /*22d0*/  ISETP.GE.AND P2, PT, R7, R18, PT ;  /* 0x000000120700720c */ /* 0x000fc80003f46270 */
[----:B------:R-:W-:Y:S01]  /*22e0*/  FSEL R87, R87, RZ, P2 ;  /* 0x000000ff57577208 */ /* 0x000fe20001000000 */
[----:B------:R-:W1:Y:S01]  /*22f0*/  @!P4 LDC.64 R12, c[0x0][0x3b8] ;  /* 0x0000ee00ff0ccb82 */ /* 0x000e620000000a00 */
[----:B------:R-:W-:Y:S02]  /*2300*/  @!P4 SHF.L.U32 R15, R11, 0x1, RZ ;  /* 0x000000010b0fc819 */ /* 0x000fe400000006ff */
[----:B------:R-:W-:Y:S02]  /*2310*/  FSEL R86, R86, RZ, P2 ;  /* 0x000000ff56567208 */ /* 0x000fe40001000000 */
[----:B------:R-:W-:-:S04]  /*2320*/  @!P4 LOP3.LUT R15, R15, 0x2, RZ, 0xc0, !PT ;  /* 0x000000020f0fc812 */ /* 0x000fc800078ec0ff */
[----:B------:R2:W3:Y:S01]  /*2330*/  @!P3 LDG.E.64 R86, desc[UR36][R156.64] ;  /* 0x000000249c56b981 */ /* 0x0004e2000c1e1b00 */
[----:B------:R-:W-:Y:S01]  /*2340*/  @!P4 IMAD R162, R4, R151, R15 ;  /* 0x0000009704a2c224 */ /* 0x000fe200078e020f */
[----:B------:R-:W-:Y:S02]  /*2350*/  @!P4 SHF.R.S32.HI R15, RZ, 0x1f, R153 ;  /* 0x0000001fff0fc819 */ /* 0x000fe40000011499 */
[----:B------:R-:W-:Y:S02]  /*2360*/  FSEL R89, R89, RZ, P2 ;  /* 0x000000ff59597208 */ /* 0x000fe40001000000 */
[----:B------:R-:W-:Y:S02]  /*2370*/  @!P4 IADD3 R153, P3, PT, R162, R153, RZ ;  /* 0x00000099a299c210 */ /* 0x000fe40007f7e0ff */
[----:B------:R-:W-:Y:S02]  /*2380*/  FSEL R88, R88, RZ, P2 ;  /* 0x000000ff58587208 */ /* 0x000fe40001000000 */
[----:B------:R-:W-:-:S02]  /*2390*/  @!P4 LEA.HI.X.SX32 R162, R162, R15, 0x1, P3 ;  /* 0x0000000fa2a2c211 */ /* 0x000fc400018f0eff */
[----:B------:R-:W-:Y:S02]  /*23a0*/  ISETP.GE.OR P3, PT, R160, R14, P1 ;  /* 0x0000000ea000720c */ /* 0x000fe40000f66670 */
[----:B------:R4:W3:Y:S01]  /*23b0*/  @!P5 LDG.E.64 R88, desc[UR36][R154.64] ;  /* 0x000000249a58d981 */ /* 0x0008e2000c1e1b00 */
[----:B-1----:R-:W-:-:S04]  /*23c0*/  @!P4 LEA R152, P6, R153, R12, 0x2 ;  /* 0x0000000c9998c211 */ /* 0x002fc800078c10ff */
[----:B------:R-:W-:-:S06]  /*23d0*/  @!P4 LEA.HI.X R153, R153, R13, R162, 0x2, P6 ;  /* 0x0000000d9999c211 */ /* 0x000fcc00030f14a2 */
[----:B------:R-:W-:Y:S01]  /*23e0*/  @!P3 IMAD.SHL.U32 R15, R11, 0x2, RZ ;  /* 0x000000020b0fb824 */ /* 0x000fe200078e00ff */
[----:B------:R-:W1:Y:S04]  /*23f0*/  @!P3 LDC.64 R12, c[0x0][0x3b8] ;  /* 0x0000ee00ff0cbb82 */ /* 0x000e680000000a00 */
[----:B------:R-:W-:-:S05]  /*2400*/  @!P3 LOP3.LUT R15, R15, 0x2, RZ, 0xc0, !PT ;  /* 0x000000020f0fb812 */ /* 0x000fca00078ec0ff */
[----:B--2---:R-:W-:Y:S02]  /*2410*/  @!P3 IMAD R157, R4, R151, R15 ;  /* 0x00000097049db224 */ /* 0x004fe400078e020f */
[----:B------:R-:W-:-:S05]  /*2420*/  IMAD R15, R151, 0x40, R160 ;  /* 0x00000040970f7824 */ /* 0x000fca00078e02a0 */
[----:B------:R-:W-:Y:S02]  /*2430*/  ISETP.GE.OR P5, PT, R15, R14, P1 ;  /* 0x0000000e0f00720c */ /* 0x000fe40000fa6670 */
[----:B------:R-:W-:-:S04]  /*2440*/  @!P3 IADD3 R160, P6, PT, R160, R157, RZ ;  /* 0x0000009da0a0b210 */ /* 0x000fc80007fde0ff */
[----:B------:R-:W-:Y:S02]  /*2450*/  @!P3 LEA.HI.X.SX32 R157, R157, RZ, 0x1, P6 ;  /* 0x000000ff9d9db211 */ /* 0x000fe400030f0eff */
[----:B-1----:R-:W-:-:S05]  /*2460*/  @!P3 LEA R156, P6, R160, R12, 0x2 ;  /* 0x0000000ca09cb211 */ /* 0x002fca00078c10ff */
[----:B----4-:R-:W-:Y:S02]  /*2470*/  @!P5 SHF.L.U32 R154, R11, 0x1, RZ ;  /* 0x000000010b9ad819 */ /* 0x010fe400000006ff */
[----:B------:R-:W-:Y:S02]  /*2480*/  @!P3 LEA.HI.X R157, R160, R13, R157, 0x2, P6 ;  /* 0x0000000da09db211 */ /* 0x000fe400030f149d */
[----:B------:R-:W1:Y:S01]  /*2490*/  @!P5 LDC.64 R12, c[0x0][0x3b8] ;  /* 0x0000ee00ff0cdb82 */ /* 0x000e620000000a00 */
[----:B------:R-:W-:Y:S02]  /*24a0*/  @!P5 LOP3.LUT R154, R154, 0x2, RZ, 0xc0, !PT ;  /* 0x000000029a9ad812 */ /* 0x000fe400078ec0ff */
[----:B------:R-:W-:Y:S02]  /*24b0*/  FSEL R91, R91, RZ, P2 ;  /* 0x000000ff5b5b7208 */ /* 0x000fe40001000000 */
[----:B------:R-:W-:Y:S01]  /*24c0*/  FSEL R90, R90, RZ, P2 ;  /* 0x000000ff5a5a7208 */ /* 0x000fe20001000000 */
[----:B------:R-:W-:-:S02]  /*24d0*/  @!P5 IMAD R159, R4, R151, R154 ;  /* 0x00000097049fd224 */ /* 0x000fc400078e029a */
[----:B------:R-:W-:Y:S01]  /*24e0*/  IMAD.IADD R158, R158, 0x1, R151 ;  /* 0x000000019e9e7824 */ /* 0x000fe200078e0297 */
[----:B------:R-:W-:Y:S02]  /*24f0*/  @!P5 SHF.R.S32.HI R154, RZ, 0x1f, R15 ;  /* 0x0000001fff9ad819 */ /* 0x000fe4000001140f */
[----:B------:R1:W2:Y:S01]  /*2500*/  @!P4 LDG.E.64 R90, desc[UR36][R152.64] ;  /* 0x00000024985ac981 */ /* 0x0002a2000c1e1b00 */
[----:B------:R-:W-:Y:S01]  /*2510*/  @!P5 IADD3 R155, P4, PT, R159, R15, RZ ;  /* 0x0000000f9f9bd210 */ /* 0x000fe20007f9e0ff */
[----:B------:R-:W-:-:S03]  /*2520*/  IMAD.SHL.U32 R15, R158, 0x4, RZ ;  /* 0x000000049e0f7824 */ /* 0x000fc600078e00ff */
[----:B------:R-:W-:Y:S02]  /*2530*/  @!P5 LEA.HI.X.SX32 R154, R159, R154, 0x1, P4 ;  /* 0x0000009a9f9ad211 */ /* 0x000fe400020f0eff */
[----:B------:R-:W-:Y:S02]  /*2540*/  ISETP.GE.OR P4, PT, R15, R14, P1 ;  /* 0x0000000e0f00720c */ /* 0x000fe40000f86670 */
[----:B-1----:R-:W-:-:S04]  /*2550*/  @!P5 LEA R152, P6, R155, R12, 0x2 ;  /* 0x0000000c9b98d211 */ /* 0x002fc800078c10ff */
[----:B------:R-:W-:-:S07]  /*2560*/  @!P5 LEA.HI.X R153, R155, R13, R154, 0x2, P6 ;  /* 0x0000000d9b99d211 */ /* 0x000fce00030f149a */
[----:B------:R-:W-:Y:S01]  /*2570*/  @!P4 SHF.L.U32 R154, R11, 0x1, RZ ;  /* 0x000000010b9ac819 */ /* 0x000fe200000006ff */
[----:B------:R-:W1:Y:S03]  /*2580*/  @!P4 LDC.64 R12, c[0x0][0x3b8] ;  /* 0x0000ee00ff0ccb82 */ /* 0x000e660000000a00 */
[----:B------:R-:W-:Y:S02]  /*2590*/  @!P4 LOP3.LUT R154, R154, 0x2, RZ, 0xc0, !PT ;  /* 0x000000029a9ac812 */ /* 0x000fe400078ec0ff */
[----:B------:R-:W-:Y:S02]  /*25a0*/  FSEL R93, R93, RZ, P2 ;  /* 0x000000ff5d5d7208 */ /* 0x000fe40001000000 */
[----:B------:R-:W-:Y:S01]  /*25b0*/  FSEL R92, R92, RZ, P2 ;  /* 0x000000ff5c5c7208 */ /* 0x000fe20001000000 */
[----:B------:R-:W-:Y:S02]  /*25c0*/  @!P4 IMAD R160, R4, R151, R154 ;  /* 0x0000009704a0c224 */ /* 0x000fe400078e029a */
[----:B------:R-:W-:Y:S01]  /*25d0*/  IMAD R154, R151, 0x2, R158 ;  /* 0x00000002979a7824 */ /* 0x000fe200078e029e */
[----:B------:R-:W-:-:S02]  /*25e0*/  @!P4 SHF.R.S32.HI R155, RZ, 0x1f, R15 ;  /* 0x0000001fff9bc819 */ /* 0x000fc4000001140f */
[----:B------:R4:W3:Y:S01]  /*25f0*/  @!P3 LDG.E.64 R92, desc[UR36][R156.64] ;  /* 0x000000249c5cb981 */ /* 0x0008e2000c1e1b00 */
[----:B------:R-:W-:Y:S01]  /*2600*/  @!P4 IADD3 R159, P3, PT, R160, R15, RZ ;  /* 0x0000000fa09fc210 */ /* 0x000fe20007f7e0ff */
[----:B------:R-:W-:-:S03]  /*2610*/  IMAD.SHL.U32 R15, R154, 0x4, RZ ;  /* 0x000000049a0f7824 */ /* 0x000fc600078e00ff */
[----:B------:R-:W-:Y:S02]  /*2620*/  @!P4 LEA.HI.X.SX32 R160, R160, R155, 0x1, P3 ;  /* 0x0000009ba0a0c211 */ /* 0x000fe400018f0eff */
[----:B------:R-:W-:Y:S02]  /*2630*/  ISETP.GE.OR P3, PT, R15, R14, P1 ;  /* 0x0000000e0f00720c */ /* 0x000fe40000f66670 */
[----:B-1----:R-:W-:-:S04]  /*2640*/  @!P4 LEA R154, P6, R159, R12, 0x2 ;  /* 0x0000000c9f9ac211 */ /* 0x002fc800078c10ff */
[----:B------:R-:W-:-:S07]  /*2650*/  @!P4 LEA.HI.X R155, R159, R13, R160, 0x2, P6 ;  /* 0x0000000d9f9bc211 */ /* 0x000fce00030f14a0 */
[----:B----4-:R-:W-:Y:S01]  /*2660*/  @!P3 SHF.L.U32 R156, R11, 0x1, RZ ;  /* 0x000000010b9cb819 */ /* 0x010fe200000006ff */
[----:B------:R-:W1:Y:S03]  /*2670*/  @!P3 LDC.64 R12, c[0x0][0x3b8] ;  /* 0x0000ee00ff0cbb82 */ /* 0x000e660000000a00 */
[----:B------:R-:W-:Y:S02]  /*2680*/  @!P3 LOP3.LUT R156, R156, 0x2, RZ, 0xc0, !PT ;  /* 0x000000029c9cb812 */ /* 0x000fe400078ec0ff */
[----:B------:R-:W-:Y:S02]  /*2690*/  FSEL R95, R95, RZ, P2 ;  /* 0x000000ff5f5f7208 */ /* 0x000fe40001000000 */
[----:B------:R-:W-:Y:S01]  /*26a0*/  FSEL R94, R94, RZ, P2 ;  /* 0x000000ff5e5e7208 */ /* 0x000fe20001000000 */
[----:B------:R-:W-:Y:S02]  /*26b0*/  @!P3 IMAD R159, R4, R151, R156 ;  /* 0x00000097049fb224 */ /* 0x000fe400078e029c */
[----:B------:R-:W-:Y:S01]  /*26c0*/  IMAD R158, R151, 0x4, R158 ;  /* 0x00000004979e7824 */ /* 0x000fe200078e029e */
[----:B------:R-:W-:-:S02]  /*26d0*/  @!P3 SHF.R.S32.HI R156, RZ, 0x1f, R15 ;  /* 0x0000001fff9cb819 */ /* 0x000fc4000001140f */
[----:B------:R1:W4:Y:S01]  /*26e0*/  @!P5 LDG.E.64 R94, desc[UR36][R152.64] ;  /* 0x00000024985ed981 */ /* 0x000322000c1e1b00 */
        /* <DEDUP_REMOVED lines=12> */
[----:B------:R-:W-:Y:S01]  /*27b0*/  IMAD.IADD R158, R158, 0x1, R151 ;  /* 0x000000019e9e7824 */ /* 0x000fe200078e0297 */
[----:B------:R-:W-:-:S02]  /*27c0*/  @!P5 SHF.R.S32.HI R156, RZ, 0x1f, R15 ;  /* 0x0000001fff9cd819 */ /* 0x000fc4000001140f */
[----:B------:R1:W0:Y:S01]  /*27d0*/  @!P4 LDG.E.64 R96, desc[UR36][R154.64] ;  /* 0x000000249a60c981 */ /* 0x000222000c1e1b00 */
        /* <DEDUP_REMOVED lines=151> */
[----:B------:R-:W-:-:S05]  /*3150*/  IMAD.SHL.U32 R15, R158, 0x4, RZ ;  /* 0x000000049e0f7824 */ /* 0x000fca00078e00ff */
[----:B------:R-:W-:Y:S02]  /*3160*/  ISETP.GE.OR P6, PT, R15, R14, P1 ;  /* 0x0000000e0f00720c */ /* 0x000fe40000fc6670 */
[----:B------:R-:W-:Y:S02]  /*3170*/  @!P4 LEA.HI.X.SX32 R156, R159, R156, 0x1, P3 ;  /* 0x0000009c9f9cc211 */ /* 0x000fe400018f0eff */
[----:B-1----:R-:W-:-:S04]  /*3180*/  @!P4 LEA R154, P3, R157, R12, 0x2 ;  /* 0x0000000c9d9ac211 */ /* 0x002fc800078610ff */
[----:B------:R-:W-:-:S05]  /*3190*/  @!P4 LEA.HI.X R155, R157, R13, R156, 0x2, P3 ;  /* 0x0000000d9d9bc211 */ /* 0x000fca00018f149c */
[----:B------:R-:W-:Y:S01]  /*31a0*/  @!P6 SHF.L.U32 R156, R11, 0x1, RZ ;  /* 0x000000010b9ce819 */ /* 0x000fe200000006ff */
[----:B------:R-:W1:Y:S03]  /*31b0*/  @!P6 LDC.64 R12, c[0x0][0x3b8] ;  /* 0x0000ee00ff0ceb82 */ /* 0x000e660000000a00 */
[----:B------:R-:W-:Y:S01]  /*31c0*/  @!P6 LOP3.LUT R156, R156, 0x2, RZ, 0xc0, !PT ;  /* 0x000000029c9ce812 */ /* 0x000fe200078ec0ff */
[----:B------:R-:W-:-:S04]  /*31d0*/  IMAD.IADD R158, R158, 0x1, R151 ;  /* 0x000000019e9e7824 */ /* 0x000fc800078e0297 */
[----:B------:R-:W-:Y:S01]  /*31e0*/  @!P6 IMAD R159, R4, R151, R156 ;  /* 0x00000097049fe224 */ /* 0x000fe200078e029c */
[----:B------:R-:W-:-:S04]  /*31f0*/  @!P6 SHF.R.S32.HI R156, RZ, 0x1f, R15 ;  /* 0x0000001fff9ce819 */ /* 0x000fc8000001140f */
[----:B------:R-:W-:Y:S01]  /*3200*/  @!P6 IADD3 R157, P3, PT, R159, R15, RZ ;  /* 0x0000000f9f9de210 */ /* 0x000fe20007f7e0ff */
[----:B------:R-:W-:Y:S01]  /*3210*/  IMAD.SHL.U32 R15, R158, 0x4, RZ ;  /* 0x000000049e0f7824 */ /* 0x000fe200078e00ff */
[----:B------:R-:W-:Y:S02]  /*3220*/  FSEL R119, R119, RZ, P2 ;  /* 0x000000ff77777208 */ /* 0x000fe40001000000 */
[----:B------:R-:W-:Y:S02]  /*3230*/  @!P6 LEA.HI.X.SX32 R156, R159, R156, 0x1, P3 ;  /* 0x0000009c9f9ce211 */ /* 0x000fe400018f0eff */
[----:B------:R-:W-:Y:S02]  /*3240*/  ISETP.GE.OR P3, PT, R15, R14, P1 ;  /* 0x0000000e0f00720c */ /* 0x000fe40000f66670 */
[----:B------:R-:W-:-:S06]  /*3250*/  FSEL R118, R118, RZ, P2 ;  /* 0x000000ff76767208 */ /* 0x000fcc0001000000 */
[----:B------:R1:W4:Y:S02]  /*3260*/  @!P5 LDG.E.64 R118, desc[UR36][R152.64] ;  /* 0x000000249876d981 */ /* 0x000324000c1e1b00 */
[----:B-1----:R-:W-:-:S04]  /*3270*/  @!P6 LEA R152, P5, R157, R12, 0x2 ;  /* 0x0000000c9d98e211 */ /* 0x002fc800078a10ff */
[----:B------:R-:W-:Y:S02]  /*3280*/  @!P6 LEA.HI.X R153, R157, R13, R156, 0x2, P5 ;  /* 0x0000000d9d99e211 */ /* 0x000fe400028f149c */
[----:B------:R-:W-:Y:S01]  /*3290*/  @!P3 SHF.L.U32 R156, R11, 0x1, RZ ;  /* 0x000000010b9cb819 */ /* 0x000fe200000006ff */
[----:B------:R-:W1:Y:S03]  /*32a0*/  @!P3 LDC.64 R12, c[0x0][0x3b8] ;  /* 0x0000ee00ff0cbb82 */ /* 0x000e660000000a00 */
[----:B------:R-:W-:Y:S02]  /*32b0*/  @!P3 LOP3.LUT R156, R156, 0x2, RZ, 0xc0, !PT ;  /* 0x000000029c9cb812 */ /* 0x000fe400078ec0ff */
[----:B------:R-:W-:Y:S02]  /*32c0*/  FSEL R121, R121, RZ, P2 ;  /* 0x000000ff79797208 */ /* 0x000fe40001000000 */
[----:B------:R-:W-:Y:S01]  /*32d0*/  FSEL R120, R120, RZ, P2 ;  /* 0x000000ff78787208 */ /* 0x000fe20001000000 */
[----:B------:R-:W-:-:S02]  /*32e0*/  @!P3 IMAD R159, R4, R151, R156 ;  /* 0x00000097049fb224 */ /* 0x000fc400078e029c */
[----:B------:R-:W-:Y:S01]  /*32f0*/  IMAD.IADD R158, R158, 0x1, R151 ;  /* 0x000000019e9e7824 */ /* 0x000fe200078e0297 */
[----:B------:R-:W-:Y:S02]  /*3300*/  @!P3 SHF.R.S32.HI R156, RZ, 0x1f, R15 ;  /* 0x0000001fff9cb819 */ /* 0x000fe4000001140f */
        /* <DEDUP_REMOVED lines=127> */
[----:B------:R-:W1:Y:S01]  /*3b00*/  @!P5 LDC.64 R12, c[0x0][0x3b8] ;  /* 0x0000ee00ff0cdb82 */ /* 0x000e620000000a00 */
[----:B------:R-:W-:Y:S01]  /*3b10*/  @!P5 SHF.L.U32 R156, R11, 0x1, RZ ;  /* 0x000000010b9cd819 */ /* 0x000fe200000006ff */
[----:B------:R-:W-:-:S03]  /*3b20*/  IMAD.IADD R158, R158, 0x1, R151 ;  /* 0x000000019e9e7824 */ /* 0x000fc600078e0297 */
[----:B------:R-:W-:Y:S01]  /*3b30*/  @!P5 LOP3.LUT R156, R156, 0x2, RZ, 0xc0, !PT ;  /* 0x000000029c9cd812 */ /* 0x000fe200078ec0ff */
[----:B------:R-:W-:Y:S01]  /*3b40*/  IMAD.SHL.U32 R159, R158, 0x4, RZ ;  /* 0x000000049e9f7824 */ /* 0x000fe200078e00ff */
[----:B------:R-:W-:Y:S02]  /*3b50*/  FSEL R139, R139, RZ, P2 ;  /* 0x000000ff8b8b7208 */ /* 0x000fe40001000000 */
[----:B------:R-:W-:Y:S01]  /*3b60*/  FSEL R138, R138, RZ, P2 ;  /* 0x000000ff8a8a7208 */ /* 0x000fe20001000000 */
[----:B------:R-:W-:Y:S01]  /*3b70*/  @!P5 IMAD R160, R4, R151, R156 ;  /* 0x0000009704a0d224 */ /* 0x000fe200078e029c */
[----:B------:R-:W-:Y:S02]  /*3b80*/  ISETP.GE.OR P4, PT, R159, R14, P1 ;  /* 0x0000000e9f00720c */ /* 0x000fe40000f86670 */
[----:B------:R-:W-:Y:S02]  /*3b90*/  @!P5 SHF.R.S32.HI R156, RZ, 0x1f, R15 ;  /* 0x0000001fff9cd819 */ /* 0x000fe4000001140f */
[----:B------:R3:W4:Y:S01]  /*3ba0*/  @!P6 LDG.E.64 R138, desc[UR36][R152.64] ;  /* 0x00000024988ae981 */ /* 0x000722000c1e1b00 */
[----:B------:R-:W-:-:S04]  /*3bb0*/  @!P5 IADD3 R15, P6, PT, R160, R15, RZ ;  /* 0x0000000fa00fd210 */ /* 0x000fc80007fde0ff */
[----:B------:R-:W-:Y:S02]  /*3bc0*/  @!P5 LEA.HI.X.SX32 R160, R160, R156, 0x1, P6 ;  /* 0x0000009ca0a0d211 */ /* 0x000fe400030f0eff */
[----:B-1----:R-:W-:-:S04]  /*3bd0*/  @!P5 LEA R156, P6, R15, R12, 0x2 ;  /* 0x0000000c0f9cd211 */ /* 0x002fc800078c10ff */
[----:B------:R-:W-:Y:S02]  /*3be0*/  @!P5 LEA.HI.X R157, R15, R13, R160, 0x2, P6 ;  /* 0x0000000d0f9dd211 */ /* 0x000fe400030f14a0 */
[----:B------:R-:W3:Y:S01]  /*3bf0*/  @!P4 LDC.64 R12, c[0x0][0x3b8] ;  /* 0x0000ee00ff0ccb82 */ /* 0x000ee20000000a00 */
[----:B------:R-:W-:-:S04]  /*3c00*/  @!P4 SHF.L.U32 R15, R11, 0x1, RZ ;  /* 0x000000010b0fc819 */ /* 0x000fc800000006ff */
[----:B------:R-:W-:-:S05]  /*3c10*/  @!P4 LOP3.LUT R15, R15, 0x2, RZ, 0xc0, !PT ;  /* 0x000000020f0fc812 */ /* 0x000fca00078ec0ff */
[----:B------:R-:W-:Y:S01]  /*3c20*/  @!P4 IMAD R160, R4, R151, R15 ;  /* 0x0000009704a0c224 */ /* 0x000fe200078e020f */
[----:B------:R-:W-:Y:S01]  /*3c30*/  @!P4 SHF.R.S32.HI R15, RZ, 0x1f, R159 ;  /* 0x0000001fff0fc819 */ /* 0x000fe2000001149f */
[----:B------:R-:W-:Y:S01]  /*3c40*/  IMAD.IADD R158, R158, 0x1, R151 ;  /* 0x000000019e9e7824 */ /* 0x000fe200078e0297 */
[----:B------:R-:W-:Y:S02]  /*3c50*/  FSEL R143, R143, RZ, P2 ;  /* 0x000000ff8f8f7208 */ /* 0x000fe40001000000 */
[----:B------:R-:W-:Y:S02]  /*3c60*/  @!P4 IADD3 R159, P6, PT, R160, R159, RZ ;  /* 0x0000009fa09fc210 */ /* 0x000fe40007fde0ff */
[----:B------:R-:W-:Y:S01]  /*3c70*/  FSEL R142, R142, RZ, P2 ;  /* 0x000000ff8e8e7208 */ /* 0x000fe20001000000 */
[----:B------:R-:W-:Y:S01]  /*3c80*/  IMAD.SHL.U32 R161, R158, 0x4, RZ ;  /* 0x000000049ea17824 */ /* 0x000fe200078e00ff */
[----:B------:R-:W-:-:S04]  /*3c90*/  @!P4 LEA.HI.X.SX32 R160, R160, R15, 0x1, P6 ;  /* 0x0000000fa0a0c211 */ /* 0x000fc800030f0eff */
[----:B------:R-:W4:Y:S01]  /*3ca0*/  @!P5 LDG.E.64 R142, desc[UR36][R156.64] ;  /* 0x000000249c8ed981 */ /* 0x000f22000c1e1b00 */
[----:B---3--:R-:W-:Y:S02]  /*3cb0*/  @!P4 LEA R152, P6, R159, R12, 0x2 ;  /* 0x0000000c9f98c211 */ /* 0x008fe400078c10ff */
[----:B------:R-:W-:Y:S02]  /*3cc0*/  ISETP.GE.OR P5, PT, R161, R14, P1 ;  /* 0x0000000ea100720c */ /* 0x000fe40000fa6670 */
[----:B------:R-:W-:Y:S02]  /*3cd0*/  @!P4 LEA.HI.X R153, R159, R13, R160, 0x2, P6 ;  /* 0x0000000d9f99c211 */ /* 0x000fe400030f14a0 */
[----:B------:R-:W-:Y:S02]  /*3ce0*/  IADD3 R159, PT, PT, R158, R151, RZ ;  /* 0x000000979e9f7210 */ /* 0x000fe40007ffe0ff */
[----:B------:R-:W-:Y:S02]  /*3cf0*/  FSEL R141, R141, RZ, P2 ;  /* 0x000000ff8d8d7208 */ /* 0x000fe40001000000 */
[----:B------:R-:W-:Y:S01]  /*3d00*/  FSEL R140, R140, RZ, P2 ;  /* 0x000000ff8c8c7208 */ /* 0x000fe20001000000 */
[----:B------:R-:W-:-:S04]  /*3d10*/  IMAD.SHL.U32 R159, R159, 0x4, RZ ;  /* 0x000000049f9f7824 */ /* 0x000fc800078e00ff */
[----:B------:R-:W1:Y:S01]  /*3d20*/  @!P5 LDC.64 R12, c[0x0][0x3b8] ;  /* 0x0000ee00ff0cdb82 */ /* 0x000e620000000a00 */
[----:B------:R3:W4:Y:S01]  /*3d30*/  @!P3 LDG.E.64 R140, desc[UR36][R154.64] ;  /* 0x000000249a8cb981 */ /* 0x000722000c1e1b00 */
[----:B------:R-:W-:Y:S01]  /*3d40*/  ISETP.GE.OR P3, PT, R159, R14, P1 ;  /* 0x0000000e9f00720c */ /* 0x000fe20000f66670 */
[----:B------:R-:W-:-:S05]  /*3d50*/  @!P5 IMAD.SHL.U32 R14, R11, 0x2, RZ ;  /* 0x000000020b0ed824 */ /* 0x000fca00078e00ff */
[----:B------:R-:W-:-:S05]  /*3d60*/  @!P5 LOP3.LUT R14, R14, 0x2, RZ, 0xc0, !PT ;  /* 0x000000020e0ed812 */ /* 0x000fca00078ec0ff */
[----:B---3--:R-:W-:Y:S02]  /*3d70*/  @!P5 IMAD R155, R4, R151, R14 ;  /* 0x00000097049bd224 */ /* 0x008fe400078e020e */
[----:B------:R-:W3:Y:S01]  /*3d80*/  @!P3 LDC.64 R14, c[0x0][0x3b8] ;  /* 0x0000ee00ff0ebb82 */ /* 0x000ee20000000a00 */
[----:B------:R-:W-:-:S04]  /*3d90*/  @!P3 SHF.L.U32 R154, R11, 0x1, RZ ;  /* 0x000000010b9ab819 */ /* 0x000fc800000006ff */
[----:B------:R-:W-:Y:S02]  /*3da0*/  @!P3 LOP3.LUT R156, R154, 0x2, RZ, 0xc0, !PT ;  /* 0x000000029a9cb812 */ /* 0x000fe400078ec0ff */
[----:B------:R-:W-:Y:S02]  /*3db0*/  @!P5 SHF.R.S32.HI R154, RZ, 0x1f, R161 ;  /* 0x0000001fff9ad819 */ /* 0x000fe400000114a1 */
[----:B------:R-:W-:Y:S01]  /*3dc0*/  @!P5 IADD3 R161, P6, PT, R155, R161, RZ ;  /* 0x000000a19ba1d210 */ /* 0x000fe20007fde0ff */
[----:B------:R-:W-:-:S03]  /*3dd0*/  @!P3 IMAD R156, R4, R151, R156 ;  /* 0x00000097049cb224 */ /* 0x000fc600078e029c */
[----:B------:R-:W-:Y:S02]  /*3de0*/  @!P5 LEA.HI.X.SX32 R154, R155, R154, 0x1, P6 ;  /* 0x0000009a9b9ad211 */ /* 0x000fe400030f0eff */
[C---:B-1----:R-:W-:Y:S02]  /*3df0*/  @!P5 LEA R12, P6, R161.reuse, R12, 0x2 ;  /* 0x0000000ca10cd211 */ /* 0x042fe400078c10ff */
[----:B------:R-:W-:Y:S02]  /*3e00*/  @!P3 SHF.R.S32.HI R151, RZ, 0x1f, R159 ;  /* 0x0000001fff97b819 */ /* 0x000fe4000001149f */
[----:B------:R-:W-:Y:S02]  /*3e10*/  @!P5 LEA.HI.X R13, R161, R13, R154, 0x2, P6 ;  /* 0x0000000da10dd211 */ /* 0x000fe400030f149a */
[----:B------:R-:W-:Y:S02]  /*3e20*/  @!P3 IADD3 R159, P6, PT, R156, R159, RZ ;  /* 0x0000009f9c9fb210 */ /* 0x000fe40007fde0ff */
[----:B------:R-:W-:-:S02]  /*3e30*/  FSEL R145, R145, RZ, P2 ;  /* 0x000000ff91917208 */ /* 0x000fc40001000000 */
[----:B------:R-:W-:Y:S02]  /*3e40*/  FSEL R144, R144, RZ, P2 ;  /* 0x000000ff90907208 */ /* 0x000fe40001000000 */
[----:B------:R-:W-:Y:S02]  /*3e50*/  @!P3 LEA.HI.X.SX32 R154, R156, R151, 0x1, P6 ;  /* 0x000000979c9ab211 */ /* 0x000fe400030f0eff */
[----:B------:R-:W-:Y:S02]  /*3e60*/  FSEL R147, R147, RZ, P2 ;  /* 0x000000ff93937208 */ /* 0x000fe40001000000 */
[----:B------:R-:W-:Y:S01]  /*3e70*/  FSEL R146, R146, RZ, P2 ;  /* 0x000000ff92927208 */ /* 0x000fe20001000000 */
[----:B------:R-:W4:Y:S01]  /*3e80*/  @!P4 LDG.E.64 R144, desc[UR36][R152.64] ;  /* 0x000000249890c981 */ /* 0x000f22000c1e1b00 */
[----:B---3--:R-:W-:Y:S02]  /*3e90*/  @!P3 LEA R14, P6, R159, R14, 0x2 ;  /* 0x0000000e9f0eb211 */ /* 0x008fe400078c10ff */
[----:B------:R-:W-:-:S02]  /*3ea0*/  FSEL R149, R149, RZ, P2 ;  /* 0x000000ff95957208 */ /* 0x000fc40001000000 */
[----:B------:R-:W-:Y:S01]  /*3eb0*/  FSEL R148, R148, RZ, P2 ;  /* 0x000000ff94947208 */ /* 0x000fe20001000000 */
[----:B------:R1:W3:Y:S01]  /*3ec0*/  @!P5 LDG.E.64 R146, desc[UR36][R12.64] ;  /* 0x000000240c92d981 */ /* 0x0002e2000c1e1b00 */
[----:B------:R-:W-:-:S05]  /*3ed0*/  @!P3 LEA.HI.X R15, R159, R15, R154, 0x2, P6 ;  /* 0x0000000f9f0fb211 */ /* 0x000fca00030f149a */
[----:B------:R-:W3:Y:S01]  /*3ee0*/  @!P3 LDG.E.64 R148, desc[UR36][R14.64] ;  /* 0x000000240e94b981 */ /* 0x000ee2000c1e1b00 */
[----:B-1----:R-:W-:Y:S02]  /*3ef0*/  @P0 IMAD.MOV.U32 R12, RZ, RZ, R6 ;  /* 0x000000ffff0c0224 */ /* 0x002fe400078e0006 */
[----:B------:R-:W-:-:S05]  /*3f00*/  @P0 IMAD.MOV.U32 R13, RZ, RZ, R9 ;  /* 0x000000ffff0d0224 */ /* 0x000fca00078e0009 */
[----:B------:R1:W3:Y:S01]  /*3f10*/  @P0 LDG.E.U8 R151, desc[UR36][R12.64] ;  /* 0x000000240c970981 */ /* 0x0002e2000c1e1100 */
[----:B0-----:R-:W-:Y:S01]  /*3f20*/  FMUL.FTZ R155, R82, R96 ;  /* 0x00000060529b7220 */ /* 0x001fe20000410000 */
[----:B------:R-:W-:-:S03]  /*3f30*/  FMUL.FTZ R154, R83, R97 ;  /* 0x00000061539a7220 */ /* 0x000fc60000410000 */
[----:B------:R-:W-:Y:S01]  /*3f40*/  FFMA.FTZ R155, R84, R92, R155 ;  /* 0x0000005c549b7223 */ /* 0x000fe2000001009b */
[----:B------:R-:W-:-:S03]  /*3f50*/  FFMA.FTZ R154, R85, R93, R154 ;  /* 0x0000005d559a7223 */ /* 0x000fc6000001009a */
[----:B------:R-:W-:Y:S01]  /*3f60*/  FFMA.FTZ R155, R80, R86, R155 ;  /* 0x00000056509b7223 */ /* 0x000fe2000001009b */
[----:B------:R-:W-:-:S03]  /*3f70*/  FFMA.FTZ R154, R81, R87, R154 ;  /* 0x00000057519a7223 */ /* 0x000fc6000001009a */
[----:B--2---:R-:W-:Y:S01]  /*3f80*/  FFMA.FTZ R155, R78, R98, R155 ;  /* 0x000000624e9b7223 */ /* 0x004fe2000001009b */
[----:B------:R-:W-:-:S03]  /*3f90*/  FFMA.FTZ R154, R79, R99, R154 ;  /* 0x000000634f9a7223 */ /* 0x000fc6000001009a */
[----:B------:R-:W-:Y:S01]  /*3fa0*/  FFMA.FTZ R155, R76, R88, R155 ;  /* 0x000000584c9b7223 */ /* 0x000fe2000001009b */
[----:B------:R-:W-:-:S03]  /*3fb0*/  FFMA.FTZ R154, R77, R89, R154 ;  /* 0x000000594d9a7223 */ /* 0x000fc6000001009a */
[----:B----4-:R-:W-:Y:S01]  /*3fc0*/  FFMA.FTZ R155, R74, R100, R155 ;  /* 0x000000644a9b7223 */ /* 0x010fe2000001009b */
        /* <DEDUP_REMOVED lines=39> */
[----:B------:R-:W-:Y:S02]  /*4240*/  UMOV UR4, 0xffffffff ;  /* 0xffffffff00047882 */ /* 0x000fe40000000000 */
        /* <DEDUP_REMOVED lines=10> */
[----:B---3--:R-:W-:Y:S01]  /*42f0*/  FFMA.FTZ R155, R24, R146, R155 ;  /* 0x00000092189b7223 */ /* 0x008fe2000001009b */
[----:B------:R-:W-:-:S03]  /*4300*/  FFMA.FTZ R154, R25, R147, R154 ;  /* 0x00000093199a7223 */ /* 0x000fc6000001009a */
[----:B-1----:R-:W-:Y:S01]  /*4310*/  FFMA.FTZ R13, R20, R148, R155 ;  /* 0x00000094140d7223 */ /* 0x002fe2000001009b */
[----:B------:R-:W-:-:S04]  /*4320*/  FFMA.FTZ R154, R21, R149, R154 ;  /* 0x00000095159a7223 */ /* 0x000fc8000001009a */
[----:B------:R-:W-:Y:S01]  /*4330*/  FADD.FTZ R13, R13, R154 ;  /* 0x0000009a0d0d7221 */ /* 0x000fe20000010000 */
[----:B------:R-:W-:Y:S02]  /*4340*/  ISETP.NE.AND P2, PT, R151, RZ, P0 ;  /* 0x000000ff9700720c */ /* 0x000fe40000745270 */
[----:B------:R-:W-:Y:S01]  /*4350*/  LOP3.LUT R151, R11, 0x1, RZ, 0xc0, !PT ;  /* 0x000000010b977812 */ /* 0x000fe200078ec0ff */
[----:B------:R-:W-:Y:S10]  /*4360*/  BRA.DIV UR4, `(.L_x_3857) ;  /* 0x0000005e04447947 */ /* 0x000ff4000b800000 */
[----:B------:R0:W1:Y:S02]  /*4370*/  SHFL.BFLY PT, R14, R13, 0x1, 0x1f ;  /* 0x0c201f000d0e7f89 */ /* 0x00006400000e0000 */
.L_x_3938:
        /* <DEDUP_REMOVED lines=20> */
[----:B-----5:R-:W-:-:S04]  /*44c0*/  @P1 SEL R151, R17, RZ, !P4 ;  /* 0x000000ff11971207 */ /* 0x020fc80006000000 */
[----:B------:R-:W-:-:S04]  /*44d0*/  @P1 IADD3 R151, PT, PT, R7, R151, -R18 ;  /* 0x0000009707971210 */ /* 0x000fc80007ffe812 */
[----:B------:R-:W-:Y:S01]  /*44e0*/  @P1 I2FP.F32.S32 R152, R151 ;  /* 0x0000009700981245 */ /* 0x000fe20000201400 */
[----:B----4-:R-:W-:-:S04]  /*44f0*/  @P3 FADD.FTZ R11, R11, R12 ;  /* 0x0000000c0b0b3221 */ /* 0x010fc80000010000 */
[----:B---3--:R-:W-:-:S05]  /*4500*/  @P1 FFMA.FTZ R11, R152, R14, R11 ;  /* 0x0000000e980b1223 */ /* 0x008fca000001000b */
[----:B------:R1:W-:Y:S01]  /*4510*/  STS [R22], R11 ;  /* 0x0000000b16007388 */ /* 0x0003e20000000800 */
[----:B------:R-:W-:-:S07]  /*4520*/  @!P2 FMNMX.FTZ R0, R0, R11, !PT ;  /* 0x0000000b0000a209 */ /* 0x000fce0007810000 */
.L_x_3859:
[----:B------:R-:W-:Y:S05]  /*4530*/  BSYNC.RECONVERGENT B1 ;  /* 0x0000000000017941 */ /* 0x000fea0003800200 */
.L_x_3858:
[----:B------:R-:W-:Y:S01]  /*4540*/  VIADD R7, R7, 0x40 ;  /* 0x0000004007077836 */ /* 0x000fe20000000000 */
[----:B------:R-:W-:Y:S01]  /*4550*/  IADD3 R6, P2, PT, R6, 0x40, RZ ;  /* 0x0000004006067810 */ /* 0x000fe20007f5e0ff */
[----:B-1----:R-:W-:Y:S01]  /*4560*/  VIADD R22, R22, 0x100 ;  /* 0x0000010016167836 */ /* 0x002fe20000000000 */
[----:B------:R-:W-:Y:S02]  /*4570*/  IADD3 R150, PT, PT, R150, 0x40, RZ ;  /* 0x0000004096967810 */ /* 0x000fe40007ffe0ff */
[----:B------:R-:W-:Y:S01]  /*4580*/  ISETP.GE.AND P1, PT, R7, R10, PT ;  /* 0x0000000a0700720c */ /* 0x000fe20003f26270 */
[----:B------:R-:W-:-:S12]  /*4590*/  IMAD.X R9, RZ, RZ, R9, P2 ;  /* 0x000000ffff097224 */ /* 0x000fd800010e0609 */
[----:B------:R-:W-:Y:S05]  /*45a0*/  @!P1 BRA `(.L_x_3860) ;  /* 0xffffffd800a09947 */ /* 0x000fea000383ffff */
.L_x_3856:
[----:B0-----:R-:W-:Y:S05]  /*45b0*/  BSYNC B0 ;  /* 0x0000000000007941 */ /* 0x001fea0003800000 */
.L_x_3855:
        /* <DEDUP_REMOVED lines=9> */
.L_x_3944:
[----:B---3--:R-:W3:Y:S01]  /*4650*/  S2R R0, SR_TID.X ;  /* 0x0000000000007919 */ /* 0x008ee20000002100 */
[----:B------:R-:W-:Y:S01]  /*4660*/  MOV R20, 0x400 ;  /* 0x0000040000147802 */ /* 0x000fe20000000f00 */
[----:B------:R-:W-:Y:S05]  /*4670*/  WARPSYNC.ALL ;  /* 0x0000000000007948 */ /* 0x000fea0003800000 */
[----:B------:R-:W1:Y:S01]  /*4680*/  S2R R21, SR_CgaCtaId ;  /* 0x0000000000157919 */ /* 0x000e620000008800 */
[----:B----4-:R-:W-:Y:S02]  /*4690*/  FMNMX.FTZ R7, R6, R14, !PT ;  /* 0x0000000e06077209 */ /* 0x010fe40007810000 */
[----:B---3--:R-:W-:-:S02]  /*46a0*/  LOP3.LUT P0, R10, R0, 0x1f, RZ, 0xc0, !PT ;  /* 0x0000001f000a7812 */ /* 0x008fc4000780c0ff */
[----:B-1----:R-:W-:-:S11]  /*46b0*/  LEA R5, R21, R20, 0x18 ;  /* 0x0000001415057211 */ /* 0x002fd600078ec0ff */
[----:B0-----:R-:W-:-:S05]  /*46c0*/  @!P0 LEA.HI R6, R0, R5, RZ, 0x1d ;  /* 0x0000000500068211 */ /* 0x001fca00078fe8ff */
[----:B------:R-:W-:Y:S01]  /*46d0*/  @!P0 STS [R6], R7 ;  /* 0x0000000706008388 */ /* 0x000fe20000000800 */
[----:B------:R-:W-:Y:S01]  /*46e0*/  BAR.SYNC.DEFER_BLOCKING 0x0 ;  /* 0x0000000000007b1d */ /* 0x000fe20000010000 */
[C---:B------:R-:W-:Y:S01]  /*46f0*/  ISETP.GT.U32.AND P0, PT, R10.reuse, 0x3, PT ;  /* 0x000000030a00780c */ /* 0x040fe20003f04070 */
[----:B------:R-:W-:Y:S01]  /*4700*/  IMAD R11, R10, 0x4, R5 ;  /* 0x000000040a0b7824 */ /* 0x000fe200078e0205 */
[----:B------:R-:W-:Y:S01]  /*4710*/  MOV R13, 0xff7fffff ;  /* 0xff7fffff000d7802 */ /* 0x000fe20000000f00 */
[----:B------:R-:W-:Y:S01]  /*4720*/  IMAD.IADD R9, R23, 0x1, R0 ;  /* 0x0000000117097824 */ /* 0x000fe200078e0200 */
[----:B------:R-:W-:Y:S01]  /*4730*/  IADD3 R8, PT, PT, R18, 0x1, RZ ;  /* 0x0000000112087810 */ /* 0x000fe20007ffe0ff */
[----:B------:R-:W-:Y:S01]  /*4740*/  BSSY.RECONVERGENT B0, `(.L_x_3862) ;  /* 0x0000170000007945 */ /* 0x000fe20003800200 */
[----:B------:R-:W-:-:S07]  /*4750*/  IMAD.MOV.U32 R12, RZ, RZ, RZ ;  /* 0x000000ffff0c7224 */ /* 0x000fce00078e00ff */
[----:B------:R-:W0:Y:S01]  /*4760*/  @!P0 LDS R13, [R11] ;  /* 0x000000000b0d8984 */ /* 0x000e220000000800 */
[----:B------:R-:W-:-:S03]  /*4770*/  ISETP.GT.AND P0, PT, R9, R18, PT ;  /* 0x000000120900720c */ /* 0x000fc60003f04270 */
[----:B0-----:R-:W0:Y:S02]  /*4780*/  SHFL.BFLY PT, R6, R13, 0x2, 0x1f ;  /* 0x0c401f000d067f89 */ /* 0x001e2400000e0000 */
[----:B0-----:R-:W-:-:S05]  /*4790*/  FMNMX.FTZ R14, R6, R13, !PT ;  /* 0x0000000d060e7209 */ /* 0x001fca0007810000 */
[----:B------:R-:W0:Y:S02]  /*47a0*/  SHFL.BFLY PT, R7, R14, 0x1, 0x1f ;  /* 0x0c201f000e077f89 */ /* 0x000e2400000e0000 */
[----:B0-----:R-:W-:Y:S01]  /*47b0*/  FMNMX.FTZ R6, R14, R7, !PT ;  /* 0x000000070e067209 */ /* 0x001fe20007810000 */
[----:B------:R-:W-:-:S05]  /*47c0*/  IMAD.SHL.U32 R7, R0, 0x4, RZ ;  /* 0x0000000400077824 */ /* 0x000fca00078e00ff */
[----:B------:R-:W0:Y:S01]  /*47d0*/  SHFL.IDX PT, R6, R6, RZ, 0x1f ;  /* 0x00001fff06067589 */ /* 0x000e2200000e0000 */
        /* <DEDUP_REMOVED lines=22> */
[----:B------:R-:W-:-:S07]  /*4940*/  IADD3 R15, PT, PT, R7, R22, RZ ;  /* 0x00000016070f7210 */ /* 0x000fce0007ffe0ff */
.L_x_3867:
[----:B-----5:R-:W0:Y:S01]  /*4950*/  LDS R17, [R15] ;  /* 0x000000000f117984 */ /* 0x020e220000000800 */
        /* <DEDUP_REMOVED lines=10> */
.L_x_3866:
[----:B------:R-:W-:Y:S05]  /*4a00*/  BSYNC.RECONVERGENT B1 ;  /* 0x0000000000017941 */ /* 0x000fea0003800200 */
.L_x_3865:
[----:B------:R-:W-:Y:S05]  /*4a10*/  @!P1 BRA `(.L_x_3863) ;  /* 0x0000001400089947 */ /* 0x000fea0003800000 */
[----:B------:R-:W-:Y:S01]  /*4a20*/  SHF.L.U32 R14, R23, 0x2, RZ ;  /* 0x00000002170e7819 */ /* 0x000fe200000006ff */
[----:B------:R-:W-:-:S04]  /*4a30*/  VIADD R20, R20, 0x220 ;  /* 0x0000022014147836 */ /* 0x000fc80000000000 */
[----:B------:R-:W-:Y:S01]  /*4a40*/  IMAD R14, R13, 0x4, -R14 ;  /* 0x000000040d0e7824 */ /* 0x000fe200078e0a0e */
[----:B------:R-:W-:Y:S01]  /*4a50*/  LEA R21, R21, R20, 0x18 ;  /* 0x0000001415157211 */ /* 0x000fe200078ec0ff */
[----:B------:R-:W-:-:S03]  /*4a60*/  VIADD R13, R13, 0x200 ;  /* 0x000002000d0d7836 */ /* 0x000fc60000000000 */
[----:B------:R-:W-:Y:S02]  /*4a70*/  IADD3 R14, PT, PT, R21, R14, RZ ;  /* 0x0000000e150e7210 */ /* 0x000fe40007ffe0ff */
[----:B------:R-:W-:-:S03]  /*4a80*/  ISETP.GT.AND P0, PT, R13, R18, PT ;  /* 0x000000120d00720c */ /* 0x000fc60003f04270 */
[----:B------:R-:W0:Y:S04]  /*4a90*/  LDS R15, [R14] ;  /* 0x000000000e0f7984 */ /* 0x000e280000000800 */
[----:B-----5:R-:W1:Y:S04]  /*4aa0*/  LDS R17, [R14+0x200] ;  /* 0x000200000e117984 */ /* 0x020e680000000800 */
[----:B------:R-:W3:Y:S04]  /*4ab0*/  LDS R21, [R14+0x400] ;  /* 0x000400000e157984 */ /* 0x000ee80000000800 */
        /* <DEDUP_REMOVED lines=12> */
[----:B0-----:R4:W-:Y:S01]  /*4b80*/  STS [R14], R15 ;  /* 0x0000000f0e007388 */ /* 0x0019e20000000800 */
[----:B------:R-:W-:-:S06]  /*4b90*/  FADD.FTZ R12, R12, R15 ;  /* 0x0000000f0c0c7221 */ /* 0x000fcc0000010000 */
[----:B------:R-:W0:Y:S01]  /*4ba0*/  MUFU.EX2 R25, R25 ;  /* 0x0000001900197308 */ /* 0x000e220000000800 */
[----:B-1----:R4:W-:Y:S01]  /*4bb0*/  STS [R14+0x200], R17 ;  /* 0x000200110e007388 */ /* 0x0029e20000000800 */
[----:B------:R-:W-:-:S03]  /*4bc0*/  FADD.FTZ R12, R12, R17 ;  /* 0x000000110c0c7221 */ /* 0x000fc60000010000 */
[----:B---3--:R4:W-:Y:S01]  /*4bd0*/  STS [R14+0x400], R21 ;  /* 0x000400150e007388 */ /* 0x0089e20000000800 */
[----:B------:R-:W-:-:S03]  /*4be0*/  FADD.FTZ R12, R12, R21 ;  /* 0x000000150c0c7221 */ /* 0x000fc60000010000 */
[----:B0-----:R4:W-:Y:S01]  /*4bf0*/  STS [R14+0x600], R25 ;  /* 0x000600190e007388 */ /* 0x0019e20000000800 */
        /* <DEDUP_REMOVED lines=10> */
.L_x_3870:
[----:B------:R-:W0:Y:S01]  /*4ca0*/  LDS R15, [R14+-0x400] ;  /* 0xfffc00000e0f7984 */ /* 0x000e220000000800 */
[----:B------:R-:W-:-:S03]  /*4cb0*/  VIADD R13, R13, 0x800 ;  /* 0x000008000d0d7836 */ /* 0x000fc60000000000 */
[----:B------:R-:W1:Y:S02]  /*4cc0*/  LDS R17, [R14+-0x200] ;  /* 0xfffe00000e117984 */ /* 0x000e640000000800 */
[----:B------:R-:W-:Y:S02]  /*4cd0*/  ISETP.GE.AND P1, PT, R13, R20, PT ;  /* 0x000000140d00720c */ /* 0x000fe40003f26270 */
        /* <DEDUP_REMOVED lines=50> */
[----:B---3--:R-:W-:Y:S01]  /*5000*/  FADD.FTZ R12, R12, R25 ;  /* 0x000000190c0c7221 */ /* 0x008fe20000010000 */
[C---:B------:R-:W-:Y:S01]  /*5010*/  FADD.FTZ R43, -R6.reuse, R43 ;  /* 0x0000002b062b7221 */ /* 0x040fe20000010100 */
[----:B----4-:R-:W-:Y:S01]  /*5020*/  FADD.FTZ R45, -R6, R45 ;  /* 0x0000002d062d7221 */ /* 0x010fe20000010100 */
        /* <DEDUP_REMOVED lines=43> */
.L_x_3869:
[----:B------:R-:W-:Y:S05]  /*52e0*/  BSYNC.RECONVERGENT B1 ;  /* 0x0000000000017941 */ /* 0x000fea0003800200 */
.L_x_3868:
        /* <DEDUP_REMOVED lines=55> */
.L_x_3872:
[----:B------:R-:W-:Y:S05]  /*5660*/  BSYNC.RECONVERGENT B1 ;  /* 0x0000000000017941 */ /* 0x000fea0003800200 */
.L_x_3871:
        /* <DEDUP_REMOVED lines=27> */
.L_x_3864:
        /* <DEDUP_REMOVED lines=8> */
[----:B------:R-:W-:Y:S01]  /*58a0*/  ISETP.NE.AND P0, PT, R13, 0x180, PT ;  /* 0x000001800d00780c */ /* 0x000fe20003f05270 */
[----:B------:R-:W-:Y:S02]  /*58b0*/  IMAD.MOV.U32 R13, RZ, RZ, R9 ;  /* 0x000000ffff0d7224 */ /* 0x000fe400078e0009 */
[----:B-1----:R-:W-:-:S02]  /*58c0*/  IMAD R26, R12, UR4, RZ ;  /* 0x000000040c1a7c24 */ /* 0x002fc4000f8e02ff */
[----:B------:R-:W-:-:S03]  /*58d0*/  HFMA2 R12, -RZ, RZ, 0, 0 ;  /* 0x00000000ff0c7431 */ /* 0x000fc600000001ff */
[----:B--2---:R-:W-:-:S05]  /*58e0*/  SHF.R.S32.HI R28, RZ, 0x1f, R26 ;  /* 0x0000001fff1c7819 */ /* 0x004fca000001141a */
[----:B------:R-:W-:Y:S05]  /*58f0*/  @!P0 BRA `(.L_x_3874) ;  /* 0x00000000006c8947 */ /* 0x000fea0003800000 */
[----:B------:R-:W-:Y:S02]  /*5900*/  IADD3 R20, PT, PT, R20, 0x220, RZ ;  /* 0x0000022014147810 */ /* 0x000fe40007ffe0ff */
[----:B------:R-:W-:Y:S02]  /*5910*/  LEA.HI R12, R22, 0x1, RZ, 0x19 ;  /* 0x00000001160c7811 */ /* 0x000fe400078fc8ff */
[----:B------:R-:W-:Y:S02]  /*5920*/  LEA R20, R21, R20, 0x18 ;  /* 0x0000001415147211 */ /* 0x000fe400078ec0ff */
[----:B------:R-:W-:Y:S02]  /*5930*/  IADD3 R24, P0, P2, R26, R14, R9 ;  /* 0x0000000e1a187210 */ /* 0x000fe40007a1e009 */
[----:B------:R-:W-:Y:S01]  /*5940*/  LOP3.LUT R14, R12, 0x3, RZ, 0xc0, !PT ;  /* 0x000000030c0e7812 */ /* 0x000fe200078ec0ff */
[----:B-----5:R-:W-:Y:S01]  /*5950*/  IMAD.IADD R17, R7, 0x1, R20 ;  /* 0x0000000107117824 */ /* 0x020fe200078e0214 */
[----:B------:R-:W-:Y:S01]  /*5960*/  IADD3.X R15, PT, PT, R28, R15, RZ, P0, P2 ;  /* 0x0000000f1c0f7210 */ /* 0x000fe200007e44ff */
[----:B------:R-:W-:Y:S01]  /*5970*/  IMAD.MOV.U32 R12, RZ, RZ, RZ ;  /* 0x000000ffff0c7224 */ /* 0x000fe200078e00ff */
[----:B------:R-:W-:-:S02]  /*5980*/  MOV R13, R9 ;  /* 0x00000009000d7202 */ /* 0x000fc40000000f00 */
[----:B------:R-:W-:-:S07]  /*5990*/  IADD3 R20, PT, PT, -R14, RZ, RZ ;  /* 0x000000ff0e147210 */ /* 0x000fce0007ffe1ff */
.L_x_3875:
[----:B------:R-:W-:-:S06]  /*59a0*/  IMAD.MOV.U32 R14, RZ, RZ, R24 ;  /* 0x000000ffff0e7224 */ /* 0x000fcc00078e0018 */
[----:B------:R1:W2:Y:S01]  /*59b0*/  LDG.E.U8 R14, desc[UR36][R14.64] ;  /* 0x000000240e0e7981 */ /* 0x0002a2000c1e1100 */
[----:B------:R-:W-:Y:S01]  /*59c0*/  VIADD R20, R20, 0x1 ;  /* 0x0000000114147836 */ /* 0x000fe20000000000 */
[----:B------:R-:W-:Y:S02]  /*59d0*/  IADD3 R24, P2, PT, R24, 0x80, RZ ;  /* 0x0000008018187810 */ /* 0x000fe40007f5e0ff */
[----:B------:R-:W-:-:S03]  /*59e0*/  IADD3 R13, PT, PT, R13, 0x80, RZ ;  /* 0x000000800d0d7810 */ /* 0x000fc60007ffe0ff */
[----:B-1----:R-:W-:Y:S01]  /*59f0*/  IMAD.X R15, RZ, RZ, R15, P2 ;  /* 0x000000ffff0f7224 */ /* 0x002fe200010e060f */
        /* <DEDUP_REMOVED lines=11> */
.L_x_3874:
[----:B------:R-:W-:Y:S05]  /*5ab0*/  BSYNC.RECONVERGENT B1 ;  /* 0x0000000000017941 */ /* 0x000fea0003800200 */
.L_x_3873:
        /* <DEDUP_REMOVED lines=9> */
[----:B-1---5:R-:W-:Y:S02]  /*5b50*/  LEA R17, R20, R15, 0x18 ;  /* 0x0000000f14117211 */ /* 0x022fe400078ec0ff */
[----:B------:R-:W-:Y:S02]  /*5b60*/  IADD3.X R15, PT, PT, R28, UR5, RZ, P0, P1 ;  /* 0x000000051c0f7c10 */ /* 0x000fe400087e24ff */
[----:B------:R-:W-:Y:S02]  /*5b70*/  IADD3 R17, PT, PT, R14, 0x400, R17 ;  /* 0x000004000e117810 */ /* 0x000fe40007ffe011 */
[----:B------:R-:W-:-:S07]  /*5b80*/  IADD3.X R15, PT, PT, RZ, R15, RZ, P2, !PT ;  /* 0x0000000fff0f7210 */ /* 0x000fce00017fe4ff */
.L_x_3876:
[----:B------:R-:W-:-:S05]  /*5b90*/  IMAD.MOV.U32 R14, RZ, RZ, R21 ;  /* 0x000000ffff0e7224 */ /* 0x000fca00078e0015 */
[----:B------:R-:W2:Y:S04]  /*5ba0*/  LDG.E.U8 R21, desc[UR36][R14.64+-0x100] ;  /* 0xffff00240e157981 */ /* 0x000ea8000c1e1100 */
[----:B------:R-:W3:Y:S04]  /*5bb0*/  LDG.E.U8 R20, desc[UR36][R14.64+-0x80] ;  /* 0xffff80240e147981 */ /* 0x000ee8000c1e1100 */
[----:B------:R-:W4:Y:S04]  /*5bc0*/  LDG.E.U8 R22, desc[UR36][R14.64] ;  /* 0x000000240e167981 */ /* 0x000f28000c1e1100 */
[----:B------:R-:W5:Y:S01]  /*5bd0*/  LDG.E.U8 R24, desc[UR36][R14.64+0x80] ;  /* 0x000080240e187981 */ /* 0x000f62000c1e1100 */
[----:B------:R-:W-:Y:S01]  /*5be0*/  IMAD.MOV.U32 R26, RZ, RZ, RZ ;  /* 0x000000ffff1a7224 */ /* 0x000fe200078e00ff */
[----:B------:R-:W-:-:S02]  /*5bf0*/  IADD3 R13, PT, PT, R13, 0x200, RZ ;  /* 0x000002000d0d7810 */ /* 0x000fc40007ffe0ff */
[----:B--2---:R-:W-:Y:S02]  /*5c00*/  ISETP.NE.AND P0, PT, R21, RZ, PT ;  /* 0x000000ff1500720c */ /* 0x004fe40003f05270 */
[----:B---3--:R-:W-:Y:S01]  /*5c10*/  ISETP.NE.AND P1, PT, R20, RZ, PT ;  /* 0x000000ff1400720c */ /* 0x008fe20003f25270 */
[----:B------:R-:W-:Y:S01]  /*5c20*/  HFMA2 R20, -RZ, RZ, 0, 0 ;  /* 0x00000000ff147431 */ /* 0x000fe200000001ff */
[----:B----4-:R-:W-:Y:S01]  /*5c30*/  ISETP.NE.AND P2, PT, R22, RZ, PT ;  /* 0x000000ff1600720c */ /* 0x010fe20003f45270 */
[----:B------:R-:W-:Y:S01]  /*5c40*/  IMAD.MOV.U32 R22, RZ, RZ, RZ ;  /* 0x000000ffff167224 */ /* 0x000fe200078e00ff */
[----:B-----5:R-:W-:-:S07]  /*5c50*/  ISETP.NE.AND P3, PT, R24, RZ, PT ;  /* 0x000000ff1800720c */ /* 0x020fce0003f65270 */
        /* <DEDUP_REMOVED lines=8> */
[----:B------:R-:W0:Y:S01]  /*5ce0*/  @!P0 MUFU.EX2 R20, R21 ;  /* 0x0000001500148308 */ /* 0x000e220000000800 */
[----:B------:R-:W-:Y:S01]  /*5cf0*/  @!P1 FMUL.FTZ R25, R25, 1.4426950216293334961 ;  /* 0x3fb8aa3b19199820 */ /* 0x000fe20000410000 */
[C---:B--2---:R-:W-:Y:S01]  /*5d00*/  @!P2 FADD.FTZ R27, -R6.reuse, R27 ;  /* 0x0000001b061ba221 */ /* 0x044fe20000010100 */
[----:B------:R-:W-:Y:S01]  /*5d10*/  ISETP.GT.AND P0, PT, R13, R18, PT ;  /* 0x000000120d00720c */ /* 0x000fe20003f04270 */
[----:B---3--:R-:W-:Y:S02]  /*5d20*/  @!P3 FADD.FTZ R29, -R6, R29 ;  /* 0x0000001d061db221 */ /* 0x008fe40000010100 */
[----:B------:R-:W-:Y:S02]  /*5d30*/  @!P2 FMUL.FTZ R27, R27, 1.4426950216293334961 ;  /* 0x3fb8aa3b1b1ba820 */ /* 0x000fe40000410000 */
        /* <DEDUP_REMOVED lines=14> */
[----:B0-----:R-:W-:Y:S01]  /*5e20*/  IADD3 R17, PT, PT, R17, 0x800, RZ ;  /* 0x0000080011117810 */ /* 0x001fe20007ffe0ff */
[----:B------:R-:W-:Y:S06]  /*5e30*/  @!P0 BRA `(.L_x_3876) ;  /* 0xfffffffc00548947 */ /* 0x000fec000383ffff */
.L_x_3863:
[----:B------:R-:W-:Y:S05]  /*5e40*/  BSYNC.RECONVERGENT B0 ;  /* 0x0000000000007941 */ /* 0x000fea0003800200 */
.L_x_3862:
[----:B0-----:R-:W0:Y:S01]  /*5e50*/  SHFL.BFLY PT, R13, R12, 0x10, 0x1f ;  /* 0x0e001f000c0d7f89 */ /* 0x001e2200000e0000 */
[C---:B------:R-:W-:Y:S01]  /*5e60*/  ISETP.NE.AND P0, PT, R10.reuse, RZ, PT ;  /* 0x000000ff0a00720c */ /* 0x040fe20003f05270 */
[----:B------:R-:W1:Y:S01]  /*5e70*/  LDCU.U8 UR6, c[0x0][0x48c] ;  /* 0x00009180ff0677ac */ /* 0x000e620008000000 */
[----:B------:R-:W-:Y:S01]  /*5e80*/  ISETP.GT.U32.AND P1, PT, R10, 0x3, PT ;  /* 0x000000030a00780c */ /* 0x000fe20003f24070 */
[----:B------:R-:W3:Y:S08]  /*5e90*/  S2UR UR4, SR_CTAID.Y ;  /* 0x00000000000479c3 */ /* 0x000ef00000002600 */
[----:B------:R-:W3:Y:S01]  /*5ea0*/  LDC R22, c[0x0][0x3f8] ;  /* 0x0000fe00ff167b82 */ /* 0x000ee20000000800 */
[----:B-1----:R-:W-:Y:S01]  /*5eb0*/  UISETP.NE.AND UP0, UPT, UR6, URZ, UPT ;  /* 0x000000ff0600728c */ /* 0x002fe2000bf05270 */
[----:B0-----:R-:W-:-:S05]  /*5ec0*/  FADD.FTZ R13, R13, R12 ;  /* 0x0000000c0d0d7221 */ /* 0x001fca0000010000 */
[----:B------:R-:W4:Y:S02]  /*5ed0*/  SHFL.BFLY PT, R6, R13, 0x8, 0x1f ;  /* 0x0d001f000d067f89 */ /* 0x000f2400000e0000 */
[----:B----4-:R-:W-:-:S05]  /*5ee0*/  FADD.FTZ R14, R13, R6 ;  /* 0x000000060d0e7221 */ /* 0x010fca0000010000 */
[----:B------:R-:W0:Y:S02]  /*5ef0*/  SHFL.BFLY PT, R15, R14, 0x4, 0x1f ;  /* 0x0c801f000e0f7f89 */ /* 0x000e2400000e0000 */
[----:B0-----:R-:W-:-:S05]  /*5f00*/  FADD.FTZ R15, R14, R15 ;  /* 0x0000000f0e0f7221 */ /* 0x001fca0000010000 */
[----:B------:R-:W0:Y:S02]  /*5f10*/  SHFL.BFLY PT, R6, R15, 0x2, 0x1f ;  /* 0x0c401f000f067f89 */ /* 0x000e2400000e0000 */
[----:B0----5:R-:W-:Y:S01]  /*5f20*/  FADD.FTZ R17, R15, R6 ;  /* 0x000000060f117221 */ /* 0x021fe20000010000 */
[----:B------:R-:W-:-:S04]  /*5f30*/  SHF.R.U32.HI R6, RZ, 0x5, R0 ;  /* 0x00000005ff067819 */ /* 0x000fc80000011600 */
[----:B------:R-:W0:Y:S01]  /*5f40*/  SHFL.BFLY PT, R20, R17, 0x1, 0x1f ;  /* 0x0c201f0011147f89 */ /* 0x000e2200000e0000 */
[----:B------:R-:W-:Y:S02]  /*5f50*/  @!P0 IMAD R21, R6, 0x4, R5 ;  /* 0x0000000406158824 */ /* 0x000fe400078e0205 */
[----:B0-----:R-:W-:-:S05]  /*5f60*/  FADD.FTZ R20, R17, R20 ;  /* 0x0000001411147221 */ /* 0x001fca0000010000 */
[----:B------:R-:W-:Y:S01]  /*5f70*/  @!P0 STS [R21+0x10], R20 ;  /* 0x0000101415008388 */ /* 0x000fe20000000800 */
[----:B------:R-:W-:Y:S01]  /*5f80*/  BAR.SYNC.DEFER_BLOCKING 0x0 ;  /* 0x0000000000007b1d */ /* 0x000fe20000010000 */
[----:B------:R-:W-:-:S05]  /*5f90*/  ISETP.GT.AND P0, PT, R9, R18, PT ;  /* 0x000000120900720c */ /* 0x000fca0003f04270 */
[----:B------:R-:W0:Y:S04]  /*5fa0*/  @!P1 LDS R20, [R11+0x10] ;  /* 0x000010000b149984 */ /* 0x000e280000000800 */
[----:B0-----:R-:W0:Y:S02]  /*5fb0*/  SHFL.BFLY PT, R5, R20, 0x2, 0x1f ;  /* 0x0c401f0014057f89 */ /* 0x001e2400000e0000 */
[----:B0-----:R-:W-:-:S05]  /*5fc0*/  FADD.FTZ R12, R5, R20 ;  /* 0x00000014050c7221 */ /* 0x001fca0000010000 */
[----:B------:R-:W0:Y:S02]  /*5fd0*/  SHFL.BFLY PT, R5, R12, 0x1, 0x1f ;  /* 0x0c201f000c057f89 */ /* 0x000e2400000e0000 */
[----:B0-----:R-:W-:Y:S01]  /*5fe0*/  FADD.FTZ R14, R12, R5 ;  /* 0x000000050c0e7221 */ /* 0x001fe20000010000 */
[----:B------:R-:W-:Y:S01]  /*5ff0*/  CS2R R12, SRZ ;  /* 0x00000000000c7805 */ /* 0x000fe2000001ff00 */
[----:B------:R-:W3:Y:S04]  /*6000*/  S2R R5, SR_CTAID.X ;  /* 0x0000000000057919 */ /* 0x000ee80000002500 */
[----:B------:R-:W0:Y:S02]  /*6010*/  SHFL.IDX PT, R14, R14, RZ, 0x1f ;  /* 0x00001fff0e0e7589 */ /* 0x000e2400000e0000 */
[----:B0-----:R-:W-:Y:S01]  /*6020*/  FADD.FTZ R10, R14, 9.9999999747524270788e-07 ;  /* 0x358637bd0e0a7421 */ /* 0x001fe20000010000 */
[----:B---3--:R-:W-:-:S05]  /*6030*/  IMAD R22, R22, UR4, R5 ;  /* 0x0000000416167c24 */ /* 0x008fca000f8e0205 */
        /* <DEDUP_REMOVED lines=8> */
.L_x_3877:
        /* <DEDUP_REMOVED lines=21> */
[----:B-1----:R-:W-:-:S06]  /*6210*/  ULEA UR4, UR5, UR4, 0x18 ;  /* 0x0000000405047291 */ /* 0x002fcc000f8ec0ff */
[----:B------:R-:W-:-:S07]  /*6220*/  VIADD R8, R7, UR4 ;  /* 0x0000000407087c36 */ /* 0x000fce0008000000 */
.L_x_3883:
[----:B------:R-:W0:Y:S01]  /*6230*/  LDS R13, [R8] ;  /* 0x00000000080d7984 */ /* 0x000e220000000800 */
[----:B------:R-:W-:-:S04]  /*6240*/  IADD3 R11, PT, PT, R11, 0x1, RZ ;  /* 0x000000010b0b7810 */ /* 0x000fc80007ffe0ff */
[----:B------:R-:W-:Y:S01]  /*6250*/  ISETP.NE.AND P0, PT, R11, RZ, PT ;  /* 0x000000ff0b00720c */ /* 0x000fe20003f05270 */
[----:B0-----:R-:W-:-:S05]  /*6260*/  FMUL.FTZ R13, R13, R10 ;  /* 0x0000000a0d0d7220 */ /* 0x001fca0000410000 */
[----:B------:R0:W-:Y:S02]  /*6270*/  STS [R8], R13 ;  /* 0x0000000d08007388 */ /* 0x0001e40000000800 */
[----:B0-----:R-:W-:-:S05]  /*6280*/  VIADD R8, R8, 0x200 ;  /* 0x0000020008087836 */ /* 0x001fca0000000000 */
[----:B------:R-:W-:Y:S05]  /*6290*/  @P0 BRA `(.L_x_3883) ;  /* 0xfffffffc00e40947 */ /* 0x000fea000383ffff */
.L_x_3882:
[----:B------:R-:W-:Y:S05]  /*62a0*/  BSYNC.RECONVERGENT B1 ;  /* 0x0000000000017941 */ /* 0x000fea0003800200 */
.L_x_3881:
[----:B------:R-:W-:Y:S05]  /*62b0*/  @!P1 BRA `(.L_x_3879) ;  /* 0x0000001400109947 */ /* 0x000fea0003800000 */
[----:B------:R-:W1:Y:S01]  /*62c0*/  S2UR UR5, SR_CgaCtaId ;  /* 0x00000000000579c3 */ /* 0x000e620000008800 */
[----:B------:R-:W-:Y:S01]  /*62d0*/  UMOV UR4, 0x400 ;  /* 0x0000040000047882 */ /* 0x000fe20000000000 */
[----:B------:R-:W-:Y:S01]  /*62e0*/  SHF.L.U32 R8, R23, 0x2, RZ ;  /* 0x0000000217087819 */ /* 0x000fe200000006ff */
[----:B------:R-:W-:Y:S01]  /*62f0*/  UIADD3 UR4, UPT, UPT, UR4, 0x220, URZ ;  /* 0x0000022004047890 */ /* 0x000fe2000fffe0ff */
[----:B------:R-:W-:-:S03]  /*6300*/  IADD3 R21, PT, PT, R9, 0x200, RZ ;  /* 0x0000020009157810 */ /* 0x000fc60007ffe0ff */
[----:B------:R-:W-:Y:S01]  /*6310*/  IMAD R8, R9, 0x4, -R8 ;  /* 0x0000000409087824 */ /* 0x000fe200078e0a08 */
[----:B------:R-:W-:Y:S01]  /*6320*/  ISETP.GT.AND P0, PT, R21, R18, PT ;  /* 0x000000121500720c */ /* 0x000fe20003f04270 */
[----:B-1----:R-:W-:-:S06]  /*6330*/  ULEA UR4, UR5, UR4, 0x18 ;  /* 0x0000000405047291 */ /* 0x002fcc000f8ec0ff */
[----:B------:R-:W-:-:S03]  /*6340*/  VIADD R9, R8, UR4 ;  /* 0x0000000408097c36 */ /* 0x000fc60008000000 */
        /* <DEDUP_REMOVED lines=13> */
[----:B-1----:R-:W-:Y:S01]  /*6420*/  IADD3 R8, PT, PT, -R21, R18, RZ ;  /* 0x0000001215087210 */ /* 0x002fe20007ffe1ff */
[----:B------:R-:W-:Y:S01]  /*6430*/  BSSY.RECONVERGENT B1, `(.L_x_3884) ;  /* 0x000003b000017945 */ /* 0x000fe20003800200 */
[----:B------:R-:W-:Y:S01]  /*6440*/  VIADD R9, R9, 0xc00 ;  /* 0x00000c0009097836 */ /* 0x000fe20000000000 */
[----:B------:R-:W-:Y:S02]  /*6450*/  PLOP3.LUT P0, PT, PT, PT, PT, 0x80, 0x8 ;  /* 0x000000000008781c */ /* 0x000fe40003f0f070 */
[----:B------:R-:W-:-:S13]  /*6460*/  ISETP.GT.AND P1, PT, R8, 0x5ff, PT ;  /* 0x000005ff0800780c */ /* 0x000fda0003f24270 */
[----:B------:R-:W-:Y:S05]  /*6470*/  @!P1 BRA `(.L_x_3885) ;  /* 0x0000000000d89947 */ /* 0x000fea0003800000 */
[----:B------:R-:W-:Y:S02]  /*6480*/  PLOP3.LUT P0, PT, PT, PT, PT, 0x8, 0x80 ;  /* 0x000000000080781c */ /* 0x000fe40003f0e170 */
[----:B------:R-:W-:-:S11]  /*6490*/  IADD3 R36, PT, PT, R18, -0x5ff, RZ ;  /* 0xfffffa0112247810 */ /* 0x000fd60007ffe0ff */
.L_x_3886:
        /* <DEDUP_REMOVED lines=8> */
[----:B--2---:R-:W-:Y:S04]  /*6520*/  LDS R29, [R9+0x800] ;  /* 0x00080000091d7984 */ /* 0x004fe80000000800 */
[----:B------:R-:W2:Y:S04]  /*6530*/  LDS R31, [R9+0xa00] ;  /* 0x000a0000091f7984 */ /* 0x000ea80000000800 */
        /* <DEDUP_REMOVED lines=42> */
.L_x_3885:
[----:B------:R-:W-:Y:S05]  /*67e0*/  BSYNC.RECONVERGENT B1 ;  /* 0x0000000000017941 */ /* 0x000fea0003800200 */
.L_x_3884:
        /* <DEDUP_REMOVED lines=12> */
[----:B--2---:R-:W2:Y:S04]  /*68b0*/  LDS R29, [R9+0x800] ;  /* 0x00080000091d7984 */ /* 0x004ea80000000800 */
[----:B------:R-:W2:Y:S01]  /*68c0*/  LDS R31, [R9+0xa00] ;  /* 0x000a0000091f7984 */ /* 0x000ea20000000800 */
        /* <DEDUP_REMOVED lines=11> */
[----:B--2---:R-:W-:-:S03]  /*6980*/  FMUL.FTZ R28, R10, R29 ;  /* 0x0000001d0a1c7220 */ /* 0x004fc60000410000 */
[----:B------:R-:W-:Y:S01]  /*6990*/  STS [R9+0x600], R26 ;  /* 0x0006001a09007388 */ /* 0x000fe20000000800 */
[----:B------:R-:W-:-:S03]  /*69a0*/  FMUL.FTZ R30, R10, R31 ;  /* 0x0000001f0a1e7220 */ /* 0x000fc60000410000 */
[----:B------:R-:W-:Y:S04]  /*69b0*/  STS [R9+0x800], R28 ;  /* 0x0008001c09007388 */ /* 0x000fe80000000800 */
[----:B------:R0:W-:Y:S02]  /*69c0*/  STS [R9+0xa00], R30 ;  /* 0x000a001e09007388 */ /* 0x0001e40000000800 */
[----:B0-----:R-:W-:-:S07]  /*69d0*/  VIADD R9, R9, 0x1000 ;  /* 0x0000100009097836 */ /* 0x001fce0000000000 */
.L_x_3888:
[----:B------:R-:W-:Y:S05]  /*69e0*/  BSYNC.RECONVERGENT B1 ;  /* 0x0000000000017941 */ /* 0x000fea0003800200 */
.L_x_3887:
        /* <DEDUP_REMOVED lines=15> */
.L_x_3880:
        /* <DEDUP_REMOVED lines=17> */
[----:B------:R-:W-:-:S03]  /*6bf0*/  LOP3.LUT R14, R11, 0x180, RZ, 0xc0, !PT ;  /* 0x000001800b0e7812 */ /* 0x000fc600078ec0ff */
[----:B------:R-:W-:Y:S01]  /*6c00*/  IMAD.MOV R11, RZ, RZ, -R8 ;  /* 0x000000ffff0b7224 */ /* 0x000fe200078e0a08 */
[----:B------:R-:W-:Y:S02]  /*6c10*/  IADD3 R9, PT, PT, R9, R14, RZ ;  /* 0x0000000e09097210 */ /* 0x000fe40007ffe0ff */
[----:B---3--:R-:W-:-:S04]  /*6c20*/  LEA R20, P0, R21, UR8, 0x2 ;  /* 0x0000000815147c11 */ /* 0x008fc8000f8010ff */
[----:B------:R-:W-:Y:S01]  /*6c30*/  LEA.HI.X R21, R21, UR9, R24, 0x2, P0 ;  /* 0x0000000915157c11 */ /* 0x000fe200080f1418 */
[----:B-1----:R-:W-:-:S06]  /*6c40*/  ULEA UR4, UR5, UR4, 0x18 ;  /* 0x0000000405047291 */ /* 0x002fcc000f8ec0ff */
[----:B------:R-:W-:-:S07]  /*6c50*/  IADD3 R8, PT, PT, R7, UR4, RZ ;  /* 0x0000000407087c10 */ /* 0x000fce000fffe0ff */
.L_x_3891:
[----:B-1----:R-:W0:Y:S01]  /*6c60*/  LDS R15, [R8] ;  /* 0x00000000080f7984 */ /* 0x002e220000000800 */
[----:B------:R-:W-:Y:S01]  /*6c70*/  IMAD.MOV.U32 R14, RZ, RZ, R20 ;  /* 0x000000ffff0e7224 */ /* 0x000fe200078e0014 */
[----:B------:R-:W-:Y:S01]  /*6c80*/  IADD3 R20, P2, PT, R20, 0x200, RZ ;  /* 0x0000020014147810 */ /* 0x000fe20007f5e0ff */
[----:B------:R-:W-:-:S05]  /*6c90*/  VIADD R11, R11, 0x1 ;  /* 0x000000010b0b7836 */ /* 0x000fca0000000000 */
[----:B------:R-:W-:Y:S01]  /*6ca0*/  ISETP.NE.AND P0, PT, R11, RZ, PT ;  /* 0x000000ff0b00720c */ /* 0x000fe20003f05270 */
[----:B0-----:R-:W-:Y:S01]  /*6cb0*/  FMUL.FTZ R17, R15, R10 ;  /* 0x0000000a0f117220 */ /* 0x001fe20000410000 */
[-C--:B------:R-:W-:Y:S02]  /*6cc0*/  MOV R15, R21.reuse ;  /* 0x00000015000f7202 */ /* 0x080fe40000000f00 */
[----:B------:R-:W-:Y:S02]  /*6cd0*/  IADD3.X R21, PT, PT, RZ, R21, RZ, P2, !PT ;  /* 0x00000015ff157210 */ /* 0x000fe400017fe4ff */
[----:B------:R0:W-:Y:S04]  /*6ce0*/  STS [R8], R17 ;  /* 0x0000001108007388 */ /* 0x0001e80000000800 */
[----:B------:R1:W-:Y:S01]  /*6cf0*/  STG.E desc[UR36][R14.64], R17 ;  /* 0x000000110e007986 */ /* 0x0003e2000c101924 */
[----:B0-----:R-:W-:-:S02]  /*6d00*/  VIADD R8, R8, 0x200 ;  /* 0x0000020008087836 */ /* 0x001fc40000000000 */
[----:B------:R-:W-:Y:S05]  /*6d10*/  @P0 BRA `(.L_x_3891) ;  /* 0xfffffffc00d00947 */ /* 0x000fea000383ffff */
.L_x_3890:
[----:B------:R-:W-:Y:S05]  /*6d20*/  BSYNC.RECONVERGENT B1 ;  /* 0x0000000000017941 */ /* 0x000fea0003800200 */
.L_x_3889:
[----:B------:R-:W-:Y:S05]  /*6d30*/  @!P1 BRA `(.L_x_3879) ;  /* 0x0000000800709947 */ /* 0x000fea0003800000 */
[----:B-1----:R-:W1:Y:S01]  /*6d40*/  S2R R14, SR_CgaCtaId ;  /* 0x00000000000e7919 */ /* 0x002e620000008800 */
[----:B------:R-:W3:Y:S01]  /*6d50*/  LDCU.64 UR4, c[0x0][0x480] ;  /* 0x00009000ff0477ac */ /* 0x000ee20008000a00 */
[----:B------:R-:W-:Y:S01]  /*6d60*/  IADD3 R11, P0, PT, R9, R12, RZ ;  /* 0x0000000c090b7210 */ /* 0x000fe20007f1e0ff */
[----:B------:R-:W-:Y:S01]  /*6d70*/  IMAD.IADD R17, R18, 0x1, -R9 ;  /* 0x0000000112117824 */ /* 0x000fe200078e0a09 */
[----:B------:R-:W-:Y:S01]  /*6d80*/  MOV R8, 0x400 ;  /* 0x0000040000087802 */ /* 0x000fe20000000f00 */
[----:B------:R-:W-:Y:S01]  /*6d90*/  BSSY.RECONVERGENT B1, `(.L_x_3892) ;  /* 0x0000058000017945 */ /* 0x000fe20003800200 */
[----:B------:R-:W-:Y:S02]  /*6da0*/  IADD3.X R12, PT, PT, RZ, R13, RZ, P0, !PT ;  /* 0x0000000dff0c7210 */ /* 0x000fe400007fe4ff */
[----:B------:R-:W-:Y:S02]  /*6db0*/  ISETP.GT.AND P1, PT, R17, 0x5ff, PT ;  /* 0x000005ff1100780c */ /* 0x000fe40003f24270 */
[----:B---3--:R-:W-:-:S04]  /*6dc0*/  LEA R13, P0, R11, UR4, 0x2 ;  /* 0x000000040b0d7c11 */ /* 0x008fc8000f8010ff */
[----:B------:R-:W-:Y:S02]  /*6dd0*/  LEA.HI.X R15, R11, UR5, R12, 0x2, P0 ;  /* 0x000000050b0f7c11 */ /* 0x000fe400080f140c */
[----:B------:R-:W-:Y:S01]  /*6de0*/  IADD3 R11, PT, PT, R8, 0x220, RZ ;  /* 0x00000220080b7810 */ /* 0x000fe20007ffe0ff */
[----:B------:R-:W-:Y:S01]  /*6df0*/  IMAD.SHL.U32 R8, R23, 0x4, RZ ;  /* 0x0000000417087824 */ /* 0x000fe200078e00ff */
[----:B------:R-:W-:-:S04]  /*6e00*/  IADD3 R12, P0, PT, R13, 0x400, RZ ;  /* 0x000004000d0c7810 */ /* 0x000fc80007f1e0ff */
[----:B------:R-:W-:Y:S01]  /*6e10*/  LEA R8, R9, -R8, 0x2 ;  /* 0x8000000809087211 */ /* 0x000fe200078e10ff */
[----:B------:R-:W-:Y:S01]  /*6e20*/  IMAD.X R13, RZ, RZ, R15, P0 ;  /* 0x000000ffff0d7224 */ /* 0x000fe200000e060f */
[----:B-1----:R-:W-:Y:S02]  /*6e30*/  LEA R11, R14, R11, 0x18 ;  /* 0x0000000b0e0b7211 */ /* 0x002fe400078ec0ff */
[----:B------:R-:W-:Y:S02]  /*6e40*/  PLOP3.LUT P0, PT, PT, PT, PT, 0x80, 0x8 ;  /* 0x000000000008781c */ /* 0x000fe40003f0f070 */
[----:B------:R-:W-:Y:S01]  /*6e50*/  IADD3 R8, PT, PT, R8, 0x400, R11 ;  /* 0x0000040008087810 */ /* 0x000fe20007ffe00b */
[----:B------:R-:W-:Y:S10]  /*6e60*/  @!P1 BRA `(.L_x_3893) ;  /* 0x0000000400289947 */ /* 0x000ff40003800000 */
[----:B------:R-:W-:Y:S02]  /*6e70*/  PLOP3.LUT P0, PT, PT, PT, PT, 0x8, 0x80 ;  /* 0x000000000080781c */ /* 0x000fe40003f0e170 */
[----:B------:R-:W-:-:S11]  /*6e80*/  IADD3 R20, PT, PT, R18, -0x5ff, RZ ;  /* 0xfffffa0112147810 */ /* 0x000fd60007ffe0ff */
.L_x_3894:
        /* <DEDUP_REMOVED lines=8> */
[----:B--2---:R-:W2:Y:S04]  /*6f10*/  LDS R29, [R8+0x800] ;  /* 0x00080000081d7984 */ /* 0x004ea80000000800 */
        /* <DEDUP_REMOVED lines=16> */
[----:B--2---:R-:W-:-:S03]  /*7020*/  FMUL.FTZ R29, R10, R29 ;  /* 0x0000001d0a1d7220 */ /* 0x004fc60000410000 */
[----:B------:R2:W-:Y:S01]  /*7030*/  STS [R8+-0x400], R11 ;  /* 0xfffc000b08007388 */ /* 0x0005e20000000800 */
[C---:B------:R-:W-:Y:S01]  /*7040*/  FMUL.FTZ R31, R10.reuse, R31 ;  /* 0x0000001f0a1f7220 */ /* 0x040fe20000410000 */
[C---:B------:R-:W-:Y:S02]  /*7050*/  FMUL.FTZ R33, R10.reuse, R33 ;  /* 0x000000210a217220 */ /* 0x040fe40000410000 */
[----:B------:R-:W-:Y:S01]  /*7060*/  STG.E desc[UR36][R12.64+-0x200], R15 ;  /* 0xfffe000f0c007986 */ /* 0x000fe2000c101924 */
[----:B------:R-:W-:-:S03]  /*7070*/  FMUL.FTZ R35, R10, R35 ;  /* 0x000000230a237220 */ /* 0x000fc60000410000 */
[----:B------:R-:W-:Y:S01]  /*7080*/  STS [R8+-0x200], R15 ;  /* 0xfffe000f08007388 */ /* 0x000fe20000000800 */
[----:B--2---:R-:W-:Y:S01]  /*7090*/  IADD3 R11, P2, PT, R12, 0x2000, RZ ;  /* 0x000020000c0b7810 */ /* 0x004fe20007f5e0ff */
[C---:B------:R-:W-:Y:S02]  /*70a0*/  FMUL.FTZ R37, R10.reuse, R37 ;  /* 0x000000250a257220 */ /* 0x040fe40000410000 */
[----:B------:R-:W-:Y:S01]  /*70b0*/  STG.E desc[UR36][R12.64], R17 ;  /* 0x000000110c007986 */ /* 0x000fe2000c101924 */
[----:B------:R-:W-:Y:S01]  /*70c0*/  IADD3.X R14, PT, PT, RZ, R13, RZ, P2, !PT ;  /* 0x0000000dff0e7210 */ /* 0x000fe200017fe4ff */
[C---:B0-----:R-:W-:Y:S02]  /*70d0*/  FMUL.FTZ R39, R10.reuse, R39 ;  /* 0x000000270a277220 */ /* 0x041fe40000410000 */
        /* <DEDUP_REMOVED lines=35> */
.L_x_3893:
[----:B------:R-:W-:Y:S05]  /*7310*/  BSYNC.RECONVERGENT B1 ;  /* 0x0000000000017941 */ /* 0x000fea0003800200 */
.L_x_3892:
        /* <DEDUP_REMOVED lines=26> */
[C---:B--2---:R-:W-:Y:S01]  /*74c0*/  FMUL.FTZ R29, R10.reuse, R29 ;  /* 0x0000001d0a1d7220 */ /* 0x044fe20000410000 */
        /* <DEDUP_REMOVED lines=16> */
.L_x_3896:
[----:B------:R-:W-:Y:S05]  /*75d0*/  BSYNC.RECONVERGENT B1 ;  /* 0x0000000000017941 */ /* 0x000fea0003800200 */
.L_x_3895:
        /* <DEDUP_REMOVED lines=18> */
.L_x_3879:
[----:B------:R-:W-:Y:S05]  /*7700*/  BSYNC.RECONVERGENT B0 ;  /* 0x0000000000007941 */ /* 0x000fea0003800200 */
.L_x_3878:
[----:B0-----:R-:W-:Y:S01]  /*7710*/  SHF.R.S32.HI R9, RZ, 0x1f, R18 ;  /* 0x0000001fff097819 */ /* 0x001fe20000011412 */
[----:B------:R-:W0:Y:S01]  /*7720*/  LDCU.64 UR4, c[0x0][0x3b0] ;  /* 0x00007600ff0477ac */ /* 0x000e220008000a00 */
[----:B------:R-:W-:Y:S02]  /*7730*/  LOP3.LUT R7, R7, 0x7c, RZ, 0xc0, !PT ;  /* 0x0000007c07077812 */ /* 0x000fe400078ec0ff */
[----:B-1----:R-:W-:Y:S02]  /*7740*/  CS2R R10, SRZ ;  /* 0x00000000000a7805 */ /* 0x002fe4000001ff00 */
[----:B------:R-:W-:-:S04]  /*7750*/  LEA.HI R9, R9, R18, RZ, 0x2 ;  /* 0x0000001209097211 */ /* 0x000fc800078f10ff */
[----:B------:R-:W-:-:S04]  /*7760*/  LOP3.LUT R9, R9, 0xfffffffc, RZ, 0xc0, !PT ;  /* 0xfffffffc09097812 */ /* 0x000fc800078ec0ff */
[----:B------:R-:W-:-:S04]  /*7770*/  IADD3 R57, PT, PT, -R9, R18, RZ ;  /* 0x0000001209397210 */ /* 0x000fc80007ffe1ff */
        /* <DEDUP_REMOVED lines=15> */
[----:B0-----:R-:W-:Y:S05]  /*7870*/  @P0 BRA `(.L_x_3898) ;  /* 0x00000020005c0947 */ /* 0x001fea0003800000 */
        /* <DEDUP_REMOVED lines=11> */
[----:B------:R-:W-:Y:S01]  /*7930*/  VIADDMNMX R13, R56, 0x4, R27, !PT ;  /* 0x00000004380d7846 */ /* 0x000fe2000780011b */
[----:B------:R-:W-:Y:S01]  /*7940*/  BSSY.RECONVERGENT B2, `(.L_x_3901) ;  /* 0x0000059000027945 */ /* 0x000fe20003800200 */
[----:B------:R-:W-:Y:S02]  /*7950*/  LOP3.LUT R58, RZ, R23, RZ, 0x33, !PT ;  /* 0x00000017ff3a7212 */ /* 0x000fe400078e33ff */
[----:B------:R-:W-:Y:S02]  /*7960*/  CS2R R14, SRZ ;  /* 0x00000000000e7805 */ /* 0x000fe4000001ff00 */
[----:B------:R-:W-:Y:S02]  /*7970*/  MOV R4, R56 ;  /* 0x0000003800047202 */ /* 0x000fe40000000f00 */
[----:B------:R-:W-:Y:S02]  /*7980*/  IADD3 R58, PT, PT, -R6, R13, R58 ;  /* 0x0000000d063a7210 */ /* 0x000fe40007ffe13a */
[----:B------:R-:W-:-:S02]  /*7990*/  CS2R R12, SRZ ;  /* 0x00000000000c7805 */ /* 0x000fc4000001ff00 */
[C---:B------:R-:W-:Y:S02]  /*79a0*/  ISETP.GE.U32.AND P0, PT, R58.reuse, 0x1c, PT ;  /* 0x0000001c3a00780c */ /* 0x040fe40003f06070 */
[----:B------:R-:W-:-:S04]  /*79b0*/  LEA.HI R70, R58, 0x1, RZ, 0x1e ;  /* 0x000000013a467811 */ /* 0x000fc800078ff0ff */
[----:B------:R-:W-:-:S04]  /*79c0*/  LOP3.LUT R73, R70, 0x7, RZ, 0xc0, !PT ;  /* 0x0000000746497812 */ /* 0x000fc800078ec0ff */
[----:B------:R-:W-:-:S03]  /*79d0*/  ISETP.NE.AND P1, PT, R73, RZ, PT ;  /* 0x000000ff4900720c */ /* 0x000fc60003f25270 */
[----:B------:R-:W-:Y:S10]  /*79e0*/  @!P0 BRA `(.L_x_3902) ;  /* 0x0000000400388947 */ /* 0x000ff40003800000 */
[----:B------:R-:W0:Y:S01]  /*79f0*/  S2R R25, SR_CgaCtaId ;  /* 0x0000000000197919 */ /* 0x000e220000008800 */
[----:B------:R-:W-:Y:S01]  /*7a00*/  MOV R4, 0x400 ;  /* 0x0000040000047802 */ /* 0x000fe20000000f00 */
[----:B------:R-:W-:Y:S01]  /*7a10*/  HFMA2 R59, -RZ, RZ, 0, 0 ;  /* 0x00000000ff3b7431 */ /* 0x000fe200000001ff */
[----:B------:R-:W-:Y:S02]  /*7a20*/  LOP3.LUT R72, R70, 0x7ffffff8, RZ, 0xc0, !PT ;  /* 0x7ffffff846487812 */ /* 0x000fe400078ec0ff */
[----:B------:R-:W-:Y:S01]  /*7a30*/  MOV R12, RZ ;  /* 0x000000ff000c7202 */ /* 0x000fe20000000f00 */
[----:B------:R-:W-:-:S05]  /*7a40*/  VIADD R4, R4, 0x220 ;  /* 0x0000022004047836 */ /* 0x000fca0000000000 */
[----:B0-----:R-:W-:Y:S01]  /*7a50*/  LEA R71, R25, R4, 0x18 ;  /* 0x0000000419477211 */ /* 0x001fe200078ec0ff */
[----:B------:R-:W-:-:S07]  /*7a60*/  IMAD.MOV.U32 R4, RZ, RZ, R56 ;  /* 0x000000ffff047224 */ /* 0x000fce00078e0038 */
.L_x_3903:
[----:B------:R-:W-:-:S04]  /*7a70*/  IMAD R47, R4, 0x60, RZ ;  /* 0x00000060042f7824 */ /* 0x000fc800078e02ff */
[C---:B------:R-:W-:Y:S01]  /*7a80*/  IMAD.WIDE.U32 R24, R47.reuse, 0x4, R20 ;  /* 0x000000042f187825 */ /* 0x040fe200078e0014 */
[----:B------:R-:W-:-:S03]  /*7a90*/  IADD3 R33, PT, PT, R47, 0x300, RZ ;  /* 0x000003002f217810 */ /* 0x000fc60007ffe0ff */
[----:B--2---:R-:W-:Y:S02]  /*7aa0*/  VIADD R29, R47, 0x180 ;  /* 0x000001802f1d7836 */ /* 0x004fe40000000000 */
[----:B------:R-:W2:Y:S02]  /*7ab0*/  LDG.E.128 R24, desc[UR36][R24.64] ;  /* 0x0000002418187981 */ /* 0x000ea4000c1e1d00 */
[----:B------:R-:W-:Y:S01]  /*7ac0*/  IMAD.WIDE.U32 R28, R29, 0x4, R20 ;  /* 0x000000041d1c7825 */ /* 0x000fe200078e0014 */
[----:B------:R-:W-:-:S03]  /*7ad0*/  IADD3 R41, PT, PT, R47, 0x600, RZ ;  /* 0x000006002f297810 */ /* 0x000fc60007ffe0ff */
[----:B------:R-:W-:Y:S02]  /*7ae0*/  VIADD R37, R47, 0x480 ;  /* 0x000004802f257836 */ /* 0x000fe40000000000 */
[--C-:B------:R-:W-:Y:S01]  /*7af0*/  IMAD.WIDE.U32 R32, R33, 0x4, R20.reuse ;  /* 0x0000000421207825 */ /* 0x100fe200078e0014 */
[----:B------:R-:W3:Y:S03]  /*7b00*/  LDG.E.128 R28, desc[UR36][R28.64] ;  /* 0x000000241c1c7981 */ /* 0x000ee6000c1e1d00 */
[----:B------:R-:W-:Y:S02]  /*7b10*/  IMAD.WIDE.U32 R36, R37, 0x4, R20 ;  /* 0x0000000425247825 */ /* 0x000fe400078e0014 */
[----:B------:R-:W4:Y:S02]  /*7b20*/  LDG.E.128 R32, desc[UR36][R32.64] ;  /* 0x0000002420207981 */ /* 0x000f24000c1e1d00 */
[----:B------:R-:W-:-:S02]  /*7b30*/  VIADD R45, R47, 0x780 ;  /* 0x000007802f2d7836 */ /* 0x000fc40000000000 */
[--C-:B------:R-:W-:Y:S01]  /*7b40*/  IMAD.WIDE.U32 R40, R41, 0x4, R20.reuse ;  /* 0x0000000429287825 */ /* 0x100fe200078e0014 */
[----:B------:R-:W4:Y:S01]  /*7b50*/  LDG.E.128 R36, desc[UR36][R36.64] ;  /* 0x0000002424247981 */ /* 0x000f22000c1e1d00 */
[----:B------:R-:W-:Y:S02]  /*7b60*/  IADD3 R49, PT, PT, R47, 0x900, RZ ;  /* 0x000009002f317810 */ /* 0x000fe40007ffe0ff */
[--C-:B------:R-:W-:Y:S02]  /*7b70*/  IMAD.WIDE.U32 R44, R45, 0x4, R20.reuse ;  /* 0x000000042d2c7825 */ /* 0x100fe400078e0014 */
[----:B------:R-:W4:Y:S02]  /*7b80*/  LDG.E.128 R40, desc[UR36][R40.64] ;  /* 0x0000002428287981 */ /* 0x000f24000c1e1d00 */
[----:B------:R-:W-:Y:S02]  /*7b90*/  VIADD R53, R47, 0xa80 ;  /* 0x00000a802f357836 */ /* 0x000fe40000000000 */
[--C-:B------:R-:W-:Y:S01]  /*7ba0*/  IMAD.WIDE.U32 R48, R49, 0x4, R20.reuse ;  /* 0x0000000431307825 */ /* 0x100fe200078e0014 */
[----:B------:R-:W4:Y:S03]  /*7bb0*/  LDG.E.128 R44, desc[UR36][R44.64] ;  /* 0x000000242c2c7981 */ /* 0x000f26000c1e1d00 */
[----:B------:R-:W-:-:S02]  /*7bc0*/  IMAD.WIDE.U32 R52, R53, 0x4, R20 ;  /* 0x0000000435347825 */ /* 0x000fc400078e0014 */
[----:B------:R-:W4:Y:S04]  /*7bd0*/  LDG.E.128 R48, desc[UR36][R48.64] ;  /* 0x0000002430307981 */ /* 0x000f28000c1e1d00 */
[----:B------:R-:W4:Y:S01]  /*7be0*/  LDG.E.128 R52, desc[UR36][R52.64] ;  /* 0x0000002434347981 */ /* 0x000f22000c1e1d00 */
[----:B------:R-:W-:-:S05]  /*7bf0*/  IADD3 R60, PT, PT, -R23, R4, RZ ;  /* 0x00000004173c7210 */ /* 0x000fca0007ffe1ff */
[----:B------:R-:W-:-:S05]  /*7c00*/  IMAD R60, R60, 0x4, R71 ;  /* 0x000000043c3c7824 */ /* 0x000fca00078e0247 */
[----:B------:R-:W2:Y:S04]  /*7c10*/  LDS R61, [R60] ;  /* 0x000000003c3d7984 */ /* 0x000ea80000000800 */
[----:B------:R-:W3:Y:S04]  /*7c20*/  LDS R62, [R60+0x10] ;  /* 0x000010003c3e7984 */ /* 0x000ee80000000800 */
[----:B------:R-:W4:Y:S04]  /*7c30*/  LDS R64, [R60+0x20] ;  /* 0x000020003c407984 */ /* 0x000f280000000800 */
[----:B------:R-:W0:Y:S04]  /*7c40*/  LDS R65, [R60+0x30] ;  /* 0x000030003c417984 */ /* 0x000e280000000800 */
[----:B------:R-:W1:Y:S04]  /*7c50*/  LDS R66, [R60+0x40] ;  /* 0x000040003c427984 */ /* 0x000e680000000800 */
[----:B------:R-:W1:Y:S04]  /*7c60*/  LDS R67, [R60+0x50] ;  /* 0x000050003c437984 */ /* 0x000e680000000800 */
[----:B------:R-:W1:Y:S04]  /*7c70*/  LDS R68, [R60+0x60] ;  /* 0x000060003c447984 */ /* 0x000e680000000800 */
[----:B------:R-:W1:Y:S01]  /*7c80*/  LDS R69, [R60+0x70] ;  /* 0x000070003c457984 */ /* 0x000e620000000800 */
[----:B------:R-:W-:-:S04]  /*7c90*/  IADD3 R59, PT, PT, R59, 0x8, RZ ;  /* 0x000000083b3b7810 */ /* 0x000fc80007ffe0ff */
        /* <DEDUP_REMOVED lines=35> */
.L_x_3902:
[----:B------:R-:W-:Y:S05]  /*7ed0*/  BSYNC.RECONVERGENT B2 ;  /* 0x0000000000027941 */ /* 0x000fea0003800200 */
.L_x_3901:
        /* <DEDUP_REMOVED lines=8> */
[----:B--2---:R-:W-:Y:S01]  /*7f60*/  VIADD R29, R25, 0x300 ;  /* 0x00000300191d7836 */ /* 0x004fe20000000000 */
[----:B------:R0:W2:Y:S01]  /*7f70*/  LDG.E.128 R36, desc[UR36][R32.64] ;  /* 0x0000002420247981 */ /* 0x0000a2000c1e1d00 */
[----:B------:R-:W-:Y:S01]  /*7f80*/  IMAD.WIDE.U32 R34, R35, 0x4, R20 ;  /* 0x0000000423227825 */ /* 0x000fe200078e0014 */
[----:B------:R-:W-:-:S03]  /*7f90*/  IADD3 R25, PT, PT, R25, 0x480, RZ ;  /* 0x0000048019197810 */ /* 0x000fc60007ffe0ff */
[--C-:B------:R-:W-:Y:S01]  /*7fa0*/  IMAD.WIDE.U32 R28, R29, 0x4, R20.reuse ;  /* 0x000000041d1c7825 */ /* 0x100fe200078e0014 */
[----:B------:R1:W3:Y:S03]  /*7fb0*/  LDG.E.128 R40, desc[UR36][R34.64] ;  /* 0x0000002422287981 */ /* 0x0002e6000c1e1d00 */
[----:B------:R-:W-:Y:S02]  /*7fc0*/  IMAD.WIDE.U32 R24, R25, 0x4, R20 ;  /* 0x0000000419187825 */ /* 0x000fe400078e0014 */
[----:B------:R-:W4:Y:S04]  /*7fd0*/  LDG.E.128 R28, desc[UR36][R28.64] ;  /* 0x000000241c1c7981 */ /* 0x000f28000c1e1d00 */
[----:B------:R-:W4:Y:S01]  /*7fe0*/  LDG.E.128 R24, desc[UR36][R24.64] ;  /* 0x0000002418187981 */ /* 0x000f22000c1e1d00 */
[----:B------:R-:W1:Y:S01]  /*7ff0*/  S2UR UR5, SR_CgaCtaId ;  /* 0x00000000000579c3 */ /* 0x000e620000008800 */
[----:B------:R-:W-:-:S02]  /*8000*/  UMOV UR4, 0x400 ;  /* 0x0000040000047882 */ /* 0x000fc40000000000 */
[----:B------:R-:W-:Y:S01]  /*8010*/  UIADD3 UR4, UPT, UPT, UR4, 0x220, URZ ;  /* 0x0000022004047890 */ /* 0x000fe2000fffe0ff */
[----:B0-----:R-:W-:-:S03]  /*8020*/  IMAD.IADD R32, R4, 0x1, -R23 ;  /* 0x0000000104207824 */ /* 0x001fc600078e0a17 */
[----:B-1----:R-:W-:-:S06]  /*8030*/  ULEA UR4, UR5, UR4, 0x18 ;  /* 0x0000000405047291 */ /* 0x002fcc000f8ec0ff */
[----:B------:R-:W-:-:S05]  /*8040*/  LEA R32, R32, UR4, 0x2 ;  /* 0x0000000420207c11 */ /* 0x000fca000f8e10ff */
[----:B------:R-:W2:Y:S04]  /*8050*/  LDS R33, [R32] ;  /* 0x0000000020217984 */ /* 0x000ea80000000800 */
[----:B------:R-:W3:Y:S04]  /*8060*/  LDS R34, [R32+0x10] ;  /* 0x0000100020227984 */ /* 0x000ee80000000800 */
[----:B------:R-:W4:Y:S04]  /*8070*/  LDS R44, [R32+0x20] ;  /* 0x00002000202c7984 */ /* 0x000f280000000800 */
[----:B------:R-:W0:Y:S01]  /*8080*/  LDS R45, [R32+0x30] ;  /* 0x00003000202d7984 */ /* 0x000e220000000800 */
[----:B------:R-:W-:Y:S01]  /*8090*/  IADD3 R4, PT, PT, R4, 0x10, RZ ;  /* 0x0000001004047810 */ /* 0x000fe20007ffe0ff */
        /* <DEDUP_REMOVED lines=15> */
[----:B------:R-:W-:-:S07]  /*8190*/  FFMA.FTZ R15, R27, R45, R44 ;  /* 0x0000002d1b0f7223 */ /* 0x000fce000001002c */
.L_x_3905:
[----:B------:R-:W-:Y:S05]  /*81a0*/  BSYNC.RECONVERGENT B2 ;  /* 0x0000000000027941 */ /* 0x000fea0003800200 */
.L_x_3904:
        /* <DEDUP_REMOVED lines=9> */
[----:B--2---:R-:W2:Y:S04]  /*8240*/  LDG.E.128 R28, desc[UR36][R24.64] ;  /* 0x00000024181c7981 */ /* 0x004ea8000c1e1d00 */
[----:B------:R0:W3:Y:S01]  /*8250*/  LDG.E.128 R36, desc[UR36][R26.64] ;  /* 0x000000241a247981 */ /* 0x0000e2000c1e1d00 */
[----:B------:R-:W1:Y:S01]  /*8260*/  S2UR UR5, SR_CgaCtaId ;  /* 0x00000000000579c3 */ /* 0x000e620000008800 */
[----:B------:R-:W-:Y:S01]  /*8270*/  UMOV UR4, 0x400 ;  /* 0x0000040000047882 */ /* 0x000fe20000000000 */
[----:B------:R-:W-:Y:S01]  /*8280*/  IADD3 R32, PT, PT, -R23, R4, RZ ;  /* 0x0000000417207210 */ /* 0x000fe20007ffe1ff */
[----:B------:R-:W-:Y:S01]  /*8290*/  UIADD3 UR4, UPT, UPT, UR4, 0x220, URZ ;  /* 0x0000022004047890 */ /* 0x000fe2000fffe0ff */
[----:B------:R-:W-:-:S03]  /*82a0*/  VIADD R4, R4, 0x8 ;  /* 0x0000000804047836 */ /* 0x000fc60000000000 */
[----:B-1----:R-:W-:-:S06]  /*82b0*/  ULEA UR4, UR5, UR4, 0x18 ;  /* 0x0000000405047291 */ /* 0x002fcc000f8ec0ff */
[----:B------:R-:W-:-:S05]  /*82c0*/  LEA R32, R32, UR4, 0x2 ;  /* 0x0000000420207c11 */ /* 0x000fca000f8e10ff */
        /* <DEDUP_REMOVED lines=10> */
.L_x_3907:
[----:B------:R-:W-:Y:S05]  /*8370*/  BSYNC.RECONVERGENT B2 ;  /* 0x0000000000027941 */ /* 0x000fea0003800200 */
.L_x_3906:
[----:B------:R-:W-:Y:S05]  /*8380*/  @P0 BRA `(.L_x_3900) ;  /* 0x0000000000380947 */ /* 0x000fea0003800000 */
[----:B------:R-:W-:-:S04]  /*8390*/  IMAD R25, R4, 0x60, RZ ;  /* 0x0000006004197824 */ /* 0x000fc800078e02ff */
[----:B------:R-:W-:-:S06]  /*83a0*/  IMAD.WIDE.U32 R24, R25, 0x4, R20 ;  /* 0x0000000419187825 */ /* 0x000fcc00078e0014 */
[----:B------:R-:W3:Y:S01]  /*83b0*/  LDG.E.128 R24, desc[UR36][R24.64] ;  /* 0x0000002418187981 */ /* 0x000ee2000c1e1d00 */
[----:B------:R-:W0:Y:S01]  /*83c0*/  S2UR UR5, SR_CgaCtaId ;  /* 0x00000000000579c3 */ /* 0x000e220000008800 */
[----:B------:R-:W-:Y:S01]  /*83d0*/  UMOV UR4, 0x400 ;  /* 0x0000040000047882 */ /* 0x000fe20000000000 */
[----:B------:R-:W-:Y:S01]  /*83e0*/  IADD3 R4, PT, PT, -R23, R4, RZ ;  /* 0x0000000417047210 */ /* 0x000fe20007ffe1ff */
        /* <DEDUP_REMOVED lines=8> */
.L_x_3900:
[----:B------:R-:W-:Y:S05]  /*8470*/  BSYNC.RECONVERGENT B1 ;  /* 0x0000000000017941 */ /* 0x000fea0003800200 */
.L_x_3899:
[----:B------:R-:W-:Y:S01]  /*8480*/  ISETP.GE.AND P0, PT, R56, R18, PT ;  /* 0x000000123800720c */ /* 0x000fe20003f06270 */
[----:B------:R-:W-:-:S12]  /*8490*/  BSSY.RECONVERGENT B3, `(.L_x_3908) ;  /* 0x0000120000037945 */ /* 0x000fd80003800200 */
[----:B------:R-:W-:Y:S05]  /*84a0*/  @P0 BRA `(.L_x_3909) ;  /* 0x0000001000780947 */ /* 0x000fea0003800000 */
[----:B------:R-:W-:Y:S01]  /*84b0*/  VIADDMNMX R25, R56, 0x4, R18, !PT ;  /* 0x0000000438197846 */ /* 0x000fe20007800112 */
[----:B------:R-:W-:Y:S01]  /*84c0*/  BSSY.RECONVERGENT B2, `(.L_x_3910) ;  /* 0x00000a4000027945 */ /* 0x000fe20003800200 */
[----:B------:R-:W-:-:S04]  /*84d0*/  LOP3.LUT R4, RZ, R23, RZ, 0x33, !PT ;  /* 0x00000017ff047212 */ /* 0x000fc800078e33ff */
[----:B------:R-:W-:-:S04]  /*84e0*/  IADD3 R4, PT, PT, -R6, R25, R4 ;  /* 0x0000001906047210 */ /* 0x000fc80007ffe104 */
        /* <DEDUP_REMOVED lines=14> */
.L_x_3921:
[C---:B--2---:R-:W-:Y:S01]  /*85d0*/  VIADD R28, R56.reuse, 0xfffffff8 ;  /* 0xfffffff8381c7836 */ /* 0x044fe20000000000 */
        /* <DEDUP_REMOVED lines=30> */
[----:B------:R-:W-:Y:S02]  /*87c0*/  @!P4 IMAD.IADD R24, R24, 0x1, -R27 ;  /* 0x000000011818c824 */ /* 0x000fe400078e0a1b */
[----:B------:R-:W0:Y:S03]  /*87d0*/  LDS R27, [R18+-0x20] ;  /* 0xffffe000121b7984 */ /* 0x000e260000000800 */
        /* <DEDUP_REMOVED lines=9> */
.L_x_3914:
[----:B------:R-:W-:Y:S05]  /*8870*/  BSYNC.RECONVERGENT B4 ;  /* 0x0000000000047941 */ /* 0x000fea0003800200 */
.L_x_3913:
        /* <DEDUP_REMOVED lines=32> */
.L_x_3916:
[----:B------:R-:W-:Y:S05]  /*8a80*/  BSYNC.RECONVERGENT B4 ;  /* 0x0000000000047941 */ /* 0x000fea0003800200 */
.L_x_3915:
        /* <DEDUP_REMOVED lines=22> */
[----:B------:R-:W0:Y:S03]  /*8bf0*/  LDS R27, [R18] ;  /* 0x00000000121b7984 */ /* 0x000e260000000800 */
        /* <DEDUP_REMOVED lines=9> */
.L_x_3918:
[----:B------:R-:W-:Y:S05]  /*8c90*/  BSYNC.RECONVERGENT B4 ;  /* 0x0000000000047941 */ /* 0x000fea0003800200 */
.L_x_3917:
        /* <DEDUP_REMOVED lines=22> */
[----:B------:R-:W0:Y:S03]  /*8e00*/  LDS R27, [R18+0x10] ;  /* 0x00001000121b7984 */ /* 0x000e260000000800 */
        /* <DEDUP_REMOVED lines=9> */
.L_x_3920:
[----:B------:R-:W-:Y:S05]  /*8ea0*/  BSYNC.RECONVERGENT B4 ;  /* 0x0000000000047941 */ /* 0x000fea0003800200 */
.L_x_3919:
[----:B------:R-:W-:Y:S01]  /*8eb0*/  VIADD R56, R56, 0x10 ;  /* 0x0000001038387836 */ /* 0x000fe20000000000 */
[----:B------:R-:W-:Y:S01]  /*8ec0*/  IADD3 R18, PT, PT, R18, 0x40, RZ ;  /* 0x0000004012127810 */ /* 0x000fe20007ffe0ff */
[----:B------:R-:W-:Y:S06]  /*8ed0*/  @P0 BRA `(.L_x_3921) ;  /* 0xfffffff400bc0947 */ /* 0x000fec000383ffff */
[----:B------:R-:W-:Y:S05]  /*8ee0*/  BSYNC.RECONVERGENT B1 ;  /* 0x0000000000017941 */ /* 0x000fea0003800200 */
.L_x_3912:
[----:B------:R-:W-:-:S07]  /*8ef0*/  VIADD R56, R56, 0xfffffff8 ;  /* 0xfffffff838387836 */ /* 0x000fce0000000000 */
.L_x_3911:
[----:B------:R-:W-:Y:S05]  /*8f00*/  BSYNC.RECONVERGENT B2 ;  /* 0x0000000000027941 */ /* 0x000fea0003800200 */
.L_x_3910:
        /* <DEDUP_REMOVED lines=9> */
[C---:B------:R-:W-:Y:S01]  /*8fa0*/  IMAD.IADD R18, R56.reuse, 0x1, -R23 ;  /* 0x0000000138127824 */ /* 0x040fe200078e0a17 */
[----:B--2---:R-:W-:Y:S01]  /*8fb0*/  IADD3 R30, PT, PT, R56, 0x4, RZ ;  /* 0x00000004381e7810 */ /* 0x004fe20007ffe0ff */
[----:B------:R-:W-:Y:S03]  /*8fc0*/  BSSY.RECONVERGENT B2, `(.L_x_3924) ;  /* 0x0000023000027945 */ /* 0x000fe60003800200 */
[----:B------:R-:W-:Y:S01]  /*8fd0*/  ISETP.GE.AND P2, PT, R30, R17, PT ;  /* 0x000000111e00720c */ /* 0x000fe20003f46270 */
[----:B0-----:R-:W-:-:S06]  /*8fe0*/  ULEA UR4, UR5, UR4, 0x18 ;  /* 0x0000000405047291 */ /* 0x001fcc000f8ec0ff */
[----:B------:R-:W-:Y:S01]  /*8ff0*/  LEA R28, R18, UR4, 0x2 ;  /* 0x00000004121c7c11 */ /* 0x000fe2000f8e10ff */
[----:B------:R-:W-:Y:S06]  /*9000*/  @!P0 BRA `(.L_x_3925) ;  /* 0x0000000000788947 */ /* 0x000fec0003800000 */
[----:B------:R-:W-:Y:S01]  /*9010*/  IABS R27, R17 ;  /* 0x00000011001b7213 */ /* 0x000fe20000000000 */
[----:B------:R-:W-:Y:S01]  /*9020*/  HFMA2 R24, -RZ, RZ, 0, 0 ;  /* 0x00000000ff187431 */ /* 0x000fe200000001ff */
[----:B------:R-:W-:Y:S02]  /*9030*/  ISETP.GE.AND P1, PT, R56, RZ, PT ;  /* 0x000000ff3800720c */ /* 0x000fe40003f26270 */
[----:B------:R-:W0:Y:S01]  /*9040*/  I2F.RP R26, R27 ;  /* 0x0000001b001a7306 */ /* 0x000e220000209400 */
[----:B------:R-:W-:-:S07]  /*9050*/  ISETP.NE.AND P3, PT, R17, RZ, PT ;  /* 0x000000ff1100720c */ /* 0x000fce0003f65270 */
[----:B0-----:R-:W0:Y:S02]  /*9060*/  MUFU.RCP R26, R26 ;  /* 0x0000001a001a7308 */ /* 0x001e240000001000 */
[----:B0-----:R-:W-:-:S06]  /*9070*/  IADD3 R29, PT, PT, R26, 0xffffffe, RZ ;  /* 0x0ffffffe1a1d7810 */ /* 0x001fcc0007ffe0ff */
[----:B------:R-:W0:Y:S02]  /*9080*/  F2I.FTZ.U32.TRUNC.NTZ R25, R29 ;  /* 0x0000001d00197305 */ /* 0x000e24000021f000 */
[----:B0-----:R-:W-:-:S04]  /*9090*/  IMAD.MOV R18, RZ, RZ, -R25 ;  /* 0x000000ffff127224 */ /* 0x001fc800078e0a19 */
        /* <DEDUP_REMOVED lines=12> */
[----:B------:R-:W-:-:S05]  /*9160*/  @!P3 LOP3.LUT R18, RZ, R17, RZ, 0x33, !PT ;  /* 0x00000011ff12b212 */ /* 0x000fca00078e33ff */
[----:B------:R-:W-:Y:S02]  /*9170*/  IMAD R25, R18, 0x60, RZ ;  /* 0x0000006012197824 */ /* 0x000fe400078e02ff */
[----:B------:R-:W0:Y:S02]  /*9180*/  LDS R18, [R28] ;  /* 0x000000001c127984 */ /* 0x000e240000000800 */
[----:B------:R-:W-:-:S06]  /*9190*/  IMAD.WIDE.U32 R24, R25, 0x4, R20 ;  /* 0x0000000419187825 */ /* 0x000fcc00078e0014 */
[----:B------:R-:W0:Y:S02]  /*91a0*/  LDG.E.128 R24, desc[UR36][R24.64] ;  /* 0x0000002418187981 */ /* 0x000e24000c1e1d00 */
[-C--:B0-----:R-:W-:Y:S01]  /*91b0*/  FFMA.FTZ R12, R24, R18.reuse, R12 ;  /* 0x00000012180c7223 */ /* 0x081fe2000001000c */
[-C--:B------:R-:W-:Y:S01]  /*91c0*/  FFMA.FTZ R13, R25, R18.reuse, R13 ;  /* 0x00000012190d7223 */ /* 0x080fe2000001000d */
[-C--:B------:R-:W-:Y:S01]  /*91d0*/  FFMA.FTZ R14, R26, R18.reuse, R14 ;  /* 0x000000121a0e7223 */ /* 0x080fe2000001000e */
[----:B------:R-:W-:-:S07]  /*91e0*/  FFMA.FTZ R15, R27, R18, R15 ;  /* 0x000000121b0f7223 */ /* 0x000fce000001000f */
.L_x_3925:
[----:B------:R-:W-:Y:S05]  /*91f0*/  BSYNC.RECONVERGENT B2 ;  /* 0x0000000000027941 */ /* 0x000fea0003800200 */
.L_x_3924:
[----:B------:R-:W-:Y:S04]  /*9200*/  BSSY.RECONVERGENT B2, `(.L_x_3926) ;  /* 0x0000020000027945 */ /* 0x000fe80003800200 */
[----:B------:R-:W-:Y:S05]  /*9210*/  @!P2 BRA `(.L_x_3927) ;  /* 0x000000000078a947 */ /* 0x000fea0003800000 */
[----:B------:R-:W-:Y:S02]  /*9220*/  IABS R27, R17 ;  /* 0x00000011001b7213 */ /* 0x000fe40000000000 */
[----:B------:R-:W-:Y:S02]  /*9230*/  MOV R24, RZ ;  /* 0x000000ff00187202 */ /* 0x000fe40000000f00 */
        /* <DEDUP_REMOVED lines=21> */
[----:B------:R-:W0:Y:S02]  /*9390*/  LDS R18, [R28+0x10] ;  /* 0x000010001c127984 */ /* 0x000e240000000800 */
[----:B------:R-:W-:-:S06]  /*93a0*/  IMAD.WIDE.U32 R24, R25, 0x4, R20 ;  /* 0x0000000419187825 */ /* 0x000fcc00078e0014 */
[----:B------:R-:W0:Y:S02]  /*93b0*/  LDG.E.128 R24, desc[UR36][R24.64] ;  /* 0x0000002418187981 */ /* 0x000e24000c1e1d00 */
[-C--:B0-----:R-:W-:Y:S01]  /*93c0*/  FFMA.FTZ R12, R24, R18.reuse, R12 ;  /* 0x00000012180c7223 */ /* 0x081fe2000001000c */
[-C--:B------:R-:W-:Y:S01]  /*93d0*/  FFMA.FTZ R13, R25, R18.reuse, R13 ;  /* 0x00000012190d7223 */ /* 0x080fe2000001000d */
[-C--:B------:R-:W-:Y:S01]  /*93e0*/  FFMA.FTZ R14, R26, R18.reuse, R14 ;  /* 0x000000121a0e7223 */ /* 0x080fe2000001000e */
[----:B------:R-:W-:-:S07]  /*93f0*/  FFMA.FTZ R15, R27, R18, R15 ;  /* 0x000000121b0f7223 */ /* 0x000fce000001000f */
.L_x_3927:
[----:B------:R-:W-:Y:S05]  /*9400*/  BSYNC.RECONVERGENT B2 ;  /* 0x0000000000027941 */ /* 0x000fea0003800200 */
.L_x_3926:
[----:B------:R-:W-:-:S07]  /*9410*/  IADD3 R56, PT, PT, R56, 0x8, RZ ;  /* 0x0000000838387810 */ /* 0x000fce0007ffe0ff */
.L_x_3923:
[----:B------:R-:W-:Y:S05]  /*9420*/  BSYNC.RECONVERGENT B1 ;  /* 0x0000000000017941 */ /* 0x000fea0003800200 */
.L_x_3922:
        /* <DEDUP_REMOVED lines=11> */
[----:B0-----:R-:W-:Y:S01]  /*94e0*/  IMAD.MOV.U32 R24, RZ, RZ, RZ ;  /* 0x000000ffff187224 */ /* 0x001fe200078e00ff */
[----:B-1----:R-:W-:-:S05]  /*94f0*/  IADD3 R4, PT, PT, RZ, -R25, RZ ;  /* 0x80000019ff047210 */ /* 0x002fca0007ffe0ff */
[----:B--2---:R-:W-:-:S04]  /*9500*/  IMAD R29, R4, R27, RZ ;  /* 0x0000001b041d7224 */ /* 0x004fc800078e02ff */
[----:B------:R-:W-:-:S06]  /*9510*/  IMAD.HI.U32 R29, R25, R29, R24 ;  /* 0x0000001d191d7227 */ /* 0x000fcc00078e0018 */
        /* <DEDUP_REMOVED lines=11> */
[----:B------:R-:W2:Y:S01]  /*95d0*/  LDG.E.128 R24, desc[UR36][R20.64] ;  /* 0x0000002414187981 */ /* 0x000ea2000c1e1d00 */
[----:B------:R-:W0:Y:S01]  /*95e0*/  S2UR UR5, SR_CgaCtaId ;  /* 0x00000000000579c3 */ /* 0x000e220000008800 */
[----:B------:R-:W-:Y:S01]  /*95f0*/  UMOV UR4, 0x400 ;  /* 0x0000040000047882 */ /* 0x000fe20000000000 */
[----:B------:R-:W-:Y:S01]  /*9600*/  IADD3 R23, PT, PT, -R23, R56, RZ ;  /* 0x0000003817177210 */ /* 0x000fe20007ffe1ff */
[----:B------:R-:W-:-:S04]  /*9610*/  UIADD3 UR4, UPT, UPT, UR4, 0x220, URZ ;  /* 0x0000022004047890 */ /* 0x000fc8000fffe0ff */
[----:B0-----:R-:W-:-:S06]  /*9620*/  ULEA UR4, UR5, UR4, 0x18 ;  /* 0x0000000405047291 */ /* 0x001fcc000f8ec0ff */
[----:B------:R-:W-:-:S06]  /*9630*/  LEA R23, R23, UR4, 0x2 ;  /* 0x0000000417177c11 */ /* 0x000fcc000f8e10ff */
[----:B------:R-:W2:Y:S02]  /*9640*/  LDS R23, [R23] ;  /* 0x0000000017177984 */ /* 0x000ea40000000800 */
[-C--:B--2---:R-:W-:Y:S01]  /*9650*/  FFMA.FTZ R12, R24, R23.reuse, R12 ;  /* 0x00000017180c7223 */ /* 0x084fe2000001000c */
[-C--:B------:R-:W-:Y:S01]  /*9660*/  FFMA.FTZ R13, R25, R23.reuse, R13 ;  /* 0x00000017190d7223 */ /* 0x080fe2000001000d */
[-C--:B------:R-:W-:Y:S01]  /*9670*/  FFMA.FTZ R14, R26, R23.reuse, R14 ;  /* 0x000000171a0e7223 */ /* 0x080fe2000001000e */
[----:B------:R-:W-:-:S07]  /*9680*/  FFMA.FTZ R15, R27, R23, R15 ;  /* 0x000000171b0f7223 */ /* 0x000fce000001000f */
.L_x_3909:
[----:B------:R-:W-:Y:S05]  /*9690*/  BSYNC.RECONVERGENT B3 ;  /* 0x0000000000037941 */ /* 0x000fea0003800200 */
.L_x_3908:
        /* <DEDUP_REMOVED lines=8> */
[----:B--2---:R-:W2:Y:S08]  /*9720*/  @!P1 LDC.64 R28, c[0x0][0x468] ;  /* 0x00011a00ff1c9b82 */ /* 0x004eb00000000a00 */
[----:B------:R-:W4:Y:S01]  /*9730*/  @P1 LDC.64 R24, c[0x0][0x3a8] ;  /* 0x0000ea00ff181b82 */ /* 0x000f220000000a00 */
[----:B0-----:R-:W-:-:S04]  /*9740*/  @!P1 IADD3 R20, P0, PT, R37, R20, RZ ;  /* 0x0000001425149210 */ /* 0x001fc80007f1e0ff */
[----:B------:R-:W-:Y:S01]  /*9750*/  @!P1 LEA.HI.X.SX32 R21, R37, R21, 0x1, P0 ;  /* 0x0000001525159211 */ /* 0x000fe200000f0eff */
[----:B--2---:R-:W2:Y:S04]  /*9760*/  @!P1 LDG.E R28, desc[UR36][R28.64+0x8] ;  /* 0x000008241c1c9981 */ /* 0x004ea8000c1e1900 */
[----:B------:R-:W3:Y:S01]  /*9770*/  @!P1 LDG.E R2, desc[UR36][R20.64] ;  /* 0x0000002414029981 */ /* 0x000ee2000c1e1900 */
[----:B-1----:R-:W-:-:S04]  /*9780*/  ISETP.NE.U32.AND P0, PT, RZ, UR4, PT ;  /* 0x00000004ff007c0c */ /* 0x002fc8000bf05070 */
[----:B------:R-:W-:Y:S01]  /*9790*/  ISETP.NE.AND.EX P0, PT, RZ, UR5, PT, P0 ;  /* 0x00000005ff007c0c */ /* 0x000fe2000bf05300 */
[----:B------:R-:W0:-:S12]  /*97a0*/  LDCU.64 UR4, c[0x0][0x3c0] ;  /* 0x00007800ff0477ac */ /* 0x000e180008000a00 */
[----:B------:R-:W1:Y:S08]  /*97b0*/  @P0 LDC R4, c[0x0][0x3f8] ;  /* 0x0000fe00ff040b82 */ /* 0x000e700000000800 */
[----:B------:R-:W0:Y:S01]  /*97c0*/  @P0 LDC.64 R26, c[0x0][0x458] ;  /* 0x00011600ff1a0b82 */ /* 0x000e220000000a00 */
[----:B----4-:R-:W-:-:S04]  /*97d0*/  @P1 IMAD.WIDE R20, R37, 0x4, R24 ;  /* 0x0000000425141825 */ /* 0x010fc800078e0218 */
[----:B-1----:R-:W-:-:S04]  /*97e0*/  @P0 IMAD R16, R16, R4, R5 ;  /* 0x0000000410100224 */ /* 0x002fc800078e0205 */
[----:B------:R-:W-:-:S04]  /*97f0*/  @P0 IMAD R5, R16, 0x60, R7 ;  /* 0x0000006010050824 */ /* 0x000fc800078e0207 */
[----:B0-----:R-:W-:-:S05]  /*9800*/  @P0 IMAD.WIDE R4, R5, 0x4, R26 ;  /* 0x0000000405040825 */ /* 0x001fca00078e021a */
[----:B------:R-:W4:Y:S01]  /*9810*/  @P0 LDG.E.128 R24, desc[UR36][R4.64] ;  /* 0x0000002404180981 */ /* 0x000f22000c1e1d00 */
[----:B---3--:R-:W2:Y:S08]  /*9820*/  @!P1 I2F.S8 R23, R2 ;  /* 0x0000000200179306 */ /* 0x008eb00000001400 */
[----:B------:R-:W0:Y:S08]  /*9830*/  @!P1 I2F.S8 R31, R2.B1 ;  /* 0x10000002001f9306 */ /* 0x000e300000001400 */
[----:B------:R-:W1:Y:S08]  /*9840*/  @!P1 I2F.S8 R33, R2.B2 ;  /* 0x2000000200219306 */ /* 0x000e700000001400 */
[----:B------:R-:W3:Y:S01]  /*9850*/  @!P1 I2F.S8 R35, R2.B3 ;  /* 0x3000000200239306 */ /* 0x000ee20000001400 */
[C---:B--2---:R-:W-:Y:S01]  /*9860*/  @!P1 FMUL.FTZ R36, R28.reuse, R23 ;  /* 0x000000171c249220 */ /* 0x044fe20000410000 */
[C---:B0-----:R-:W-:Y:S01]  /*9870*/  @!P1 FMUL.FTZ R37, R28.reuse, R31 ;  /* 0x0000001f1c259220 */ /* 0x041fe20000410000 */
[C---:B-1----:R-:W-:Y:S01]  /*9880*/  @!P1 FMUL.FTZ R38, R28.reuse, R33 ;  /* 0x000000211c269220 */ /* 0x042fe20000410000 */
[----:B---3--:R-:W-:-:S06]  /*9890*/  @!P1 FMUL.FTZ R39, R28, R35 ;  /* 0x000000231c279220 */ /* 0x008fcc0000410000 */
[----:B------:R-:W2:Y:S01]  /*98a0*/  @P1 LDG.E.128 R36, desc[UR36][R20.64] ;  /* 0x0000002414241981 */ /* 0x000ea2000c1e1d00 */
[----:B------:R-:W-:Y:S02]  /*98b0*/  IMAD R2, R22, R17, R7 ;  /* 0x0000001116027224 */ /* 0x000fe400078e0207 */
[----:B------:R-:W-:-:S03]  /*98c0*/  IMAD R19, R19, 0x60, RZ ;  /* 0x0000006013137824 */ /* 0x000fc600078e02ff */
[----:B------:R-:W-:Y:S02]  /*98d0*/  SHF.R.S32.HI R16, RZ, 0x1f, R2 ;  /* 0x0000001fff107819 */ /* 0x000fe40000011402 */
[----:B------:R-:W-:-:S04]  /*98e0*/  IADD3 R2, P1, PT, R19, R2, RZ ;  /* 0x0000000213027210 */ /* 0x000fc80007f3e0ff */
[----:B------:R-:W-:Y:S02]  /*98f0*/  LEA.HI.X.SX32 R19, R19, R16, 0x1, P1 ;  /* 0x0000001013137211 */ /* 0x000fe400008f0eff */
[----:B------:R-:W-:-:S04]  /*9900*/  LEA R16, P1, R2, UR4, 0x2 ;  /* 0x0000000402107c11 */ /* 0x000fc8000f8210ff */
[----:B------:R-:W-:Y:S01]  /*9910*/  LEA.HI.X R17, R2, UR5, R19, 0x2, P1 ;  /* 0x0000000502117c11 */ /* 0x000fe200088f1413 */
[----:B--2--5:R-:W-:Y:S01]  /*9920*/  FADD.FTZ R8, R36, R8 ;  /* 0x0000000824087221 */ /* 0x024fe20000010000 */
        /* <DEDUP_REMOVED lines=12> */
.L_x_3898:
[----:B------:R-:W-:Y:S05]  /*99f0*/  BSYNC.RECONVERGENT B0 ;  /* 0x0000000000007941 */ /* 0x000fea0003800200 */
.L_x_3897:
        /* <DEDUP_REMOVED lines=33> */
.L_x_3928:
        /* <DEDUP_REMOVED lines=18> */
[----:B------:R-:W4:Y:S01]  /*9d30*/  F2I.S8.NTZ R12, R12 ;  /* 0x0000000c000c7305 */ /* 0x000f220000202100 */
[----:B------:R-:W-:Y:S02]  /*9d40*/  SHF.L.U32 R2, R0, 0x10, RZ ;  /* 0x0000001000027819 */ /* 0x000fe400000006ff */
[----:B------:R-:W-:Y:S02]  /*9d50*/  PRMT R0, R3, 0x7710, RZ ;  /* 0x0000771003007816 */ /* 0x000fe400000000ff */
[----:B------:R-:W-:Y:S02]  /*9d60*/  LOP3.LUT R3, R2, 0xff0000, RZ, 0xc0, !PT ;  /* 0x00ff000002037812 */ /* 0x000fe400078ec0ff */
[----:B-1----:R-:W-:Y:S02]  /*9d70*/  PRMT R13, R13, 0x8880, RZ ;  /* 0x000088800d0d7816 */ /* 0x002fe400000000ff */
[----:B------:R-:W-:Y:S02]  /*9d80*/  LEA R3, R0, R3, 0x18 ;  /* 0x0000000300037211 */ /* 0x000fe400078ec0ff */
[----:B------:R-:W-:-:S02]  /*9d90*/  PRMT R2, R13, 0x7710, RZ ;  /* 0x000077100d027816 */ /* 0x000fc400000000ff */
[----:B----4-:R-:W-:-:S04]  /*9da0*/  PRMT R4, R12, 0x8880, RZ ;  /* 0x000088800c047816 */ /* 0x010fc800000000ff */
        /* <DEDUP_REMOVED lines=9> */
.L_x_3929:
[----:B------:R-:W1:Y:S01]  /*9e40*/  LDC.64 R2, c[0x0][0x380] ;  /* 0x0000e000ff027b82 */ /* 0x000e620000000a00 */
[----:B------:R-:W-:-:S04]  /*9e50*/  IMAD.IADD R7, R22, 0x1, R7 ;  /* 0x0000000116077824 */ /* 0x000fc800078e0207 */
[----:B-1----:R-:W-:-:S05]  /*9e60*/  IMAD.WIDE R2, R7, 0x4, R2 ;  /* 0x0000000407027825 */ /* 0x002fca00078e0202 */
[----:B------:R-:W-:Y:S01]  /*9e70*/  STG.E.128 desc[UR36][R2.64], R12 ;  /* 0x0000000c02007986 */ /* 0x000fe2000c101d24 */
[----:B------:R-:W-:Y:S05]  /*9e80*/  EXIT ;  /* 0x000000000000794d */ /* 0x000fea0003800000 */
.L_x_3853:
[----:B------:R-:W-:Y:S02]  /*9e90*/  HFMA2 R12, -RZ, RZ, 0, 9.5367431640625e-07 ;  /* 0x00000010ff0c7431 */ /* 0x000fe400000001ff */
[----:B------:R-:W-:Y:S01]  /*9ea0*/  IMAD.MOV.U32 R11, RZ, RZ, 0x1f ;  /* 0x0000001fff0b7424 */ /* 0x000fe200078e00ff */
[----:B------:R-:W-:-:S07]  /*9eb0*/  MOV R15, 0xffffffff ;  /* 0xffffffff000f7802 */ /* 0x000fce0000000f00 */
[----:B0----5:R-:W-:Y:S05]  /*9ec0*/  WARPSYNC.COLLECTIVE R15, `(.L_x_3930) ;  /* 0x000000000f087348 */ /* 0x021fea0003c00000 */
[----:B------:R1:W2:Y:S02]  /*9ed0*/  SHFL.BFLY P6, R14, R13, R12, R11 ;  /* 0x0c00000c0d0e7389 */ /* 0x0002a400000c000b */
[----:B012--5:R-:W-:Y:S05]  /*9ee0*/  ENDCOLLECTIVE ;  /* 0x000000000000791b */ /* 0x027fea0003800000 */
.L_x_3930:
[----:B------:R-:W-:Y:S02]  /*9ef0*/  HFMA2 R12, -RZ, RZ, 0, 4.76837158203125e-07 ;  /* 0x00000008ff0c7431 */ /* 0x000fe400000001ff */
[----:B------:R-:W-:-:S04]  /*9f00*/  FADD.FTZ R4, R13, R14 ;  /* 0x0000000e0d047221 */ /* 0x000fc80000010000 */
[----:B------:R-:W-:-:S07]  /*9f10*/  IMAD.MOV.U32 R13, RZ, RZ, R4 ;  /* 0x000000ffff0d7224 */ /* 0x000fce00078e0004 */
[----:B------:R-:W-:Y:S05]  /*9f20*/  WARPSYNC.COLLECTIVE R15, `(.L_x_3931) ;  /* 0x000000000f087348 */ /* 0x000fea0003c00000 */
[----:B------:R0:W1:Y:S02]  /*9f30*/  SHFL.BFLY P6, R14, R13, R12, R11 ;  /* 0x0c00000c0d0e7389 */ /* 0x00006400000c000b */
[----:B01----:R-:W-:Y:S05]  /*9f40*/  ENDCOLLECTIVE ;  /* 0x000000000000791b */ /* 0x003fea0003800000 */
.L_x_3931:
[----:B------:R-:W-:Y:S01]  /*9f50*/  MOV R12, 0x4 ;  /* 0x00000004000c7802 */ /* 0x000fe20000000f00 */
[----:B------:R-:W-:-:S04]  /*9f60*/  FADD.FTZ R5, R4, R14 ;  /* 0x0000000e04057221 */ /* 0x000fc80000010000 */
[----:B------:R-:W-:-:S07]  /*9f70*/  IMAD.MOV.U32 R13, RZ, RZ, R5 ;  /* 0x000000ffff0d7224 */ /* 0x000fce00078e0005 */
[----:B------:R-:W-:Y:S05]  /*9f80*/  WARPSYNC.COLLECTIVE R15, `(.L_x_3932) ;  /* 0x000000000f087348 */ /* 0x000fea0003c00000 */
[----:B------:R0:W1:Y:S02]  /*9f90*/  SHFL.BFLY P6, R14, R13, R12, R11 ;  /* 0x0c00000c0d0e7389 */ /* 0x00006400000c000b */
[----:B01----:R-:W-:Y:S05]  /*9fa0*/  ENDCOLLECTIVE ;  /* 0x000000000000791b */ /* 0x003fea0003800000 */
.L_x_3932:
[----:B------:R-:W-:Y:S02]  /*9fb0*/  HFMA2 R12, -RZ, RZ, 0, 1.1920928955078125e-07 ;  /* 0x00000002ff0c7431 */ /* 0x000fe400000001ff */
[----:B------:R-:W-:-:S04]  /*9fc0*/  FADD.FTZ R6, R5, R14 ;  /* 0x0000000e05067221 */ /* 0x000fc80000010000 */
[----:B------:R-:W-:-:S07]  /*9fd0*/  IMAD.MOV.U32 R13, RZ, RZ, R6 ;  /* 0x000000ffff0d7224 */ /* 0x000fce00078e0006 */
[----:B------:R-:W-:Y:S05]  /*9fe0*/  WARPSYNC.COLLECTIVE R15, `(.L_x_3933) ;  /* 0x000000000f087348 */ /* 0x000fea0003c00000 */
[----:B------:R0:W1:Y:S02]  /*9ff0*/  SHFL.BFLY P6, R14, R13, R12, R11 ;  /* 0x0c00000c0d0e7389 */ /* 0x00006400000c000b */
[----:B01----:R-:W-:Y:S05]  /*a000*/  ENDCOLLECTIVE ;  /* 0x000000000000791b */ /* 0x003fea0003800000 */
.L_x_3933:
[----:B------:R-:W-:Y:S01]  /*a010*/  MOV R12, 0x1 ;  /* 0x00000001000c7802 */ /* 0x000fe20000000f00 */
[----:B------:R-:W-:-:S04]  /*a020*/  FADD.FTZ R7, R6, R14 ;  /* 0x0000000e06077221 */ /* 0x000fc80000010000 */
[----:B------:R-:W-:-:S07]  /*a030*/  IMAD.MOV.U32 R13, RZ, RZ, R7 ;  /* 0x000000ffff0d7224 */ /* 0x000fce00078e0007 */
[----:B------:R-:W-:Y:S05]  /*a040*/  WARPSYNC.COLLECTIVE R15, `(.L_x_3934) ;  /* 0x000000000f087348 */ /* 0x000fea0003c00000 */
[----:B------:R0:W1:Y:S02]  /*a050*/  SHFL.BFLY P6, R14, R13, R12, R11 ;  /* 0x0c00000c0d0e7389 */ /* 0x00006400000c000b */
[----:B01----:R-:W-:Y:S05]  /*a060*/  ENDCOLLECTIVE ;  /* 0x000000000000791b */ /* 0x003fea0003800000 */
.L_x_3934:
[----:B------:R-:W-:Y:S05]  /*a070*/  BRA `(.L_x_3935) ;  /* 0xffffff7800807947 */ /* 0x000fea000383ffff */
.L_x_3857:
[----:B------:R-:W-:Y:S01]  /*a080*/  HFMA2 R11, -RZ, RZ, 0, 1.847743988037109375e-06 ;  /* 0x0000001fff0b7431 */ /* 0x000fe200000001ff */
[----:B------:R-:W-:Y:S01]  /*a090*/  BSSY B1, `(.L_x_3936) ;  /* 0x0000006000017945 */ /* 0x000fe20003800000 */
[----:B------:R-:W-:Y:S02]  /*a0a0*/  IMAD.MOV.U32 R12, RZ, RZ, 0x1 ;  /* 0x00000001ff0c7424 */ /* 0x000fe400078e00ff */
[----:B------:R-:W-:-:S07]  /*a0b0*/  IMAD.MOV.U32 R15, RZ, RZ, -0x1 ;  /* 0xffffffffff0f7424 */ /* 0x000fce00078e00ff */
[----:B-----5:R-:W-:Y:S05]  /*a0c0*/  WARPSYNC.COLLECTIVE R15, `(.L_x_3937) ;  /* 0x000000000f087348 */ /* 0x020fea0003c00000 */
[----:B------:R0:W1:Y:S02]  /*a0d0*/  SHFL.BFLY P6, R14, R13, R12, R11 ;  /* 0x0c00000c0d0e7389 */ /* 0x00006400000c000b */
[----:B01---5:R-:W-:Y:S05]  /*a0e0*/  ENDCOLLECTIVE ;  /* 0x000000000000791b */ /* 0x023fea0003800000 */
.L_x_3937:
[----:B------:R-:W-:Y:S05]  /*a0f0*/  BSYNC B1 ;  /* 0x0000000000017941 */ /* 0x000fea0003800000 */
.L_x_3936:
[----:B------:R-:W-:Y:S05]  /*a100*/  BRA `(.L_x_3938) ;  /* 0xffffffa0009c7947 */ /* 0x000fea000383ffff */
.L_x_3861:
        /* <DEDUP_REMOVED lines=8> */
.L_x_3940:
[----:B------:R-:W-:Y:S05]  /*a190*/  BSYNC B0 ;  /* 0x0000000000007941 */ /* 0x000fea0003800000 */
.L_x_3939:
[----:B------:R-:W-:Y:S01]  /*a1a0*/  FMNMX.FTZ R13, R14, R0, !PT ;  /* 0x000000000e0d7209 */ /* 0x000fe20007810000 */
[----:B------:R-:W-:Y:S01]  /*a1b0*/  IMAD.MOV.U32 R11, RZ, RZ, 0x1f ;  /* 0x0000001fff0b7424 */ /* 0x000fe200078e00ff */
[----:B------:R-:W-:Y:S02]  /*a1c0*/  MOV R12, 0x8 ;  /* 0x00000008000c7802 */ /* 0x000fe40000000f00 */
[----:B------:R-:W-:-:S07]  /*a1d0*/  MOV R15, 0xffffffff ;  /* 0xffffffff000f7802 */ /* 0x000fce0000000f00 */
[----:B------:R-:W-:Y:S05]  /*a1e0*/  WARPSYNC.COLLECTIVE R15, `(.L_x_3941) ;  /* 0x000000000f087348 */ /* 0x000fea0003c00000 */
[----:B------:R0:W1:Y:S02]  /*a1f0*/  SHFL.BFLY P6, R14, R13, R12, R11 ;  /* 0x0c00000c0d0e7389 */ /* 0x00006400000c000b */
[----:B01----:R-:W-:Y:S05]  /*a200*/  ENDCOLLECTIVE ;  /* 0x000000000000791b */ /* 0x003fea0003800000 */
.L_x_3941:
[----:B------:R-:W-:Y:S01]  /*a210*/  HFMA2 R12, -RZ, RZ, 0, 2.384185791015625e-07 ;  /* 0x00000004ff0c7431 */ /* 0x000fe200000001ff */
[----:B------:R-:W-:-:S05]  /*a220*/  FMNMX.FTZ R5, R13, R14, !PT ;  /* 0x0000000e0d057209 */ /* 0x000fca0007810000 */
[----:B------:R-:W-:-:S07]  /*a230*/  IMAD.MOV.U32 R13, RZ, RZ, R5 ;  /* 0x000000ffff0d7224 */ /* 0x000fce00078e0005 */
[----:B------:R-:W-:Y:S05]  /*a240*/  WARPSYNC.COLLECTIVE R15, `(.L_x_3942) ;  /* 0x000000000f087348 */ /* 0x000fea0003c00000 */
[----:B------:R0:W1:Y:S02]  /*a250*/  SHFL.BFLY P6, R14, R13, R12, R11 ;  /* 0x0c00000c0d0e7389 */ /* 0x00006400000c000b */
[----:B01----:R-:W-:Y:S05]  /*a260*/  ENDCOLLECTIVE ;  /* 0x000000000000791b */ /* 0x003fea0003800000 */
.L_x_3942:
[----:B------:R-:W-:Y:S02]  /*a270*/  MOV R12, 0x2 ;  /* 0x00000002000c7802 */ /* 0x000fe40000000f00 */
[----:B------:R-:W-:-:S05]  /*a280*/  FMNMX.FTZ R6, R5, R14, !PT ;  /* 0x0000000e05067209 */ /* 0x000fca0007810000 */
[----:B------:R-:W-:-:S07]  /*a290*/  IMAD.MOV.U32 R13, RZ, RZ, R6 ;  /* 0x000000ffff0d7224 */ /* 0x000fce00078e0006 */
[----:B------:R-:W-:Y:S05]  /*a2a0*/  WARPSYNC.COLLECTIVE R15, `(.L_x_3943) ;  /* 0x000000000f087348 */ /* 0x000fea0003c00000 */
[----:B------:R0:W1:Y:S02]  /*a2b0*/  SHFL.BFLY P6, R14, R13, R12, R11 ;  /* 0x0c00000c0d0e7389 */ /* 0x00006400000c000b */
[----:B01----:R-:W-:Y:S05]  /*a2c0*/  ENDCOLLECTIVE ;  /* 0x000000000000791b */ /* 0x003fea0003800000 */
.L_x_3943:
[----:B------:R-:W-:Y:S05]  /*a2d0*/  BRA `(.L_x_3944) ;  /* 0xffffffa000dc7947 */ /* 0x000fea000383ffff */
.L_x_3945:
        /* <DEDUP_REMOVED lines=10> */
.L_x_4075:


//--------------------- .text._ZN4mmha33masked_multihead_attention_kernelIfLi96ELi128ELi4ELi32ELi64ELb0ELb0EEEv26Multihead_attention_paramsIT_XT5_EE --------------------------
	.section	.text._ZN4mmha33masked_multihead_attention_kernelIfLi96ELi128ELi4ELi32ELi64ELb0ELb0EEEv26Multihead_attention_paramsIT_XT5_EE,"ax",@progbits
	.align	128
        .global         _ZN4mmha33masked_multihead_attention_kernelIfLi96ELi128ELi4ELi32ELi64ELb0ELb0EEEv26Multihead_attention_paramsIT_XT5_EE
        .type           _ZN4mmha33masked_multihead_attention_kernelIfLi96ELi128ELi4ELi32ELi64ELb0ELb0EEEv26Multihead_attention_paramsIT_XT5_EE,@function
        .size           _ZN4mmha33masked_multihead_attention_kernelIfLi96ELi128ELi4ELi32ELi64ELb0ELb0EEEv26Multihead_attention_paramsIT_XT5_EE,(.L_x_4076 - _ZN4mmha33masked_multihead_attention_kernelIfLi96ELi128ELi4ELi32ELi64ELb0ELb0EEEv26Multihead_attention_paramsIT_XT5_EE)
        .other          _ZN4mmha33masked_multihead_attention_kernelIfLi96ELi128ELi4ELi32ELi64ELb0ELb0EEEv26Multihead_attention_paramsIT_XT5_EE,@"STO_CUDA_ENTRY STV_DEFAULT"
_ZN4mmha33masked_multihead_attention_kernelIfLi96ELi128ELi4ELi32ELi64ELb0ELb0EEEv26Multihead_attention_paramsIT_XT5_EE:
.text._ZN4mmha33masked_multihead_attention_kernelIfLi96ELi128ELi4ELi32ELi64ELb0ELb0EEEv26Multihead_attention_paramsIT_XT5_EE:
        /* <DEDUP_REMOVED lines=12> */
.L_x_3946:
[----:B------:R-:W1:Y:S01]  /*00c0*/  LDC R11, c[0x0][0x3f0] ;  /* 0x0000fc00ff0b7b82 */ /* 0x000e620000000800 */
[----:B------:R-:W2:Y:S01]  /*00d0*/  S2R R23, SR_CTAID.X ;  /* 0x0000000000177919 */ /* 0x000ea20000002500 */
[----:B------:R-:W3:Y:S06]  /*00e0*/  S2R R22, SR_TID.X ;  /* 0x0000000000167919 */ /* 0x000eec0000002100 */
[----:B------:R-:W4:Y:S08]  /*00f0*/  LDC R2, c[0x0][0x478] ;  /* 0x00011e00ff027b82 */ /* 0x000f300000000800 */
[----:B------:R-:W0:Y:S01]  /*0100*/  LDC R13, c[0x0][0x3e8] ;  /* 0x0000fa00ff0d7b82 */ /* 0x000e220000000800 */
[----:B-1----:R-:W-:-:S07]  /*0110*/  IABS R7, R11 ;  /* 0x0000000b00077213 */ /* 0x002fce0000000000 */
[----:B------:R-:W2:Y:S01]  /*0120*/  LDC R3, c[0x0][0x3f8] ;  /* 0x0000fe00ff037b82 */ /* 0x000ea20000000800 */
[----:B------:R-:W1:Y:S01]  /*0130*/  I2F.RP R0, R7 ;  /* 0x0000000700007306 */ /* 0x000e620000209400 */
[----:B----4-:R-:W-:-:S06]  /*0140*/  ISETP.NE.AND P1, PT, R2, 0x2, PT ;  /* 0x000000020200780c */ /* 0x010fcc0003f25270 */
[----:B------:R-:W4:Y:S01]  /*0150*/  LDC.64 R18, c[0x0][0x460] ;  /* 0x00011800ff127b82 */ /* 0x000f220000000a00 */
[----:B---3--:R-:W-:Y:S02]  /*0160*/  SHF.L.U32 R25, R22, 0x2, RZ ;  /* 0x0000000216197819 */ /* 0x008fe400000006ff */
[----:B0-----:R-:W-:Y:S01]  /*0170*/  ISETP.NE.AND P0, PT, R13, RZ, PT ;  /* 0x000000ff0d00720c */ /* 0x001fe20003f05270 */
[----:B-1----:R-:W0:Y:S04]  /*0180*/  MUFU.RCP R0, R0 ;  /* 0x0000000000007308 */ /* 0x002e280000001000 */
[----:B------:R-:W1:Y:S01]  /*0190*/  @!P1 LDC.64 R14, c[0x0][0x398] ;  /* 0x0000e600ff0e9b82 */ /* 0x000e620000000a00 */
[----:B--2---:R-:W-:Y:S02]  /*01a0*/  IMAD R26, R24, R3, R23 ;  /* 0x00000003181a7224 */ /* 0x004fe400078e0217 */
[----:B0-----:R-:W-:Y:S01]  /*01b0*/  VIADD R4, R0, 0xffffffe ;  /* 0x0ffffffe00047836 */ /* 0x001fe20000000000 */
[----:B------:R-:W-:-:S03]  /*01c0*/  IABS R0, R24 ;  /* 0x0000001800007213 */ /* 0x000fc60000000000 */
[----:B------:R0:W2:Y:S02]  /*01d0*/  F2I.FTZ.U32.TRUNC.NTZ R5, R4 ;  /* 0x0000000400057305 */ /* 0x0000a4000021f000 */
[----:B0-----:R-:W-:Y:S01]  /*01e0*/  IMAD.MOV.U32 R4, RZ, RZ, RZ ;  /* 0x000000ffff047224 */ /* 0x001fe200078e00ff */
[----:B--2---:R-:W-:-:S05]  /*01f0*/  IADD3 R6, PT, PT, RZ, -R5, RZ ;  /* 0x80000005ff067210 */ /* 0x004fca0007ffe0ff */
[----:B------:R-:W-:-:S04]  /*0200*/  IMAD R9, R6, R7, RZ ;  /* 0x0000000706097224 */ /* 0x000fc800078e02ff */
[----:B------:R-:W-:Y:S02]  /*0210*/  IMAD.HI.U32 R4, R5, R9, R4 ;  /* 0x0000000905047227 */ /* 0x000fe400078e0004 */
[----:B------:R-:W0:Y:S04]  /*0220*/  @!P1 LDC.64 R8, c[0x0][0x468] ;  /* 0x00011a00ff089b82 */ /* 0x000e280000000a00 */
[----:B------:R-:W-:-:S04]  /*0230*/  IMAD.HI.U32 R36, R4, R0, RZ ;  /* 0x0000000004247227 */ /* 0x000fc800078e00ff */
[----:B------:R-:W-:Y:S02]  /*0240*/  IMAD.MOV R2, RZ, RZ, -R36 ;  /* 0x000000ffff027224 */ /* 0x000fe400078e0a24 */
[----:B------:R-:W-:Y:S02]  /*0250*/  @P0 IMAD R4, R24, R13, RZ ;  /* 0x0000000d18040224 */ /* 0x000fe400078e02ff */
[----:B------:R-:W-:Y:S02]  /*0260*/  IMAD R0, R7, R2, R0 ;  /* 0x0000000207007224 */ /* 0x000fe400078e0200 */
[----:B------:R-:W-:Y:S02]  /*0270*/  @!P0 IMAD R2, R26, 0x60, RZ ;  /* 0x000000601a028824 */ /* 0x000fe400078e02ff */
[----:B------:R-:W-:Y:S01]  /*0280*/  @P0 IMAD R2, R23, 0x60, R4 ;  /* 0x0000006017020824 */ /* 0x000fe200078e0204 */
[----:B------:R-:W-:Y:S02]  /*0290*/  ISETP.GT.U32.AND P2, PT, R7, R0, PT ;  /* 0x000000000700720c */ /* 0x000fe40003f44070 */
[----:B----4-:R-:W-:Y:S01]  /*02a0*/  ISETP.NE.U32.AND P0, PT, R18, RZ, PT ;  /* 0x000000ff1200720c */ /* 0x010fe20003f05070 */
[----:B------:R-:W-:-:S03]  /*02b0*/  IMAD.IADD R17, R25, 0x1, R2 ;  /* 0x0000000119117824 */ /* 0x000fc600078e0202 */
[----:B------:R-:W-:Y:S01]  /*02c0*/  ISETP.NE.AND.EX P0, PT, R19, RZ, PT, P0 ;  /* 0x000000ff1300720c */ /* 0x000fe20003f05300 */
[----:B0-----:R0:W2:Y:S01]  /*02d0*/  @!P1 LDG.E R35, desc[UR36][R8.64+0x4] ;  /* 0x0000042408239981 */ /* 0x0010a2000c1e1900 */
[----:B-1----:R-:W-:-:S05]  /*02e0*/  @!P1 IADD3 R6, P4, PT, R17, R14, RZ ;  /* 0x0000000e11069210 */ /* 0x002fca0007f9e0ff */
[----:B------:R-:W-:-:S05]  /*02f0*/  @!P2 IMAD.IADD R0, R0, 0x1, -R7 ;  /* 0x000000010000a824 */ /* 0x000fca00078e0a07 */
[----:B------:R-:W-:Y:S01]  /*0300*/  ISETP.GE.U32.AND P3, PT, R0, R7, PT ;  /* 0x000000070000720c */ /* 0x000fe20003f66070 */
[----:B------:R-:W1:Y:S01]  /*0310*/  @P0 LDC.64 R4, c[0x0][0x460] ;  /* 0x00011800ff040b82 */ /* 0x000e620000000a00 */
[----:B------:R-:W-:Y:S02]  /*0320*/  @!P1 LEA.HI.X.SX32 R7, R17, R15, 0x1, P4 ;  /* 0x0000000f11079211 */ /* 0x000fe400020f0eff */
[----:B------:R-:W-:-:S03]  /*0330*/  LOP3.LUT R0, R24, R11, RZ, 0x3c, !PT ;  /* 0x0000000b18007212 */ /* 0x000fc600078e3cff */
[----:B------:R-:W3:Y:S01]  /*0340*/  @!P1 LDG.E R6, desc[UR36][R6.64] ;  /* 0x0000002406069981 */ /* 0x000ee2000c1e1900 */
[----:B------:R-:W-:Y:S02]  /*0350*/  ISETP.GE.AND P4, PT, R0, RZ, PT ;  /* 0x000000ff0000720c */ /* 0x000fe40003f86270 */
[----:B------:R-:W-:Y:S02]  /*0360*/  @!P2 IADD3 R36, PT, PT, R36, 0x1, RZ ;  /* 0x000000012424a810 */ /* 0x000fe40007ffe0ff */
[----:B------:R-:W-:-:S03]  /*0370*/  ISETP.NE.AND P2, PT, R11, RZ, PT ;  /* 0x000000ff0b00720c */ /* 0x000fc60003f45270 */
[----:B------:R-:W-:-:S06]  /*0380*/  @P3 VIADD R36, R36, 0x1 ;  /* 0x0000000124243836 */ /* 0x000fcc0000000000 */
[----:B------:R-:W-:-:S04]  /*0390*/  @!P4 IMAD.MOV R36, RZ, RZ, -R36 ;  /* 0x000000ffff24c224 */ /* 0x000fc800078e0a24 */
[----:B------:R-:W-:Y:S02]  /*03a0*/  @!P2 LOP3.LUT R36, RZ, R11, RZ, 0x33, !PT ;  /* 0x0000000bff24a212 */ /* 0x000fe400078e33ff */
[----:B------:R-:W4:Y:S01]  /*03b0*/  LDC.64 R10, c[0x0][0x4a0] ;  /* 0x00012800ff0a7b82 */ /* 0x000f220000000a00 */
[----:B------:R-:W-:Y:S02]  /*03c0*/  HFMA2 R16, -RZ, RZ, 0, 0 ;  /* 0x00000000ff107431 */ /* 0x000fe400000001ff */
[----:B-1----:R-:W-:-:S05]  /*03d0*/  @P0 IMAD.WIDE R4, R36, 0x4, R4 ;  /* 0x0000000424040825 */ /* 0x002fca00078e0204 */
[----:B------:R1:W5:Y:S01]  /*03e0*/  @P0 LDG.E R16, desc[UR36][R4.64] ;  /* 0x0000002404100981 */ /* 0x000362000c1e1900 */
[----:B----4-:R-:W-:-:S04]  /*03f0*/  ISETP.NE.U32.AND P0, PT, R10, RZ, PT ;  /* 0x000000ff0a00720c */ /* 0x010fc80003f05070 */
[----:B------:R-:W-:Y:S02]  /*0400*/  ISETP.NE.AND.EX P0, PT, R11, RZ, PT, P0 ;  /* 0x000000ff0b00720c */ /* 0x000fe40003f05300 */
[----:B------:R-:W-:-:S11]  /*0410*/  ISETP.GT.U32.AND P2, PT, R22, 0x17, PT ;  /* 0x000000171600780c */ /* 0x000fd60003f44070 */
[----:B0-----:R-:W0:Y:S01]  /*0420*/  @P0 LDC.64 R8, c[0x0][0x4a0] ;  /* 0x00012800ff080b82 */ /* 0x001e220000000a00 */
[----:B------:R-:W-:Y:S01]  /*0430*/  BSSY.RECONVERGENT B0, `(.L_x_3947) ;  /* 0x000001f000007945 */ /* 0x000fe20003800200 */
[----:B------:R-:W-:Y:S02]  /*0440*/  CS2R R30, SRZ ;  /* 0x00000000001e7805 */ /* 0x000fe4000001ff00 */
[----:B------:R-:W-:Y:S01]  /*0450*/  CS2R R28, SRZ ;  /* 0x00000000001c7805 */ /* 0x000fe2000001ff00 */
[----:B---3--:R-:W2:Y:S08]  /*0460*/  @!P1 I2F.S8 R32, R6 ;  /* 0x0000000600209306 */ /* 0x008eb00000001400 */
[----:B------:R-:W3:Y:S08]  /*0470*/  @!P1 I2F.S8 R0, R6.B1 ;  /* 0x1000000600009306 */ /* 0x000ef00000001400 */
[----:B------:R-:W4:Y:S08]  /*0480*/  @!P1 I2F.S8 R34, R6.B2 ;  /* 0x2000000600229306 */ /* 0x000f300000001400 */
[----:B------:R-:W1:Y:S01]  /*0490*/  @!P1 I2F.S8 R10, R6.B3 ;  /* 0x30000006000a9306 */ /* 0x000e620000001400 */
[C---:B--2---:R-:W-:Y:S01]  /*04a0*/  @!P1 FMUL.FTZ R32, R35.reuse, R32 ;  /* 0x0000002023209220 */ /* 0x044fe20000410000 */
[C---:B---3--:R-:W-:Y:S01]  /*04b0*/  @!P1 FMUL.FTZ R33, R35.reuse, R0 ;  /* 0x0000000023219220 */ /* 0x048fe20000410000 */
[C---:B----4-:R-:W-:Y:S01]  /*04c0*/  @!P1 FMUL.FTZ R34, R35.reuse, R34 ;  /* 0x0000002223229220 */ /* 0x050fe20000410000 */
[----:B-1----:R-:W-:Y:S01]  /*04d0*/  @!P1 FMUL.FTZ R35, R35, R10 ;  /* 0x0000000a23239220 */ /* 0x002fe20000410000 */
[----:B0-----:R-:W-:Y:S06]  /*04e0*/  @P2 BRA `(.L_x_3948) ;  /* 0x00000000004c2947 */ /* 0x001fec0003800000 */
        /* <DEDUP_REMOVED lines=19> */
.L_x_3948:
[----:B------:R-:W-:Y:S05]  /*0620*/  BSYNC.RECONVERGENT B0 ;  /* 0x0000000000007941 */ /* 0x000fea0003800200 */
.L_x_3947:
        /* <DEDUP_REMOVED lines=8> */
.L_x_3950:
[----:B------:R-:W-:Y:S05]  /*06b0*/  BSYNC.RECONVERGENT B0 ;  /* 0x0000000000007941 */ /* 0x000fea0003800200 */
.L_x_3949:
[----:B------:R-:W-:Y:S01]  /*06c0*/  @P0 IMAD.WIDE.U32 R4, R24, 0x4, R8 ;  /* 0x0000000418040825 */ /* 0x000fe200078e0008 */
[----:B------:R-:W1:Y:S01]  /*06d0*/  LDCU.64 UR4, c[0x0][0x390] ;  /* 0x00007200ff0477ac */ /* 0x000e620008000a00 */
[----:B------:R-:W2:Y:S03]  /*06e0*/  LDCU.64 UR6, c[0x0][0x3a0] ;  /* 0x00007400ff0677ac */ /* 0x000ea60008000a00 */
[----:B------:R3:W4:Y:S01]  /*06f0*/  @P0 LDG.E R0, desc[UR36][R4.64] ;  /* 0x0000002404000981 */ /* 0x000722000c1e1900 */
[----:B------:R-:W-:Y:S01]  /*0700*/  ISETP.EQ.U32.AND P4, PT, R18, RZ, PT ;  /* 0x000000ff1200720c */ /* 0x000fe20003f82070 */
[----:B0-----:R-:W0:Y:S01]  /*0710*/  LDC.64 R6, c[0x0][0x418] ;  /* 0x00010600ff067b82 */ /* 0x001e220000000a00 */
[----:B------:R-:W-:Y:S01]  /*0720*/  ISETP.GT.U32.AND P2, PT, R22, 0x1f, PT ;  /* 0x0000001f1600780c */ /* 0x000fe20003f44070 */
[----:B------:R-:W-:-:S03]  /*0730*/  IMAD R17, R23, 0x60, R25 ;  /* 0x0000006017117824 */ /* 0x000fc600078e0219 */
[----:B------:R-:W-:Y:S02]  /*0740*/  ISETP.EQ.OR.EX P2, PT, R19, RZ, P2, P4 ;  /* 0x000000ff1300720c */ /* 0x000fe40001742740 */
[----:B------:R-:W-:Y:S02]  /*0750*/  CS2R R10, SRZ ;  /* 0x00000000000a7805 */ /* 0x000fe4000001ff00 */
[----:B------:R-:W-:Y:S02]  /*0760*/  CS2R R8, SRZ ;  /* 0x0000000000087805 */ /* 0x000fe4000001ff00 */
[----:B---3--:R-:W-:Y:S01]  /*0770*/  CS2R R4, SRZ ;  /* 0x0000000000047805 */ /* 0x008fe2000001ff00 */
[----:B------:R-:W3:Y:S01]  /*0780*/  LDC R37, c[0x0][0x3f4] ;  /* 0x0000fd00ff257b82 */ /* 0x000ee20000000800 */
[----:B-1----:R-:W-:Y:S01]  /*0790*/  ISETP.NE.U32.AND P1, PT, RZ, UR4, PT ;  /* 0x00000004ff007c0c */ /* 0x002fe2000bf25070 */
[----:B------:R-:W1:Y:S01]  /*07a0*/  LDCU.U8 UR4, c[0x0][0x404] ;  /* 0x00008080ff0477ac */ /* 0x000e620008000000 */
[----:B--2---:R-:W-:-:S02]  /*07b0*/  ISETP.NE.U32.AND P3, PT, RZ, UR6, PT ;  /* 0x00000006ff007c0c */ /* 0x004fc4000bf65070 */
[----:B------:R-:W-:-:S03]  /*07c0*/  ISETP.NE.AND.EX P1, PT, RZ, UR5, PT, P1 ;  /* 0x00000005ff007c0c */ /* 0x000fc6000bf25310 */
[----:B------:R-:W2:Y:S01]  /*07d0*/  @!P2 LDC.64 R14, c[0x0][0x450] ;  /* 0x00011400ff0eab82 */ /* 0x000ea20000000a00 */
[----:B------:R-:W-:Y:S02]  /*07e0*/  ISETP.NE.AND.EX P3, PT, RZ, UR7, PT, P3 ;  /* 0x00000007ff007c0c */ /* 0x000fe4000bf65330 */
[C---:B------:R-:W-:Y:S02]  /*07f0*/  ISETP.GT.U32.OR P1, PT, R22.reuse, 0x17, !P1 ;  /* 0x000000171600780c */ /* 0x040fe40004f24470 */
[----:B------:R-:W-:Y:S02]  /*0800*/  ISETP.GT.U32.OR P3, PT, R22, 0x17, !P3 ;  /* 0x000000171600780c */ /* 0x000fe40005f64470 */
[----:B0-----:R-:W-:Y:S01]  /*0810*/  ISETP.NE.U32.AND P4, PT, R6, RZ, PT ;  /* 0x000000ff0600720c */ /* 0x001fe20003f85070 */
[----:B-----5:R-:W-:-:S03]  /*0820*/  @!P2 IMAD R38, R16, R3, RZ ;  /* 0x000000031026a224 */ /* 0x020fc600078e02ff */
[----:B------:R-:W-:Y:S02]  /*0830*/  ISETP.NE.AND.EX P4, PT, R7, RZ, PT, P4 ;  /* 0x000000ff0700720c */ /* 0x000fe40003f85340 */
[----:B------:R-:W-:-:S03]  /*0840*/  CS2R R6, SRZ ;  /* 0x0000000000067805 */ /* 0x000fc6000001ff00 */
[----:B------:R-:W0:Y:S08]  /*0850*/  @!P1 LDC.64 R12, c[0x0][0x390] ;  /* 0x0000e400ff0c9b82 */ /* 0x000e300000000a00 */
[----:B------:R-:W1:Y:S01]  /*0860*/  @!P3 LDC.64 R18, c[0x0][0x3a0] ;  /* 0x0000e800ff12bb82 */ /* 0x000e620000000a00 */
[----:B---3--:R-:W-:-:S07]  /*0870*/  IABS R40, R37 ;  /* 0x0000002500287213 */ /* 0x008fce0000000000 */
[----:B------:R-:W3:Y:S01]  /*0880*/  @P4 LDC.64 R20, c[0x0][0x418] ;  /* 0x00010600ff144b82 */ /* 0x000ee20000000a00 */
[----:B0-----:R-:W-:-:S05]  /*0890*/  @!P1 IMAD.WIDE.U32 R12, R17, 0x4, R12 ;  /* 0x00000004110c9825 */ /* 0x001fca00078e000c */
[----:B------:R-:W4:Y:S01]  /*08a0*/  @!P1 LDG.E.128 R4, desc[UR36][R12.64] ;  /* 0x000000240c049981 */ /* 0x000f22000c1e1d00 */
[----:B-1----:R-:W-:-:S04]  /*08b0*/  @!P3 IMAD.WIDE.U32 R18, R17, 0x4, R18 ;  /* 0x000000041112b825 */ /* 0x002fc800078e0012 */
[----:B------:R-:W-:Y:S01]  /*08c0*/  @!P2 IMAD R17, R38, 0x60, R17 ;  /* 0x000000602611a824 */ /* 0x000fe200078e0211 */
[----:B------:R0:W4:Y:S03]  /*08d0*/  @!P3 LDG.E.128 R8, desc[UR36][R18.64] ;  /* 0x000000241208b981 */ /* 0x000126000c1e1d00 */
[----:B--2---:R-:W-:-:S06]  /*08e0*/  @!P2 IMAD.WIDE R14, R17, 0x4, R14 ;  /* 0x00000004110ea825 */ /* 0x004fcc00078e020e */
[----:B------:R-:W2:Y:S01]  /*08f0*/  @!P2 LDG.E.128 R12, desc[UR36][R14.64] ;  /* 0x000000240e0ca981 */ /* 0x000ea2000c1e1d00 */
[----:B------:R-:W1:Y:S01]  /*0900*/  I2F.RP R27, R40 ;  /* 0x00000028001b7306 */ /* 0x000e620000209400 */
[----:B0-----:R-:W0:Y:S01]  /*0910*/  @!P0 LDC R18, c[0x0][0x40c] ;  /* 0x00010300ff128b82 */ /* 0x001e220000000800 */
[----:B------:R-:W-:Y:S02]  /*0920*/  IMAD.MOV.U32 R17, RZ, RZ, RZ ;  /* 0x000000ffff117224 */ /* 0x000fe400078e00ff */
[----:B---3--:R-:W-:-:S05]  /*0930*/  @P4 IMAD.WIDE.U32 R20, R24, 0x4, R20 ;  /* 0x0000000418144825 */ /* 0x008fca00078e0014 */
[----:B------:R-:W4:Y:S01]  /*0940*/  @P0 LDC R19, c[0x0][0x430] ;  /* 0x00010c00ff130b82 */ /* 0x000f220000000800 */
[----:B------:R3:W5:Y:S01]  /*0950*/  @P4 LDG.E R17, desc[UR36][R20.64] ;  /* 0x0000002414114981 */ /* 0x000762000c1e1900 */
[----:B------:R-:W-:Y:S01]  /*0960*/  ISETP.NE.AND P1, PT, R37, RZ, PT ;  /* 0x000000ff2500720c */ /* 0x000fe20003f25270 */
[----:B------:R-:W-:Y:S01]  /*0970*/  BSSY.RECONVERGENT B6, `(.L_x_3951) ;  /* 0x00000e8000067945 */ /* 0x000fe20003800200 */
[----:B------:R-:W-:Y:S01]  /*0980*/  IMAD R36, R36, R3, RZ ;  /* 0x0000000324247224 */ /* 0x000fe200078e02ff */
[----:B-1----:R-:W1:Y:S03]  /*0990*/  MUFU.RCP R27, R27 ;  /* 0x0000001b001b7308 */ /* 0x002e660000001000 */
[----:B---3--:R-:W3:Y:S01]  /*09a0*/  LDC R20, c[0x0][0x400] ;  /* 0x00010000ff147b82 */ /* 0x008ee20000000800 */
[----:B-1----:R-:W-:-:S04]  /*09b0*/  VIADD R38, R27, 0xffffffe ;  /* 0x0ffffffe1b267836 */ /* 0x002fc80000000000 */
[----:B------:R1:W0:Y:S02]  /*09c0*/  F2I.FTZ.U32.TRUNC.NTZ R39, R38 ;  /* 0x0000002600277305 */ /* 0x000224000021f000 */
[----:B-1----:R-:W-:Y:S01]  /*09d0*/  IMAD.MOV.U32 R38, RZ, RZ, RZ ;  /* 0x000000ffff267224 */ /* 0x002fe200078e00ff */
[----:B0-----:R-:W-:Y:S01]  /*09e0*/  IADD3 R21, PT, PT, RZ, -R39, RZ ;  /* 0x80000027ff157210 */ /* 0x001fe20007ffe0ff */
[----:B----4-:R-:W-:-:S04]  /*09f0*/  @P0 IMAD.IADD R18, R0, 0x1, R19 ;  /* 0x0000000100120824 */ /* 0x010fc800078e0213 */
[----:B------:R-:W-:Y:S01]  /*0a00*/  IMAD R19, R21, R40, RZ ;  /* 0x0000002815137224 */ /* 0x000fe200078e02ff */
[----:B------:R-:W-:-:S03]  /*0a10*/  IABS R0, R18 ;  /* 0x0000001200007213 */ /* 0x000fc60000000000 */
[----:B------:R-:W-:Y:S01]  /*0a20*/  IMAD.HI.U32 R39, R39, R19, R38 ;  /* 0x0000001327277227 */ /* 0x000fe200078e0026 */
[C---:B------:R-:W-:Y:S02]  /*0a30*/  ISETP.GE.AND P3, PT, R18.reuse, RZ, PT ;  /* 0x000000ff1200720c */ /* 0x040fe40003f66270 */
[----:B------:R-:W-:Y:S02]  /*0a40*/  MOV R19, R0 ;  /* 0x0000000000137202 */ /* 0x000fe40000000f00 */
[----:B------:R-:W-:-:S03]  /*0a50*/  IADD3 R27, PT, PT, R18, 0x1, -R37 ;  /* 0x00000001121b7810 */ /* 0x000fc60007ffe825 */
[----:B------:R-:W-:Y:S01]  /*0a60*/  IMAD.HI.U32 R39, R39, R19, RZ ;  /* 0x0000001327277227 */ /* 0x000fe200078e00ff */
[----:B------:R-:W-:-:S03]  /*0a70*/  VIMNMX R27, PT, PT, RZ, R27, !PT ;  /* 0x0000001bff1b7248 */ /* 0x000fc60007fe0100 */
[----:B------:R-:W-:-:S04]  /*0a80*/  IMAD.MOV R39, RZ, RZ, -R39 ;  /* 0x000000ffff277224 */ /* 0x000fc800078e0a27 */
[----:B------:R-:W-:-:S05]  /*0a90*/  IMAD R19, R40, R39, R19 ;  /* 0x0000002728137224 */ /* 0x000fca00078e0213 */
[----:B------:R-:W-:-:S13]  /*0aa0*/  ISETP.GT.U32.AND P0, PT, R40, R19, PT ;  /* 0x000000132800720c */ /* 0x000fda0003f04070 */
[----:B------:R-:W-:-:S05]  /*0ab0*/  @!P0 IMAD.IADD R19, R19, 0x1, -R40 ;  /* 0x0000000113138824 */ /* 0x000fca00078e0a28 */
[----:B------:R-:W-:-:S13]  /*0ac0*/  ISETP.GT.U32.AND P0, PT, R40, R19, PT ;  /* 0x000000132800720c */ /* 0x000fda0003f04070 */
[----:B------:R-:W-:Y:S02]  /*0ad0*/  @!P0 IADD3 R19, PT, PT, R19, -R40, RZ ;  /* 0x8000002813138210 */ /* 0x000fe40007ffe0ff */
[----:B------:R-:W-:-:S03]  /*0ae0*/  ISETP.NE.AND P0, PT, RZ, UR4, PT ;  /* 0x00000004ff007c0c */ /* 0x000fc6000bf05270 */
[----:B------:R-:W-:Y:S01]  /*0af0*/  @!P3 IMAD.MOV R19, RZ, RZ, -R19 ;  /* 0x000000ffff13b224 */ /* 0x000fe200078e0a13 */
[----:B---3--:R-:W-:Y:S01]  /*0b00*/  ISETP.LT.OR P0, PT, R20, 0x1, P0 ;  /* 0x000000011400780c */ /* 0x008fe20000701670 */
[----:B------:R-:W-:Y:S01]  /*0b10*/  FADD.FTZ R28, R4, R28 ;  /* 0x0000001c041c7221 */ /* 0x000fe20000010000 */
[----:B------:R-:W-:Y:S01]  /*0b20*/  FADD.FTZ R29, R5, R29 ;  /* 0x0000001d051d7221 */ /* 0x000fe20000010000 */
[----:B------:R-:W-:Y:S01]  /*0b30*/  FADD.FTZ R30, R6, R30 ;  /* 0x0000001e061e7221 */ /* 0x000fe20000010000 */
[----:B------:R-:W-:Y:S01]  /*0b40*/  FADD.FTZ R31, R7, R31 ;  /* 0x0000001f071f7221 */ /* 0x000fe20000010000 */
[----:B------:R-:W-:Y:S01]  /*0b50*/  @!P1 LOP3.LUT R19, RZ, R37, RZ, 0x33, !PT ;  /* 0x00000025ff139212 */ /* 0x000fe200078e33ff */
        /* <DEDUP_REMOVED lines=15> */
[----:B------:R-:W-:-:S05]  /*0c50*/  I2FP.F32.U32 R0, R0 ;  /* 0x0000000000007245 */ /* 0x000fca0000201000 */
[----:B-1----:R-:W-:Y:S01]  /*0c60*/  FMUL.FTZ R4, R0, R3 ;  /* 0x0000000300047220 */ /* 0x002fe20000410000 */
[----:B------:R-:W-:-:S03]  /*0c70*/  I2FP.F32.U32 R0, R25 ;  /* 0x0000001900007245 */ /* 0x000fc60000201000 */
[----:B------:R-:W-:Y:S02]  /*0c80*/  FMUL.FTZ R5, R4, 13.28771209716796875 ;  /* 0x41549a7804057820 */ /* 0x000fe40000410000 */
[----:B------:R-:W-:-:S04]  /*0c90*/  FMUL.FTZ R0, R0, R3 ;  /* 0x0000000300007220 */ /* 0x000fc80000410000 */
[----:B------:R-:W1:Y:S01]  /*0ca0*/  MUFU.EX2 R5, -R5 ;  /* 0x8000000500057308 */ /* 0x000e620000000800 */
[----:B------:R-:W-:Y:S01]  /*0cb0*/  FMUL.FTZ R4, R0, 13.28771209716796875 ;  /* 0x41549a7800047820 */ /* 0x000fe20000410000 */
[----:B0----5:R-:W-:-:S04]  /*0cc0*/  IADD3 R0, PT, PT, -R17, UR4, RZ ;  /* 0x0000000411007c10 */ /* 0x021fc8000fffe1ff */
[----:B------:R-:W-:Y:S02]  /*0cd0*/  I2FP.F32.S32 R0, R0 ;  /* 0x0000000000007245 */ /* 0x000fe40000201400 */
[----:B------:R-:W0:Y:S03]  /*0ce0*/  MUFU.EX2 R7, -R4 ;  /* 0x8000000400077308 */ /* 0x000e260000000800 */
[----:B-1----:R-:W-:-:S04]  /*0cf0*/  FMUL.FTZ R3, R0, R5 ;  /* 0x0000000500037220 */ /* 0x002fc80000410000 */
[----:B------:R-:W-:Y:S01]  /*0d00*/  FMUL.RZ R13, R3, 0.15915493667125701904 ;  /* 0x3e22f983030d7820 */ /* 0x000fe2000040c000 */
[----:B0-----:R-:W-:-:S03]  /*0d10*/  FMUL.FTZ R0, R0, R7 ;  /* 0x0000000700007220 */ /* 0x001fc60000410000 */
        /* <DEDUP_REMOVED lines=12> */
[----:B------:R-:W-:Y:S02]  /*0de0*/  FFMA.FTZ R35, R35, R8, R12 ;  /* 0x0000000823237223 */ /* 0x000fe4000001000c */
[----:B------:R-:W-:Y:S01]  /*0df0*/  MOV R30, R9 ;  /* 0x00000009001e7202 */ /* 0x000fe20000000f00 */
        /* <DEDUP_REMOVED lines=10> */
.L_x_3952:
        /* <DEDUP_REMOVED lines=52> */
[----:B--2--5:R-:W-:Y:S05]  /*11e0*/  CALL.ABS.NOINC R14 ;  /* 0x000000000e007343 */ /* 0x024fea0003c00000 */
.L_x_3954:
[----:B------:R-:W0:Y:S01]  /*11f0*/  S2R R3, SR_CgaCtaId ;  /* 0x0000000000037919 */ /* 0x000e220000008800 */
[----:B------:R-:W1:Y:S01]  /*1200*/  LDC R9, c[0x0][0x400] ;  /* 0x00010000ff097b82 */ /* 0x000e620000000800 */
[----:B------:R-:W-:Y:S01]  /*1210*/  ISETP.NE.AND P6, PT, R40, RZ, PT ;  /* 0x000000ff2800720c */ /* 0x000fe20003fc5270 */
[----:B------:R-:W-:Y:S05]  /*1220*/  WARPSYNC.ALL ;  /* 0x0000000000007948 */ /* 0x000fea0003800000 */
[----:B------:R-:W-:-:S04]  /*1230*/  MOV R0, 0x400 ;  /* 0x0000040000007802 */ /* 0x000fc80000000f00 */
[----:B------:R-:W-:-:S03]  /*1240*/  IADD3 R0, PT, PT, R0, 0x210, RZ ;  /* 0x0000021000007810 */ /* 0x000fc60007ffe0ff */
[----:B------:R-:W-:Y:S01]  /*1250*/  @!P6 IMAD R4, R38, R37, R39 ;  /* 0x000000252604e224 */ /* 0x000fe200078e0227 */
[----:B0-----:R-:W-:-:S05]  /*1260*/  LEA R0, R3, R0, 0x18 ;  /* 0x0000000003007211 */ /* 0x001fca00078ec0ff */
[--C-:B-1----:R-:W-:Y:S02]  /*1270*/  IMAD R3, R9, 0x4, R0.reuse ;  /* 0x0000000409037824 */ /* 0x102fe400078e0200 */
        /* <DEDUP_REMOVED lines=15> */
[----:B------:R-:W-:-:S03]  /*1370*/  LEA.HI R5, R4, R4, RZ, 0x1 ;  /* 0x0000000404057211 */ /* 0x000fc600078f08ff */
[C---:B------:R-:W-:Y:S01]  /*1380*/  IMAD R20, R38.reuse, 0x4, R21 ;  /* 0x0000000426147824 */ /* 0x040fe200078e0215 */
[----:B------:R0:W1:Y:S01]  /*1390*/  LDS R28, [R21] ;  /* 0x00000000151c7984 */ /* 0x0000620000000800 */
[----:B------:R-:W-:Y:S02]  /*13a0*/  IMAD R40, R38, 0x4, R41 ;  /* 0x0000000426287824 */ /* 0x000fe400078e0229 */
[----:B------:R-:W-:Y:S01]  /*13b0*/  IMAD.SHL.U32 R5, R5, 0x2, RZ ;  /* 0x0000000205057824 */ /* 0x000fe200078e00ff */
[----:B------:R0:W2:Y:S04]  /*13c0*/  LDS R30, [R21+0x4] ;  /* 0x00000400151e7984 */ /* 0x0000a80000000800 */
[----:B------:R0:W3:Y:S01]  /*13d0*/  LDS R32, [R41] ;  /* 0x0000000029207984 */ /* 0x0000e20000000800 */
[----:B------:R-:W-:-:S03]  /*13e0*/  LOP3.LUT R7, R5, 0xfffffffc, RZ, 0xc0, !PT ;  /* 0xfffffffc05077812 */ /* 0x000fc600078ec0ff */
[----:B------:R0:W4:Y:S01]  /*13f0*/  LDS R34, [R41+0x4] ;  /* 0x0000040029227984 */ /* 0x0001220000000800 */
[----:B------:R-:W-:-:S03]  /*1400*/  ISETP.GE.AND P0, PT, R7, R9, PT ;  /* 0x000000090700720c */ /* 0x000fc60003f06270 */
[----:B------:R0:W0:Y:S04]  /*1410*/  LDS R29, [R20] ;  /* 0x00000000141d7984 */ /* 0x0000280000000800 */
[----:B------:R0:W0:Y:S04]  /*1420*/  LDS R31, [R20+0x4] ;  /* 0x00000400141f7984 */ /* 0x0000280000000800 */
[----:B------:R0:W0:Y:S04]  /*1430*/  LDS R33, [R40] ;  /* 0x0000000028217984 */ /* 0x0000280000000800 */
[----:B------:R0:W0:Y:S01]  /*1440*/  LDS R35, [R40+0x4] ;  /* 0x0000040028237984 */ /* 0x0000220000000800 */
[----:B------:R-:W-:Y:S05]  /*1450*/  @P0 BRA `(.L_x_3958) ;  /* 0x0000000000a00947 */ /* 0x000fea0003800000 */
[----:B------:R-:W-:Y:S01]  /*1460*/  I2FP.F32.S32 R5, R9 ;  /* 0x0000000900057245 */ /* 0x000fe20000201400 */
[----:B------:R-:W1:Y:S01]  /*1470*/  LDCU UR4, c[0x0][0x40c] ;  /* 0x00008180ff0477ac */ /* 0x000e620008000800 */
[----:B------:R-:W-:-:S04]  /*1480*/  IADD3 R4, PT, PT, R7, 0x2, RZ ;  /* 0x0000000207047810 */ /* 0x000fc80007ffe0ff */
        /* <DEDUP_REMOVED lines=35> */
[----:B------:R-:W-:Y:S01]  /*16c0*/  FFMA.FTZ R33, R33, R5, R6 ;  /* 0x0000000521217223 */ /* 0x000fe20000010006 */
[----:B------:R-:W-:-:S07]  /*16d0*/  IMAD.MOV.U32 R28, RZ, RZ, R7 ;  /* 0x000000ffff1c7224 */ /* 0x000fce00078e0007 */
.L_x_3958:
[----:B------:R-:W-:Y:S05]  /*16e0*/  BSYNC.RECONVERGENT B1 ;  /* 0x0000000000017941 */ /* 0x000fea0003800200 */
.L_x_3957:
        /* <DEDUP_REMOVED lines=8> */
.L_x_3956:
[----:B------:R-:W-:Y:S05]  /*1770*/  BSYNC.RECONVERGENT B0 ;  /* 0x0000000000007941 */ /* 0x000fea0003800200 */
.L_x_3955:
[----:B------:R-:W-:Y:S01]  /*1780*/  BAR.SYNC.DEFER_BLOCKING 0x0 ;  /* 0x0000000000007b1d */ /* 0x000fe20000010000 */
[----:B------:R-:W-:-:S04]  /*1790*/  @!P6 IMAD R37, R38, R37, R39 ;  /* 0x000000252625e224 */ /* 0x000fc800078e0227 */
[C---:B------:R-:W-:Y:S01]  /*17a0*/  @!P6 IMAD R3, R37.reuse, 0x4, R3 ;  /* 0x000000042503e824 */ /* 0x040fe200078e0203 */
[----:B------:R-:W-:-:S05]  /*17b0*/  @!P6 LEA R0, R37, R0, 0x2 ;  /* 0x000000002500e211 */ /* 0x000fca00078e10ff */
[----:B---3--:R0:W1:Y:S04]  /*17c0*/  @!P6 LDS.128 R28, [R0] ;  /* 0x00000000001ce984 */ /* 0x0080680000000c00 */
[----:B------:R0:W2:Y:S01]  /*17d0*/  @!P6 LDS.128 R32, [R3] ;  /* 0x000000000320e984 */ /* 0x0000a20000000c00 */
[----:B------:R-:W-:Y:S06]  /*17e0*/  BAR.SYNC.DEFER_BLOCKING 0x0 ;  /* 0x0000000000007b1d */ /* 0x000fec0000010000 */
.L_x_3953:
[----:B------:R-:W-:Y:S05]  /*17f0*/  BSYNC.RECONVERGENT B6 ;  /* 0x0000000000067941 */ /* 0x000fea0003800200 */
.L_x_3951:
[----:B------:R-:W3:Y:S01]  /*1800*/  S2UR UR11, SR_CgaCtaId ;  /* 0x00000000000b79c3 */ /* 0x000ee20000008800 */
[----:B------:R-:W-:Y:S01]  /*1810*/  ISETP.GT.U32.AND P0, PT, R22, 0x1f, PT ;  /* 0x0000001f1600780c */ /* 0x000fe20003f04070 */
[----:B------:R-:W-:Y:S01]  /*1820*/  UMOV UR10, 0x400 ;  /* 0x00000400000a7882 */ /* 0x000fe20000000000 */
[----:B------:R-:W-:Y:S01]  /*1830*/  IMAD.IADD R7, R18, 0x1, -R27 ;  /* 0x0000000112077824 */ /* 0x000fe200078e0a1b */
[----:B------:R-:W-:Y:S01]  /*1840*/  UIADD3 UR4, UPT, UPT, UR10, 0x210, URZ ;  /* 0x000002100a047890 */ /* 0x000fe2000fffe0ff */
[----:B------:R-:W-:-:S03]  /*1850*/  MOV R82, 0xff7fffff ;  /* 0xff7fffff00527802 */ /* 0x000fc60000000f00 */
        /* <DEDUP_REMOVED lines=31> */
.L_x_4042:
        /* <DEDUP_REMOVED lines=17> */
.L_x_3961:
[----:B------:R3:W-:Y:S02]  /*1b60*/  STS [R9], R82 ;  /* 0x0000005209007388 */ /* 0x0007e40000000800 */
.L_x_3959:
[----:B------:R-:W-:Y:S05]  /*1b70*/  WARPSYNC.ALL ;  /* 0x0000000000007948 */ /* 0x000fea0003800000 */
[----:B0-----:R-:W-:Y:S01]  /*1b80*/  IADD3 R0, PT, PT, R7, 0x7, RZ ;  /* 0x0000000707007810 */ /* 0x001fe20007ffe0ff */
[----:B------:R-:W0:Y:S01]  /*1b90*/  LDCU UR4, c[0x0][0x3f0] ;  /* 0x00007e00ff0477ac */ /* 0x000e220008000800 */
[----:B------:R-:W-:Y:S02]  /*1ba0*/  BSSY B0, `(.L_x_3962) ;  /* 0x0000248000007945 */ /* 0x000fe40003800000 */
[----:B------:R-:W-:Y:S01]  /*1bb0*/  SHF.R.S32.HI R3, RZ, 0x1f, R0 ;  /* 0x0000001fff037819 */ /* 0x000fe20000011400 */
[----:B------:R-:W4:Y:S03]  /*1bc0*/  LDCU UR12, c[0x0][0x410] ;  /* 0x00008200ff0c77ac */ /* 0x000f260008000800 */
[----:B------:R-:W-:Y:S01]  /*1bd0*/  LEA.HI R3, R3, R0, RZ, 0x3 ;  /* 0x0000000003037211 */ /* 0x000fe200078f18ff */
[----:B------:R-:W1:Y:S01]  /*1be0*/  LDCU.64 UR14, c[0x0][0x438] ;  /* 0x00008700ff0e77ac */ /* 0x000e620008000a00 */
[----:B------:R-:W-:-:S02]  /*1bf0*/  SHF.R.U32.HI R0, RZ, 0x2, R22 ;  /* 0x00000002ff007819 */ /* 0x000fc40000011616 */
[----:B------:R-:W-:Y:S01]  /*1c00*/  LOP3.LUT R3, R3, 0xfffffff8, RZ, 0xc0, !PT ;  /* 0xfffffff803037812 */ /* 0x000fe200078ec0ff */
[----:B------:R-:W1:Y:S01]  /*1c10*/  LDCU.64 UR8, c[0x0][0x448] ;  /* 0x00008900ff0877ac */ /* 0x000e620008000a00 */
[----:B------:R-:W-:Y:S02]  /*1c20*/  BAR.SYNC.DEFER_BLOCKING 0x0 ;  /* 0x0000000000007b1d */ /* 0x000fe40000010000 */
[----:B------:R-:W-:Y:S01]  /*1c30*/  ISETP.GE.AND P0, PT, R0, R3, PT ;  /* 0x000000030000720c */ /* 0x000fe20003f06270 */
[----:B0-----:R-:W-:-:S04]  /*1c40*/  IMAD R3, R36, UR4, R23 ;  /* 0x0000000424037c24 */ /* 0x001fc8000f8e0217 */
[----:B------:R-:W-:-:S08]  /*1c50*/  IMAD R3, R3, 0x60, RZ ;  /* 0x0000006003037824 */ /* 0x000fd000078e02ff */
[----:B----4-:R-:W-:Y:S05]  /*1c60*/  @P0 BRA `(.L_x_3963) ;  /* 0x0000002000ec0947 */ /* 0x010fea0003800000 */
[----:B------:R-:W-:Y:S01]  /*1c70*/  UIADD3 UR4, UPT, UPT, UR10, 0x10, URZ ;  /* 0x000000100a047890 */ /* 0x000fe2000fffe0ff */
[----:B---3--:R-:W0:Y:S01]  /*1c80*/  LDC R9, c[0x0][0x3f4] ;  /* 0x0000fd00ff097b82 */ /* 0x008e220000000800 */
[----:B------:R-:W-:Y:S01]  /*1c90*/  LOP3.LUT R25, R25, 0xc, RZ, 0xc0, !PT ;  /* 0x0000000c19197812 */ /* 0x000fe200078ec0ff */
[----:B------:R-:W3:Y:S01]  /*1ca0*/  LDCU.64 UR6, c[0x0][0x420] ;  /* 0x00008400ff0677ac */ /* 0x000ee20008000a00 */
[----:B------:R-:W-:Y:S01]  /*1cb0*/  IMAD.IADD R5, R27, 0x1, R0 ;  /* 0x000000011b057824 */ /* 0x000fe200078e0200 */
[----:B------:R-:W-:Y:S01]  /*1cc0*/  LOP3.LUT R8, R22, 0x3fc, RZ, 0xc0, !PT ;  /* 0x000003fc16087812 */ /* 0x000fe200078ec0ff */
[----:B------:R-:W-:-:S04]  /*1cd0*/  ULEA UR4, UR11, UR4, 0x18 ;  /* 0x000000040b047291 */ /* 0x000fc8000f8ec0ff */
[----:B------:R-:W-:-:S05]  /*1ce0*/  VIADD R8, R8, UR5 ;  /* 0x0000000508087c36 */ /* 0x000fca0008000000 */
[----:B------:R4:W1:Y:S04]  /*1cf0*/  LDS R80, [R25+UR4] ;  /* 0x0000000419507984 */ /* 0x0008680008000800 */
[----:B------:R4:W1:Y:S01]  /*1d00*/  LDS R78, [R25+UR4+0x10] ;  /* 0x00001004194e7984 */ /* 0x0008620008000800 */
[----:B---3--:R-:W-:-:S03]  /*1d10*/  ISETP.NE.U32.AND P0, PT, RZ, UR6, PT ;  /* 0x00000006ff007c0c */ /* 0x008fc6000bf05070 */
[----:B------:R4:W3:Y:S01]  /*1d20*/  LDS R85, [R25+UR4+0x20] ;  /* 0x0000200419557984 */ /* 0x0008e20008000800 */
[-C--:B0-----:R-:W-:Y:S01]  /*1d30*/  IMAD R6, R24, R9.reuse, RZ ;  /* 0x0000000918067224 */ /* 0x081fe200078e02ff */
[----:B------:R-:W-:Y:S02]  /*1d40*/  IABS R10, R9 ;  /* 0x00000009000a7213 */ /* 0x000fe40000000000 */
[----:B------:R4:W0:Y:S01]  /*1d50*/  LDS R83, [R25+UR4+0x30] ;  /* 0x0000300419537984 */ /* 0x0008220008000800 */
[----:B------:R-:W-:Y:S02]  /*1d60*/  ISETP.NE.AND.EX P0, PT, RZ, UR7, PT, P0 ;  /* 0x00000007ff007c0c */ /* 0x000fe4000bf05300 */
[----:B------:R-:W-:Y:S01]  /*1d70*/  SHF.R.S32.HI R7, RZ, 0x1f, R6 ;  /* 0x0000001fff077819 */ /* 0x000fe20000011406 */
[----:B------:R4:W0:Y:S01]  /*1d80*/  LDS R76, [R25+UR4+0x40] ;  /* 0x00004004194c7984 */ /* 0x0008220008000800 */
[----:B------:R-:W-:-:S03]  /*1d90*/  IADD3 R6, P1, P2, R6, UR6, R5 ;  /* 0x0000000606067c10 */ /* 0x000fc6000fa3e005 */
[----:B------:R4:W0:Y:S01]  /*1da0*/  LDS R74, [R25+UR4+0x50] ;  /* 0x00005004194a7984 */ /* 0x0008220008000800 */
[----:B------:R-:W-:-:S03]  /*1db0*/  IADD3.X R7, PT, PT, R7, UR7, RZ, P1, P2 ;  /* 0x0000000707077c10 */ /* 0x000fc60008fe44ff */
        /* <DEDUP_REMOVED lines=26> */
[----:B------:R-:W2:Y:S02]  /*1f60*/  LDCU UR4, c[0x0][0x440] ;  /* 0x00008800ff0477ac */ /* 0x000ea40008000800 */
[----:B--2---:R-:W-:-:S04]  /*1f70*/  IMAD R0, R23, UR4, R18 ;  /* 0x0000000417007c24 */ /* 0x004fc8000f8e0212 */
[----:B-1-34-:R-:W-:-:S07]  /*1f80*/  IMAD R9, R0, UR4, R5 ;  /* 0x0000000400097c24 */ /* 0x01afce000f8e0205 */
.L_x_3967:
[----:B------:R-:W1:Y:S01]  /*1f90*/  I2F.RP R11, R10 ;  /* 0x0000000a000b7306 */ /* 0x000e620000209400 */
[----:B------:R-:W2:Y:S01]  /*1fa0*/  LDC R12, c[0x0][0x3f4] ;  /* 0x0000fd00ff0c7b82 */ /* 0x000ea20000000800 */
[----:B------:R-:W-:Y:S02]  /*1fb0*/  IABS R87, R5 ;  /* 0x0000000500577213 */ /* 0x000fe40000000000 */
[----:B------:R-:W-:-:S04]  /*1fc0*/  ISETP.GE.AND P2, PT, R5, RZ, PT ;  /* 0x000000ff0500720c */ /* 0x000fc80003f46270 */
[----:B-1----:R-:W1:Y:S01]  /*1fd0*/  MUFU.RCP R11, R11 ;  /* 0x0000000b000b7308 */ /* 0x002e620000001000 */
[----:B--2---:R-:W-:Y:S02]  /*1fe0*/  ISETP.NE.AND P3, PT, R12, RZ, PT ;  /* 0x000000ff0c00720c */ /* 0x004fe40003f65270 */
[----:B-1----:R-:W-:-:S05]  /*1ff0*/  IADD3 R14, PT, PT, R11, 0xffffffe, RZ ;  /* 0x0ffffffe0b0e7810 */ /* 0x002fca0007ffe0ff */
[----:B------:R1:W2:Y:S02]  /*2000*/  F2I.FTZ.U32.TRUNC.NTZ R15, R14 ;  /* 0x0000000e000f7305 */ /* 0x0002a4000021f000 */
[----:B-1----:R-:W-:Y:S02]  /*2010*/  IMAD.MOV.U32 R14, RZ, RZ, RZ ;  /* 0x000000ffff0e7224 */ /* 0x002fe400078e00ff */
[----:B--2---:R-:W-:-:S04]  /*2020*/  IMAD.MOV R13, RZ, RZ, -R15 ;  /* 0x000000ffff0d7224 */ /* 0x004fc800078e0a0f */
[----:B------:R-:W-:-:S04]  /*2030*/  IMAD R13, R13, R10, RZ ;  /* 0x0000000a0d0d7224 */ /* 0x000fc800078e02ff */
[----:B------:R-:W-:Y:S01]  /*2040*/  IMAD.HI.U32 R50, R15, R13, R14 ;  /* 0x0000000d0f327227 */ /* 0x000fe200078e000e */
[----:B------:R-:W-:-:S05]  /*2050*/  IABS R13, R12 ;  /* 0x0000000c000d7213 */ /* 0x000fca0000000000 */
[----:B------:R-:W-:Y:S01]  /*2060*/  IMAD.HI.U32 R11, R50, R87, RZ ;  /* 0x00000057320b7227 */ /* 0x000fe200078e00ff */
[----:B------:R-:W-:-:S03]  /*2070*/  MOV R50, R13 ;  /* 0x0000000d00327202 */ /* 0x000fc60000000f00 */
[----:B------:R-:W-:Y:S02]  /*2080*/  IMAD.MOV R14, RZ, RZ, -R11 ;  /* 0x000000ffff0e7224 */ /* 0x000fe400078e0a0b */
[----:B------:R-:W1:Y:S01]  /*2090*/  S2R R11, SR_TID.X ;  /* 0x00000000000b7919 */ /* 0x000e620000002100 */
[----:B------:R-:W-:Y:S02]  /*20a0*/  IMAD R13, R12, 0x60, RZ ;  /* 0x000000600c0d7824 */ /* 0x000fe400078e02ff */
[----:B------:R-:W-:-:S05]  /*20b0*/  IMAD R87, R50, R14, R87 ;  /* 0x0000000e32577224 */ /* 0x000fca00078e0257 */
[----:B------:R-:W-:-:S13]  /*20c0*/  ISETP.GT.U32.AND P1, PT, R10, R87, PT ;  /* 0x000000570a00720c */ /* 0x000fda0003f24070 */
[----:B------:R-:W-:-:S05]  /*20d0*/  @!P1 IMAD.IADD R87, R87, 0x1, -R50 ;  /* 0x0000000157579824 */ /* 0x000fca00078e0a32 */
[----:B------:R-:W-:-:S13]  /*20e0*/  ISETP.GT.U32.AND P1, PT, R10, R87, PT ;  /* 0x000000570a00720c */ /* 0x000fda0003f24070 */
[----:B------:R-:W-:Y:S02]  /*20f0*/  @!P1 IADD3 R87, PT, PT, R87, -R50, RZ ;  /* 0x8000003257579210 */ /* 0x000fe40007ffe0ff */
[----:B------:R-:W-:-:S03]  /*2100*/  ISETP.GE.AND P1, PT, R5, R18, PT ;  /* 0x000000120500720c */ /* 0x000fc60003f26270 */
[----:B------:R-:W-:Y:S01]  /*2110*/  @!P2 IMAD.MOV R87, RZ, RZ, -R87 ;  /* 0x000000ffff57a224 */ /* 0x000fe200078e0a57 */
[----:B------:R-:W-:-:S05]  /*2120*/  @!P3 LOP3.LUT R87, RZ, R12, RZ, 0x33, !PT ;  /* 0x0000000cff57b212 */ /* 0x000fca00078e33ff */
[----:B------:R-:W-:-:S04]  /*2130*/  IMAD.SHL.U32 R89, R87, 0x4, RZ ;  /* 0x0000000457597824 */ /* 0x000fc800078e00ff */
[C---:B------:R-:W-:Y:S01]  /*2140*/  IMAD R50, R12.reuse, 0x10, R89 ;  /* 0x000000100c327824 */ /* 0x040fe200078e0259 */
[----:B------:R-:W-:-:S04]  /*2150*/  LEA R84, R12, R89, 0x3 ;  /* 0x000000590c547211 */ /* 0x000fc800078e18ff */
[-C--:B------:R-:W-:Y:S02]  /*2160*/  ISETP.GE.OR P3, PT, R84, R13.reuse, P1 ;  /* 0x0000000d5400720c */ /* 0x080fe40000f66670 */
[----:B------:R-:W-:-:S11]  /*2170*/  ISETP.GE.OR P4, PT, R50, R13, P1 ;  /* 0x0000000d3200720c */ /* 0x000fd60000f86670 */
[----:B------:R-:W2:Y:S01]  /*2180*/  @!P3 LDC.64 R14, c[0x0][0x3b8] ;  /* 0x0000ee00ff0ebb82 */ /* 0x000ea20000000a00 */
[----:B-1----:R-:W-:-:S05]  /*2190*/  @!P3 LOP3.LUT R51, R11, 0x3, RZ, 0xc0, !PT ;  /* 0x000000030b33b812 */ /* 0x002fca00078ec0ff */
[----:B------:R-:W-:Y:S01]  /*21a0*/  @!P3 IMAD R86, R3, R12, R51 ;  /* 0x0000000c0356b224 */ /* 0x000fe200078e0233 */
[----:B------:R-:W-:-:S04]  /*21b0*/  @!P3 SHF.R.S32.HI R51, RZ, 0x1f, R84 ;  /* 0x0000001fff33b819 */ /* 0x000fc80000011454 */
[----:B------:R-:W-:-:S04]  /*21c0*/  @!P3 IADD3 R84, P2, PT, R86, R84, RZ ;  /* 0x000000545654b210 */ /* 0x000fc80007f5e0ff */
[----:B------:R-:W-:Y:S02]  /*21d0*/  @!P3 LEA.HI.X.SX32 R51, R86, R51, 0x1, P2 ;  /* 0x000000335633b211 */ /* 0x000fe400010f0eff */
[----:B--2---:R-:W-:-:S04]  /*21e0*/  @!P3 LEA R90, P2, R84, R14, 0x2 ;  /* 0x0000000e545ab211 */ /* 0x004fc800078410ff */
[----:B------:R-:W-:Y:S02]  /*21f0*/  @!P3 LEA.HI.X R91, R84, R15, R51, 0x2, P2 ;  /* 0x0000000f545bb211 */ /* 0x000fe400010f1433 */
[----:B------:R-:W-:Y:S01]  /*2200*/  @!P4 LOP3.LUT R51, R11, 0x3, RZ, 0xc0, !PT ;  /* 0x000000030b33c812 */ /* 0x000fe200078ec0ff */
[----:B------:R-:W1:Y:S04]  /*2210*/  @!P4 LDC.64 R14, c[0x0][0x3b8] ;  /* 0x0000ee00ff0ecb82 */ /* 0x000e680000000a00 */
        /* <DEDUP_REMOVED lines=8> */
[----:B------:R-:W-:-:S05]  /*22a0*/  ISETP.GE.AND P2, PT, R5, R18, PT ;  /* 0x000000120500720c */ /* 0x000fca0003f46270 */
[----:B------:R-:W1:Y:S01]  /*22b0*/  @!P5 LDC.64 R14, c[0x0][0x3b8] ;  /* 0x0000ee00ff0edb82 */ /* 0x000e620000000a00 */
[----:B------:R-:W-:Y:S02]  /*22c0*/  @!P5 LOP3.LUT R84, R11, 0x3, RZ, 0xc0, !PT ;  /* 0x000000030b54d812 */ /* 0x000fe400078ec0ff */
[----:B------:R-:W-:Y:S02]  /*22d0*/  FSEL R21, R21, RZ, P2 ;  /* 0x000000ff15157208 */ /* 0x000fe40001000000 */
[----:B------:R-:W-:Y:S01]  /*22e0*/  FSEL R20, R20, RZ, P2 ;  /* 0x000000ff14147208 */ /* 0x000fe20001000000 */
[----:B------:R-:W-:-:S03]  /*22f0*/  @!P5 IMAD R93, R3, R12, R84 ;  /* 0x0000000c035dd224 */ /* 0x000fc600078e0254 */
[----:B------:R2:W3:Y:S01]  /*2300*/  @!P4 LDG.E R21, desc[UR36][R50.64] ;  /* 0x000000243215c981 */ /* 0x0004e2000c1e1900 */
[----:B------:R-:W-:Y:S02]  /*2310*/  ISETP.GE.OR P4, PT, R89, R13, P1 ;  /* 0x0000000d5900720c */ /* 0x000fe40000f86670 */
[----:B------:R-:W-:Y:S01]  /*2320*/  @!P5 SHF.R.S32.HI R84, RZ, 0x1f, R86 ;  /* 0x0000001fff54d819 */ /* 0x000fe20000011456 */
[----:B------:R4:W3:Y:S01]  /*2330*/  @!P3 LDG.E R20, desc[UR36][R90.64] ;  /* 0x000000245a14b981 */ /* 0x0008e2000c1e1900 */
[----:B------:R-:W-:-:S04]  /*2340*/  @!P5 IADD3 R86, P3, PT, R93, R86, RZ ;  /* 0x000000565d56d210 */ /* 0x000fc80007f7e0ff */
[----:B------:R-:W-:Y:S02]  /*2350*/  @!P5 LEA.HI.X.SX32 R84, R93, R84, 0x1, P3 ;  /* 0x000000545d54d211 */ /* 0x000fe400018f0eff */
[----:B-1----:R-:W-:-:S04]  /*2360*/  @!P5 LEA R92, P3, R86, R14, 0x2 ;  /* 0x0000000e565cd211 */ /* 0x002fc800078610ff */
[----:B------:R-:W-:Y:S02]  /*2370*/  @!P5 LEA.HI.X R93, R86, R15, R84, 0x2, P3 ;  /* 0x0000000f565dd211 */ /* 0x000fe400018f1454 */
[----:B------:R-:W1:Y:S01]  /*2380*/  @!P4 LDC.64 R14, c[0x0][0x3b8] ;  /* 0x0000ee00ff0ecb82 */ /* 0x000e620000000a00 */
[----:B--2---:R-:W-:Y:S02]  /*2390*/  @!P4 LOP3.LUT R50, R11, 0x3, RZ, 0xc0, !PT ;  /* 0x000000030b32c812 */ /* 0x004fe400078ec0ff */
[----:B------:R-:W-:Y:S02]  /*23a0*/  FSEL R22, R22, RZ, P2 ;  /* 0x000000ff16167208 */ /* 0x000fe40001000000 */
[----:B------:R-:W-:Y:S01]  /*23b0*/  LEA R86, R12, R89, 0x6 ;  /* 0x000000590c567211 */ /* 0x000fe200078e30ff */
[----:B------:R-:W-:-:S03]  /*23c0*/  @!P4 IMAD R50, R3, R12, R50 ;  /* 0x0000000c0332c224 */ /* 0x000fc600078e0232 */
[----:B------:R-:W-:Y:S01]  /*23d0*/  ISETP.GE.OR P3, PT, R86, R13, P1 ;  /* 0x0000000d5600720c */ /* 0x000fe20000f66670 */
[----:B------:R-:W2:Y:S01]  /*23e0*/  @!P5 LDG.E R22, desc[UR36][R92.64] ;  /* 0x000000245c16d981 */ /* 0x000ea2000c1e1900 */
[----:B------:R-:W-:-:S04]  /*23f0*/  @!P4 IADD3 R89, P5, PT, R89, R50, RZ ;  /* 0x000000325959c210 */ /* 0x000fc80007fbe0ff */
[----:B------:R-:W-:Y:S02]  /*2400*/  @!P4 LEA.HI.X.SX32 R84, R50, RZ, 0x1, P5 ;  /* 0x000000ff3254c211 */ /* 0x000fe400028f0eff */
[----:B-1----:R-:W-:-:S04]  /*2410*/  @!P4 LEA R50, P5, R89, R14, 0x2 ;  /* 0x0000000e5932c211 */ /* 0x002fc800078a10ff */
[----:B------:R-:W-:Y:S02]  /*2420*/  @!P4 LEA.HI.X R51, R89, R15, R84, 0x2, P5 ;  /* 0x0000000f5933c211 */ /* 0x000fe400028f1454 */
[----:B------:R-:W1:Y:S01]  /*2430*/  @!P3 LDC.64 R14, c[0x0][0x3b8] ;  /* 0x0000ee00ff0ebb82 */ /* 0x000e620000000a00 */
[----:B------:R-:W-:Y:S01]  /*2440*/  @!P3 LOP3.LUT R84, R11, 0x3, RZ, 0xc0, !PT ;  /* 0x000000030b54b812 */ /* 0x000fe200078ec0ff */
[----:B----4-:R-:W-:Y:S01]  /*2450*/  IMAD.IADD R91, R87, 0x1, R12 ;  /* 0x00000001575b7824 */ /* 0x010fe200078e020c */
[----:B------:R-:W-:-:S03]  /*2460*/  FSEL R23, R23, RZ, P2 ;  /* 0x000000ff17177208 */ /* 0x000fc60001000000 */
[----:B------:R-:W-:Y:S02]  /*2470*/  @!P3 IMAD R89, R3, R12, R84 ;  /* 0x0000000c0359b224 */ /* 0x000fe400078e0254 */
[----:B------:R-:W-:Y:S01]  /*2480*/  IMAD.SHL.U32 R84, R91, 0x4, RZ ;  /* 0x000000045b547824 */ /* 0x000fe200078e00ff */
[----:B------:R4:W3:Y:S01]  /*2490*/  @!P4 LDG.E R23, desc[UR36][R50.64] ;  /* 0x000000243217c981 */ /* 0x0008e2000c1e1900 */
[----:B------:R-:W-:-:S03]  /*24a0*/  @!P3 SHF.R.S32.HI R87, RZ, 0x1f, R86 ;  /* 0x0000001fff57b819 */ /* 0x000fc60000011456 */
[----:B------:R-:W-:Y:S02]  /*24b0*/  ISETP.GE.OR P4, PT, R84, R13, P1 ;  /* 0x0000000d5400720c */ /* 0x000fe40000f86670 */
[----:B------:R-:W-:-:S04]  /*24c0*/  @!P3 IADD3 R88, P5, PT, R89, R86, RZ ;  /* 0x000000565958b210 */ /* 0x000fc80007fbe0ff */
[----:B------:R-:W-:Y:S02]  /*24d0*/  @!P3 LEA.HI.X.SX32 R87, R89, R87, 0x1, P5 ;  /* 0x000000575957b211 */ /* 0x000fe400028f0eff */
[----:B-1----:R-:W-:-:S04]  /*24e0*/  @!P3 LEA R86, P5, R88, R14, 0x2 ;  /* 0x0000000e5856b211 */ /* 0x002fc800078a10ff */
[----:B------:R-:W-:Y:S02]  /*24f0*/  @!P3 LEA.HI.X R87, R88, R15, R87, 0x2, P5 ;  /* 0x0000000f5857b211 */ /* 0x000fe400028f1457 */
[----:B------:R-:W1:Y:S01]  /*2500*/  @!P4 LDC.64 R14, c[0x0][0x3b8] ;  /* 0x0000ee00ff0ecb82 */ /* 0x000e620000000a00 */
[----:B----4-:R-:W-:Y:S02]  /*2510*/  LEA R50, R12, R91, 0x1 ;  /* 0x0000005b0c327211 */ /* 0x010fe400078e08ff */
[----:B------:R-:W-:Y:S02]  /*2520*/  FSEL R24, R24, RZ, P2 ;  /* 0x000000ff18187208 */ /* 0x000fe40001000000 */
[----:B------:R-:W-:Y:S01]  /*2530*/  @!P4 LOP3.LUT R51, R11, 0x3, RZ, 0xc0, !PT ;  /* 0x000000030b33c812 */ /* 0x000fe200078ec0ff */
[----:B------:R-:W-:-:S03]  /*2540*/  IMAD.SHL.U32 R50, R50, 0x4, RZ ;  /* 0x0000000432327824 */ /* 0x000fc600078e00ff */
[----:B------:R4:W2:Y:S01]  /*2550*/  @!P3 LDG.E R24, desc[UR36][R86.64] ;  /* 0x000000245618b981 */ /* 0x0008a2000c1e1900 */
[----:B------:R-:W-:Y:S01]  /*2560*/  @!P4 IMAD R88, R3, R12, R51 ;  /* 0x0000000c0358c224 */ /* 0x000fe200078e0233 */
[----:B------:R-:W-:Y:S02]  /*2570*/  ISETP.GE.OR P3, PT, R50, R13, P1 ;  /* 0x0000000d3200720c */ /* 0x000fe40000f66670 */
[----:B------:R-:W-:Y:S02]  /*2580*/  @!P4 SHF.R.S32.HI R51, RZ, 0x1f, R84 ;  /* 0x0000001fff33c819 */ /* 0x000fe40000011454 */
[----:B------:R-:W-:-:S04]  /*2590*/  @!P4 IADD3 R84, P5, PT, R88, R84, RZ ;  /* 0x000000545854c210 */ /* 0x000fc80007fbe0ff */
[----:B------:R-:W-:Y:S02]  /*25a0*/  @!P4 LEA.HI.X.SX32 R51, R88, R51, 0x1, P5 ;  /* 0x000000335833c211 */ /* 0x000fe400028f0eff */
[----:B-1----:R-:W-:-:S04]  /*25b0*/  @!P4 LEA R88, P5, R84, R14, 0x2 ;  /* 0x0000000e5458c211 */ /* 0x002fc800078a10ff */
[----:B------:R-:W-:Y:S02]  /*25c0*/  @!P4 LEA.HI.X R89, R84, R15, R51, 0x2, P5 ;  /* 0x0000000f5459c211 */ /* 0x000fe400028f1433 */
[----:B------:R-:W1:Y:S01]  /*25d0*/  @!P3 LDC.64 R14, c[0x0][0x3b8] ;  /* 0x0000ee00ff0ebb82 */ /* 0x000e620000000a00 */
[----:B------:R-:W-:Y:S01]  /*25e0*/  IMAD R91, R12, 0x4, R91 ;  /* 0x000000040c5b7824 */ /* 0x000fe200078e025b */
[----:B------:R-:W-:Y:S02]  /*25f0*/  FSEL R25, R25, RZ, P2 ;  /* 0x000000ff19197208 */ /* 0x000fe40001000000 */
[----:B------:R-:W-:Y:S02]  /*2600*/  @!P3 LOP3.LUT R51, R11, 0x3, RZ, 0xc0, !PT ;  /* 0x000000030b33b812 */ /* 0x000fe400078ec0ff */
[----:B----4-:R-:W-:Y:S02]  /*2610*/  SHF.L.U32 R86, R91, 0x2, RZ ;  /* 0x000000025b567819 */ /* 0x010fe400000006ff */
[----:B------:R4:W3:Y:S01]  /*2620*/  @!P4 LDG.E R25, desc[UR36][R88.64] ;  /* 0x000000245819c981 */ /* 0x0008e2000c1e1900 */
[----:B------:R-:W-:Y:S01]  /*2630*/  @!P3 IMAD R87, R3, R12, R51 ;  /* 0x0000000c0357b224 */ /* 0x000fe200078e0233 */
[----:B------:R-:W-:-:S02]  /*2640*/  ISETP.GE.OR P4, PT, R86, R13, P1 ;  /* 0x0000000d5600720c */ /* 0x000fc40000f86670 */
[----:B------:R-:W-:Y:S02]  /*2650*/  @!P3 SHF.R.S32.HI R51, RZ, 0x1f, R50 ;  /* 0x0000001fff33b819 */ /* 0x000fe40000011432 */
[----:B------:R-:W-:-:S04]  /*2660*/  @!P3 IADD3 R84, P5, PT, R87, R50, RZ ;  /* 0x000000325754b210 */ /* 0x000fc80007fbe0ff */
[----:B------:R-:W-:Y:S02]  /*2670*/  @!P3 LEA.HI.X.SX32 R51, R87, R51, 0x1, P5 ;  /* 0x000000335733b211 */ /* 0x000fe400028f0eff */
[----:B-1----:R-:W-:-:S04]  /*2680*/  @!P3 LEA R50, P5, R84, R14, 0x2 ;  /* 0x0000000e5432b211 */ /* 0x002fc800078a10ff */
[----:B------:R-:W-:Y:S02]  /*2690*/  @!P3 LEA.HI.X R51, R84, R15, R51, 0x2, P5 ;  /* 0x0000000f5433b211 */ /* 0x000fe400028f1433 */
[----:B------:R-:W1:Y:S01]  /*26a0*/  @!P4 LDC.64 R14, c[0x0][0x3b8] ;  /* 0x0000ee00ff0ecb82 */ /* 0x000e620000000a00 */
[----:B------:R-:W-:Y:S01]  /*26b0*/  @!P4 LOP3.LUT R84, R11, 0x3, RZ, 0xc0, !PT ;  /* 0x000000030b54c812 */ /* 0x000fe200078ec0ff */
[----:B------:R-:W-:Y:S01]  /*26c0*/  IMAD.IADD R91, R91, 0x1, R12 ;  /* 0x000000015b5b7824 */ /* 0x000fe200078e020c */
[----:B------:R-:W-:-:S03]  /*26d0*/  FSEL R26, R26, RZ, P2 ;  /* 0x000000ff1a1a7208 */ /* 0x000fc60001000000 */
[----:B----4-:R-:W-:Y:S02]  /*26e0*/  @!P4 IMAD R89, R3, R12, R84 ;  /* 0x0000000c0359c224 */ /* 0x010fe400078e0254 */
[----:B------:R-:W-:Y:S01]  /*26f0*/  IMAD.SHL.U32 R84, R91, 0x4, RZ ;  /* 0x000000045b547824 */ /* 0x000fe200078e00ff */
[----:B------:R4:W0:Y:S01]  /*2700*/  @!P3 LDG.E R26, desc[UR36][R50.64] ;  /* 0x00000024321ab981 */ /* 0x000822000c1e1900 */
[----:B------:R-:W-:-:S03]  /*2710*/  @!P4 SHF.R.S32.HI R87, RZ, 0x1f, R86 ;  /* 0x0000001fff57c819 */ /* 0x000fc60000011456 */
[----:B------:R-:W-:Y:S02]  /*2720*/  ISETP.GE.OR P3, PT, R84, R13, P1 ;  /* 0x0000000d5400720c */ /* 0x000fe40000f66670 */
[----:B------:R-:W-:-:S04]  /*2730*/  @!P4 IADD3 R88, P5, PT, R89, R86, RZ ;  /* 0x000000565958c210 */ /* 0x000fc80007fbe0ff */
[----:B------:R-:W-:Y:S02]  /*2740*/  @!P4 LEA.HI.X.SX32 R87, R89, R87, 0x1, P5 ;  /* 0x000000575957c211 */ /* 0x000fe400028f0eff */
[----:B-1----:R-:W-:-:S04]  /*2750*/  @!P4 LEA R86, P5, R88, R14, 0x2 ;  /* 0x0000000e5856c211 */ /* 0x002fc800078a10ff */
[----:B------:R-:W-:Y:S02]  /*2760*/  @!P4 LEA.HI.X R87, R88, R15, R87, 0x2, P5 ;  /* 0x0000000f5857c211 */ /* 0x000fe400028f1457 */
[----:B------:R-:W1:Y:S01]  /*2770*/  @!P3 LDC.64 R14, c[0x0][0x3b8] ;  /* 0x0000ee00ff0ebb82 */ /* 0x000e620000000a00 */
[----:B------:R-:W-:Y:S02]  /*2780*/  IADD3 R91, PT, PT, R91, R12, RZ ;  /* 0x0000000c5b5b7210 */ /* 0x000fe40007ffe0ff */
[----:B------:R-:W-:Y:S02]  /*2790*/  FSEL R27, R27, RZ, P2 ;  /* 0x000000ff1b1b7208 */ /* 0x000fe40001000000 */
[----:B----4-:R-:W-:Y:S01]  /*27a0*/  @!P3 LOP3.LUT R50, R11, 0x3, RZ, 0xc0, !PT ;  /* 0x000000030b32b812 */ /* 0x010fe200078ec0ff */
        /* <DEDUP_REMOVED lines=10> */
[----:B------:R-:W-:Y:S01]  /*2850*/  @!P4 LOP3.LUT R84, R11, 0x3, RZ, 0xc0, !PT ;  /* 0x000000030b54c812 */ /* 0x000fe200078ec0ff */
[----:B------:R-:W-:Y:S01]  /*2860*/  IMAD R91, R12, 0x2, R91 ;  /* 0x000000020c5b7824 */ /* 0x000fe200078e025b */
[----:B------:R-:W-:-:S03]  /*2870*/  FSEL R28, R28, RZ, P2 ;  /* 0x000000ff1c1c7208 */ /* 0x000fc60001000000 */
[----:B----4-:R-:W-:Y:S01]  /*2880*/  @!P4 IMAD R87, R3, R12, R84 ;  /* 0x0000000c0357c224 */ /* 0x010fe200078e0254 */
[----:B------:R-:W-:Y:S02]  /*2890*/  SHF.L.U32 R84, R91, 0x2, RZ ;  /* 0x000000025b547819 */ /* 0x000fe400000006ff */
[----:B------:R4:W2:Y:S02]  /*28a0*/  @!P3 LDG.E R28, desc[UR36][R50.64] ;  /* 0x00000024321cb981 */ /* 0x0008a4000c1e1900 */
[----:B------:R-:W-:Y:S02]  /*28b0*/  ISETP.GE.OR P3, PT, R84, R13, P1 ;  /* 0x0000000d5400720c */ /* 0x000fe40000f66670 */
[----:B------:R-:W-:Y:S02]  /*28c0*/  @!P4 SHF.R.S32.HI R86, RZ, 0x1f, R88 ;  /* 0x0000001fff56c819 */ /* 0x000fe40000011458 */
[----:B------:R-:W-:-:S04]  /*28d0*/  @!P4 IADD3 R88, P5, PT, R87, R88, RZ ;  /* 0x000000585758c210 */ /* 0x000fc80007fbe0ff */
[----:B------:R-:W-:Y:S02]  /*28e0*/  @!P4 LEA.HI.X.SX32 R87, R87, R86, 0x1, P5 ;  /* 0x000000565757c211 */ /* 0x000fe400028f0eff */
[----:B-1----:R-:W-:-:S04]  /*28f0*/  @!P4 LEA R86, P5, R88, R14, 0x2 ;  /* 0x0000000e5856c211 */ /* 0x002fc800078a10ff */
[----:B------:R-:W-:Y:S02]  /*2900*/  @!P4 LEA.HI.X R87, R88, R15, R87, 0x2, P5 ;  /* 0x0000000f5857c211 */ /* 0x000fe400028f1457 */
[----:B------:R-:W1:Y:S01]  /*2910*/  @!P3 LDC.64 R14, c[0x0][0x3b8] ;  /* 0x0000ee00ff0ebb82 */ /* 0x000e620000000a00 */
[----:B------:R-:W-:Y:S01]  /*2920*/  IMAD.IADD R91, R91, 0x1, R12 ;  /* 0x000000015b5b7824 */ /* 0x000fe200078e020c */
        /* <DEDUP_REMOVED lines=12> */
[----:B------:R-:W-:Y:S02]  /*29f0*/  @!P4 LOP3.LUT R84, R11, 0x3, RZ, 0xc0, !PT ;  /* 0x000000030b54c812 */ /* 0x000fe400078ec0ff */
[-C--:B------:R-:W-:Y:S02]  /*2a00*/  IADD3 R91, PT, PT, R91, R12.reuse, RZ ;  /* 0x0000000c5b5b7210 */ /* 0x080fe40007ffe0ff */
[----:B------:R-:W-:Y:S01]  /*2a10*/  FSEL R30, R30, RZ, P2 ;  /* 0x000000ff1e1e7208 */ /* 0x000fe20001000000 */
[----:B----4-:R-:W-:Y:S02]  /*2a20*/  @!P4 IMAD R87, R3, R12, R84 ;  /* 0x0000000c0357c224 */ /* 0x010fe400078e0254 */
[----:B------:R-:W-:-:S03]  /*2a30*/  IMAD.SHL.U32 R84, R91, 0x4, RZ ;  /* 0x000000045b547824 */ /* 0x000fc600078e00ff */
        /* <DEDUP_REMOVED lines=10> */
[----:B----4-:R-:W-:Y:S02]  /*2ae0*/  @!P3 LOP3.LUT R50, R11, 0x3, RZ, 0xc0, !PT ;  /* 0x000000030b32b812 */ /* 0x010fe400078ec0ff */
[----:B------:R-:W-:Y:S02]  /*2af0*/  SHF.L.U32 R88, R91, 0x2, RZ ;  /* 0x000000025b587819 */ /* 0x000fe400000006ff */
[----:B------:R4:W2:Y:S01]  /*2b00*/  @!P4 LDG.E R31, desc[UR36][R86.64] ;  /* 0x00000024561fc981 */ /* 0x0008a2000c1e1900 */
        /* <DEDUP_REMOVED lines=13> */
[----:B------:R4:W2:Y:S01]  /*2be0*/  @!P3 LDG.E R32, desc[UR36][R50.64] ;  /* 0x000000243220b981 */ /* 0x0008a2000c1e1900 */
        /* <DEDUP_REMOVED lines=203> */
[----:B------:R-:W-:-:S03]  /*38a0*/  FSEL R46, R46, RZ, P2 ;  /* 0x000000ff2e2e7208 */ /* 0x000fc60001000000 */
[----:B----4-:R-:W-:Y:S01]  /*38b0*/  @!P4 IMAD R87, R3, R12, R84 ;  /* 0x0000000c0357c224 */ /* 0x010fe200078e0254 */
[----:B------:R-:W-:Y:S02]  /*38c0*/  @!P4 SHF.R.S32.HI R84, RZ, 0x1f, R88 ;  /* 0x0000001fff54c819 */ /* 0x000fe40000011458 */
[----:B------:R4:W2:Y:S02]  /*38d0*/  @!P3 LDG.E R46, desc[UR36][R50.64] ;  /* 0x00000024322eb981 */ /* 0x0008a4000c1e1900 */
[----:B------:R-:W-:Y:S02]  /*38e0*/  @!P4 IADD3 R88, P3, PT, R87, R88, RZ ;  /* 0x000000585758c210 */ /* 0x000fe40007f7e0ff */
[----:B------:R-:W-:Y:S02]  /*38f0*/  IADD3 R89, PT, PT, R89, R12, RZ ;  /* 0x0000000c59597210 */ /* 0x000fe40007ffe0ff */
[----:B------:R-:W-:Y:S02]  /*3900*/  @!P4 LEA.HI.X.SX32 R84, R87, R84, 0x1, P3 ;  /* 0x000000545754c211 */ /* 0x000fe400018f0eff */
[----:B-1----:R-:W-:-:S04]  /*3910*/  @!P4 LEA R86, P3, R88, R14, 0x2 ;  /* 0x0000000e5856c211 */ /* 0x002fc800078610ff */
[----:B------:R-:W-:Y:S01]  /*3920*/  @!P4 LEA.HI.X R87, R88, R15, R84, 0x2, P3 ;  /* 0x0000000f5857c211 */ /* 0x000fe200018f1454 */
[----:B------:R-:W-:-:S05]  /*3930*/  IMAD.SHL.U32 R88, R89, 0x4, RZ ;  /* 0x0000000459587824 */ /* 0x000fca00078e00ff */
[----:B------:R-:W-:Y:S01]  /*3940*/  ISETP.GE.OR P3, PT, R88, R13, P1 ;  /* 0x0000000d5800720c */ /* 0x000fe20000f66670 */
[----:B------:R-:W-:-:S05]  /*3950*/  IMAD.IADD R84, R89, 0x1, R12 ;  /* 0x0000000159547824 */ /* 0x000fca00078e020c */
[----:B------:R-:W-:Y:S02]  /*3960*/  SHF.L.U32 R84, R84, 0x2, RZ ;  /* 0x0000000254547819 */ /* 0x000fe400000006ff */
[----:B------:R-:W-:Y:S02]  /*3970*/  FSEL R47, R47, RZ, P2 ;  /* 0x000000ff2f2f7208 */ /* 0x000fe40001000000 */
[----:B------:R-:W-:-:S03]  /*3980*/  ISETP.GE.OR P1, PT, R84, R13, P1 ;  /* 0x0000000d5400720c */ /* 0x000fc60000f26670 */
[----:B----4-:R-:W-:Y:S01]  /*3990*/  @!P3 LOP3.LUT R50, R11, 0x3, RZ, 0xc0, !PT ;  /* 0x000000030b32b812 */ /* 0x010fe200078ec0ff */
[----:B------:R-:W1:Y:S01]  /*39a0*/  @!P3 LDC.64 R14, c[0x0][0x3b8] ;  /* 0x0000ee00ff0ebb82 */ /* 0x000e620000000a00 */
[----:B------:R-:W4:Y:S03]  /*39b0*/  @!P4 LDG.E R47, desc[UR36][R86.64] ;  /* 0x00000024562fc981 */ /* 0x000f26000c1e1900 */
[----:B------:R-:W-:Y:S01]  /*39c0*/  @!P3 IMAD R50, R3, R12, R50 ;  /* 0x0000000c0332b224 */ /* 0x000fe200078e0232 */
[----:B------:R-:W-:-:S04]  /*39d0*/  @!P3 SHF.R.S32.HI R13, RZ, 0x1f, R88 ;  /* 0x0000001fff0db819 */ /* 0x000fc80000011458 */
[----:B------:R-:W-:-:S04]  /*39e0*/  @!P3 IADD3 R88, P4, PT, R50, R88, RZ ;  /* 0x000000583258b210 */ /* 0x000fc80007f9e0ff */
[----:B------:R-:W-:Y:S02]  /*39f0*/  @!P3 LEA.HI.X.SX32 R13, R50, R13, 0x1, P4 ;  /* 0x0000000d320db211 */ /* 0x000fe400020f0eff */
[----:B------:R-:W3:Y:S01]  /*3a00*/  @!P1 LDC.64 R50, c[0x0][0x3b8] ;  /* 0x0000ee00ff329b82 */ /* 0x000ee20000000a00 */
[----:B------:R-:W-:-:S05]  /*3a10*/  @!P1 LOP3.LUT R89, R11, 0x3, RZ, 0xc0, !PT ;  /* 0x000000030b599812 */ /* 0x000fca00078ec0ff */
[----:B------:R-:W-:Y:S01]  /*3a20*/  @!P1 IMAD R89, R3, R12, R89 ;  /* 0x0000000c03599224 */ /* 0x000fe200078e0259 */
[C---:B-1----:R-:W-:Y:S02]  /*3a30*/  @!P3 LEA R14, P4, R88.reuse, R14, 0x2 ;  /* 0x0000000e580eb211 */ /* 0x042fe400078810ff */
[----:B------:R-:W-:Y:S02]  /*3a40*/  @!P1 SHF.R.S32.HI R12, RZ, 0x1f, R84 ;  /* 0x0000001fff0c9819 */ /* 0x000fe40000011454 */
[----:B------:R-:W-:Y:S02]  /*3a50*/  @!P3 LEA.HI.X R15, R88, R15, R13, 0x2, P4 ;  /* 0x0000000f580fb211 */ /* 0x000fe400020f140d */
[C---:B------:R-:W-:Y:S02]  /*3a60*/  @!P1 IADD3 R84, P4, PT, R89.reuse, R84, RZ ;  /* 0x0000005459549210 */ /* 0x040fe40007f9e0ff */
[----:B------:R-:W-:Y:S02]  /*3a70*/  FSEL R48, R48, RZ, P2 ;  /* 0x000000ff30307208 */ /* 0x000fe40001000000 */
[----:B------:R-:W-:-:S02]  /*3a80*/  @!P1 LEA.HI.X.SX32 R12, R89, R12, 0x1, P4 ;  /* 0x0000000c590c9211 */ /* 0x000fc400020f0eff */
[----:B------:R-:W-:Y:S02]  /*3a90*/  FSEL R49, R49, RZ, P2 ;  /* 0x000000ff31317208 */ /* 0x000fe40001000000 */
[----:B------:R-:W4:Y:S01]  /*3aa0*/  @!P3 LDG.E R48, desc[UR36][R14.64] ;  /* 0x000000240e30b981 */ /* 0x000f22000c1e1900 */
[----:B---3--:R-:W-:-:S04]  /*3ab0*/  @!P1 LEA R50, P4, R84, R50, 0x2 ;  /* 0x0000003254329211 */ /* 0x008fc800078810ff */
[----:B------:R-:W-:Y:S02]  /*3ac0*/  @!P1 LEA.HI.X R51, R84, R51, R12, 0x2, P4 ;  /* 0x0000003354339211 */ /* 0x000fe400020f140c */
[----:B------:R-:W3:Y:S04]  /*3ad0*/  @P0 LDG.E.U8 R84, desc[UR36][R6.64] ;  /* 0x0000002406540981 */ /* 0x000ee8000c1e1100 */
[----:B------:R-:W3:Y:S01]  /*3ae0*/  @!P1 LDG.E R49, desc[UR36][R50.64] ;  /* 0x0000002432319981 */ /* 0x000ee2000c1e1900 */
[----:B------:R-:W-:-:S04]  /*3af0*/  FMUL.FTZ R13, R78, R25 ;  /* 0x000000194e0d7220 */ /* 0x000fc80000410000 */
[----:B------:R-:W-:-:S04]  /*3b00*/  FFMA.FTZ R12, R80, R23, R13 ;  /* 0x00000017500c7223 */ /* 0x000fc8000001000d */
[----:B------:R-:W-:-:S04]  /*3b10*/  FFMA.FTZ R12, R85, R20, R12 ;  /* 0x00000014550c7223 */ /* 0x000fc8000001000c */
[----:B0-----:R-:W-:-:S04]  /*3b20*/  FFMA.FTZ R13, R83, R26, R12 ;  /* 0x0000001a530d7223 */ /* 0x001fc8000001000c */
[----:B------:R-:W-:-:S04]  /*3b30*/  FFMA.FTZ R13, R76, R21, R13 ;  /* 0x000000154c0d7223 */ /* 0x000fc8000001000d */
[----:B--2---:R-:W-:-:S04]  /*3b40*/  FFMA.FTZ R12, R74, R27, R13 ;  /* 0x0000001b4a0c7223 */ /* 0x004fc8000001000d */
        /* <DEDUP_REMOVED lines=19> */
[----:B------:R-:W-:-:S03]  /*3c80*/  UMOV UR4, 0xffffffff ;  /* 0xffffffff00047882 */ /* 0x000fc60000000000 */
[----:B------:R-:W-:Y:S01]  /*3c90*/  FFMA.FTZ R12, R58, R43, R13 ;  /* 0x0000002b3a0c7223 */ /* 0x000fe2000001000d */
[----:B------:R-:W-:-:S03]  /*3ca0*/  LOP3.LUT P1, RZ, R11, 0x3, RZ, 0xc0, !PT ;  /* 0x000000030bff7812 */ /* 0x000fc6000782c0ff */
[----:B------:R-:W-:-:S04]  /*3cb0*/  FFMA.FTZ R13, R57, R44, R12 ;  /* 0x0000002c390d7223 */ /* 0x000fc8000001000c */
[----:B------:R-:W-:-:S04]  /*3cc0*/  FFMA.FTZ R12, R56, R45, R13 ;  /* 0x0000002d380c7223 */ /* 0x000fc8000001000d */
[----:B------:R-:W-:-:S04]  /*3cd0*/  FFMA.FTZ R13, R55, R46, R12 ;  /* 0x0000002e370d7223 */ /* 0x000fc8000001000c */
[----:B----4-:R-:W-:-:S04]  /*3ce0*/  FFMA.FTZ R12, R54, R47, R13 ;  /* 0x0000002f360c7223 */ /* 0x010fc8000001000d */
[----:B------:R-:W-:Y:S01]  /*3cf0*/  FFMA.FTZ R13, R53, R48, R12 ;  /* 0x00000030350d7223 */ /* 0x000fe2000001000c */
[----:B---3--:R-:W-:-:S03]  /*3d00*/  ISETP.NE.AND P2, PT, R84, RZ, P0 ;  /* 0x000000ff5400720c */ /* 0x008fc60000745270 */
[----:B------:R-:W-:Y:S01]  /*3d10*/  FFMA.FTZ R13, R4, R49, R13 ;  /* 0x00000031040d7223 */ /* 0x000fe2000001000d */
[----:B------:R-:W-:Y:S09]  /*3d20*/  BRA.DIV UR4, `(.L_x_3964) ;  /* 0x0000005e044c7947 */ /* 0x000ff2000b800000 */
[----:B------:R-:W0:Y:S02]  /*3d30*/  SHFL.BFLY PT, R14, R13, 0x2, 0x1f ;  /* 0x0c401f000d0e7f89 */ /* 0x000e2400000e0000 */
[----:B0-----:R-:W-:-:S05]  /*3d40*/  FADD.FTZ R13, R13, R14 ;  /* 0x0000000e0d0d7221 */ /* 0x001fca0000010000 */
[----:B------:R0:W1:Y:S02]  /*3d50*/  SHFL.BFLY PT, R14, R13, 0x1, 0x1f ;  /* 0x0c201f000d0e7f89 */ /* 0x00006400000e0000 */
.L_x_4046:
        /* <DEDUP_REMOVED lines=18> */
[----:B--2---:R-:W-:-:S05]  /*3e80*/  @P1 IMAD.IADD R50, R51, 0x1, R50 ;  /* 0x0000000133321824 */ /* 0x004fca00078e0232 */
        /* <DEDUP_REMOVED lines=8> */
.L_x_3966:
[----:B------:R-:W-:Y:S05]  /*3f10*/  BSYNC.RECONVERGENT B1 ;  /* 0x0000000000017941 */ /* 0x000fea0003800200 */
.L_x_3965:
[----:B-1----:R-:W1:Y:S01]  /*3f20*/  LDC R11, c[0x0][0x3f4] ;  /* 0x0000fd00ff0b7b82 */ /* 0x002e620000000800 */
[----:B------:R-:W-:Y:S01]  /*3f30*/  VIADD R5, R5, 0x10 ;  /* 0x0000001005057836 */ /* 0x000fe20000000000 */
[----:B------:R-:W-:Y:S01]  /*3f40*/  IADD3 R6, P2, PT, R6, 0x10, RZ ;  /* 0x0000001006067810 */ /* 0x000fe20007f5e0ff */
[----:B------:R-:W-:Y:S01]  /*3f50*/  VIADD R9, R9, 0x10 ;  /* 0x0000001009097836 */ /* 0x000fe20000000000 */
[----:B------:R-:W-:-:S03]  /*3f60*/  IADD3 R8, PT, PT, R8, 0x40, RZ ;  /* 0x0000004008087810 */ /* 0x000fc60007ffe0ff */
[----:B------:R-:W-:Y:S01]  /*3f70*/  IMAD.X R7, RZ, RZ, R7, P2 ;  /* 0x000000ffff077224 */ /* 0x000fe200010e0607 */
[----:B-1----:R-:W-:-:S04]  /*3f80*/  IADD3 R11, PT, PT, R18, 0x1, -R11 ;  /* 0x00000001120b7810 */ /* 0x002fc80007ffe80b */
[----:B------:R-:W-:-:S05]  /*3f90*/  VIMNMX R11, PT, PT, RZ, R11, !PT ;  /* 0x0000000bff0b7248 */ /* 0x000fca0007fe0100 */
[----:B------:R-:W-:-:S05]  /*3fa0*/  IMAD.IADD R12, R18, 0x1, -R11 ;  /* 0x00000001120c7824 */ /* 0x000fca00078e0a0b */
[----:B------:R-:W-:-:S04]  /*3fb0*/  IADD3 R12, PT, PT, R12, 0x7, RZ ;  /* 0x000000070c0c7810 */ /* 0x000fc80007ffe0ff */
[----:B0-----:R-:W-:-:S04]  /*3fc0*/  SHF.R.S32.HI R13, RZ, 0x1f, R12 ;  /* 0x0000001fff0d7819 */ /* 0x001fc8000001140c */
[----:B------:R-:W-:-:S04]  /*3fd0*/  LEA.HI R13, R13, R12, RZ, 0x3 ;  /* 0x0000000c0d0d7211 */ /* 0x000fc800078f18ff */
[----:B------:R-:W-:-:S05]  /*3fe0*/  LOP3.LUT R12, R13, 0xfffffff8, RZ, 0xc0, !PT ;  /* 0xfffffff80d0c7812 */ /* 0x000fca00078ec0ff */
[----:B------:R-:W-:-:S05]  /*3ff0*/  IMAD.IADD R12, R11, 0x1, R12 ;  /* 0x000000010b0c7824 */ /* 0x000fca00078e020c */
[----:B------:R-:W-:-:S13]  /*4000*/  ISETP.GE.AND P1, PT, R5, R12, PT ;  /* 0x0000000c0500720c */ /* 0x000fda0003f26270 */
[----:B------:R-:W-:Y:S05]  /*4010*/  @!P1 BRA `(.L_x_3967) ;  /* 0xffffffdc00dc9947 */ /* 0x000fea000383ffff */
.L_x_3963:
[----:B-1----:R-:W-:Y:S05]  /*4020*/  BSYNC B0 ;  /* 0x0000000000007941 */ /* 0x002fea0003800000 */
.L_x_3962:
[----:B------:R-:W0:Y:S01]  /*4030*/  LDC R5, c[0x0][0x3f4] ;  /* 0x0000fd00ff057b82 */ /* 0x000e220000000800 */
[----:B------:R-:W-:Y:S01]  /*4040*/  UMOV UR4, 0xffffffff ;  /* 0xffffffff00047882 */ /* 0x000fe20000000000 */
[----:B0-----:R-:W-:-:S04]  /*4050*/  IADD3 R5, PT, PT, R18, 0x1, -R5 ;  /* 0x0000000112057810 */ /* 0x001fc80007ffe805 */
[----:B-----5:R-:W-:Y:S01]  /*4060*/  VIMNMX R17, PT, PT, RZ, R5, !PT ;  /* 0x00000005ff117248 */ /* 0x020fe20007fe0100 */
[----:B------:R-:W-:Y:S06]  /*4070*/  BRA.DIV UR4, `(.L_x_3968) ;  /* 0x0000005a04b87947 */ /* 0x000fec000b800000 */
[----:B------:R-:W0:Y:S02]  /*4080*/  SHFL.BFLY PT, R14, R82, 0x10, 0x1f ;  /* 0x0e001f00520e7f89 */ /* 0x000e2400000e0000 */
[----:B0-----:R-:W-:-:S05]  /*4090*/  FMNMX.FTZ R13, R14, R82, !PT ;  /* 0x000000520e0d7209 */ /* 0x001fca0007810000 */
[----:B------:R-:W0:Y:S02]  /*40a0*/  SHFL.BFLY PT, R14, R13, 0x8, 0x1f ;  /* 0x0d001f000d0e7f89 */ /* 0x000e2400000e0000 */
[----:B0-----:R-:W-:-:S05]  /*40b0*/  FMNMX.FTZ R0, R13, R14, !PT ;  /* 0x0000000e0d007209 */ /* 0x001fca0007810000 */
[----:B------:R0:W1:Y:S02]  /*40c0*/  SHFL.BFLY PT, R14, R0, 0x4, 0x1f ;  /* 0x0c801f00000e7f89 */ /* 0x00006400000e0000 */
.L_x_4051:
[----:B------:R-:W4:Y:S01]  /*40d0*/  S2R R50, SR_TID.X ;  /* 0x0000000000327919 */ /* 0x000f220000002100 */
[----:B------:R-:W-:Y:S01]  /*40e0*/  MOV R15, 0x400 ;  /* 0x00000400000f7802 */ /* 0x000fe20000000f00 */
[----:B------:R-:W-:Y:S05]  /*40f0*/  WARPSYNC.ALL ;  /* 0x0000000000007948 */ /* 0x000fea0003800000 */
[----:B------:R-:W5:Y:S01]  /*4100*/  S2R R20, SR_CgaCtaId ;  /* 0x0000000000147919 */ /* 0x000f620000008800 */
[----:B-1----:R-:W-:Y:S02]  /*4110*/  FMNMX.FTZ R5, R0, R14, !PT ;  /* 0x0000000e00057209 */ /* 0x002fe40007810000 */
[----:B----4-:R-:W-:-:S02]  /*4120*/  LOP3.LUT P0, R6, R50, 0x1f, RZ, 0xc0, !PT ;  /* 0x0000001f32067812 */ /* 0x010fc4000780c0ff */
[----:B-----5:R-:W-:-:S11]  /*4130*/  LEA R7, R20, R15, 0x18 ;  /* 0x0000000f14077211 */ /* 0x020fd600078ec0ff */
[----:B0-----:R-:W-:-:S05]  /*4140*/  @!P0 LEA.HI R0, R50, R7, RZ, 0x1d ;  /* 0x0000000732008211 */ /* 0x001fca00078fe8ff */
[----:B------:R-:W-:Y:S01]  /*4150*/  @!P0 STS [R0], R5 ;  /* 0x0000000500008388 */ /* 0x000fe20000000800 */
[----:B------:R-:W-:Y:S01]  /*4160*/  BAR.SYNC.DEFER_BLOCKING 0x0 ;  /* 0x0000000000007b1d */ /* 0x000fe20000010000 */
[C---:B------:R-:W-:Y:S01]  /*4170*/  ISETP.GT.U32.AND P0, PT, R6.reuse, 0x1, PT ;  /* 0x000000010600780c */ /* 0x040fe20003f04070 */
[----:B------:R-:W-:Y:S01]  /*4180*/  IMAD.MOV.U32 R10, RZ, RZ, -0x800001 ;  /* 0xff7fffffff0a7424 */ /* 0x000fe200078e00ff */
[----:B------:R-:W-:Y:S01]  /*4190*/  LEA R8, R6, R7, 0x2 ;  /* 0x0000000706087211 */ /* 0x000fe200078e10ff */
[----:B------:R-:W-:Y:S01]  /*41a0*/  VIADD R4, R18, 0x1 ;  /* 0x0000000112047836 */ /* 0x000fe20000000000 */
[----:B------:R-:W-:Y:S01]  /*41b0*/  SHF.L.U32 R52, R50, 0x2, RZ ;  /* 0x0000000232347819 */ /* 0x000fe200000006ff */
[----:B------:R-:W-:Y:S01]  /*41c0*/  BSSY.RECONVERGENT B0, `(.L_x_3969) ;  /* 0x000016f000007945 */ /* 0x000fe20003800200 */
[----:B---3--:R-:W-:-:S07]  /*41d0*/  IMAD.MOV.U32 R9, RZ, RZ, RZ ;  /* 0x000000ffff097224 */ /* 0x008fce00078e00ff */
        /* <DEDUP_REMOVED lines=23> */
[----:B------:R-:W-:-:S03]  /*4350*/  IMAD.MOV.U32 R10, RZ, RZ, R5 ;  /* 0x000000ffff0a7224 */ /* 0x000fc600078e0005 */
[----:B------:R-:W-:Y:S02]  /*4360*/  LEA R13, R20, R13, 0x18 ;  /* 0x0000000d140d7211 */ /* 0x000fe400078ec0ff */
[----:B------:R-:W-:Y:S02]  /*4370*/  LOP3.LUT R11, R9, 0x3, RZ, 0xc0, !PT ;  /* 0x00000003090b7812 */ /* 0x000fe400078ec0ff */
[----:B------:R-:W-:Y:S01]  /*4380*/  MOV R9, RZ ;  /* 0x000000ff00097202 */ /* 0x000fe20000000f00 */
[----:B------:R-:W-:Y:S01]  /*4390*/  IMAD.IADD R12, R52, 0x1, R13 ;  /* 0x00000001340c7824 */ /* 0x000fe200078e020d */
[----:B------:R-:W-:-:S07]  /*43a0*/  IADD3 R11, PT, PT, -R11, RZ, RZ ;  /* 0x000000ff0b0b7210 */ /* 0x000fce0007ffe1ff */
.L_x_3974:
        /* <DEDUP_REMOVED lines=11> */
.L_x_3973:
[----:B------:R-:W-:Y:S05]  /*4460*/  BSYNC.RECONVERGENT B1 ;  /* 0x0000000000017941 */ /* 0x000fea0003800200 */
.L_x_3972:
[----:B------:R-:W-:Y:S05]  /*4470*/  @!P1 BRA `(.L_x_3970) ;  /* 0x00000014000c9947 */ /* 0x000fea0003800000 */
[----:B------:R-:W-:Y:S02]  /*4480*/  VIADD R15, R15, 0x210 ;  /* 0x000002100f0f7836 */ /* 0x000fe40000000000 */
[----:B------:R-:W-:Y:S02]  /*4490*/  IMAD.SHL.U32 R11, R17, 0x4, RZ ;  /* 0x00000004110b7824 */ /* 0x000fe400078e00ff */
[----:B------:R-:W-:Y:S01]  /*44a0*/  VIADD R23, R10, 0x100 ;  /* 0x000001000a177836 */ /* 0x000fe20000000000 */
[----:B------:R-:W-:Y:S02]  /*44b0*/  LEA R12, R20, R15, 0x18 ;  /* 0x0000000f140c7211 */ /* 0x000fe400078ec0ff */
[----:B------:R-:W-:Y:S02]  /*44c0*/  LEA R11, R10, -R11, 0x2 ;  /* 0x8000000b0a0b7211 */ /* 0x000fe400078e10ff */
[----:B------:R-:W-:-:S03]  /*44d0*/  ISETP.GT.AND P0, PT, R23, R18, PT ;  /* 0x000000121700720c */ /* 0x000fc60003f04270 */
[----:B------:R-:W-:-:S05]  /*44e0*/  IMAD.IADD R12, R12, 0x1, R11 ;  /* 0x000000010c0c7824 */ /* 0x000fca00078e020b */
[----:B------:R-:W0:Y:S04]  /*44f0*/  LDS R11, [R12] ;  /* 0x000000000c0b7984 */ /* 0x000e280000000800 */
[----:B------:R-:W1:Y:S04]  /*4500*/  LDS R13, [R12+0x100] ;  /* 0x000100000c0d7984 */ /* 0x000e680000000800 */
        /* <DEDUP_REMOVED lines=27> */
[----:B------:R-:W-:Y:S01]  /*46c0*/  ISETP.GT.AND P1, PT, R10, 0x2ff, PT ;  /* 0x000002ff0a00780c */ /* 0x000fe20003f24270 */
[----:B------:R-:W-:-:S12]  /*46d0*/  VIADD R10, R12, 0x600 ;  /* 0x000006000c0a7836 */ /* 0x000fd80000000000 */
[----:B------:R-:W-:Y:S05]  /*46e0*/  @!P1 BRA `(.L_x_3976) ;  /* 0x0000000400989947 */ /* 0x000fea0003800000 */
[----:B------:R-:W-:Y:S02]  /*46f0*/  PLOP3.LUT P0, PT, PT, PT, PT, 0x8, 0x80 ;  /* 0x000000000080781c */ /* 0x000fe40003f0e170 */
[----:B------:R-:W-:-:S11]  /*4700*/  IADD3 R12, PT, PT, R18, -0x2ff, RZ ;  /* 0xfffffd01120c7810 */ /* 0x000fd60007ffe0ff */
.L_x_3977:
        /* <DEDUP_REMOVED lines=9> */
[----:B------:R-:W5:Y:S04]  /*47a0*/  LDS R31, [R10+0x500] ;  /* 0x000500000a1f7984 */ /* 0x000f680000000800 */
[----:B--2---:R-:W2:Y:S04]  /*47b0*/  LDS R33, [R10+0x600] ;  /* 0x000600000a217984 */ /* 0x004ea80000000800 */
        /* <DEDUP_REMOVED lines=44> */
[C---:B---3--:R-:W-:Y:S01]  /*4a80*/  FADD.FTZ R41, -R0.reuse, R41 ;  /* 0x0000002900297221 */ /* 0x048fe20000010100 */
[C---:B----4-:R-:W-:Y:S01]  /*4a90*/  FADD.FTZ R43, -R0.reuse, R43 ;  /* 0x0000002b002b7221 */ /* 0x050fe20000010100 */
        /* <DEDUP_REMOVED lines=43> */
.L_x_3976:
[----:B------:R-:W-:Y:S05]  /*4d50*/  BSYNC.RECONVERGENT B1 ;  /* 0x0000000000017941 */ /* 0x000fea0003800200 */
.L_x_3975:
        /* <DEDUP_REMOVED lines=11> */
[----:B------:R-:W2:Y:S04]  /*4e10*/  LDS R27, [R10+0x300] ;  /* 0x000300000a1b7984 */ /* 0x000ea80000000800 */
        /* <DEDUP_REMOVED lines=43> */
.L_x_3979:
[----:B------:R-:W-:Y:S05]  /*50d0*/  BSYNC.RECONVERGENT B1 ;  /* 0x0000000000017941 */ /* 0x000fea0003800200 */
.L_x_3978:
        /* <DEDUP_REMOVED lines=27> */
.L_x_3971:
        /* <DEDUP_REMOVED lines=12> */
[----:B------:R-:W-:-:S05]  /*5350*/  SHF.R.S32.HI R24, RZ, 0x1f, R22 ;  /* 0x0000001fff187819 */ /* 0x000fca0000011416 */
[----:B------:R-:W-:Y:S05]  /*5360*/  @!P0 BRA `(.L_x_3981) ;  /* 0x00000000006c8947 */ /* 0x000fea0003800000 */
[----:B------:R-:W-:Y:S01]  /*5370*/  VIADD R15, R15, 0x210 ;  /* 0x000002100f0f7836 */ /* 0x000fe20000000000 */
[----:B------:R-:W-:Y:S01]  /*5380*/  LEA.HI R9, R12, 0x1, RZ, 0x1a ;  /* 0x000000010c097811 */ /* 0x000fe200078fd0ff */
[--C-:B------:R-:W-:Y:S01]  /*5390*/  IMAD.MOV.U32 R13, RZ, RZ, R5.reuse ;  /* 0x000000ffff0d7224 */ /* 0x100fe200078e0005 */
[----:B------:R-:W-:Y:S02]  /*53a0*/  IADD3 R21, P0, P2, R22, R10, R5 ;  /* 0x0000000a16157210 */ /* 0x000fe40007a1e005 */
[----:B------:R-:W-:Y:S02]  /*53b0*/  LEA R15, R20, R15, 0x18 ;  /* 0x0000000f140f7211 */ /* 0x000fe400078ec0ff */
[----:B------:R-:W-:Y:S02]  /*53c0*/  LOP3.LUT R10, R9, 0x3, RZ, 0xc0, !PT ;  /* 0x00000003090a7812 */ /* 0x000fe400078ec0ff */
[----:B------:R-:W-:Y:S01]  /*53d0*/  IADD3.X R11, PT, PT, R24, R11, RZ, P0, P2 ;  /* 0x0000000b180b7210 */ /* 0x000fe200007e44ff */
[----:B------:R-:W-:Y:S01]  /*53e0*/  IMAD.IADD R12, R52, 0x1, R15 ;  /* 0x00000001340c7824 */ /* 0x000fe200078e020f */
[----:B------:R-:W-:-:S02]  /*53f0*/  MOV R9, RZ ;  /* 0x000000ff00097202 */ /* 0x000fc40000000f00 */
[----:B------:R-:W-:-:S07]  /*5400*/  IADD3 R14, PT, PT, -R10, RZ, RZ ;  /* 0x000000ff0a0e7210 */ /* 0x000fce0007ffe1ff */
.L_x_3982:
[----:B------:R-:W-:-:S06]  /*5410*/  IMAD.MOV.U32 R10, RZ, RZ, R21 ;  /* 0x000000ffff0a7224 */ /* 0x000fcc00078e0015 */
[----:B------:R1:W3:Y:S01]  /*5420*/  LDG.E.U8 R10, desc[UR36][R10.64] ;  /* 0x000000240a0a7981 */ /* 0x0002e2000c1e1100 */
[----:B------:R-:W-:Y:S01]  /*5430*/  IADD3 R14, PT, PT, R14, 0x1, RZ ;  /* 0x000000010e0e7810 */ /* 0x000fe20007ffe0ff */
[----:B------:R-:W-:Y:S01]  /*5440*/  VIADD R13, R13, 0x40 ;  /* 0x000000400d0d7836 */ /* 0x000fe20000000000 */
[----:B------:R-:W-:-:S05]  /*5450*/  IADD3 R21, P2, PT, R21, 0x40, RZ ;  /* 0x0000004015157810 */ /* 0x000fca0007f5e0ff */
[----:B-1----:R-:W-:Y:S01]  /*5460*/  IMAD.X R11, RZ, RZ, R11, P2 ;  /* 0x000000ffff0b7224 */ /* 0x002fe200010e060b */
[----:B---3--:R-:W-:-:S13]  /*5470*/  ISETP.NE.AND P0, PT, R10, RZ, PT ;  /* 0x000000ff0a00720c */ /* 0x008fda0003f05270 */
        /* <DEDUP_REMOVED lines=8> */
[----:B0-----:R-:W-:-:S10]  /*5500*/  IADD3 R12, PT, PT, R12, 0x100, RZ ;  /* 0x000001000c0c7810 */ /* 0x001fd40007ffe0ff */
[----:B------:R-:W-:Y:S05]  /*5510*/  @P0 BRA `(.L_x_3982) ;  /* 0xfffffffc00bc0947 */ /* 0x000fea000383ffff */
.L_x_3981:
[----:B------:R-:W-:Y:S05]  /*5520*/  BSYNC.RECONVERGENT B1 ;  /* 0x0000000000017941 */ /* 0x000fea0003800200 */
.L_x_3980:
[----:B------:R-:W-:Y:S05]  /*5530*/  @!P1 BRA `(.L_x_3970) ;  /* 0x0000000000dc9947 */ /* 0x000fea0003800000 */
[----:B------:R-:W1:Y:S01]  /*5540*/  S2R R12, SR_CgaCtaId ;  /* 0x00000000000c7919 */ /* 0x000e620000008800 */
[----:B------:R-:W3:Y:S01]  /*5550*/  LDCU.64 UR4, c[0x0][0x420] ;  /* 0x00008400ff0477ac */ /* 0x000ee20008000a00 */
[----:B------:R-:W-:Y:S01]  /*5560*/  MOV R11, 0x400 ;  /* 0x00000400000b7802 */ /* 0x000fe20000000f00 */
[----:B------:R-:W-:-:S04]  /*5570*/  IMAD.SHL.U32 R10, R17, 0x4, RZ ;  /* 0x00000004110a7824 */ /* 0x000fc800078e00ff */
[----:B------:R-:W-:Y:S01]  /*5580*/  VIADD R11, R11, 0x210 ;  /* 0x000002100b0b7836 */ /* 0x000fe20000000000 */
[----:B------:R-:W-:Y:S02]  /*5590*/  LEA R10, R13, -R10, 0x2 ;  /* 0x8000000a0d0a7211 */ /* 0x000fe400078e10ff */
[----:B---3--:R-:W-:-:S04]  /*55a0*/  IADD3 R15, P0, P1, R22, UR4, R13 ;  /* 0x00000004160f7c10 */ /* 0x008fc8000f91e00d */
[----:B------:R-:W-:Y:S02]  /*55b0*/  IADD3 R15, P2, PT, R15, 0x80, RZ ;  /* 0x000000800f0f7810 */ /* 0x000fe40007f5e0ff */
[----:B-1----:R-:W-:Y:S02]  /*55c0*/  LEA R21, R12, R11, 0x18 ;  /* 0x0000000b0c157211 */ /* 0x002fe400078ec0ff */
[----:B------:R-:W-:Y:S02]  /*55d0*/  IADD3.X R11, PT, PT, R24, UR5, RZ, P0, P1 ;  /* 0x00000005180b7c10 */ /* 0x000fe400087e24ff */
[----:B------:R-:W-:-:S03]  /*55e0*/  IADD3 R12, PT, PT, R10, 0x200, R21 ;  /* 0x000002000a0c7810 */ /* 0x000fc60007ffe015 */
[----:B------:R-:W-:-:S07]  /*55f0*/  IMAD.X R11, RZ, RZ, R11, P2 ;  /* 0x000000ffff0b7224 */ /* 0x000fce00010e060b */
.L_x_3983:
[----:B------:R-:W-:-:S05]  /*5600*/  IMAD.MOV.U32 R10, RZ, RZ, R15 ;  /* 0x000000ffff0a7224 */ /* 0x000fca00078e000f */
[----:B------:R-:W3:Y:S04]  /*5610*/  LDG.E.U8 R15, desc[UR36][R10.64+-0x80] ;  /* 0xffff80240a0f7981 */ /* 0x000ee8000c1e1100 */
[----:B------:R-:W4:Y:S04]  /*5620*/  LDG.E.U8 R14, desc[UR36][R10.64+-0x40] ;  /* 0xffffc0240a0e7981 */ /* 0x000f28000c1e1100 */
[----:B------:R-:W5:Y:S04]  /*5630*/  LDG.E.U8 R20, desc[UR36][R10.64] ;  /* 0x000000240a147981 */ /* 0x000f68000c1e1100 */
[----:B------:R-:W2:Y:S01]  /*5640*/  LDG.E.U8 R22, desc[UR36][R10.64+0x40] ;  /* 0x000040240a167981 */ /* 0x000ea2000c1e1100 */
[----:B------:R-:W-:Y:S01]  /*5650*/  VIADD R13, R13, 0x100 ;  /* 0x000001000d0d7836 */ /* 0x000fe20000000000 */
[----:B---3--:R-:W-:-:S02]  /*5660*/  ISETP.NE.AND P0, PT, R15, RZ, PT ;  /* 0x000000ff0f00720c */ /* 0x008fc40003f05270 */
[----:B----4-:R-:W-:Y:S02]  /*5670*/  ISETP.NE.AND P1, PT, R14, RZ, PT ;  /* 0x000000ff0e00720c */ /* 0x010fe40003f25270 */
[----:B------:R-:W-:Y:S02]  /*5680*/  MOV R14, RZ ;  /* 0x000000ff000e7202 */ /* 0x000fe40000000f00 */
[----:B-----5:R-:W-:Y:S02]  /*5690*/  ISETP.NE.AND P2, PT, R20, RZ, PT ;  /* 0x000000ff1400720c */ /* 0x020fe40003f45270 */
[----:B--2---:R-:W-:-:S05]  /*56a0*/  ISETP.NE.AND P3, PT, R22, RZ, PT ;  /* 0x000000ff1600720c */ /* 0x004fca0003f65270 */
[----:B------:R-:W0:Y:S04]  /*56b0*/  @!P0 LDS R15, [R12+-0x200] ;  /* 0xfffe00000c0f8984 */ /* 0x000e280000000800 */
[----:B------:R-:W1:Y:S04]  /*56c0*/  @!P1 LDS R21, [R12+-0x100] ;  /* 0xffff00000c159984 */ /* 0x000e680000000800 */
[----:B------:R-:W2:Y:S04]  /*56d0*/  @!P2 LDS R23, [R12] ;  /* 0x000000000c17a984 */ /* 0x000ea80000000800 */
[----:B------:R-:W3:Y:S01]  /*56e0*/  @!P3 LDS R25, [R12+0x100] ;  /* 0x000100000c19b984 */ /* 0x000ee20000000800 */
[----:B0-----:R-:W-:-:S04]  /*56f0*/  @!P0 FADD.FTZ R15, -R0, R15 ;  /* 0x0000000f000f8221 */ /* 0x001fc80000010100 */
        /* <DEDUP_REMOVED lines=8> */
[----:B------:R-:W-:-:S02]  /*5780*/  HFMA2 R25, -RZ, RZ, 0, 0 ;  /* 0x00000000ff197431 */ /* 0x000fc400000001ff */
[----:B------:R-:W-:Y:S01]  /*5790*/  @!P2 FMUL.FTZ R22, R22, 1.4426950216293334961 ;  /* 0x3fb8aa3b1616a820 */ /* 0x000fe20000410000 */
[----:B------:R-:W-:Y:S01]  /*57a0*/  ISETP.GT.AND P0, PT, R13, R18, PT ;  /* 0x000000120d00720c */ /* 0x000fe20003f04270 */
        /* <DEDUP_REMOVED lines=16> */
.L_x_3970:
[----:B------:R-:W-:Y:S05]  /*58b0*/  BSYNC.RECONVERGENT B0 ;  /* 0x0000000000007941 */ /* 0x000fea0003800200 */
.L_x_3969:
[----:B0-----:R-:W0:Y:S01]  /*58c0*/  SHFL.BFLY PT, R0, R9, 0x10, 0x1f ;  /* 0x0e001f0009007f89 */ /* 0x001e2200000e0000 */
[C---:B------:R-:W-:Y:S01]  /*58d0*/  ISETP.NE.AND P0, PT, R6.reuse, RZ, PT ;  /* 0x000000ff0600720c */ /* 0x040fe20003f05270 */
[----:B------:R-:W1:Y:S01]  /*58e0*/  LDCU.U8 UR6, c[0x0][0x48c] ;  /* 0x00009180ff0677ac */ /* 0x000e620008000000 */
[----:B------:R-:W-:Y:S01]  /*58f0*/  ISETP.GT.U32.AND P1, PT, R6, 0x1, PT ;  /* 0x000000010600780c */ /* 0x000fe20003f24070 */
[----:B------:R-:W3:Y:S01]  /*5900*/  S2R R51, SR_CTAID.X ;  /* 0x0000000000337919 */ /* 0x000ee20000002500 */
[----:B------:R-:W3:Y:S01]  /*5910*/  S2UR UR4, SR_CTAID.Y ;  /* 0x00000000000479c3 */ /* 0x000ee20000002600 */
[----:B-1----:R-:W-:Y:S01]  /*5920*/  UISETP.NE.AND UP0, UPT, UR6, URZ, UPT ;  /* 0x000000ff0600728c */ /* 0x002fe2000bf05270 */
[----:B0-----:R-:W-:-:S05]  /*5930*/  FADD.FTZ R10, R0, R9 ;  /* 0x00000009000a7221 */ /* 0x001fca0000010000 */
[----:B----4-:R-:W0:Y:S02]  /*5940*/  SHFL.BFLY PT, R11, R10, 0x8, 0x1f ;  /* 0x0d001f000a0b7f89 */ /* 0x010e2400000e0000 */
[----:B0-----:R-:W-:-:S05]  /*5950*/  FADD.FTZ R11, R10, R11 ;  /* 0x0000000b0a0b7221 */ /* 0x001fca0000010000 */
[----:B------:R-:W0:Y:S02]  /*5960*/  SHFL.BFLY PT, R0, R11, 0x4, 0x1f ;  /* 0x0c801f000b007f89 */ /* 0x000e2400000e0000 */
[----:B0-----:R-:W-:Y:S01]  /*5970*/  FADD.FTZ R12, R11, R0 ;  /* 0x000000000b0c7221 */ /* 0x001fe20000010000 */
[----:B------:R-:W-:-:S04]  /*5980*/  SHF.R.U32.HI R0, RZ, 0x5, R50 ;  /* 0x00000005ff007819 */ /* 0x000fc80000011632 */
[----:B------:R-:W0:Y:S01]  /*5990*/  SHFL.BFLY PT, R13, R12, 0x2, 0x1f ;  /* 0x0c401f000c0d7f89 */ /* 0x000e2200000e0000 */
[----:B------:R-:W-:Y:S02]  /*59a0*/  @!P0 IMAD R7, R0, 0x4, R7 ;  /* 0x0000000400078824 */ /* 0x000fe400078e0207 */
[----:B0-----:R-:W-:Y:S02]  /*59b0*/  FADD.FTZ R13, R12, R13 ;  /* 0x0000000d0c0d7221 */ /* 0x001fe40000010000 */
[----:B------:R-:W3:Y:S03]  /*59c0*/  LDC R12, c[0x0][0x3f8] ;  /* 0x0000fe00ff0c7b82 */ /* 0x000ee60000000800 */
[----:B------:R-:W0:Y:S01]  /*59d0*/  SHFL.BFLY PT, R14, R13, 0x1, 0x1f ;  /* 0x0c201f000d0e7f89 */ /* 0x000e2200000e0000 */
[----:B---3--:R-:W-:Y:S02]  /*59e0*/  IMAD R55, R12, UR4, R51 ;  /* 0x000000040c377c24 */ /* 0x008fe4000f8e0233 */
[----:B0-----:R-:W-:-:S05]  /*59f0*/  FADD.FTZ R14, R13, R14 ;  /* 0x0000000e0d0e7221 */ /* 0x001fca0000010000 */
[----:B------:R0:W-:Y:S01]  /*5a00*/  @!P0 STS [R7+0x8], R14 ;  /* 0x0000080e07008388 */ /* 0x0001e20000000800 */
[----:B------:R-:W-:Y:S01]  /*5a10*/  BAR.SYNC.DEFER_BLOCKING 0x0 ;  /* 0x0000000000007b1d */ /* 0x000fe20000010000 */
[----:B------:R-:W-:Y:S02]  /*5a20*/  ISETP.GT.AND P0, PT, R5, R18, PT ;  /* 0x000000120500720c */ /* 0x000fe40003f04270 */
[----:B0-----:R-:W-:-:S03]  /*5a30*/  CS2R R6, SRZ ;  /* 0x0000000000067805 */ /* 0x001fc6000001ff00 */
[----:B------:R-:W0:Y:S04]  /*5a40*/  @!P1 LDS R14, [R8+0x8] ;  /* 0x00000800080e9984 */ /* 0x000e280000000800 */
[----:B0-----:R-:W0:Y:S02]  /*5a50*/  SHFL.BFLY PT, R9, R14, 0x1, 0x1f ;  /* 0x0c201f000e097f89 */ /* 0x001e2400000e0000 */
[----:B0-----:R-:W-:-:S06]  /*5a60*/  FADD.FTZ R10, R9, R14 ;  /* 0x0000000e090a7221 */ /* 0x001fcc0000010000 */
[----:B------:R-:W0:Y:S02]  /*5a70*/  SHFL.IDX PT, R10, R10, RZ, 0x1f ;  /* 0x00001fff0a0a7589 */ /* 0x000e2400000e0000 */
[----:B0-----:R-:W-:-:S06]  /*5a80*/  FADD.FTZ R9, R10, 9.9999999747524270788e-07 ;  /* 0x358637bd0a097421 */ /* 0x001fcc0000010000 */
        /* <DEDUP_REMOVED lines=8> */
.L_x_3984:
        /* <DEDUP_REMOVED lines=18> */
[----:B------:R-:W-:Y:S02]  /*5c30*/  LOP3.LUT R6, R6, 0xc0, RZ, 0xc0, !PT ;  /* 0x000000c006067812 */ /* 0x000fe400078ec0ff */
[----:B------:R-:W-:-:S03]  /*5c40*/  IADD3 R7, PT, PT, -R4, RZ, RZ ;  /* 0x000000ff04077210 */ /* 0x000fc60007ffe1ff */
[----:B------:R-:W-:Y:S01]  /*5c50*/  IMAD.IADD R5, R5, 0x1, R6 ;  /* 0x0000000105057824 */ /* 0x000fe200078e0206 */
[----:B-1----:R-:W-:-:S06]  /*5c60*/  ULEA UR4, UR5, UR4, 0x18 ;  /* 0x0000000405047291 */ /* 0x002fcc000f8ec0ff */
[----:B------:R-:W-:-:S07]  /*5c70*/  VIADD R4, R52, UR4 ;  /* 0x0000000434047c36 */ /* 0x000fce0008000000 */
.L_x_3990:
[----:B------:R-:W0:Y:S01]  /*5c80*/  LDS R6, [R4] ;  /* 0x0000000004067984 */ /* 0x000e220000000800 */
[----:B------:R-:W-:-:S04]  /*5c90*/  IADD3 R7, PT, PT, R7, 0x1, RZ ;  /* 0x0000000107077810 */ /* 0x000fc80007ffe0ff */
[----:B------:R-:W-:Y:S01]  /*5ca0*/  ISETP.NE.AND P0, PT, R7, RZ, PT ;  /* 0x000000ff0700720c */ /* 0x000fe20003f05270 */
[----:B0-----:R-:W-:-:S05]  /*5cb0*/  FMUL.FTZ R11, R6, R9 ;  /* 0x00000009060b7220 */ /* 0x001fca0000410000 */
[----:B------:R0:W-:Y:S02]  /*5cc0*/  STS [R4], R11 ;  /* 0x0000000b04007388 */ /* 0x0001e40000000800 */
[----:B0-----:R-:W-:-:S05]  /*5cd0*/  VIADD R4, R4, 0x100 ;  /* 0x0000010004047836 */ /* 0x001fca0000000000 */
[----:B------:R-:W-:Y:S05]  /*5ce0*/  @P0 BRA `(.L_x_3990) ;  /* 0xfffffffc00e40947 */ /* 0x000fea000383ffff */
.L_x_3989:
[----:B------:R-:W-:Y:S05]  /*5cf0*/  BSYNC.RECONVERGENT B1 ;  /* 0x0000000000017941 */ /* 0x000fea0003800200 */
.L_x_3988:
        /* <DEDUP_REMOVED lines=31> */
.L_x_3993:
        /* <DEDUP_REMOVED lines=10> */
[----:B------:R-:W5:Y:S04]  /*5f90*/  LDS R24, [R5+0x600] ;  /* 0x0006000005187984 */ /* 0x000f680000000800 */
[----:B------:R-:W5:Y:S04]  /*5fa0*/  LDS R26, [R5+0x700] ;  /* 0x00070000051a7984 */ /* 0x000f680000000800 */
[----:B------:R-:W5:Y:S01]  /*5fb0*/  LDS R28, [R5+0x800] ;  /* 0x00080000051c7984 */ /* 0x000f620000000800 */
[----:B0-----:R-:W-:-:S03]  /*5fc0*/  FMUL.FTZ R4, R9, R4 ;  /* 0x0000000409047220 */ /* 0x001fc60000410000 */
[----:B------:R-:W0:Y:S01]  /*5fd0*/  LDS R30, [R5+0x900] ;  /* 0x00090000051e7984 */ /* 0x000e220000000800 */
[----:B-1----:R-:W-:-:S03]  /*5fe0*/  FMUL.FTZ R6, R9, R6 ;  /* 0x0000000609067220 */ /* 0x002fc60000410000 */
[----:B--2---:R-:W1:Y:S01]  /*5ff0*/  LDS R32, [R5+0xa00] ;  /* 0x000a000005207984 */ /* 0x004e620000000800 */
[----:B---3--:R-:W-:-:S03]  /*6000*/  FMUL.FTZ R8, R9, R8 ;  /* 0x0000000809087220 */ /* 0x008fc60000410000 */
[----:B------:R-:W2:Y:S01]  /*6010*/  LDS R34, [R5+0xb00] ;  /* 0x000b000005227984 */ /* 0x000ea20000000800 */
[----:B----4-:R-:W-:-:S03]  /*6020*/  FMUL.FTZ R10, R9, R10 ;  /* 0x0000000a090a7220 */ /* 0x010fc60000410000 */
[----:B------:R-:W3:Y:S01]  /*6030*/  LDS R36, [R5+0xc00] ;  /* 0x000c000005247984 */ /* 0x000ee20000000800 */
[----:B-----5:R-:W-:-:S03]  /*6040*/  FMUL.FTZ R12, R9, R12 ;  /* 0x0000000c090c7220 */ /* 0x020fc60000410000 */
[----:B------:R-:W4:Y:S01]  /*6050*/  LDS R38, [R5+0xd00] ;  /* 0x000d000005267984 */ /* 0x000f220000000800 */
        /* <DEDUP_REMOVED lines=9> */
[----:B------:R-:W-:-:S03]  /*60f0*/  FMUL.FTZ R28, R9, R28 ;  /* 0x0000001c091c7220 */ /* 0x000fc60000410000 */
[----:B------:R-:W-:Y:S01]  /*6100*/  STS [R5+0x200], R12 ;  /* 0x0002000c05007388 */ /* 0x000fe20000000800 */
[----:B0-----:R-:W-:-:S03]  /*6110*/  FMUL.FTZ R30, R9, R30 ;  /* 0x0000001e091e7220 */ /* 0x001fc60000410000 */
[----:B------:R-:W-:Y:S01]  /*6120*/  STS [R5+0x300], R14 ;  /* 0x0003000e05007388 */ /* 0x000fe20000000800 */
[----:B-1----:R-:W-:-:S03]  /*6130*/  FMUL.FTZ R32, R9, R32 ;  /* 0x0000002009207220 */ /* 0x002fc60000410000 */
[----:B------:R-:W-:Y:S01]  /*6140*/  STS [R5+0x400], R20 ;  /* 0x0004001405007388 */ /* 0x000fe20000000800 */
[----:B--2---:R-:W-:-:S03]  /*6150*/  FMUL.FTZ R34, R9, R34 ;  /* 0x0000002209227220 */ /* 0x004fc60000410000 */
[----:B------:R-:W-:Y:S01]  /*6160*/  STS [R5+0x500], R22 ;  /* 0x0005001605007388 */ /* 0x000fe20000000800 */
[----:B---3--:R-:W-:-:S03]  /*6170*/  FMUL.FTZ R36, R9, R36 ;  /* 0x0000002409247220 */ /* 0x008fc60000410000 */
[----:B------:R-:W-:Y:S01]  /*6180*/  STS [R5+0x600], R24 ;  /* 0x0006001805007388 */ /* 0x000fe20000000800 */
[----:B----4-:R-:W-:-:S03]  /*6190*/  FMUL.FTZ R38, R9, R38 ;  /* 0x0000002609267220 */ /* 0x010fc60000410000 */
        /* <DEDUP_REMOVED lines=9> */
.L_x_3992:
[----:B------:R-:W-:Y:S05]  /*6230*/  BSYNC.RECONVERGENT B1 ;  /* 0x0000000000017941 */ /* 0x000fea0003800200 */
.L_x_3991:
        /* <DEDUP_REMOVED lines=11> */
[----:B------:R-:W2:Y:S04]  /*62f0*/  LDS R14, [R5+0x300] ;  /* 0x00030000050e7984 */ /* 0x000ea80000000800 */
[----:B------:R-:W2:Y:S04]  /*6300*/  LDS R20, [R5+0x400] ;  /* 0x0004000005147984 */ /* 0x000ea80000000800 */
        /* <DEDUP_REMOVED lines=18> */
.L_x_3995:
[----:B------:R-:W-:Y:S05]  /*6430*/  BSYNC.RECONVERGENT B1 ;  /* 0x0000000000017941 */ /* 0x000fea0003800200 */
.L_x_3994:
        /* <DEDUP_REMOVED lines=15> */
.L_x_3987:
        /* <DEDUP_REMOVED lines=18> */
[----:B------:R-:W-:Y:S01]  /*6650*/  IADD3 R5, PT, PT, R5, R8, RZ ;  /* 0x0000000805057210 */ /* 0x000fe20007ffe0ff */
[----:B------:R-:W-:Y:S01]  /*6660*/  IMAD.MOV R8, RZ, RZ, -R4 ;  /* 0x000000ffff087224 */ /* 0x000fe200078e0a04 */
[----:B---3--:R-:W-:-:S04]  /*6670*/  LEA R12, P0, R15, UR8, 0x2 ;  /* 0x000000080f0c7c11 */ /* 0x008fc8000f8010ff */
[----:B------:R-:W-:Y:S01]  /*6680*/  LEA.HI.X R15, R15, UR9, R10, 0x2, P0 ;  /* 0x000000090f0f7c11 */ /* 0x000fe200080f140a */
[----:B-1----:R-:W-:-:S06]  /*6690*/  ULEA UR4, UR5, UR4, 0x18 ;  /* 0x0000000405047291 */ /* 0x002fcc000f8ec0ff */
[----:B------:R-:W-:-:S07]  /*66a0*/  IADD3 R4, PT, PT, R52, UR4, RZ ;  /* 0x0000000434047c10 */ /* 0x000fce000fffe0ff */
.L_x_3998:
[----:B-1----:R-:W0:Y:S01]  /*66b0*/  LDS R10, [R4] ;  /* 0x00000000040a7984 */ /* 0x002e220000000800 */
[----:B------:R-:W-:Y:S01]  /*66c0*/  MOV R11, R15 ;  /* 0x0000000f000b7202 */ /* 0x000fe20000000f00 */
[----:B------:R-:W-:-:S05]  /*66d0*/  VIADD R8, R8, 0x1 ;  /* 0x0000000108087836 */ /* 0x000fca0000000000 */
[----:B------:R-:W-:Y:S01]  /*66e0*/  ISETP.NE.AND P0, PT, R8, RZ, PT ;  /* 0x000000ff0800720c */ /* 0x000fe20003f05270 */
[----:B0-----:R-:W-:Y:S01]  /*66f0*/  FMUL.FTZ R13, R10, R9 ;  /* 0x000000090a0d7220 */ /* 0x001fe20000410000 */
[----:B------:R-:W-:Y:S01]  /*6700*/  IMAD.MOV.U32 R10, RZ, RZ, R12 ;  /* 0x000000ffff0a7224 */ /* 0x000fe200078e000c */
[----:B------:R-:W-:-:S03]  /*6710*/  IADD3 R12, P2, PT, R12, 0x100, RZ ;  /* 0x000001000c0c7810 */ /* 0x000fc60007f5e0ff */
[----:B------:R0:W-:Y:S01]  /*6720*/  STS [R4], R13 ;  /* 0x0000000d04007388 */ /* 0x0001e20000000800 */
[----:B------:R-:W-:-:S03]  /*6730*/  IADD3.X R15, PT, PT, RZ, R15, RZ, P2, !PT ;  /* 0x0000000fff0f7210 */ /* 0x000fc600017fe4ff */
[----:B------:R1:W-:Y:S01]  /*6740*/  STG.E desc[UR36][R10.64], R13 ;  /* 0x0000000d0a007986 */ /* 0x0003e2000c101924 */
[----:B0-----:R-:W-:Y:S02]  /*6750*/  VIADD R4, R4, 0x100 ;  /* 0x0000010004047836 */ /* 0x001fe40000000000 */
[----:B------:R-:W-:Y:S05]  /*6760*/  @P0 BRA `(.L_x_3998) ;  /* 0xfffffffc00d00947 */ /* 0x000fea000383ffff */
.L_x_3997:
[----:B------:R-:W-:Y:S05]  /*6770*/  BSYNC.RECONVERGENT B1 ;  /* 0x0000000000017941 */ /* 0x000fea0003800200 */
.L_x_3996:
[----:B------:R-:W-:Y:S05]  /*6780*/  @!P1 BRA `(.L_x_3986) ;  /* 0x0000000800709947 */ /* 0x000fea0003800000 */
[----:B------:R-:W3:Y:S01]  /*6790*/  S2R R8, SR_CgaCtaId ;  /* 0x0000000000087919 */ /* 0x000ee20000008800 */
[----:B------:R-:W4:Y:S01]  /*67a0*/  LDCU.64 UR4, c[0x0][0x480] ;  /* 0x00009000ff0477ac */ /* 0x000f220008000a00 */
[----:B------:R-:W-:Y:S01]  /*67b0*/  IADD3 R6, P0, PT, R5, R6, RZ ;  /* 0x0000000605067210 */ /* 0x000fe20007f1e0ff */
[----:B-1----:R-:W-:Y:S01]  /*67c0*/  IMAD.IADD R11, R18, 0x1, -R5 ;  /* 0x00000001120b7824 */ /* 0x002fe200078e0a05 */
[----:B------:R-:W-:Y:S01]  /*67d0*/  MOV R4, 0x400 ;  /* 0x0000040000047802 */ /* 0x000fe20000000f00 */
[----:B------:R-:W-:Y:S01]  /*67e0*/  BSSY.RECONVERGENT B1, `(.L_x_3999) ;  /* 0x0000058000017945 */ /* 0x000fe20003800200 */
[----:B------:R-:W-:Y:S02]  /*67f0*/  IADD3.X R7, PT, PT, RZ, R7, RZ, P0, !PT ;  /* 0x00000007ff077210 */ /* 0x000fe400007fe4ff */
[----:B------:R-:W-:Y:S02]  /*6800*/  ISETP.GT.AND P1, PT, R11, 0x2ff, PT ;  /* 0x000002ff0b00780c */ /* 0x000fe40003f24270 */
[----:B----4-:R-:W-:-:S04]  /*6810*/  LEA R10, P0, R6, UR4, 0x2 ;  /* 0x00000004060a7c11 */ /* 0x010fc8000f8010ff */
[----:B------:R-:W-:Y:S02]  /*6820*/  LEA.HI.X R12, R6, UR5, R7, 0x2, P0 ;  /* 0x00000005060c7c11 */ /* 0x000fe400080f1407 */
[----:B------:R-:W-:Y:S01]  /*6830*/  IADD3 R7, PT, PT, R4, 0x210, RZ ;  /* 0x0000021004077810 */ /* 0x000fe20007ffe0ff */
[----:B------:R-:W-:Y:S01]  /*6840*/  IMAD.SHL.U32 R4, R17, 0x4, RZ ;  /* 0x0000000411047824 */ /* 0x000fe200078e00ff */
[----:B------:R-:W-:-:S04]  /*6850*/  IADD3 R6, P0, PT, R10, 0x200, RZ ;  /* 0x000002000a067810 */ /* 0x000fc80007f1e0ff */
[----:B------:R-:W-:Y:S02]  /*6860*/  LEA R4, R5, -R4, 0x2 ;  /* 0x8000000405047211 */ /* 0x000fe400078e10ff */
[----:B---3--:R-:W-:Y:S01]  /*6870*/  LEA R11, R8, R7, 0x18 ;  /* 0x00000007080b7211 */ /* 0x008fe200078ec0ff */
[----:B------:R-:W-:Y:S01]  /*6880*/  IMAD.X R7, RZ, RZ, R12, P0 ;  /* 0x000000ffff077224 */ /* 0x000fe200000e060c */
[----:B------:R-:W-:Y:S02]  /*6890*/  PLOP3.LUT P0, PT, PT, PT, PT, 0x80, 0x8 ;  /* 0x000000000008781c */ /* 0x000fe40003f0f070 */
[----:B------:R-:W-:Y:S01]  /*68a0*/  IADD3 R4, PT, PT, R4, 0x200, R11 ;  /* 0x0000020004047810 */ /* 0x000fe20007ffe00b */
[----:B------:R-:W-:Y:S10]  /*68b0*/  @!P1 BRA `(.L_x_4000) ;  /* 0x0000000400289947 */ /* 0x000ff40003800000 */
[----:B------:R-:W-:Y:S02]  /*68c0*/  PLOP3.LUT P0, PT, PT, PT, PT, 0x8, 0x80 ;  /* 0x000000000080781c */ /* 0x000fe40003f0e170 */
[----:B------:R-:W-:-:S11]  /*68d0*/  IADD3 R42, PT, PT, R18, -0x2ff, RZ ;  /* 0xfffffd01122a7810 */ /* 0x000fd60007ffe0ff */
.L_x_4001:
[----:B------:R-:W0:Y:S01]  /*68e0*/  LDS R8, [R4+-0x200] ;  /* 0xfffe000004087984 */ /* 0x000e220000000800 */
[----:B------:R-:W-:-:S03]  /*68f0*/  VIADD R5, R5, 0x400 ;  /* 0x0000040005057836 */ /* 0x000fc60000000000 */
[----:B------:R-:W1:Y:S02]  /*6900*/  LDS R10, [R4+-0x100] ;  /* 0xffff0000040a7984 */ /* 0x000e640000000800 */
[----:B------:R-:W-:Y:S02]  /*6910*/  ISETP.GE.AND P1, PT, R5, R42, PT ;  /* 0x0000002a0500720c */ /* 0x000fe40003f26270 */
[----:B------:R-:W3:Y:S04]  /*6920*/  LDS R12, [R4] ;  /* 0x00000000040c7984 */ /* 0x000ee80000000800 */
[----:B------:R-:W-:Y:S04]  /*6930*/  LDS R28, [R4+0x600] ;  /* 0x00060000041c7984 */ /* 0x000fe80000000800 */
[----:B------:R-:W4:Y:S04]  /*6940*/  LDS R14, [R4+0x100] ;  /* 0x00010000040e7984 */ /* 0x000f280000000800 */
[----:B------:R-:W5:Y:S04]  /*6950*/  LDS R20, [R4+0x200] ;  /* 0x0002000004147984 */ /* 0x000f680000000800 */
[----:B------:R-:W5:Y:S04]  /*6960*/  LDS R22, [R4+0x300] ;  /* 0x0003000004167984 */ /* 0x000f680000000800 */
[----:B------:R-:W5:Y:S04]  /*6970*/  LDS R24, [R4+0x400] ;  /* 0x0004000004187984 */ /* 0x000f680000000800 */
[----:B------:R-:W5:Y:S04]  /*6980*/  LDS R26, [R4+0x500] ;  /* 0x00050000041a7984 */ /* 0x000f680000000800 */
[----:B------:R-:W5:Y:S01]  /*6990*/  LDS R30, [R4+0x700] ;  /* 0x00070000041e7984 */ /* 0x000f620000000800 */
[----:B0-----:R-:W-:-:S03]  /*69a0*/  FMUL.FTZ R11, R9, R8 ;  /* 0x00000008090b7220 */ /* 0x001fc60000410000 */
[----:B--2---:R-:W-:Y:S01]  /*69b0*/  LDS R32, [R4+0x800] ;  /* 0x0008000004207984 */ /* 0x004fe20000000800 */
[----:B-1----:R-:W-:-:S03]  /*69c0*/  FMUL.FTZ R13, R9, R10 ;  /* 0x0000000a090d7220 */ /* 0x002fc60000410000 */
[----:B------:R-:W0:Y:S01]  /*69d0*/  LDS R8, [R4+0xd00] ;  /* 0x000d000004087984 */ /* 0x000e220000000800 */
[----:B---3--:R-:W-:-:S03]  /*69e0*/  FMUL.FTZ R15, R9, R12 ;  /* 0x0000000c090f7220 */ /* 0x008fc60000410000 */
[----:B------:R-:W1:Y:S04]  /*69f0*/  LDS R34, [R4+0x900] ;  /* 0x0009000004227984 */ /* 0x000e680000000800 */
[----:B------:R-:W2:Y:S01]  /*6a00*/  LDS R36, [R4+0xa00] ;  /* 0x000a000004247984 */ /* 0x000ea20000000800 */
[----:B----4-:R-:W-:-:S03]  /*6a10*/  FMUL.FTZ R21, R9, R14 ;  /* 0x0000000e09157220 */ /* 0x010fc60000410000 */
[----:B------:R-:W-:Y:S01]  /*6a20*/  LDS R38, [R4+0xb00] ;  /* 0x000b000004267984 */ /* 0x000fe20000000800 */
[----:B-----5:R-:W-:-:S03]  /*6a30*/  FMUL.FTZ R23, R9, R20 ;  /* 0x0000001409177220 */ /* 0x020fc60000410000 */
[----:B------:R-:W3:Y:S01]  /*6a40*/  LDS R40, [R4+0xc00] ;  /* 0x000c000004287984 */ /* 0x000ee20000000800 */
[----:B------:R-:W-:-:S03]  /*6a50*/  FMUL.FTZ R25, R9, R22 ;  /* 0x0000001609197220 */ /* 0x000fc60000410000 */
        /* <DEDUP_REMOVED lines=48> */
.L_x_4000:
[----:B------:R-:W-:Y:S05]  /*6d60*/  BSYNC.RECONVERGENT B1 ;  /* 0x0000000000017941 */ /* 0x000fea0003800200 */
.L_x_3999:
        /* <DEDUP_REMOVED lines=15> */
[----:B------:R-:W-:Y:S01]  /*6e60*/  IADD3 R8, P1, PT, R6, 0x800, RZ ;  /* 0x0000080006087810 */ /* 0x000fe20007f3e0ff */
[----:B-1----:R-:W-:-:S03]  /*6e70*/  FMUL.FTZ R13, R9, R10 ;  /* 0x0000000a090d7220 */ /* 0x002fc60000410000 */
[----:B------:R-:W-:Y:S01]  /*6e80*/  STG.E desc[UR36][R6.64+-0x200], R11 ;  /* 0xfffe000b06007986 */ /* 0x000fe2000c101924 */
[----:B---3--:R-:W-:-:S03]  /*6e90*/  FMUL.FTZ R15, R9, R12 ;  /* 0x0000000c090f7220 */ /* 0x008fc60000410000 */
[----:B------:R-:W-:Y:S01]  /*6ea0*/  STS [R4+-0x200], R11 ;  /* 0xfffe000b04007388 */ /* 0x000fe20000000800 */
[----:B----4-:R-:W-:-:S03]  /*6eb0*/  FMUL.FTZ R21, R9, R14 ;  /* 0x0000000e09157220 */ /* 0x010fc60000410000 */
[----:B------:R-:W-:Y:S01]  /*6ec0*/  STG.E desc[UR36][R6.64+-0x100], R13 ;  /* 0xffff000d06007986 */ /* 0x000fe2000c101924 */
[----:B-----5:R-:W-:-:S03]  /*6ed0*/  FMUL.FTZ R23, R9, R20 ;  /* 0x0000001409177220 */ /* 0x020fc60000410000 */
[----:B------:R0:W-:Y:S01]  /*6ee0*/  STS [R4+-0x100], R13 ;  /* 0xffff000d04007388 */ /* 0x0001e20000000800 */
[----:B--2---:R-:W-:-:S03]  /*6ef0*/  FMUL.FTZ R25, R9, R22 ;  /* 0x0000001609197220 */ /* 0x004fc60000410000 */
        /* <DEDUP_REMOVED lines=18> */
.L_x_4003:
[----:B------:R-:W-:Y:S05]  /*7020*/  BSYNC.RECONVERGENT B1 ;  /* 0x0000000000017941 */ /* 0x000fea0003800200 */
.L_x_4002:
        /* <DEDUP_REMOVED lines=18> */
.L_x_3986:
[----:B------:R-:W-:Y:S05]  /*7150*/  BSYNC.RECONVERGENT B0 ;  /* 0x0000000000007941 */ /* 0x000fea0003800200 */
.L_x_3985:
[----:B------:R-:W3:Y:S01]  /*7160*/  LDCU.64 UR4, c[0x0][0x3b0] ;  /* 0x00007600ff0477ac */ /* 0x000ee20008000a00 */
[----:B01----:R-:W-:Y:S02]  /*7170*/  LEA.HI R4, R18, R18, RZ, 0x1 ;  /* 0x0000001212047211 */ /* 0x003fe400078f08ff */
[----:B------:R-:W-:Y:S02]  /*7180*/  CS2R R6, SRZ ;  /* 0x0000000000067805 */ /* 0x000fe4000001ff00 */
[----:B------:R-:W-:Y:S02]  /*7190*/  LOP3.LUT R52, R52, 0x7c, RZ, 0xc0, !PT ;  /* 0x0000007c34347812 */ /* 0x000fe400078ec0ff */
[----:B------:R-:W-:-:S04]  /*71a0*/  LOP3.LUT R53, R4, 0xfffffffe, RZ, 0xc0, !PT ;  /* 0xfffffffe04357812 */ /* 0x000fc800078ec0ff */
[----:B------:R-:W-:-:S04]  /*71b0*/  IADD3 R53, PT, PT, -R53, R18, RZ ;  /* 0x0000001235357210 */ /* 0x000fc80007ffe1ff */
[----:B------:R-:W-:-:S04]  /*71c0*/  ISETP.NE.AND P0, PT, R0, R53, PT ;  /* 0x000000350000720c */ /* 0x000fc80003f05270 */
[----:B------:R-:W-:Y:S02]  /*71d0*/  ISETP.GT.U32.OR P0, PT, R52, 0x5f, P0 ;  /* 0x0000005f3400780c */ /* 0x000fe40000704470 */
[----:B---3--:R-:W-:-:S04]  /*71e0*/  ISETP.EQ.U32.AND P1, PT, RZ, UR4, PT ;  /* 0x00000004ff007c0c */ /* 0x008fc8000bf22070 */
        /* <DEDUP_REMOVED lines=39> */
[----:B------:R-:W-:Y:S01]  /*7460*/  LOP3.LUT R61, R59, 0xfffffff8, RZ, 0xc0, !PT ;  /* 0xfffffff83b3d7812 */ /* 0x000fe200078ec0ff */
[----:B------:R-:W-:Y:S02]  /*7470*/  IMAD.MOV.U32 R56, RZ, RZ, R54 ;  /* 0x000000ffff387224 */ /* 0x000fe400078e0036 */
[----:B------:R-:W-:-:S05]  /*7480*/  VIADD R8, R8, 0x210 ;  /* 0x0000021008087836 */ /* 0x000fca0000000000 */
[----:B0-----:R-:W-:Y:S02]  /*7490*/  LEA R60, R13, R8, 0x18 ;  /* 0x000000080d3c7211 */ /* 0x001fe400078ec0ff */
[----:B------:R-:W-:-:S07]  /*74a0*/  MOV R8, RZ ;  /* 0x000000ff00087202 */ /* 0x000fce0000000f00 */
.L_x_4010:
[----:B------:R-:W-:-:S04]  /*74b0*/  IMAD R39, R56, 0x60, RZ ;  /* 0x0000006038277824 */ /* 0x000fc800078e02ff */
[C---:B------:R-:W-:Y:S01]  /*74c0*/  IMAD.WIDE.U32 R12, R39.reuse, 0x4, R48 ;  /* 0x00000004270c7825 */ /* 0x040fe200078e0030 */
[----:B------:R-:W-:-:S03]  /*74d0*/  IADD3 R25, PT, PT, R39, 0x180, RZ ;  /* 0x0000018027197810 */ /* 0x000fc60007ffe0ff */
[----:B------:R-:W-:Y:S02]  /*74e0*/  VIADD R21, R39, 0xc0 ;  /* 0x000000c027157836 */ /* 0x000fe40000000000 */
[----:B------:R-:W3:Y:S02]  /*74f0*/  LDG.E.128 R12, desc[UR36][R12.64] ;  /* 0x000000240c0c7981 */ /* 0x000ee4000c1e1d00 */
[----:B------:R-:W-:Y:S01]  /*7500*/  IMAD.WIDE.U32 R20, R21, 0x4, R48 ;  /* 0x0000000415147825 */ /* 0x000fe200078e0030 */
[----:B--2---:R-:W-:-:S03]  /*7510*/  IADD3 R33, PT, PT, R39, 0x300, RZ ;  /* 0x0000030027217810 */ /* 0x004fc60007ffe0ff */
[----:B------:R-:W-:Y:S02]  /*7520*/  VIADD R29, R39, 0x240 ;  /* 0x00000240271d7836 */ /* 0x000fe40000000000 */
[--C-:B------:R-:W-:Y:S01]  /*7530*/  IMAD.WIDE.U32 R24, R25, 0x4, R48.reuse ;  /* 0x0000000419187825 */ /* 0x100fe200078e0030 */
[----:B------:R-:W2:Y:S03]  /*7540*/  LDG.E.128 R20, desc[UR36][R20.64] ;  /* 0x0000002414147981 */ /* 0x000ea6000c1e1d00 */
        /* <DEDUP_REMOVED lines=16> */
[----:B------:R-:W3:Y:S04]  /*7650*/  LDS R66, [R65] ;  /* 0x0000000041427984 */ /* 0x000ee80000000800 */
[----:B------:R-:W2:Y:S04]  /*7660*/  LDS R68, [R65+0x8] ;  /* 0x0000080041447984 */ /* 0x000ea80000000800 */
        /* <DEDUP_REMOVED lines=9> */
[-C--:B---3--:R-:W-:Y:S01]  /*7700*/  FFMA.FTZ R67, R12, R66.reuse, R8 ;  /* 0x000000420c437223 */ /* 0x088fe20000010008 */
[-C--:B------:R-:W-:Y:S01]  /*7710*/  FFMA.FTZ R8, R13, R66.reuse, R9 ;  /* 0x000000420d087223 */ /* 0x080fe20000010009 */
[-C--:B------:R-:W-:Y:S01]  /*7720*/  FFMA.FTZ R9, R14, R66.reuse, R10 ;  /* 0x000000420e097223 */ /* 0x080fe2000001000a */
[----:B------:R-:W-:Y:S02]  /*7730*/  FFMA.FTZ R66, R15, R66, R11 ;  /* 0x000000420f427223 */ /* 0x000fe4000001000b */
[-C--:B--2---:R-:W-:Y:S01]  /*7740*/  FFMA.FTZ R8, R21, R68.reuse, R8 ;  /* 0x0000004415087223 */ /* 0x084fe20000010008 */
        /* <DEDUP_REMOVED lines=28> */
.L_x_4009:
[----:B------:R-:W-:Y:S05]  /*7910*/  BSYNC.RECONVERGENT B2 ;  /* 0x0000000000027941 */ /* 0x000fea0003800200 */
.L_x_4008:
        /* <DEDUP_REMOVED lines=8> */
[----:B------:R-:W-:Y:S02]  /*79a0*/  VIADD R25, R23, 0x180 ;  /* 0x0000018017197836 */ /* 0x000fe40000000000 */
[--C-:B------:R-:W-:Y:S01]  /*79b0*/  IMAD.WIDE.U32 R20, R21, 0x4, R48.reuse ;  /* 0x0000000415147825 */ /* 0x100fe200078e0030 */
[----:B------:R-:W3:Y:S01]  /*79c0*/  LDG.E.128 R12, desc[UR36][R12.64] ;  /* 0x000000240c0c7981 */ /* 0x000ee2000c1e1d00 */
[----:B------:R-:W-:Y:S02]  /*79d0*/  IADD3 R29, PT, PT, R23, 0x240, RZ ;  /* 0x00000240171d7810 */ /* 0x000fe40007ffe0ff */
[--C-:B------:R-:W-:Y:S02]  /*79e0*/  IMAD.WIDE.U32 R24, R25, 0x4, R48.reuse ;  /* 0x0000000419187825 */ /* 0x100fe400078e0030 */
[----:B------:R-:W4:Y:S02]  /*79f0*/  LDG.E.128 R20, desc[UR36][R20.64] ;  /* 0x0000002414147981 */ /* 0x000f24000c1e1d00 */
[----:B------:R-:W-:-:S02]  /*7a00*/  IMAD.WIDE.U32 R28, R29, 0x4, R48 ;  /* 0x000000041d1c7825 */ /* 0x000fc400078e0030 */
[----:B------:R-:W4:Y:S04]  /*7a10*/  LDG.E.128 R24, desc[UR36][R24.64] ;  /* 0x0000002418187981 */ /* 0x000f28000c1e1d00 */
[----:B------:R-:W4:Y:S01]  /*7a20*/  LDG.E.128 R28, desc[UR36][R28.64] ;  /* 0x000000241c1c7981 */ /* 0x000f22000c1e1d00 */
[----:B------:R-:W0:Y:S01]  /*7a30*/  S2UR UR5, SR_CgaCtaId ;  /* 0x00000000000579c3 */ /* 0x000e220000008800 */
[----:B------:R-:W-:Y:S01]  /*7a40*/  UMOV UR4, 0x400 ;  /* 0x0000040000047882 */ /* 0x000fe20000000000 */
[C---:B--2---:R-:W-:Y:S01]  /*7a50*/  IMAD.IADD R32, R56.reuse, 0x1, -R17 ;  /* 0x0000000138207824 */ /* 0x044fe200078e0a11 */
[----:B------:R-:W-:Y:S01]  /*7a60*/  UIADD3 UR4, UPT, UPT, UR4, 0x210, URZ ;  /* 0x0000021004047890 */ /* 0x000fe2000fffe0ff */
[----:B------:R-:W-:-:S03]  /*7a70*/  IADD3 R56, PT, PT, R56, 0x8, RZ ;  /* 0x0000000838387810 */ /* 0x000fc60007ffe0ff */
[----:B0-----:R-:W-:-:S06]  /*7a80*/  ULEA UR4, UR5, UR4, 0x18 ;  /* 0x0000000405047291 */ /* 0x001fcc000f8ec0ff */
[----:B------:R-:W-:-:S05]  /*7a90*/  LEA R32, R32, UR4, 0x2 ;  /* 0x0000000420207c11 */ /* 0x000fca000f8e10ff */
[----:B------:R-:W3:Y:S04]  /*7aa0*/  LDS R33, [R32] ;  /* 0x0000000020217984 */ /* 0x000ee80000000800 */
[----:B------:R-:W4:Y:S04]  /*7ab0*/  LDS R34, [R32+0x8] ;  /* 0x0000080020227984 */ /* 0x000f280000000800 */
[----:B------:R-:W0:Y:S04]  /*7ac0*/  LDS R36, [R32+0x10] ;  /* 0x0000100020247984 */ /* 0x000e280000000800 */
[----:B------:R-:W1:Y:S01]  /*7ad0*/  LDS R37, [R32+0x18] ;  /* 0x0000180020257984 */ /* 0x000e620000000800 */
        /* <DEDUP_REMOVED lines=16> */
.L_x_4012:
[----:B------:R-:W-:Y:S05]  /*7be0*/  BSYNC.RECONVERGENT B2 ;  /* 0x0000000000027941 */ /* 0x000fea0003800200 */
.L_x_4011:
        /* <DEDUP_REMOVED lines=8> */
[----:B------:R-:W-:Y:S02]  /*7c70*/  IMAD.WIDE.U32 R20, R21, 0x4, R48 ;  /* 0x0000000415147825 */ /* 0x000fe400078e0030 */
[----:B------:R-:W3:Y:S04]  /*7c80*/  LDG.E.128 R12, desc[UR36][R12.64] ;  /* 0x000000240c0c7981 */ /* 0x000ee8000c1e1d00 */
[----:B------:R-:W4:Y:S01]  /*7c90*/  LDG.E.128 R20, desc[UR36][R20.64] ;  /* 0x0000002414147981 */ /* 0x000f22000c1e1d00 */
[----:B------:R-:W0:Y:S01]  /*7ca0*/  S2UR UR5, SR_CgaCtaId ;  /* 0x00000000000579c3 */ /* 0x000e220000008800 */
[----:B------:R-:W-:Y:S01]  /*7cb0*/  UMOV UR4, 0x400 ;  /* 0x0000040000047882 */ /* 0x000fe20000000000 */
[----:B------:R-:W-:Y:S01]  /*7cc0*/  IADD3 R3, PT, PT, -R17, R56, RZ ;  /* 0x0000003811037210 */ /* 0x000fe20007ffe1ff */
[----:B------:R-:W-:Y:S01]  /*7cd0*/  UIADD3 UR4, UPT, UPT, UR4, 0x210, URZ ;  /* 0x0000021004047890 */ /* 0x000fe2000fffe0ff */
[----:B------:R-:W-:-:S03]  /*7ce0*/  VIADD R56, R56, 0x4 ;  /* 0x0000000438387836 */ /* 0x000fc60000000000 */
[----:B0-----:R-:W-:-:S06]  /*7cf0*/  ULEA UR4, UR5, UR4, 0x18 ;  /* 0x0000000405047291 */ /* 0x001fcc000f8ec0ff */
[----:B------:R-:W-:-:S05]  /*7d00*/  LEA R3, R3, UR4, 0x2 ;  /* 0x0000000403037c11 */ /* 0x000fca000f8e10ff */
[----:B------:R-:W3:Y:S04]  /*7d10*/  LDS R24, [R3] ;  /* 0x0000000003187984 */ /* 0x000ee80000000800 */
[----:B------:R-:W4:Y:S01]  /*7d20*/  LDS R26, [R3+0x8] ;  /* 0x00000800031a7984 */ /* 0x000f220000000800 */
[-C--:B---3--:R-:W-:Y:S01]  /*7d30*/  FFMA.FTZ R25, R12, R24.reuse, R8 ;  /* 0x000000180c197223 */ /* 0x088fe20000010008 */
[-C--:B------:R-:W-:Y:S01]  /*7d40*/  FFMA.FTZ R12, R13, R24.reuse, R9 ;  /* 0x000000180d0c7223 */ /* 0x080fe20000010009 */
[-C--:B------:R-:W-:Y:S01]  /*7d50*/  FFMA.FTZ R13, R14, R24.reuse, R10 ;  /* 0x000000180e0d7223 */ /* 0x080fe2000001000a */
[----:B------:R-:W-:Y:S01]  /*7d60*/  FFMA.FTZ R24, R15, R24, R11 ;  /* 0x000000180f187223 */ /* 0x000fe2000001000b */
[-C--:B----4-:R-:W-:Y:S01]  /*7d70*/  FFMA.FTZ R8, R20, R26.reuse, R25 ;  /* 0x0000001a14087223 */ /* 0x090fe20000010019 */
[-C--:B------:R-:W-:Y:S01]  /*7d80*/  FFMA.FTZ R9, R21, R26.reuse, R12 ;  /* 0x0000001a15097223 */ /* 0x080fe2000001000c */
[-C--:B------:R-:W-:Y:S01]  /*7d90*/  FFMA.FTZ R10, R22, R26.reuse, R13 ;  /* 0x0000001a160a7223 */ /* 0x080fe2000001000d */
[----:B------:R-:W-:-:S07]  /*7da0*/  FFMA.FTZ R11, R23, R26, R24 ;  /* 0x0000001a170b7223 */ /* 0x000fce0000010018 */
.L_x_4014:
[----:B------:R-:W-:Y:S05]  /*7db0*/  BSYNC.RECONVERGENT B2 ;  /* 0x0000000000027941 */ /* 0x000fea0003800200 */
.L_x_4013:
        /* <DEDUP_REMOVED lines=15> */
.L_x_4007:
[----:B------:R-:W-:Y:S05]  /*7eb0*/  BSYNC.RECONVERGENT B1 ;  /* 0x0000000000017941 */ /* 0x000fea0003800200 */
.L_x_4006:
        /* <DEDUP_REMOVED lines=21> */
.L_x_4028:
[C---:B------:R-:W-:Y:S01]  /*8010*/  VIADD R14, R54.reuse, 0xfffffffc ;  /* 0xfffffffc360e7836 */ /* 0x040fe20000000000 */
[----:B------:R-:W-:Y:S01]  /*8020*/  IADD3 R21, PT, PT, R21, 0x4, RZ ;  /* 0x0000000415157810 */ /* 0x000fe20007ffe0ff */
[C---:B------:R-:W-:Y:S01]  /*8030*/  VIADD R24, R54.reuse, 0x2 ;  /* 0x0000000236187836 */ /* 0x040fe20000000000 */
[----:B------:R-:W-:Y:S01]  /*8040*/  IADD3 R26, PT, PT, R54, -0x2, RZ ;  /* 0xfffffffe361a7810 */ /* 0x000fe20007ffe0ff */
[----:B------:R-:W-:Y:S01]  /*8050*/  BSSY.RECONVERGENT B4, `(.L_x_4020) ;  /* 0x0000025000047945 */ /* 0x000fe20003800200 */
[-C--:B-1----:R-:W-:Y:S02]  /*8060*/  ISETP.GE.AND P4, PT, R14, R57.reuse, PT ;  /* 0x000000390e00720c */ /* 0x082fe40003f86270 */
        /* <DEDUP_REMOVED lines=29> */
[----:B------:R-:W-:-:S06]  /*8240*/  IMAD.WIDE.U32 R12, R13, 0x4, R48 ;  /* 0x000000040d0c7825 */ /* 0x000fcc00078e0030 */
[----:B------:R-:W0:Y:S02]  /*8250*/  LDG.E.128 R12, desc[UR36][R12.64] ;  /* 0x000000240c0c7981 */ /* 0x000e24000c1e1d00 */
[-C--:B0-----:R-:W-:Y:S01]  /*8260*/  FFMA.FTZ R8, R12, R23.reuse, R8 ;  /* 0x000000170c087223 */ /* 0x081fe20000010008 */
[-C--:B------:R-:W-:Y:S01]  /*8270*/  FFMA.FTZ R9, R13, R23.reuse, R9 ;  /* 0x000000170d097223 */ /* 0x080fe20000010009 */
[-C--:B------:R-:W-:Y:S01]  /*8280*/  FFMA.FTZ R10, R14, R23.reuse, R10 ;  /* 0x000000170e0a7223 */ /* 0x080fe2000001000a */
[----:B------:R-:W-:-:S07]  /*8290*/  FFMA.FTZ R11, R15, R23, R11 ;  /* 0x000000170f0b7223 */ /* 0x000fce000001000b */
.L_x_4021:
[----:B------:R-:W-:Y:S05]  /*82a0*/  BSYNC.RECONVERGENT B4 ;  /* 0x0000000000047941 */ /* 0x000fea0003800200 */
.L_x_4020:
        /* <DEDUP_REMOVED lines=32> */
.L_x_4023:
[----:B------:R-:W-:Y:S05]  /*84b0*/  BSYNC.RECONVERGENT B4 ;  /* 0x0000000000047941 */ /* 0x000fea0003800200 */
.L_x_4022:
        /* <DEDUP_REMOVED lines=32> */
.L_x_4025:
[----:B------:R-:W-:Y:S05]  /*86c0*/  BSYNC.RECONVERGENT B4 ;  /* 0x0000000000047941 */ /* 0x000fea0003800200 */
.L_x_4024:
        /* <DEDUP_REMOVED lines=32> */
.L_x_4027:
[----:B------:R-:W-:Y:S05]  /*88d0*/  BSYNC.RECONVERGENT B4 ;  /* 0x0000000000047941 */ /* 0x000fea0003800200 */
.L_x_4026:
[----:B------:R-:W-:Y:S01]  /*88e0*/  IADD3 R54, PT, PT, R54, 0x8, RZ ;  /* 0x0000000836367810 */ /* 0x000fe20007ffe0ff */
[----:B------:R-:W-:Y:S01]  /*88f0*/  VIADD R22, R22, 0x20 ;  /* 0x0000002016167836 */ /* 0x000fe20000000000 */
[----:B------:R-:W-:Y:S06]  /*8900*/  @P0 BRA `(.L_x_4028) ;  /* 0xfffffff400c00947 */ /* 0x000fec000383ffff */
[----:B------:R-:W-:Y:S05]  /*8910*/  BSYNC.RECONVERGENT B1 ;  /* 0x0000000000017941 */ /* 0x000fea0003800200 */
.L_x_4019:
[----:B------:R-:W-:-:S07]  /*8920*/  IADD3 R54, PT, PT, R54, -0x4, RZ ;  /* 0xfffffffc36367810 */ /* 0x000fce0007ffe0ff */
.L_x_4018:
[----:B------:R-:W-:Y:S05]  /*8930*/  BSYNC.RECONVERGENT B2 ;  /* 0x0000000000027941 */ /* 0x000fea0003800200 */
.L_x_4017:
        /* <DEDUP_REMOVED lines=46> */
.L_x_4032:
[----:B------:R-:W-:Y:S05]  /*8c20*/  BSYNC.RECONVERGENT B2 ;  /* 0x0000000000027941 */ /* 0x000fea0003800200 */
.L_x_4031:
        /* <DEDUP_REMOVED lines=32> */
.L_x_4034:
[----:B------:R-:W-:Y:S05]  /*8e30*/  BSYNC.RECONVERGENT B2 ;  /* 0x0000000000027941 */ /* 0x000fea0003800200 */
.L_x_4033:
[----:B------:R-:W-:-:S07]  /*8e40*/  VIADD R54, R54, 0x4 ;  /* 0x0000000436367836 */ /* 0x000fce0000000000 */
.L_x_4030:
[----:B------:R-:W-:Y:S05]  /*8e50*/  BSYNC.RECONVERGENT B1 ;  /* 0x0000000000017941 */ /* 0x000fea0003800200 */
.L_x_4029:
[----:B------:R-:W-:-:S04]  /*8e60*/  LOP3.LUT P0, RZ, R3, 0x2, RZ, 0xc0, !PT ;  /* 0x0000000203ff7812 */ /* 0x000fc8000780c0ff */
[----:B------:R-:W-:-:S13]  /*8e70*/  ISETP.LT.OR P0, PT, R54, R57, P0 ;  /* 0x000000393600720c */ /* 0x000fda0000701670 */
[----:B------:R-:W-:Y:S05]  /*8e80*/  @P0 BRA `(.L_x_4016) ;  /* 0x0000000000900947 */ /* 0x000fea0003800000 */
[----:B------:R-:W-:Y:S01]  /*8e90*/  IABS R14, R57 ;  /* 0x00000039000e7213 */ /* 0x000fe20000000000 */
[----:B------:R-:W-:Y:S01]  /*8ea0*/  HFMA2 R12, -RZ, RZ, 0, 0 ;  /* 0x00000000ff0c7431 */ /* 0x000fe200000001ff */
        /* <DEDUP_REMOVED lines=34> */
.L_x_4016:
[----:B------:R-:W-:Y:S05]  /*90d0*/  BSYNC.RECONVERGENT B3 ;  /* 0x0000000000037941 */ /* 0x000fea0003800200 */
.L_x_4015:
[----:B------:R-:W-:-:S13]  /*90e0*/  ISETP.NE.AND P0, PT, R0, R53, PT ;  /* 0x000000350000720c */ /* 0x000fda0003f05270 */
[----:B------:R-:W-:Y:S05]  /*90f0*/  @P0 BRA `(.L_x_4005) ;  /* 0x0000000000e40947 */ /* 0x000fea0003800000 */
[----:B------:R-:W0:Y:S01]  /*9100*/  LDC R0, c[0x0][0x478] ;  /* 0x00011e00ff007b82 */ /* 0x000e220000000800 */
[----:B------:R-:W-:Y:S01]  /*9110*/  IMAD.IADD R23, R52, 0x1, R2 ;  /* 0x0000000134177824 */ /* 0x000fe200078e0202 */
[----:B------:R-:W1:Y:S01]  /*9120*/  LDCU.64 UR4, c[0x0][0x460] ;  /* 0x00008c00ff0477ac */ /* 0x000e620008000a00 */
[----:B0-----:R-:W-:-:S13]  /*9130*/  ISETP.NE.AND P1, PT, R0, 0x2, PT ;  /* 0x000000020000780c */ /* 0x001fda0003f25270 */
[----:B------:R-:W0:Y:S08]  /*9140*/  @!P1 LDC.64 R12, c[0x0][0x3a8] ;  /* 0x0000ea00ff0c9b82 */ /* 0x000e300000000a00 */
[----:B------:R-:W3:Y:S01]  /*9150*/  @!P1 LDC.64 R14, c[0x0][0x468] ;  /* 0x00011a00ff0e9b82 */ /* 0x000ee20000000a00 */
[----:B0-----:R-:W-:-:S04]  /*9160*/  @!P1 IADD3 R2, P0, PT, R23, R12, RZ ;  /* 0x0000000c17029210 */ /* 0x001fc80007f1e0ff */
[----:B------:R-:W-:-:S03]  /*9170*/  @!P1 LEA.HI.X.SX32 R3, R23, R13, 0x1, P0 ;  /* 0x0000000d17039211 */ /* 0x000fc600000f0eff */
[----:B------:R-:W0:Y:S01]  /*9180*/  @P1 LDC.64 R12, c[0x0][0x3a8] ;  /* 0x0000ea00ff0c1b82 */ /* 0x000e220000000a00 */
[----:B---3--:R-:W3:Y:S04]  /*9190*/  @!P1 LDG.E R15, desc[UR36][R14.64+0x8] ;  /* 0x000008240e0f9981 */ /* 0x008ee8000c1e1900 */
[----:B------:R-:W4:Y:S01]  /*91a0*/  @!P1 LDG.E R0, desc[UR36][R2.64] ;  /* 0x0000002402009981 */ /* 0x000f22000c1e1900 */
[----:B-1----:R-:W-:-:S04]  /*91b0*/  ISETP.NE.U32.AND P0, PT, RZ, UR4, PT ;  /* 0x00000004ff007c0c */ /* 0x002fc8000bf05070 */
[----:B------:R-:W-:Y:S01]  /*91c0*/  ISETP.NE.AND.EX P0, PT, RZ, UR5, PT, P0 ;  /* 0x00000005ff007c0c */ /* 0x000fe2000bf05300 */
[----:B------:R-:W-:Y:S01]  /*91d0*/  IMAD.IADD R17, R18, 0x1, -R17 ;  /* 0x0000000112117824 */ /* 0x000fe200078e0a11 */
[----:B------:R-:W1:Y:S11]  /*91e0*/  LDCU.64 UR4, c[0x0][0x3c0] ;  /* 0x00007800ff0477ac */ /* 0x000e760008000a00 */
[----:B------:R-:W2:Y:S08]  /*91f0*/  @P0 LDC R25, c[0x0][0x3f8] ;  /* 0x0000fe00ff190b82 */ /* 0x000eb00000000800 */
[----:B------:R-:W1:Y:S01]  /*9200*/  @P0 LDC.64 R20, c[0x0][0x458] ;  /* 0x00011600ff140b82 */ /* 0x000e620000000a00 */
[----:B0-----:R-:W-:-:S04]  /*9210*/  @P1 IMAD.WIDE R2, R23, 0x4, R12 ;  /* 0x0000000417021825 */ /* 0x001fc800078e020c */
[----:B--2---:R-:W-:-:S04]  /*9220*/  @P0 IMAD R51, R16, R25, R51 ;  /* 0x0000001910330224 */ /* 0x004fc800078e0233 */
[----:B------:R-:W-:-:S04]  /*9230*/  @P0 IMAD R51, R51, 0x60, R52 ;  /* 0x0000006033330824 */ /* 0x000fc800078e0234 */
[----:B-1----:R-:W-:Y:S01]  /*9240*/  @P0 IMAD.WIDE R20, R51, 0x4, R20 ;  /* 0x0000000433140825 */ /* 0x002fe200078e0214 */
[----:B----4-:R-:W3:Y:S08]  /*9250*/  @!P1 I2F.S8 R22, R0 ;  /* 0x0000000000169306 */ /* 0x010ef00000001400 */
[----:B------:R-:W0:Y:S08]  /*9260*/  @!P1 I2F.S8 R24, R0.B1 ;  /* 0x1000000000189306 */ /* 0x000e300000001400 */
[----:B------:R-:W1:Y:S08]  /*9270*/  @!P1 I2F.S8 R26, R0.B2 ;  /* 0x20000000001a9306 */ /* 0x000e700000001400 */
[----:B------:R-:W2:Y:S01]  /*9280*/  @!P1 I2F.S8 R28, R0.B3 ;  /* 0x30000000001c9306 */ /* 0x000ea20000001400 */
[C---:B---3--:R-:W-:Y:S01]  /*9290*/  @!P1 FMUL.FTZ R12, R15.reuse, R22 ;  /* 0x000000160f0c9220 */ /* 0x048fe20000410000 */
[C---:B0-----:R-:W-:Y:S01]  /*92a0*/  @!P1 FMUL.FTZ R13, R15.reuse, R24 ;  /* 0x000000180f0d9220 */ /* 0x041fe20000410000 */
[----:B------:R-:W3:Y:S01]  /*92b0*/  @P0 LDG.E.128 R20, desc[UR36][R20.64] ;  /* 0x0000002414140981 */ /* 0x000ee2000c1e1d00 */
[C---:B-1----:R-:W-:Y:S01]  /*92c0*/  @!P1 FMUL.FTZ R14, R15.reuse, R26 ;  /* 0x0000001a0f0e9220 */ /* 0x042fe20000410000 */
[----:B--2---:R-:W-:-:S06]  /*92d0*/  @!P1 FMUL.FTZ R15, R15, R28 ;  /* 0x0000001c0f0f9220 */ /* 0x004fcc0000410000 */
[----:B------:R0:W2:Y:S01]  /*92e0*/  @P1 LDG.E.128 R12, desc[UR36][R2.64] ;  /* 0x00000024020c1981 */ /* 0x0000a2000c1e1d00 */
[----:B------:R-:W1:Y:S01]  /*92f0*/  S2R R25, SR_CgaCtaId ;  /* 0x0000000000197919 */ /* 0x000e620000008800 */
[----:B------:R-:W-:-:S04]  /*9300*/  MOV R0, 0x400 ;  /* 0x0000040000007802 */ /* 0x000fc80000000f00 */
[----:B------:R-:W-:Y:S01]  /*9310*/  IADD3 R0, PT, PT, R0, 0x210, RZ ;  /* 0x0000021000007810 */ /* 0x000fe20007ffe0ff */
[----:B------:R-:W-:-:S03]  /*9320*/  IMAD R19, R19, 0x60, RZ ;  /* 0x0000006013137824 */ /* 0x000fc600078e02ff */
[----:B-1----:R-:W-:-:S04]  /*9330*/  LEA R0, R25, R0, 0x18 ;  /* 0x0000000019007211 */ /* 0x002fc800078ec0ff */
[----:B------:R-:W-:Y:S01]  /*9340*/  LEA R17, R17, R0, 0x2 ;  /* 0x0000000011117211 */ /* 0x000fe200078e10ff */
[----:B------:R-:W-:-:S05]  /*9350*/  IMAD R0, R55, R57, R52 ;  /* 0x0000003937007224 */ /* 0x000fca00078e0234 */
[----:B------:R-:W1:Y:S01]  /*9360*/  LDS R17, [R17] ;  /* 0x0000000011117984 */ /* 0x000e620000000800 */
[----:B0-----:R-:W-:Y:S02]  /*9370*/  SHF.R.S32.HI R2, RZ, 0x1f, R0 ;  /* 0x0000001fff027819 */ /* 0x001fe40000011400 */
        /* <DEDUP_REMOVED lines=17> */
.L_x_4005:
[----:B------:R-:W-:Y:S05]  /*9490*/  BSYNC.RECONVERGENT B0 ;  /* 0x0000000000007941 */ /* 0x000fea0003800200 */
.L_x_4004:
[----:B------:R-:W-:Y:S01]  /*94a0*/  BAR.SYNC.DEFER_BLOCKING 0x0 ;  /* 0x0000000000007b1d */ /* 0x000fe20000010000 */
[----:B------:R-:W-:-:S04]  /*94b0*/  ISETP.GT.U32.AND P1, PT, R52, 0x5f, PT ;  /* 0x0000005f3400780c */ /* 0x000fc80003f24070 */
[----:B------:R-:W-:-:S09]  /*94c0*/  ISETP.GT.U32.OR P0, PT, R50, 0x1f, P1 ;  /* 0x0000001f3200780c */ /* 0x000fd20000f04470 */
[----:B------:R-:W-:Y:S05]  /*94d0*/  @P1 BRA `(.L_x_4035) ;  /* 0x0000000000441947 */ /* 0x000fea0003800000 */
[----:B------:R-:W1:Y:S01]  /*94e0*/  S2UR UR5, SR_CgaCtaId ;  /* 0x00000000000579c3 */ /* 0x000e620000008800 */
[----:B------:R-:W-:Y:S01]  /*94f0*/  UMOV UR4, 0x400 ;  /* 0x0000040000047882 */ /* 0x000fe20000000000 */
[C---:B------:R-:W-:Y:S01]  /*9500*/  LOP3.LUT R0, R50.reuse, 0x3e0, RZ, 0xc0, !PT ;  /* 0x000003e032007812 */ /* 0x040fe200078ec0ff */
[----:B------:R-:W-:Y:S01]  /*9510*/  UIADD3 UR4, UPT, UPT, UR4, 0x210, URZ ;  /* 0x0000021004047890 */ /* 0x000fe2000fffe0ff */
[----:B------:R-:W-:Y:S02]  /*9520*/  ISETP.GT.U32.AND P2, PT, R50, 0x1f, PT ;  /* 0x0000001f3200780c */ /* 0x000fe40003f44070 */
[----:B------:R-:W-:Y:S01]  /*9530*/  ISETP.NE.AND P1, PT, R0, 0x20, PT ;  /* 0x000000200000780c */ /* 0x000fe20003f25270 */
[----:B-1----:R-:W-:-:S06]  /*9540*/  ULEA UR4, UR5, UR4, 0x18 ;  /* 0x0000000405047291 */ /* 0x002fcc000f8ec0ff */
        /* <DEDUP_REMOVED lines=10> */
.L_x_4035:
[----:B------:R-:W-:Y:S05]  /*95f0*/  @P0 EXIT ;  /* 0x000000000000094d */ /* 0x000fea0003800000 */
[----:B------:R-:W1:Y:S02]  /*9600*/  LDCU UR4, c[0x0][0x478] ;  /* 0x00008f00ff0477ac */ /* 0x000e640008000800 */
[----:B-1----:R-:W-:-:S09]  /*9610*/  UISETP.NE.AND UP0, UPT, UR4, 0x2, UPT ;  /* 0x000000020400788c */ /* 0x002fd2000bf05270 */
[----:B------:R-:W-:Y:S05]  /*9620*/  BRA.U UP0, `(.L_x_4036) ;  /* 0x00000001007c7547 */ /* 0x000fea000b800000 */
[----:B0-----:R-:W0:Y:S01]  /*9630*/  LDC.64 R2, c[0x0][0x470] ;  /* 0x00011c00ff027b82 */ /* 0x001e220000000a00 */
[----:B------:R-:W1:Y:S01]  /*9640*/  LDCU.64 UR4, c[0x0][0x380] ;  /* 0x00007000ff0477ac */ /* 0x000e620008000a00 */
[----:B0-----:R-:W3:Y:S01]  /*9650*/  LDG.E R2, desc[UR36][R2.64] ;  /* 0x0000002402027981 */ /* 0x001ee2000c1e1900 */
[----:B------:R-:W-:Y:S01]  /*9660*/  IADD3 R52, PT, PT, R55, R52, RZ ;  /* 0x0000003437347210 */ /* 0x000fe20007ffe0ff */
        /* <DEDUP_REMOVED lines=14> */
[----:B0-----:R-:W-:-:S03]  /*9750*/  PRMT R9, R9, 0x8880, RZ ;  /* 0x0000888009097816 */ /* 0x001fc600000000ff */
[----:B------:R-:W-:Y:S01]  /*9760*/  IMAD R3, R0, 0x1000000, R3 ;  /* 0x0100000000037824 */ /* 0x000fe200078e0203 */
[----:B------:R-:W-:Y:S02]  /*9770*/  PRMT R2, R9, 0x7710, RZ ;  /* 0x0000771009027816 */ /* 0x000fe400000000ff */
[----:B---3-5:R-:W-:-:S04]  /*9780*/  PRMT R4, R8, 0x8880, RZ ;  /* 0x0000888008047816 */ /* 0x028fc800000000ff */
[----:B------:R-:W-:Y:S02]  /*9790*/  PRMT R0, R4, 0x7710, RZ ;  /* 0x0000771004007816 */ /* 0x000fe400000000ff */
[----:B------:R-:W-:Y:S02]  /*97a0*/  LOP3.LUT R4, R2, 0xff, RZ, 0xc0, !PT ;  /* 0x000000ff02047812 */ /* 0x000fe400078ec0ff */
[----:B------:R-:W-:Y:S02]  /*97b0*/  LOP3.LUT R5, R0, 0xff, RZ, 0xc0, !PT ;  /* 0x000000ff00057812 */ /* 0x000fe400078ec0ff */
[----:B------:R-:W-:Y:S02]  /*97c0*/  LEA R4, R4, R3, 0x8 ;  /* 0x0000000304047211 */ /* 0x000fe400078e40ff */
[----:B-1----:R-:W-:-:S03]  /*97d0*/  IADD3 R2, P0, PT, R52, UR4, RZ ;  /* 0x0000000434027c10 */ /* 0x002fc6000ff1e0ff */
[----:B------:R-:W-:Y:S01]  /*97e0*/  IMAD.IADD R5, R4, 0x1, R5 ;  /* 0x0000000104057824 */ /* 0x000fe200078e0205 */
[----:B------:R-:W-:-:S05]  /*97f0*/  LEA.HI.X.SX32 R3, R52, UR5, 0x1, P0 ;  /* 0x0000000534037c11 */ /* 0x000fca00080f0eff */
[----:B------:R-:W-:Y:S01]  /*9800*/  STG.E desc[UR36][R2.64], R5 ;  /* 0x0000000502007986 */ /* 0x000fe2000c101924 */
[----:B------:R-:W-:Y:S05]  /*9810*/  EXIT ;  /* 0x000000000000794d */ /* 0x000fea0003800000 */
.L_x_4036:
[----:B0-----:R-:W0:Y:S01]  /*9820*/  LDC.64 R2, c[0x0][0x380] ;  /* 0x0000e000ff027b82 */ /* 0x001e220000000a00 */
[----:B------:R-:W-:-:S05]  /*9830*/  IADD3 R55, PT, PT, R55, R52, RZ ;  /* 0x0000003437377210 */ /* 0x000fca0007ffe0ff */
[----:B0-----:R-:W-:-:S05]  /*9840*/  IMAD.WIDE R2, R55, 0x4, R2 ;  /* 0x0000000437027825 */ /* 0x001fca00078e0202 */
[----:B------:R-:W-:Y:S01]  /*9850*/  STG.E.128 desc[UR36][R2.64], R8 ;  /* 0x0000000802007986 */ /* 0x000fe2000c101d24 */
[----:B------:R-:W-:Y:S05]  /*9860*/  EXIT ;  /* 0x000000000000794d */ /* 0x000fea0003800000 */
.L_x_3960:
[----:B------:R-:W-:Y:S02]  /*9870*/  HFMA2 R11, -RZ, RZ, 0, 1.847743988037109375e-06 ;  /* 0x0000001fff0b7431 */ /* 0x000fe400000001ff */
[----:B------:R-:W-:Y:S02]  /*9880*/  IMAD.MOV.U32 R12, RZ, RZ, 0x10 ;  /* 0x00000010ff0c7424 */ /* 0x000fe400078e00ff */
[----:B------:R-:W-:-:S07]  /*9890*/  IMAD.MOV.U32 R15, RZ, RZ, -0x1 ;  /* 0xffffffffff0f7424 */ /* 0x000fce00078e00ff */
[----:B0----5:R-:W-:Y:S05]  /*98a0*/  WARPSYNC.COLLECTIVE R15, `(.L_x_4037) ;  /* 0x000000000f087348 */ /* 0x021fea0003c00000 */
[----:B------:R1:W2:Y:S02]  /*98b0*/  SHFL.BFLY P6, R14, R13, R12, R11 ;  /* 0x0c00000c0d0e7389 */ /* 0x0002a400000c000b */
[----:B012--5:R-:W-:Y:S05]  /*98c0*/  ENDCOLLECTIVE ;  /* 0x000000000000791b */ /* 0x027fea0003800000 */
.L_x_4037:
[----:B------:R-:W-:Y:S02]  /*98d0*/  IMAD.MOV.U32 R12, RZ, RZ, 0x8 ;  /* 0x00000008ff0c7424 */ /* 0x000fe400078e00ff */
[----:B------:R-:W-:-:S05]  /*98e0*/  FADD.FTZ R0, R13, R14 ;  /* 0x0000000e0d007221 */ /* 0x000fca0000010000 */
[----:B------:R-:W-:-:S07]  /*98f0*/  MOV R13, R0 ;  /* 0x00000000000d7202 */ /* 0x000fce0000000f00 */
[----:B------:R-:W-:Y:S05]  /*9900*/  WARPSYNC.COLLECTIVE R15, `(.L_x_4038) ;  /* 0x000000000f087348 */ /* 0x000fea0003c00000 */
[----:B------:R0:W1:Y:S02]  /*9910*/  SHFL.BFLY P6, R14, R13, R12, R11 ;  /* 0x0c00000c0d0e7389 */ /* 0x00006400000c000b */
[----:B01----:R-:W-:Y:S05]  /*9920*/  ENDCOLLECTIVE ;  /* 0x000000000000791b */ /* 0x003fea0003800000 */
.L_x_4038:
[----:B------:R-:W-:Y:S02]  /*9930*/  IMAD.MOV.U32 R12, RZ, RZ, 0x4 ;  /* 0x00000004ff0c7424 */ /* 0x000fe400078e00ff */
[----:B------:R-:W-:-:S05]  /*9940*/  FADD.FTZ R3, R0, R14 ;  /* 0x0000000e00037221 */ /* 0x000fca0000010000 */
[----:B------:R-:W-:-:S07]  /*9950*/  MOV R13, R3 ;  /* 0x00000003000d7202 */ /* 0x000fce0000000f00 */
[----:B------:R-:W-:Y:S05]  /*9960*/  WARPSYNC.COLLECTIVE R15, `(.L_x_4039) ;  /* 0x000000000f087348 */ /* 0x000fea0003c00000 */
[----:B------:R0:W1:Y:S02]  /*9970*/  SHFL.BFLY P6, R14, R13, R12, R11 ;  /* 0x0c00000c0d0e7389 */ /* 0x00006400000c000b */
[----:B01----:R-:W-:Y:S05]  /*9980*/  ENDCOLLECTIVE ;  /* 0x000000000000791b */ /* 0x003fea0003800000 */
.L_x_4039:
[----:B------:R-:W-:Y:S02]  /*9990*/  IMAD.MOV.U32 R12, RZ, RZ, 0x2 ;  /* 0x00000002ff0c7424 */ /* 0x000fe400078e00ff */
[----:B------:R-:W-:-:S05]  /*99a0*/  FADD.FTZ R4, R3, R14 ;  /* 0x0000000e03047221 */ /* 0x000fca0000010000 */
[----:B------:R-:W-:-:S07]  /*99b0*/  MOV R13, R4 ;  /* 0x00000004000d7202 */ /* 0x000fce0000000f00 */
[----:B------:R-:W-:Y:S05]  /*99c0*/  WARPSYNC.COLLECTIVE R15, `(.L_x_4040) ;  /* 0x000000000f087348 */ /* 0x000fea0003c00000 */
[----:B------:R0:W1:Y:S02]  /*99d0*/  SHFL.BFLY P6, R14, R13, R12, R11 ;  /* 0x0c00000c0d0e7389 */ /* 0x00006400000c000b */
[----:B01----:R-:W-:Y:S05]  /*99e0*/  ENDCOLLECTIVE ;  /* 0x000000000000791b */ /* 0x003fea0003800000 */
.L_x_4040:
[----:B------:R-:W-:Y:S02]  /*99f0*/  IMAD.MOV.U32 R12, RZ, RZ, 0x1 ;  /* 0x00000001ff0c7424 */ /* 0x000fe400078e00ff */
[----:B------:R-:W-:-:S05]  /*9a00*/  FADD.FTZ R5, R4, R14 ;  /* 0x0000000e04057221 */ /* 0x000fca0000010000 */
[----:B------:R-:W-:-:S07]  /*9a10*/  MOV R13, R5 ;  /* 0x00000005000d7202 */ /* 0x000fce0000000f00 */
[----:B------:R-:W-:Y:S05]  /*9a20*/  WARPSYNC.COLLECTIVE R15, `(.L_x_4041) ;  /* 0x000000000f087348 */ /* 0x000fea0003c00000 */
[----:B------:R0:W1:Y:S02]  /*9a30*/  SHFL.BFLY P6, R14, R13, R12, R11 ;  /* 0x0c00000c0d0e7389 */ /* 0x00006400000c000b */
[----:B01----:R-:W-:Y:S05]  /*9a40*/  ENDCOLLECTIVE ;  /* 0x000000000000791b */ /* 0x003fea0003800000 */
.L_x_4041:
[----:B------:R-:W-:Y:S05]  /*9a50*/  BRA `(.L_x_4042) ;  /* 0xffffff7c00fc7947 */ /* 0x000fea000383ffff */
.L_x_3964:
[----:B------:R-:W-:Y:S01]  /*9a60*/  HFMA2 R12, -RZ, RZ, 0, 1.1920928955078125e-07 ;  /* 0x00000002ff0c7431 */ /* 0x000fe200000001ff */
[----:B------:R-:W-:Y:S01]  /*9a70*/  BSSY B1, `(.L_x_4043) ;  /* 0x0000006000017945 */ /* 0x000fe20003800000 */
[----:B------:R-:W-:Y:S01]  /*9a80*/  IMAD.MOV.U32 R11, RZ, RZ, 0x1f ;  /* 0x0000001fff0b7424 */ /* 0x000fe200078e00ff */
[----:B------:R-:W-:-:S07]  /*9a90*/  MOV R15, 0xffffffff ;  /* 0xffffffff000f7802 */ /* 0x000fce0000000f00 */
[----:B-----5:R-:W-:Y:S05]  /*9aa0*/  WARPSYNC.COLLECTIVE R15, `(.L_x_4044) ;  /* 0x000000000f087348 */ /* 0x020fea0003c00000 */
[----:B------:R0:W1:Y:S02]  /*9ab0*/  SHFL.BFLY P6, R14, R13, R12, R11 ;  /* 0x0c00000c0d0e7389 */ /* 0x00006400000c000b */
[----:B01---5:R-:W-:Y:S05]  /*9ac0*/  ENDCOLLECTIVE ;  /* 0x000000000000791b */ /* 0x023fea0003800000 */
.L_x_4044:
[----:B------:R-:W-:Y:S05]  /*9ad0*/  BSYNC B1 ;  /* 0x0000000000017941 */ /* 0x000fea0003800000 */
.L_x_4043:
[----:B------:R-:W-:Y:S02]  /*9ae0*/  HFMA2 R11, -RZ, RZ, 0, 1.847743988037109375e-06 ;  /* 0x0000001fff0b7431 */ /* 0x000fe400000001ff */
[----:B------:R-:W-:Y:S01]  /*9af0*/  FADD.FTZ R13, R13, R14 ;  /* 0x0000000e0d0d7221 */ /* 0x000fe20000010000 */
[----:B------:R-:W-:Y:S02]  /*9b00*/  IMAD.MOV.U32 R12, RZ, RZ, 0x1 ;  /* 0x00000001ff0c7424 */ /* 0x000fe400078e00ff */
[----:B------:R-:W-:-:S07]  /*9b10*/  IMAD.MOV.U32 R15, RZ, RZ, -0x1 ;  /* 0xffffffffff0f7424 */ /* 0x000fce00078e00ff */
[----:B------:R-:W-:Y:S05]  /*9b20*/  WARPSYNC.COLLECTIVE R15, `(.L_x_4045) ;  /* 0x000000000f087348 */ /* 0x000fea0003c00000 */
[----:B------:R0:W1:Y:S02]  /*9b30*/  SHFL.BFLY P6, R14, R13, R12, R11 ;  /* 0x0c00000c0d0e7389 */ /* 0x00006400000c000b */
[----:B01----:R-:W-:Y:S05]  /*9b40*/  ENDCOLLECTIVE ;  /* 0x000000000000791b */ /* 0x003fea0003800000 */
.L_x_4045:
[----:B------:R-:W-:Y:S05]  /*9b50*/  BRA `(.L_x_4046) ;  /* 0xffffffa000807947 */ /* 0x000fea000383ffff */
.L_x_3968:
[----:B------:R-:W-:Y:S01]  /*9b60*/  HFMA2 R11, -RZ, RZ, 0, 1.847743988037109375e-06 ;  /* 0x0000001fff0b7431 */ /* 0x000fe200000001ff */
[----:B------:R-:W-:Y:S01]  /*9b70*/  BSSY B0, `(.L_x_4047) ;  /* 0x0000007000007945 */ /* 0x000fe20003800000 */
[----:B------:R-:W-:Y:S01]  /*9b80*/  MOV R13, R82 ;  /* 0x00000052000d7202 */ /* 0x000fe20000000f00 */
[----:B------:R-:W-:Y:S02]  /*9b90*/  IMAD.MOV.U32 R12, RZ, RZ, 0x10 ;  /* 0x00000010ff0c7424 */ /* 0x000fe400078e00ff */
[----:B------:R-:W-:-:S07]  /*9ba0*/  IMAD.MOV.U32 R15, RZ, RZ, -0x1 ;  /* 0xffffffffff0f7424 */ /* 0x000fce00078e00ff */
[----:B--23--:R-:W-:Y:S05]  /*9bb0*/  WARPSYNC.COLLECTIVE R15, `(.L_x_4048) ;  /* 0x000000000f087348 */ /* 0x00cfea0003c00000 */
[----:B------:R0:W1:Y:S02]  /*9bc0*/  SHFL.BFLY P6, R14, R13, R12, R11 ;  /* 0x0c00000c0d0e7389 */ /* 0x00006400000c000b */
[----:B0123--:R-:W-:Y:S05]  /*9bd0*/  ENDCOLLECTIVE ;  /* 0x000000000000791b */ /* 0x00ffea0003800000 */
.L_x_4048:
[----:B------:R-:W-:Y:S05]  /*9be0*/  BSYNC B0 ;  /* 0x0000000000007941 */ /* 0x000fea0003800000 */
.L_x_4047:
[----:B------:R-:W-:Y:S01]  /*9bf0*/  FMNMX.FTZ R13, R14, R82, !PT ;  /* 0x000000520e0d7209 */ /* 0x000fe20007810000 */
[----:B------:R-:W-:Y:S01]  /*9c00*/  IMAD.MOV.U32 R11, RZ, RZ, 0x1f ;  /* 0x0000001fff0b7424 */ /* 0x000fe200078e00ff */
[----:B------:R-:W-:Y:S02]  /*9c10*/  MOV R12, 0x8 ;  /* 0x00000008000c7802 */ /* 0x000fe40000000f00 */
[----:B------:R-:W-:-:S07]  /*9c20*/  MOV R15, 0xffffffff ;  /* 0xffffffff000f7802 */ /* 0x000fce0000000f00 */
[----:B------:R-:W-:Y:S05]  /*9c30*/  WARPSYNC.COLLECTIVE R15, `(.L_x_4049) ;  /* 0x000000000f087348 */ /* 0x000fea0003c00000 */
[----:B------:R0:W1:Y:S02]  /*9c40*/  SHFL.BFLY P6, R14, R13, R12, R11 ;  /* 0x0c00000c0d0e7389 */ /* 0x00006400000c000b */
[----:B01----:R-:W-:Y:S05]  /*9c50*/  ENDCOLLECTIVE ;  /* 0x000000000000791b */ /* 0x003fea0003800000 */
.L_x_4049:
[----:B------:R-:W-:Y:S01]  /*9c60*/  HFMA2 R12, -RZ, RZ, 0, 2.384185791015625e-07 ;  /* 0x00000004ff0c7431 */ /* 0x000fe200000001ff */
[----:B------:R-:W-:-:S05]  /*9c70*/  FMNMX.FTZ R0, R13, R14, !PT ;  /* 0x0000000e0d007209 */ /* 0x000fca0007810000 */
[----:B------:R-:W-:-:S07]  /*9c80*/  IMAD.MOV.U32 R13, RZ, RZ, R0 ;  /* 0x000000ffff0d7224 */ /* 0x000fce00078e0000 */
[----:B------:R-:W-:Y:S05]  /*9c90*/  WARPSYNC.COLLECTIVE R15, `(.L_x_4050) ;  /* 0x000000000f087348 */ /* 0x000fea0003c00000 */
[----:B------:R0:W1:Y:S02]  /*9ca0*/  SHFL.BFLY P6, R14, R13, R12, R11 ;  /* 0x0c00000c0d0e7389 */ /* 0x00006400000c000b */
[----:B01----:R-:W-:Y:S05]  /*9cb0*/  ENDCOLLECTIVE ;  /* 0x000000000000791b */ /* 0x003fea0003800000 */
.L_x_4050:
[----:B------:R-:W-:Y:S05]  /*9cc0*/  BRA `(.L_x_4051) ;  /* 0xffffffa400007947 */ /* 0x000fea000383ffff */
.L_x_4052:
        /* <DEDUP_REMOVED lines=11> */
.L_x_4076:


//--------------------- .nv.global.init           --------------------------
	.section	.nv.global.init,"aw",@progbits
.nv.global.init:
	.type		$str,@object
	.size		$str,($str$1 - $str)
$str:
        /*0000*/ 	.byte	0x68, 0x61, 0x6c, 0x66, 0x5f, 0x72, 0x6f, 0x74, 0x61, 0x72, 0x79, 0x5f, 0x64, 0x69, 0x6d, 0x20
        /*0010*/ 	.byte	0x25, 0x20, 0x51, 0x4b, 0x5f, 0x56, 0x45, 0x43, 0x5f, 0x53, 0x49, 0x5a, 0x45, 0x20, 0x3d, 0x3d
        /*0020*/ 	.byte	0x20, 0x30, 0x00
	.type		$str$1,@object
	.size		$str$1,(__unnamed_16 - $str$1)
$str$1:
        /* <DEDUP_REMOVED lines=9> */
        /*00b3*/ 	.byte	0x6c, 0x61, 0x74, 0x65, 0x2e, 0x68, 0x70, 0x70, 0x00
	.type		__unnamed_16,@object
	.size		__unnamed_16,(__unnamed_17 - __unnamed_16)
__unnamed_16:
        /* <DEDUP_REMOVED lines=18> */
        /*01dc*/ 	.byte	0x5d, 0x00
	.type		__unnamed_17,@object
	.size		__unnamed_17,(__unnamed_13 - __unnamed_17)
__unnamed_17:
        /* <DEDUP_REMOVED lines=18> */
        /*02fe*/ 	.byte	0x65, 0x5d, 0x00
	.type		__unnamed_13,@object
	.size		__unnamed_13,(__unnamed_18 - __unnamed_13)
__unnamed_13:
        /* <DEDUP_REMOVED lines=19> */
	.type		__unnamed_18,@object
	.size		__unnamed_18,(__unnamed_4 - __unnamed_18)
__unnamed_18:
        /* <DEDUP_REMOVED lines=19> */
	.type		__unnamed_4,@object
	.size		__unnamed_4,(__unnamed_1 - __unnamed_4)
__unnamed_4:
        /* <DEDUP_REMOVED lines=19> */
	.type		__unnamed_1,@object
	.size		__unnamed_1,(__unnamed_5 - __unnamed_1)
__unnamed_1:
        /* <DEDUP_REMOVED lines=19> */
	.type		__unnamed_5,@object
	.size		__unnamed_5,(__unnamed_15 - __unnamed_5)
__unnamed_5:
        /* <DEDUP_REMOVED lines=19> */
	.type		__unnamed_15,@object
	.size		__unnamed_15,(__unnamed_6 - __unnamed_15)
__unnamed_15:
        /* <DEDUP_REMOVED lines=19> */
	.type		__unnamed_6,@object
	.size		__unnamed_6,(__unnamed_14 - __unnamed_6)
__unnamed_6:
        /* <DEDUP_REMOVED lines=19> */
	.type		__unnamed_14,@object
	.size		__unnamed_14,(__unnamed_3 - __unnamed_14)
__unnamed_14:
        /* <DEDUP_REMOVED lines=19> */
	.type		__unnamed_3,@object
	.size		__unnamed_3,(__unnamed_2 - __unnamed_3)
__unnamed_3:
        /* <DEDUP_REMOVED lines=18> */
        /*0d3e*/ 	.byte	0x6c, 0x73, 0x65, 0x5d, 0x00
	.type		__unnamed_2,@object
	.size		__unnamed_2,(__unnamed_22 - __unnamed_2)
__unnamed_2:
        /* <DEDUP_REMOVED lines=19> */
	.type		__unnamed_22,@object
	.size		__unnamed_22,(__unnamed_19 - __unnamed_22)
__unnamed_22:
        /* <DEDUP_REMOVED lines=18> */
        /*0f88*/ 	.byte	0x4d, 0x53, 0x20, 0x3d, 0x20, 0x74, 0x72, 0x75, 0x65, 0x5d, 0x00
	.type		__unnamed_19,@object
	.size		__unnamed_19,(__unnamed_23 - __unnamed_19)
__unnamed_19:
        /* <DEDUP_REMOVED lines=18> */
        /*10b3*/ 	.byte	0x4d, 0x53, 0x20, 0x3d, 0x20, 0x66, 0x61, 0x6c, 0x73, 0x65, 0x5d, 0x00
	.type		__unnamed_23,@object
	.size		__unnamed_23,(__unnamed_10 - __unnamed_23)
__unnamed_23:
        /* <DEDUP_REMOVED lines=19> */
	.type		__unnamed_10,@object
	.size		__unnamed_10,(__unnamed_24 - __unnamed_10)
__unnamed_10:
        /* <DEDUP_REMOVED lines=19> */
	.type		__unnamed_24,@object
	.size		__unnamed_24,(__unnamed_21 - __unnamed_24)
__unnamed_24:
        /* <DEDUP_REMOVED lines=19> */
	.type		__unnamed_21,@object
	.size		__unnamed_21,(__unnamed_11 - __unnamed_21)
__unnamed_21:
        /* <DEDUP_REMOVED lines=18> */
        /*1563*/ 	.byte	0x41, 0x4d, 0x53, 0x20, 0x3d, 0x20, 0x66, 0x61, 0x6c, 0x73, 0x65, 0x5d, 0x00
	.type		__unnamed_11,@object
	.size		__unnamed_11,(__unnamed_7 - __unnamed_11)
__unnamed_11:
        /* <DEDUP_REMOVED lines=19> */
	.type		__unnamed_7,@object
	.size		__unnamed_7,(__unnamed_20 - __unnamed_7)
__unnamed_7:
        /* <DEDUP_REMOVED lines=19> */
	.type		__unnamed_20,@object
	.size		__unnamed_20,(__unnamed_12 - __unnamed_20)
__unnamed_20:
        /* <DEDUP_REMOVED lines=19> */
	.type		__unnamed_12,@object
	.size		__unnamed_12,(__unnamed_9 - __unnamed_12)
__unnamed_12:
        /* <DEDUP_REMOVED lines=19> */
	.type		__unnamed_9,@object
	.size		__unnamed_9,(__unnamed_8 - __unnamed_9)
__unnamed_9:
        /* <DEDUP_REMOVED lines=18> */
        /*1b44*/ 	.byte	0x45, 0x41, 0x4d, 0x53, 0x20, 0x3d, 0x20, 0x66, 0x61, 0x6c, 0x73, 0x65, 0x5d, 0x00
	.type		__unnamed_8,@object
	.size		__unnamed_8,(.L_7 - __unnamed_8)
__unnamed_8:
        /* <DEDUP_REMOVED lines=19> */
.L_7:


//--------------------- .nv.shared._ZN4mmha33masked_multihead_attention_kernelItLi96ELi128ELi1ELi16ELi256ELb1ELb1EEEv26Multihead_attention_paramsIT_XT5_EE --------------------------
	.section	.nv.shared._ZN4mmha33masked_multihead_attention_kernelItLi96ELi128ELi1ELi16ELi256ELb1ELb1EEEv26Multihead_attention_paramsIT_XT5_EE,"aw",@nobits
	.sectionflags	@""
	.align	16
.nv.shared._ZN4mmha33masked_multihead_attention_kernelItLi96ELi128ELi1ELi16ELi256ELb1ELb1EEEv26Multihead_attention_paramsIT_XT5_EE:
	.zero		1600


//--------------------- .nv.shared.reserved.0     --------------------------
	.section	.nv.shared.reserved.0,"aw",@nobits
	.weak		__nv_reservedSMEM_offset_0_alias
	.size		__nv_reservedSMEM_offset_0_alias, 0, 64
	.other		__nv_reservedSMEM_offset_0_alias,@"STO_CUDA_RESERVED_SHARED STV_DEFAULT"
__nv_reservedSMEM_offset_0_alias:
	.zero		0
	.zero		64


//--------------------- .nv.shared._ZN4mmha33masked_multihead_attention_kernelItLi96ELi128ELi2ELi16ELi128ELb1ELb1EEEv26Multihead_attention_paramsIT_XT5_EE --------------------------
	.section	.nv.shared._ZN4mmha33masked_multihead_attention_kernelItLi96ELi128ELi2ELi16ELi128ELb1ELb1EEEv26Multihead_attention_paramsIT_XT5_EE,"aw",@nobits
	.sectionflags	@""
	.align	16
.nv.shared._ZN4mmha33masked_multihead_attention_kernelItLi96ELi128ELi2ELi16ELi128ELb1ELb1EEEv26Multihead_attention_paramsIT_XT5_EE:
	.zero		1568


//--------------------- .nv.shared._ZN4mmha33masked_multihead_attention_kernelItLi96ELi128ELi4ELi16ELi64ELb1ELb1EEEv26Multihead_attention_paramsIT_XT5_EE --------------------------
	.section	.nv.shared._ZN4mmha33masked_multihead_attention_kernelItLi96ELi128ELi4ELi16ELi64ELb1ELb1EEEv26Multihead_attention_paramsIT_XT5_EE,"aw",@nobits
	.sectionflags	@""
	.align	16
.nv.shared._ZN4mmha33masked_multihead_attention_kernelItLi96ELi128ELi4ELi16ELi64ELb1ELb1EEEv26Multihead_attention_paramsIT_XT5_EE:
	.zero		1552


//--------------------- .nv.shared._ZN4mmha33masked_multihead_attention_kernelItLi96ELi128ELi1ELi16ELi256ELb1ELb0EEEv26Multihead_attention_paramsIT_XT5_EE --------------------------
	.section	.nv.shared._ZN4mmha33masked_multihead_attention_kernelItLi96ELi128ELi1ELi16ELi256ELb1ELb0EEEv26Multihead_attention_paramsIT_XT5_EE,"aw",@nobits
	.sectionflags	@""
	.align	16
.nv.shared._ZN4mmha33masked_multihead_attention_kernelItLi96ELi128ELi1ELi16ELi256ELb1ELb0EEEv26Multihead_attention_paramsIT_XT5_EE:
	.zero		1600


//--------------------- .nv.shared._ZN4mmha33masked_multihead_attention_kernelItLi96ELi128ELi2ELi16ELi128ELb1ELb0EEEv26Multihead_attention_paramsIT_XT5_EE --------------------------
	.section	.nv.shared._ZN4mmha33masked_multihead_attention_kernelItLi96ELi128ELi2ELi16ELi128ELb1ELb0EEEv26Multihead_attention_paramsIT_XT5_EE,"aw",@nobits
	.sectionflags	@""
	.align	16
.nv.shared._ZN4mmha33masked_multihead_attention_kernelItLi96ELi128ELi2ELi16ELi128ELb1ELb0EEEv26Multihead_attention_paramsIT_XT5_EE:
	.zero		1568


//--------------------- .nv.shared._ZN4mmha33masked_multihead_attention_kernelItLi96ELi128ELi4ELi16ELi64ELb1ELb0EEEv26Multihead_attention_paramsIT_XT5_EE --------------------------
	.section	.nv.shared._ZN4mmha33masked_multihead_attention_kernelItLi96ELi128ELi4ELi16ELi64ELb1ELb0EEEv26Multihead_attention_paramsIT_XT5_EE,"aw",@nobits
	.sectionflags	@""
	.align	16
.nv.shared._ZN4mmha33masked_multihead_attention_kernelItLi96ELi128ELi4ELi16ELi64ELb1ELb0EEEv26Multihead_attention_paramsIT_XT5_EE:
	.zero		1552


//--------------------- .nv.shared._ZN4mmha33masked_multihead_attention_kernelIfLi96ELi128ELi1ELi32ELi256ELb1ELb1EEEv26Multihead_attention_paramsIT_XT5_EE --------------------------
	.section	.nv.shared._ZN4mmha33masked_multihead_attention_kernelIfLi96ELi128ELi1ELi32ELi256ELb1ELb1EEEv26Multihead_attention_paramsIT_XT5_EE,"aw",@nobits
	.sectionflags	@""
	.align	16
.nv.shared._ZN4mmha33masked_multihead_attention_kernelIfLi96ELi128ELi1ELi32ELi256ELb1ELb1EEEv26Multihead_attention_paramsIT_XT5_EE:
	.zero		2112


//--------------------- .nv.shared._ZN4mmha33masked_multihead_attention_kernelIfLi96ELi128ELi2ELi32ELi128ELb1ELb1EEEv26Multihead_attention_paramsIT_XT5_EE --------------------------
	.section	.nv.shared._ZN4mmha33masked_multihead_attention_kernelIfLi96ELi128ELi2ELi32ELi128ELb1ELb1EEEv26Multihead_attention_paramsIT_XT5_EE,"aw",@nobits
	.sectionflags	@""
	.align	16
.nv.shared._ZN4mmha33masked_multihead_attention_kernelIfLi96ELi128ELi2ELi32ELi128ELb1ELb1EEEv26Multihead_attention_paramsIT_XT5_EE:
	.zero		2080


//--------------------- .nv.shared._ZN4mmha33masked_multihead_attention_kernelIfLi96ELi128ELi4ELi32ELi64ELb1ELb1EEEv26Multihead_attention_paramsIT_XT5_EE --------------------------
	.section	.nv.shared._ZN4mmha33masked_multihead_attention_kernelIfLi96ELi128ELi4ELi32ELi64ELb1ELb1EEEv26Multihead_attention_paramsIT_XT5_EE,"aw",@nobits
	.sectionflags	@""
	.align	16
.nv.shared._ZN4mmha33masked_multihead_attention_kernelIfLi96ELi128ELi4ELi32ELi64ELb1ELb1EEEv26Multihead_attention_paramsIT_XT5_EE:
	.zero		2064


//--------------------- .nv.shared._ZN4mmha33masked_multihead_attention_kernelIfLi96ELi128ELi1ELi32ELi256ELb1ELb0EEEv26Multihead_attention_paramsIT_XT5_EE --------------------------
	.section	.nv.shared._ZN4mmha33masked_multihead_attention_kernelIfLi96ELi128ELi1ELi32ELi256ELb1ELb0EEEv26Multihead_attention_paramsIT_XT5_EE,"aw",@nobits
	.sectionflags	@""
	.align	16
.nv.shared._ZN4mmha33masked_multihead_attention_kernelIfLi96ELi128ELi1ELi32ELi256ELb1ELb0EEEv26Multihead_attention_paramsIT_XT5_EE:
	.zero		2112


//--------------------- .nv.shared._ZN4mmha33masked_multihead_attention_kernelIfLi96ELi128ELi2ELi32ELi128ELb1ELb0EEEv26Multihead_attention_paramsIT_XT5_EE --------------------------
	.section	.nv.shared._ZN4mmha33masked_multihead_attention_kernelIfLi96ELi128ELi2ELi32ELi128ELb1ELb0EEEv26Multihead_attention_paramsIT_XT5_EE,"aw",@nobits
	.sectionflags	@""
	.align	16
.nv.shared._ZN4mmha33masked_multihead_attention_kernelIfLi96ELi128ELi2ELi32ELi128ELb1ELb0EEEv26Multihead_attention_paramsIT_XT5_EE:
	.zero		2080


//--------------------- .nv.shared._ZN4mmha33masked_multihead_attention_kernelIfLi96ELi128ELi4ELi32ELi64ELb1ELb0EEEv26Multihead_attention_paramsIT_XT5_EE --------------------------
	.section	.nv.shared._ZN4mmha33masked_multihead_attention_kernelIfLi96ELi128ELi4ELi32ELi64ELb1ELb0EEEv26Multihead_attention_paramsIT_XT5_EE,"aw",@nobits
	.sectionflags	@""
	.align	16
.nv.shared._ZN4mmha33masked_multihead_attention_kernelIfLi96ELi128ELi4ELi32ELi64ELb1ELb0EEEv26Multihead_attention_paramsIT_XT5_EE:
	.zero		2064


//--------------------- .nv.shared._ZN4mmha33masked_multihead_attention_kernelItLi96ELi128ELi1ELi16ELi256ELb0ELb1EEEv26Multihead_attention_paramsIT_XT5_EE --------------------------
	.section	.nv.shared._ZN4mmha33masked_multihead_attention_kernelItLi96ELi128ELi1ELi16ELi256ELb0ELb1EEEv26Multihead_attention_paramsIT_XT5_EE,"aw",@nobits
	.sectionflags	@""
	.align	16
.nv.shared._ZN4mmha33masked_multihead_attention_kernelItLi96ELi128ELi1ELi16ELi256ELb0ELb1EEEv26Multihead_attention_paramsIT_XT5_EE:
	.zero		1344


//--------------------- .nv.shared._ZN4mmha33masked_multihead_attention_kernelItLi96ELi128ELi2ELi16ELi128ELb0ELb1EEEv26Multihead_attention_paramsIT_XT5_EE --------------------------
	.section	.nv.shared._ZN4mmha33masked_multihead_attention_kernelItLi96ELi128ELi2ELi16ELi128ELb0ELb1EEEv26Multihead_attention_paramsIT_XT5_EE,"aw",@nobits
	.sectionflags	@""
	.align	16
.nv.shared._ZN4mmha33masked_multihead_attention_kernelItLi96ELi128ELi2ELi16ELi128ELb0ELb1EEEv26Multihead_attention_paramsIT_XT5_EE:
	.zero		1312


//--------------------- .nv.shared._ZN4mmha33masked_multihead_attention_kernelItLi96ELi128ELi4ELi16ELi64ELb0ELb1EEEv26Multihead_attention_paramsIT_XT5_EE --------------------------
	.section	.nv.shared._ZN4mmha33masked_multihead_attention_kernelItLi96ELi128ELi4ELi16ELi64ELb0ELb1EEEv26Multihead_attention_paramsIT_XT5_EE,"aw",@nobits
	.sectionflags	@""
	.align	16
.nv.shared._ZN4mmha33masked_multihead_attention_kernelItLi96ELi128ELi4ELi16ELi64ELb0ELb1EEEv26Multihead_attention_paramsIT_XT5_EE:
	.zero		1296


//--------------------- .nv.shared._ZN4mmha33masked_multihead_attention_kernelItLi96ELi128ELi1ELi16ELi256ELb0ELb0EEEv26Multihead_attention_paramsIT_XT5_EE --------------------------
	.section	.nv.shared._ZN4mmha33masked_multihead_attention_kernelItLi96ELi128ELi1ELi16ELi256ELb0ELb0EEEv26Multihead_attention_paramsIT_XT5_EE,"aw",@nobits
	.sectionflags	@""
	.align	16
.nv.shared._ZN4mmha33masked_multihead_attention_kernelItLi96ELi128ELi1ELi16ELi256ELb0ELb0EEEv26Multihead_attention_paramsIT_XT5_EE:
	.zero		1344


//--------------------- .nv.shared._ZN4mmha33masked_multihead_attention_kernelItLi96ELi128ELi2ELi16ELi128ELb0ELb0EEEv26Multihead_attention_paramsIT_XT5_EE --------------------------
	.section	.nv.shared._ZN4mmha33masked_multihead_attention_kernelItLi96ELi128ELi2ELi16ELi128ELb0ELb0EEEv26Multihead_attention_paramsIT_XT5_EE,"aw",@nobits
	.sectionflags	@""
	.align	16
.nv.shared._ZN4mmha33masked_multihead_attention_kernelItLi96ELi128ELi2ELi16ELi128ELb0ELb0EEEv26Multihead_attention_paramsIT_XT5_EE:
	.zero		1312


//--------------------- .nv.shared._ZN4mmha33masked_multihead_attention_kernelItLi96ELi128ELi4ELi16ELi64ELb0ELb0EEEv26Multihead_attention_paramsIT_XT5_EE --------------------------
	.section	.nv.shared._ZN4mmha33masked_multihead_attention_kernelItLi96ELi128ELi4ELi16ELi64ELb0ELb0EEEv26Multihead_attention_paramsIT_XT5_EE,"aw",@nobits
	.sectionflags	@""
	.align	16
.nv.shared._ZN4mmha33masked_multihead_attention_kernelItLi96ELi128ELi4ELi16ELi64ELb0ELb0EEEv26Multihead_attention_paramsIT_XT5_EE:
	.zero		1296


//--------------------- .nv.shared._ZN4mmha33masked_multihead_attention_kernelIfLi96ELi128ELi1ELi32ELi256ELb0ELb1EEEv26Multihead_attention_paramsIT_XT5_EE --------------------------
	.section	.nv.shared._ZN4mmha33masked_multihead_attention_kernelIfLi96ELi128ELi1ELi32ELi256ELb0ELb1EEEv26Multihead_attention_paramsIT_XT5_EE,"aw",@nobits
	.sectionflags	@""
	.align	16
.nv.shared._ZN4mmha33masked_multihead_attention_kernelIfLi96ELi128ELi1ELi32ELi256ELb0ELb1EEEv26Multihead_attention_paramsIT_XT5_EE:
	.zero		1600


//--------------------- .nv.shared._ZN4mmha33masked_multihead_attention_kernelIfLi96ELi128ELi2ELi32ELi128ELb0ELb1EEEv26Multihead_attention_paramsIT_XT5_EE --------------------------
	.section	.nv.shared._ZN4mmha33masked_multihead_attention_kernelIfLi96ELi128ELi2ELi32ELi128ELb0ELb1EEEv26Multihead_attention_paramsIT_XT5_EE,"aw",@nobits
	.sectionflags	@""
	.align	16
.nv.shared._ZN4mmha33masked_multihead_attention_kernelIfLi96ELi128ELi2ELi32ELi128ELb0ELb1EEEv26Multihead_attention_paramsIT_XT5_EE:
	.zero		1568


//--------------------- .nv.shared._ZN4mmha33masked_multihead_attention_kernelIfLi96ELi128ELi4ELi32ELi64ELb0ELb1EEEv26Multihead_attention_paramsIT_XT5_EE --------------------------
	.section	.nv.shared._ZN4mmha33masked_multihead_attention_kernelIfLi96ELi128ELi4ELi32ELi64ELb0ELb1EEEv26Multihead_attention_paramsIT_XT5_EE,"aw",@nobits
	.sectionflags	@""
	.align	16
.nv.shared._ZN4mmha33masked_multihead_attention_kernelIfLi96ELi128ELi4ELi32ELi64ELb0ELb1EEEv26Multihead_attention_paramsIT_XT5_EE:
	.zero		1552


//--------------------- .nv.shared._ZN4mmha33masked_multihead_attention_kernelIfLi96ELi128ELi1ELi32ELi256ELb0ELb0EEEv26Multihead_attention_paramsIT_XT5_EE --------------------------
	.section	.nv.shared._ZN4mmha33masked_multihead_attention_kernelIfLi96ELi128ELi1ELi32ELi256ELb0ELb0EEEv26Multihead_attention_paramsIT_XT5_EE,"aw",@nobits
	.sectionflags	@""
	.align	16
.nv.shared._ZN4mmha33masked_multihead_attention_kernelIfLi96ELi128ELi1ELi32ELi256ELb0ELb0EEEv26Multihead_attention_paramsIT_XT5_EE:
	.zero		1600


//--------------------- .nv.shared._ZN4mmha33masked_multihead_attention_kernelIfLi96ELi128ELi2ELi32ELi128ELb0ELb0EEEv26Multihead_attention_paramsIT_XT5_EE --------------------------
	.section	.nv.shared._ZN4mmha33masked_multihead_attention_kernelIfLi96ELi128ELi2ELi32ELi128ELb0ELb0EEEv26Multihead_attention_paramsIT_XT5_EE,"aw",@nobits
	.sectionflags	@""
	.align	16
.nv.shared._ZN4mmha33masked_multihead_attention_kernelIfLi96ELi128ELi2ELi32ELi128ELb0ELb0EEEv26Multihead_attention_paramsIT_XT5_EE:
	.zero		1568


//--------------------- .nv.shared._ZN4mmha33masked_multihead_attention_kernelIfLi96ELi128ELi4ELi32ELi64ELb0ELb0EEEv26Multihead_attention_paramsIT_XT5_EE --------------------------
	.section	.nv.shared._ZN4mmha33masked_multihead_attention_kernelIfLi96ELi128ELi4ELi32ELi64ELb0ELb0EEEv26Multihead_attention_paramsIT_XT5_EE,"aw",@nobits
	.sectionflags	@""
	.align	16
.nv.shared._ZN4mmha33masked_multihead_attention_kernelIfLi96ELi128ELi4ELi32ELi64ELb0ELb0EEEv26Multihead_attention_paramsIT_XT5_EE:
	.zero		1552


//--------------------- .nv.constant0._ZN4mmha33masked_multihead_attention_kernelItLi96ELi128ELi1ELi16ELi256ELb1ELb1EEEv26Multihead_attention_paramsIT_XT5_EE --------------------------
	.section	.nv.constant0._ZN4mmha33masked_multihead_attention_kernelItLi96ELi128ELi1ELi16ELi256ELb1ELb1EEEv26Multihead_attention_paramsIT_XT5_EE,"a",@progbits
	.sectionflags	@""
	.align	4
.nv.constant0._ZN4mmha33masked_multihead_attention_kernelItLi96ELi128ELi1ELi16ELi256ELb1ELb1EEEv26Multihead_attention_paramsIT_XT5_EE:
	.zero		1192


//--------------------- .nv.constant0._ZN4mmha33masked_multihead_attention_kernelItLi96ELi128ELi2ELi16ELi128ELb1ELb1EEEv26Multihead_attention_paramsIT_XT5_EE --------------------------
	.section	.nv.constant0._ZN4mmha33masked_multihead_attention_kernelItLi96ELi128ELi2ELi16ELi128ELb1ELb1EEEv26Multihead_attention_paramsIT_XT5_EE,"a",@progbits
	.sectionflags	@""
	.align	4
.nv.constant0._ZN4mmha33masked_multihead_attention_kernelItLi96ELi128ELi2ELi16ELi128ELb1ELb1EEEv26Multihead_attention_paramsIT_XT5_EE:
	.zero		1192


//--------------------- .nv.constant0._ZN4mmha33masked_multihead_attention_kernelItLi96ELi128ELi4ELi16ELi64ELb1ELb1EEEv26Multihead_attention_paramsIT_XT5_EE --------------------------
	.section	.nv.constant0._ZN4mmha33masked_multihead_attention_kernelItLi96ELi128ELi4ELi16ELi64ELb1ELb1EEEv26Multihead_attention_paramsIT_XT5_EE,"a",@progbits
	.sectionflags	@""
	.align	4
.nv.constant0._ZN4mmha33masked_multihead_attention_kernelItLi96ELi128ELi4ELi16ELi64ELb1ELb1EEEv26Multihead_attention_paramsIT_XT5_EE:
	.zero		1192


//--------------------- .nv.constant0._ZN4mmha33masked_multihead_attention_kernelItLi96ELi128ELi1ELi16ELi256ELb1ELb0EEEv26Multihead_attention_paramsIT_XT5_EE --------------------------
	.section	.nv.constant0._ZN4mmha33masked_multihead_attention_kernelItLi96ELi128ELi1ELi16ELi256ELb1ELb0EEEv26Multihead_attention_paramsIT_XT5_EE,"a",@progbits
	.sectionflags	@""
	.align	4
.nv.constant0._ZN4mmha33masked_multihead_attention_kernelItLi96ELi128ELi1ELi16ELi256ELb1ELb0EEEv26Multihead_attention_paramsIT_XT5_EE:
	.zero		1192


//--------------------- .nv.constant0._ZN4mmha33masked_multihead_attention_kernelItLi96ELi128ELi2ELi16ELi128ELb1ELb0EEEv26Multihead_attention_paramsIT_XT5_EE --------------------------
	.section	.nv.constant0._ZN4mmha33masked_multihead_attention_kernelItLi96ELi128ELi2ELi16ELi128ELb1ELb0EEEv26Multihead_attention_paramsIT_XT5_EE,"a",@progbits
	.sectionflags	@""
	.align	4
.nv.constant0._ZN4mmha33masked_multihead_attention_kernelItLi96ELi128ELi2ELi16ELi128ELb1ELb0EEEv26Multihead_attention_paramsIT_XT5_EE:
	.zero		1192


//--------------------- .nv.constant0._ZN4mmha33masked_multihead_attention_kernelItLi96ELi128ELi4ELi16ELi64ELb1ELb0EEEv26Multihead_attention_paramsIT_XT5_EE --------------------------
	.section	.nv.constant0._ZN4mmha33masked_multihead_attention_kernelItLi96ELi128ELi4ELi16ELi64ELb1ELb0EEEv26Multihead_attention_paramsIT_XT5_EE,"a",@progbits
	.sectionflags	@""
	.align	4
.nv.constant0._ZN4mmha33masked_multihead_attention_kernelItLi96ELi128ELi4ELi16ELi64ELb1ELb0EEEv26Multihead_attention_paramsIT_XT5_EE:
	.zero		1192


//--------------------- .nv.constant0._ZN4mmha33masked_multihead_attention_kernelIfLi96ELi128ELi1ELi32ELi256ELb1ELb1EEEv26Multihead_attention_paramsIT_XT5_EE --------------------------
	.section	.nv.constant0._ZN4mmha33masked_multihead_attention_kernelIfLi96ELi128ELi1ELi32ELi256ELb1ELb1EEEv26Multihead_attention_paramsIT_XT5_EE,"a",@progbits
	.sectionflags	@""
	.align	4
.nv.constant0._ZN4mmha33masked_multihead_attention_kernelIfLi96ELi128ELi1ELi32ELi256ELb1ELb1EEEv26Multihead_attention_paramsIT_XT5_EE:
	.zero		1192


//--------------------- .nv.constant0._ZN4mmha33masked_multihead_attention_kernelIfLi96ELi128ELi2ELi32ELi128ELb1ELb1EEEv26Multihead_attention_paramsIT_XT5_EE --------------------------
	.section	.nv.constant0._ZN4mmha33masked_multihead_attention_kernelIfLi96ELi128ELi2ELi32ELi128ELb1ELb1EEEv26Multihead_attention_paramsIT_XT5_EE,"a",@progbits
	.sectionflags	@""
	.align	4
.nv.constant0._ZN4mmha33masked_multihead_attention_kernelIfLi96ELi128ELi2ELi32ELi128ELb1ELb1EEEv26Multihead_attention_paramsIT_XT5_EE:
	.zero		1192


//--------------------- .nv.constant0._ZN4mmha33masked_multihead_attention_kernelIfLi96ELi128ELi4ELi32ELi64ELb1ELb1EEEv26Multihead_attention_paramsIT_XT5_EE --------------------------
	.section	.nv.constant0._ZN4mmha33masked_multihead_attention_kernelIfLi96ELi128ELi4ELi32ELi64ELb1ELb1EEEv26Multihead_attention_paramsIT_XT5_EE,"a",@progbits
	.sectionflags	@""
	.align	4
.nv.constant0._ZN4mmha33masked_multihead_attention_kernelIfLi96ELi128ELi4ELi32ELi64ELb1ELb1EEEv26Multihead_attention_paramsIT_XT5_EE:
	.zero		1192


//--------------------- .nv.constant0._ZN4mmha33masked_multihead_attention_kernelIfLi96ELi128ELi1ELi32ELi256ELb1ELb0EEEv26Multihead_attention_paramsIT_XT5_EE --------------------------
	.section	.nv.constant0._ZN4mmha33masked_multihead_attention_kernelIfLi96ELi128ELi1ELi32ELi256ELb1ELb0EEEv26Multihead_attention_paramsIT_XT5_EE,"a",@progbits
	.sectionflags	@""
	.align	4
.nv.constant0._ZN4mmha33masked_multihead_attention_kernelIfLi96ELi128ELi1ELi32ELi256ELb1ELb0EEEv26Multihead_attention_paramsIT_XT5_EE:
	.zero		1192


//--------------------- .nv.constant0._ZN4mmha33masked_multihead_attention_kernelIfLi96ELi128ELi2ELi32ELi128ELb1ELb0EEEv26Multihead_attention_paramsIT_XT5_EE --------------------------
	.section	.nv.constant0._ZN4mmha33masked_multihead_attention_kernelIfLi96ELi128ELi2ELi32ELi128ELb1ELb0EEEv26Multihead_attention_paramsIT_XT5_EE,"a",@progbits
	.sectionflags	@""
	.align	4
.nv.constant0._ZN4mmha33masked_multihead_attention_kernelIfLi96ELi128ELi2ELi32ELi128ELb1ELb0EEEv26Multihead_attention_paramsIT_XT5_EE:
	.zero		1192


//--------------------- .nv.constant0._ZN4mmha33masked_multihead_attention_kernelIfLi96ELi128ELi4ELi32ELi64ELb1ELb0EEEv26Multihead_attention_paramsIT_XT5_EE --------------------------
	.section	.nv.constant0._ZN4mmha33masked_multihead_attention_kernelIfLi96ELi128ELi4ELi32ELi64ELb1ELb0EEEv26Multihead_attention_paramsIT_XT5_EE,"a",@progbits
	.sectionflags	@""
	.align	4
.nv.constant0._ZN4mmha33masked_multihead_attention_kernelIfLi96ELi128ELi4ELi32ELi64ELb1ELb0EEEv26Multihead_attention_paramsIT_XT5_EE:
	.zero		1192


//--------------------- .nv.constant0._ZN4mmha33masked_multihead_attention_kernelItLi96ELi128ELi1ELi16ELi256ELb0ELb1EEEv26Multihead_attention_paramsIT_XT5_EE --------------------------
	.section	.nv.constant0._ZN4mmha33masked_multihead_attention_kernelItLi96ELi128ELi1ELi16ELi256ELb0ELb1EEEv26Multihead_attention_paramsIT_XT5_EE,"a",@progbits
	.sectionflags	@""
	.align	4
.nv.constant0._ZN4mmha33masked_multihead_attention_kernelItLi96ELi128ELi1ELi16ELi256ELb0ELb1EEEv26Multihead_attention_paramsIT_XT5_EE:
	.zero		1192


//--------------------- .nv.constant0._ZN4mmha33masked_multihead_attention_kernelItLi96ELi128ELi2ELi16ELi128ELb0ELb1EEEv26Multihead_attention_paramsIT_XT5_EE --------------------------
	.section	.nv.constant0._ZN4mmha33masked_multihead_attention_kernelItLi96ELi128ELi2ELi16ELi128ELb0ELb1EEEv26Multihead_attention_paramsIT_XT5_EE,"a",@progbits
	.sectionflags	@""
	.align	4
.nv.constant0._ZN4mmha33masked_multihead_attention_kernelItLi96ELi128ELi2ELi16ELi128ELb0ELb1EEEv26Multihead_attention_paramsIT_XT5_EE:
	.zero		1192


//--------------------- .nv.constant0._ZN4mmha33masked_multihead_attention_kernelItLi96ELi128ELi4ELi16ELi64ELb0ELb1EEEv26Multihead_attention_paramsIT_XT5_EE --------------------------
	.section	.nv.constant0._ZN4mmha33masked_multihead_attention_kernelItLi96ELi128ELi4ELi16ELi64ELb0ELb1EEEv26Multihead_attention_paramsIT_XT5_EE,"a",@progbits
	.sectionflags	@""
	.align	4
.nv.constant0._ZN4mmha33masked_multihead_attention_kernelItLi96ELi128ELi4ELi16ELi64ELb0ELb1EEEv26Multihead_attention_paramsIT_XT5_EE:
	.zero		1192


//--------------------- .nv.constant0._ZN4mmha33masked_multihead_attention_kernelItLi96ELi128ELi1ELi16ELi256ELb0ELb0EEEv26Multihead_attention_paramsIT_XT5_EE --------------------------
	.section	.nv.constant0._ZN4mmha33masked_multihead_attention_kernelItLi96ELi128ELi1ELi16ELi256ELb0ELb0EEEv26Multihead_attention_paramsIT_XT5_EE,"a",@progbits
	.sectionflags	@""
	.align	4
.nv.constant0._ZN4mmha33masked_multihead_attention_kernelItLi96ELi128ELi1ELi16ELi256ELb0ELb0EEEv26Multihead_attention_paramsIT_XT5_EE:
	.zero		1192


//--------------------- .nv.constant0._ZN4mmha33masked_multihead_attention_kernelItLi96ELi128ELi2ELi16ELi128ELb0ELb0EEEv26Multihead_attention_paramsIT_XT5_EE --------------------------
	.section	.nv.constant0._ZN4mmha33masked_multihead_attention_kernelItLi96ELi128ELi2ELi16ELi128ELb0ELb0EEEv26Multihead_attention_paramsIT_XT5_EE,"a",@progbits
	.sectionflags	@""
	.align	4
.nv.constant0._ZN4mmha33masked_multihead_attention_kernelItLi96ELi128ELi2ELi16ELi128ELb0ELb0EEEv26Multihead_attention_paramsIT_XT5_EE:
	.zero		1192


//--------------------- .nv.constant0._ZN4mmha33masked_multihead_attention_kernelItLi96ELi128ELi4ELi16ELi64ELb0ELb0EEEv26Multihead_attention_paramsIT_XT5_EE --------------------------
	.section	.nv.constant0._ZN4mmha33masked_multihead_attention_kernelItLi96ELi128ELi4ELi16ELi64ELb0ELb0EEEv26Multihead_attention_paramsIT_XT5_EE,"a",@progbits
	.sectionflags	@""
	.align	4
.nv.constant0._ZN4mmha33masked_multihead_attention_kernelItLi96ELi128ELi4ELi16ELi64ELb0ELb0EEEv26Multihead_attention_paramsIT_XT5_EE:
	.zero		1192


//--------------------- .nv.constant0._ZN4mmha33masked_multihead_attention_kernelIfLi96ELi128ELi1ELi32ELi256ELb0ELb1EEEv26Multihead_attention_paramsIT_XT5_EE --------------------------
	.section	.nv.constant0._ZN4mmha33masked_multihead_attention_kernelIfLi96ELi128ELi1ELi32ELi256ELb0ELb1EEEv26Multihead_attention_paramsIT_XT5_EE,"a",@progbits
	.sectionflags	@""
	.align	4
.nv.constant0._ZN4mmha33masked_multihead_attention_kernelIfLi96ELi128ELi1ELi32ELi256ELb0ELb1EEEv26Multihead_attention_paramsIT_XT5_EE:
	.zero		1192


//--------------------- .nv.constant0._ZN4mmha33masked_multihead_attention_kernelIfLi96ELi128ELi2ELi32ELi128ELb0ELb1EEEv26Multihead_attention_paramsIT_XT5_EE --------------------------
	.section	.nv.constant0._ZN4mmha33masked_multihead_attention_kernelIfLi96ELi128ELi2ELi32ELi128ELb0ELb1EEEv26Multihead_attention_paramsIT_XT5_EE,"a",@progbits
	.sectionflags	@""
	.align	4
.nv.constant0._ZN4mmha33masked_multihead_attention_kernelIfLi96ELi128ELi2ELi32ELi128ELb0ELb1EEEv26Multihead_attention_paramsIT_XT5_EE:
	.zero		1192


//--------------------- .nv.constant0._ZN4mmha33masked_multihead_attention_kernelIfLi96ELi128ELi4ELi32ELi64ELb0ELb1EEEv26Multihead_attention_paramsIT_XT5_EE --------------------------
	.section	.nv.constant0._ZN4mmha33masked_multihead_attention_kernelIfLi96ELi128ELi4ELi32ELi64ELb0ELb1EEEv26Multihead_attention_paramsIT_XT5_EE,"a",@progbits
	.sectionflags	@""
	.align	4
.nv.constant0._ZN4mmha33masked_multihead_attention_kernelIfLi96ELi128ELi4ELi32ELi64ELb0ELb1EEEv26Multihead_attention_paramsIT_XT5_EE:
	.zero		1192


//--------------------- .nv.constant0._ZN4mmha33masked_multihead_attention_kernelIfLi96ELi128ELi1ELi32ELi256ELb0ELb0EEEv26Multihead_attention_paramsIT_XT5_EE --------------------------
	.section	.nv.constant0._ZN4mmha33masked_multihead_attention_kernelIfLi96ELi128ELi1ELi32ELi256ELb0ELb0EEEv26Multihead_attention_paramsIT_XT5_EE,"a",@progbits
	.sectionflags	@""
	.align	4
.nv.constant0._ZN4mmha33masked_multihead_attention_kernelIfLi96ELi128ELi1ELi32ELi256ELb0ELb0EEEv26Multihead_attention_paramsIT_XT5_EE:
	.zero		1192


//--------------------- .nv.constant0._ZN4mmha33masked_multihead_attention_kernelIfLi96ELi128ELi2ELi32ELi128ELb0ELb0EEEv26Multihead_attention_paramsIT_XT5_EE --------------------------
	.section	.nv.constant0._ZN4mmha33masked_multihead_attention_kernelIfLi96ELi128ELi2ELi32ELi128ELb0ELb0EEEv26Multihead_attention_paramsIT_XT5_EE,"a",@progbits
	.sectionflags	@""
	.align	4
.nv.constant0._ZN4mmha33masked_multihead_attention_kernelIfLi96ELi128ELi2ELi32ELi128ELb0ELb0EEEv26Multihead_attention_paramsIT_XT5_EE:
	.zero		1192


//--------------------- .nv.constant0._ZN4mmha33masked_multihead_attention_kernelIfLi96ELi128ELi4ELi32ELi64ELb0ELb0EEEv26Multihead_attention_paramsIT_XT5_EE --------------------------
	.section	.nv.constant0._ZN4mmha33masked_multihead_attention_kernelIfLi96ELi128ELi4ELi32ELi64ELb0ELb0EEEv26Multihead_attention_paramsIT_XT5_EE,"a",@progbits
	.sectionflags	@""
	.align	4
.nv.constant0._ZN4mmha33masked_multihead_attention_kernelIfLi96ELi128ELi4ELi32ELi64ELb0ELb0EEEv26Multihead_attention_paramsIT_XT5_EE:
	.zero		1192


//--------------------- SYMBOLS --------------------------

	.type		.nv.reservedSmem.offset0,@object
	.size		.nv.reservedSmem.offset0,0x4
	.type		.nv.reservedSmem.cap,@object
	.size		.nv.reservedSmem.cap,0x4
	.type		__assertfail,@function
